// Copyright (c) 2024, Jay Shah, Ganesh Bikshandi, Ying Zhang, Vijay Thakkar, Pradeep Ramani, Tri Dao.
// Splitting the different template instantiations to different files to speed up compilation.
// This file is auto-generated. See "generate_kernels.py"

#include "flash_fwd_launch_template.h"

#ifndef FLASHATTENTION_DISABLE_HDIM96
template void run_mha_fwd_<90, cutlass::bfloat16_t, 96, 96, false, true, true, true>(Flash_fwd_params &params, cudaStream_t stream);
#endif


// ===== COMPILED SASS (sm_90a) =====

	.target	sm_90a

	.elftype	@"ET_EXEC"


//--------------------- .note.nv.tkinfo           --------------------------
	.section	.note.nv.tkinfo,"",@"SHT_NOTE"
	.sectionflags	@"SHF_NOTE_NV_TKINFO"
	.tkinfo
        /*0018*/ 	.word	0x00000002
        /*0030*/ 	.string	""
        /*0030*/ 	.string	"ptxas"
        /*0030*/ 	.string	"Cuda compilation tools, release 13.0, V13.0.88"
        /*0030*/ 	.string	"Build cuda_13.0.r13.0/compiler.36424714_0"
        /*0030*/ 	.string	"-arch sm_90a -m 64 "



//--------------------- .note.nv.cuinfo           --------------------------
	.section	.note.nv.cuinfo,"",@"SHT_NOTE"
	.sectionflags	@"SHF_NOTE_NV_CUINFO"
        /*0018*/ 	.short	0x0002
        /*001a*/ 	.short	0x005a
        /*001c*/ 	.short	0x0082
	.zero		2


//--------------------- .nv.info                  --------------------------
	.section	.nv.info,"",@"SHT_CUDA_INFO"
	.align	4


	//----- nvinfo : EIATTR_REGCOUNT
	.align		4
        /*0000*/ 	.byte	0x04, 0x2f
        /*0002*/ 	.short	(.L_19 - .L_18)
	.align		4
.L_18:
        /*0004*/ 	.word	index@(_ZN7cutlass13device_kernelIN5flash11enable_sm90INS1_16FlashAttnFwdSm90INS1_25CollectiveMainloopFwdSm90ILi2EN4cute5tupleIJNS5_1CILi1EEES8_S8_EEENS6_IJNS7_ILi192EEENS7_ILi128EEENS7_ILi96EEEEEELi96ENS_10bfloat16_tEfNS_4arch4Sm90ELb1ELb0ELb1ELb1ELb1ELb1ELb0ELb0ELb1ELb1ELb0ELb0EEENS1_21CollectiveEpilogueFwdINS6_IJSA_SC_SB_EEES9_SE_SG_Li384ELb1ELb1ELb0ELb0EEENS1_36VarlenDynamicPersistentTileSchedulerILi192ELi128ELi384ELi128ELb0ELb1ELb1ELb1ELb1ELb1EEEEEEEEEvNT_6ParamsE)
        /*0008*/ 	.word	0x00000080


	//----- nvinfo : EIATTR_FRAME_SIZE
	.align		4
.L_19:
        /*000c*/ 	.byte	0x04, 0x11
        /*000e*/ 	.short	(.L_21 - .L_20)
	.align		4
.L_20:
        /*0010*/ 	.word	index@(_ZN7cutlass13device_kernelIN5flash11enable_sm90INS1_16FlashAttnFwdSm90INS1_25CollectiveMainloopFwdSm90ILi2EN4cute5tupleIJNS5_1CILi1EEES8_S8_EEENS6_IJNS7_ILi192EEENS7_ILi128EEENS7_ILi96EEEEEELi96ENS_10bfloat16_tEfNS_4arch4Sm90ELb1ELb0ELb1ELb1ELb1ELb1ELb0ELb0ELb1ELb1ELb0ELb0EEENS1_21CollectiveEpilogueFwdINS6_IJSA_SC_SB_EEES9_SE_SG_Li384ELb1ELb1ELb0ELb0EEENS1_36VarlenDynamicPersistentTileSchedulerILi192ELi128ELi384ELi128ELb0ELb1ELb1ELb1ELb1ELb1EEEEEEEEEvNT_6ParamsE)
        /*0014*/ 	.word	0x000000b8


	//----- nvinfo : EIATTR_REGCOUNT
	.align		4
.L_21:
        /*0018*/ 	.byte	0x04, 0x2f
        /*001a*/ 	.short	(.L_23 - .L_22)
	.align		4
.L_22:
        /*001c*/ 	.word	index@(_ZN7cutlass13device_kernelIN5flash11enable_sm90INS1_16FlashAttnFwdSm90INS1_25CollectiveMainloopFwdSm90ILi2EN4cute5tupleIJNS5_1CILi1EEES8_S8_EEENS6_IJNS7_ILi192EEENS7_ILi128EEENS7_ILi96EEEEEELi96ENS_10bfloat16_tEfNS_4arch4Sm90ELb1ELb0ELb1ELb1ELb1ELb0ELb0ELb0ELb1ELb1ELb0ELb0EEENS1_21CollectiveEpilogueFwdINS6_IJSA_SC_SB_EEES9_SE_SG_Li384ELb1ELb1ELb0ELb0EEENS1_36VarlenDynamicPersistentTileSchedulerILi192ELi128ELi384ELi128ELb0ELb1ELb1ELb1ELb1ELb1EEEEEEEEEvNT_6ParamsE)
        /*0020*/ 	.word	0x00000080


	//----- nvinfo : EIATTR_FRAME_SIZE
	.align		4
.L_23:
        /*0024*/ 	.byte	0x04, 0x11
        /*0026*/ 	.short	(.L_25 - .L_24)
	.align		4
.L_24:
        /*0028*/ 	.word	index@(_ZN7cutlass13device_kernelIN5flash11enable_sm90INS1_16FlashAttnFwdSm90INS1_25CollectiveMainloopFwdSm90ILi2EN4cute5tupleIJNS5_1CILi1EEES8_S8_EEENS6_IJNS7_ILi192EEENS7_ILi128EEENS7_ILi96EEEEEELi96ENS_10bfloat16_tEfNS_4arch4Sm90ELb1ELb0ELb1ELb1ELb1ELb0ELb0ELb0ELb1ELb1ELb0ELb0EEENS1_21CollectiveEpilogueFwdINS6_IJSA_SC_SB_EEES9_SE_SG_Li384ELb1ELb1ELb0ELb0EEENS1_36VarlenDynamicPersistentTileSchedulerILi192ELi128ELi384ELi128ELb0ELb1ELb1ELb1ELb1ELb1EEEEEEEEEvNT_6ParamsE)
        /*002c*/ 	.word	0x00000040


	//----- nvinfo : EIATTR_REGCOUNT
	.align		4
.L_25:
        /*0030*/ 	.byte	0x04, 0x2f
        /*0032*/ 	.short	(.L_27 - .L_26)
	.align		4
.L_26:
        /*0034*/ 	.word	index@(_ZN7cutlass13device_kernelIN5flash11enable_sm90INS1_16FlashAttnFwdSm90INS1_25CollectiveMainloopFwdSm90ILi2EN4cute5tupleIJNS5_1CILi1EEES8_S8_EEENS6_IJNS7_ILi192EEENS7_ILi128EEENS7_ILi96EEEEEELi96ENS_10bfloat16_tEfNS_4arch4Sm90ELb1ELb0ELb1ELb0ELb1ELb0ELb0ELb0ELb1ELb1ELb0ELb0EEENS1_21CollectiveEpilogueFwdINS6_IJSA_SC_SB_EEES9_SE_SG_Li384ELb0ELb1ELb0ELb0EEENS1_30DynamicPersistentTileSchedulerILi384ELi128ELb0ELb1ELb1EEEEEEEEEvNT_6ParamsE)
        /*0038*/ 	.word	0x00000080


	//----- nvinfo : EIATTR_FRAME_SIZE
	.align		4
.L_27:
        /*003c*/ 	.byte	0x04, 0x11
        /*003e*/ 	.short	(.L_29 - .L_28)
	.align		4
.L_28:
        /*0040*/ 	.word	index@(_ZN7cutlass13device_kernelIN5flash11enable_sm90INS1_16FlashAttnFwdSm90INS1_25CollectiveMainloopFwdSm90ILi2EN4cute5tupleIJNS5_1CILi1EEES8_S8_EEENS6_IJNS7_ILi192EEENS7_ILi128EEENS7_ILi96EEEEEELi96ENS_10bfloat16_tEfNS_4arch4Sm90ELb1ELb0ELb1ELb0ELb1ELb0ELb0ELb0ELb1ELb1ELb0ELb0EEENS1_21CollectiveEpilogueFwdINS6_IJSA_SC_SB_EEES9_SE_SG_Li384ELb0ELb1ELb0ELb0EEENS1_30DynamicPersistentTileSchedulerILi384ELi128ELb0ELb1ELb1EEEEEEEEEvNT_6ParamsE)
        /*0044*/ 	.word	0x00000018


	//----- nvinfo : EIATTR_REGCOUNT
	.align		4
.L_29:
        /*0048*/ 	.byte	0x04, 0x2f
        /*004a*/ 	.short	(.L_31 - .L_30)
	.align		4
.L_30:
        /*004c*/ 	.word	index@(_ZN7cutlass13device_kernelIN5flash11enable_sm90INS1_16FlashAttnFwdSm90INS1_25CollectiveMainloopFwdSm90ILi2EN4cute5tupleIJNS5_1CILi1EEES8_S8_EEENS6_IJNS7_ILi192EEENS7_ILi128EEENS7_ILi96EEEEEELi96ENS_10bfloat16_tEfNS_4arch4Sm90ELb0ELb1ELb1ELb1ELb1ELb1ELb0ELb0ELb1ELb1ELb0ELb0EEENS1_21CollectiveEpilogueFwdINS6_IJSA_SC_SB_EEES9_SE_SG_Li384ELb1ELb1ELb0ELb0EEENS1_36VarlenDynamicPersistentTileSchedulerILi192ELi128ELi384ELi128ELb0ELb1ELb1ELb1ELb0ELb1EEEEEEEEEvNT_6ParamsE)
        /*0050*/ 	.word	0x00000080


	//----- nvinfo : EIATTR_FRAME_SIZE
	.align		4
.L_31:
        /*0054*/ 	.byte	0x04, 0x11
        /*0056*/ 	.short	(.L_33 - .L_32)
	.align		4
.L_32:
        /*0058*/ 	.word	index@(_ZN7cutlass13device_kernelIN5flash11enable_sm90INS1_16FlashAttnFwdSm90INS1_25CollectiveMainloopFwdSm90ILi2EN4cute5tupleIJNS5_1CILi1EEES8_S8_EEENS6_IJNS7_ILi192EEENS7_ILi128EEENS7_ILi96EEEEEELi96ENS_10bfloat16_tEfNS_4arch4Sm90ELb0ELb1ELb1ELb1ELb1ELb1ELb0ELb0ELb1ELb1ELb0ELb0EEENS1_21CollectiveEpilogueFwdINS6_IJSA_SC_SB_EEES9_SE_SG_Li384ELb1ELb1ELb0ELb0EEENS1_36VarlenDynamicPersistentTileSchedulerILi192ELi128ELi384ELi128ELb0ELb1ELb1ELb1ELb0ELb1EEEEEEEEEvNT_6ParamsE)
        /*005c*/ 	.word	0x000000b0


	//----- nvinfo : EIATTR_REGCOUNT
	.align		4
.L_33:
        /*0060*/ 	.byte	0x04, 0x2f
        /*0062*/ 	.short	(.L_35 - .L_34)
	.align		4
.L_34:
        /*0064*/ 	.word	index@(_ZN7cutlass13device_kernelIN5flash11enable_sm90INS1_16FlashAttnFwdSm90INS1_25CollectiveMainloopFwdSm90ILi2EN4cute5tupleIJNS5_1CILi1EEES8_S8_EEENS6_IJNS7_ILi192EEENS7_ILi128EEENS7_ILi96EEEEEELi96ENS_10bfloat16_tEfNS_4arch4Sm90ELb0ELb1ELb1ELb1ELb1ELb0ELb0ELb0ELb1ELb1ELb0ELb0EEENS1_21CollectiveEpilogueFwdINS6_IJSA_SC_SB_EEES9_SE_SG_Li384ELb1ELb1ELb0ELb0EEENS1_36VarlenDynamicPersistentTileSchedulerILi192ELi128ELi384ELi128ELb0ELb1ELb1ELb1ELb0ELb1EEEEEEEEEvNT_6ParamsE)
        /*0068*/ 	.word	0x00000080


	//----- nvinfo : EIATTR_FRAME_SIZE
	.align		4
.L_35:
        /*006c*/ 	.byte	0x04, 0x11
        /*006e*/ 	.short	(.L_37 - .L_36)
	.align		4
.L_36:
        /*0070*/ 	.word	index@(_ZN7cutlass13device_kernelIN5flash11enable_sm90INS1_16FlashAttnFwdSm90INS1_25CollectiveMainloopFwdSm90ILi2EN4cute5tupleIJNS5_1CILi1EEES8_S8_EEENS6_IJNS7_ILi192EEENS7_ILi128EEENS7_ILi96EEEEEELi96ENS_10bfloat16_tEfNS_4arch4Sm90ELb0ELb1ELb1ELb1ELb1ELb0ELb0ELb0ELb1ELb1ELb0ELb0EEENS1_21CollectiveEpilogueFwdINS6_IJSA_SC_SB_EEES9_SE_SG_Li384ELb1ELb1ELb0ELb0EEENS1_36VarlenDynamicPersistentTileSchedulerILi192ELi128ELi384ELi128ELb0ELb1ELb1ELb1ELb0ELb1EEEEEEEEEvNT_6ParamsE)
        /*0074*/ 	.word	0x00000030


	//----- nvinfo : EIATTR_REGCOUNT
	.align		4
.L_37:
        /*0078*/ 	.byte	0x04, 0x2f
        /*007a*/ 	.short	(.L_39 - .L_38)
	.align		4
.L_38:
        /*007c*/ 	.word	index@(_ZN7cutlass13device_kernelIN5flash11enable_sm90INS1_16FlashAttnFwdSm90INS1_25CollectiveMainloopFwdSm90ILi2EN4cute5tupleIJNS5_1CILi1EEES8_S8_EEENS6_IJNS7_ILi192EEENS7_ILi128EEENS7_ILi96EEEEEELi96ENS_10bfloat16_tEfNS_4arch4Sm90ELb0ELb1ELb1ELb0ELb1ELb0ELb0ELb0ELb1ELb1ELb0ELb0EEENS1_21CollectiveEpilogueFwdINS6_IJSA_SC_SB_EEES9_SE_SG_Li384ELb0ELb1ELb0ELb0EEENS1_30DynamicPersistentTileSchedulerILi384ELi128ELb0ELb1ELb1EEEEEEEEEvNT_6ParamsE)
        /*0080*/ 	.word	0x00000080


	//----- nvinfo : EIATTR_FRAME_SIZE
	.align		4
.L_39:
        /*0084*/ 	.byte	0x04, 0x11
        /*0086*/ 	.short	(.L_41 - .L_40)
	.align		4
.L_40:
        /*0088*/ 	.word	index@(_ZN7cutlass13device_kernelIN5flash11enable_sm90INS1_16FlashAttnFwdSm90INS1_25CollectiveMainloopFwdSm90ILi2EN4cute5tupleIJNS5_1CILi1EEES8_S8_EEENS6_IJNS7_ILi192EEENS7_ILi128EEENS7_ILi96EEEEEELi96ENS_10bfloat16_tEfNS_4arch4Sm90ELb0ELb1ELb1ELb0ELb1ELb0ELb0ELb0ELb1ELb1ELb0ELb0EEENS1_21CollectiveEpilogueFwdINS6_IJSA_SC_SB_EEES9_SE_SG_Li384ELb0ELb1ELb0ELb0EEENS1_30DynamicPersistentTileSchedulerILi384ELi128ELb0ELb1ELb1EEEEEEEEEvNT_6ParamsE)
        /*008c*/ 	.word	0x00000018


	//----- nvinfo : EIATTR_REGCOUNT
	.align		4
.L_41:
        /*0090*/ 	.byte	0x04, 0x2f
        /*0092*/ 	.short	(.L_43 - .L_42)
	.align		4
.L_42:
        /*0094*/ 	.word	index@(_ZN7cutlass13device_kernelIN5flash11enable_sm90INS1_16FlashAttnFwdSm90INS1_25CollectiveMainloopFwdSm90ILi2EN4cute5tupleIJNS5_1CILi1EEES8_S8_EEENS6_IJNS7_ILi192EEENS7_ILi128EEENS7_ILi96EEEEEELi96ENS_10bfloat16_tEfNS_4arch4Sm90ELb0ELb0ELb1ELb1ELb1ELb1ELb0ELb0ELb1ELb1ELb0ELb0EEENS1_21CollectiveEpilogueFwdINS6_IJSA_SC_SB_EEES9_SE_SG_Li384ELb1ELb1ELb0ELb0EEENS1_36VarlenDynamicPersistentTileSchedulerILi192ELi128ELi384ELi128ELb0ELb1ELb1ELb0ELb1ELb1EEEEEEEEEvNT_6ParamsE)
        /*0098*/ 	.word	0x00000080


	//----- nvinfo : EIATTR_FRAME_SIZE
	.align		4
.L_43:
        /*009c*/ 	.byte	0x04, 0x11
        /*009e*/ 	.short	(.L_45 - .L_44)
	.align		4
.L_44:
        /*00a0*/ 	.word	index@(_ZN7cutlass13device_kernelIN5flash11enable_sm90INS1_16FlashAttnFwdSm90INS1_25CollectiveMainloopFwdSm90ILi2EN4cute5tupleIJNS5_1CILi1EEES8_S8_EEENS6_IJNS7_ILi192EEENS7_ILi128EEENS7_ILi96EEEEEELi96ENS_10bfloat16_tEfNS_4arch4Sm90ELb0ELb0ELb1ELb1ELb1ELb1ELb0ELb0ELb1ELb1ELb0ELb0EEENS1_21CollectiveEpilogueFwdINS6_IJSA_SC_SB_EEES9_SE_SG_Li384ELb1ELb1ELb0ELb0EEENS1_36VarlenDynamicPersistentTileSchedulerILi192ELi128ELi384ELi128ELb0ELb1ELb1ELb0ELb1ELb1EEEEEEEEEvNT_6ParamsE)
        /*00a4*/ 	.word	0x000000c8


	//----- nvinfo : EIATTR_REGCOUNT
	.align		4
.L_45:
        /*00a8*/ 	.byte	0x04, 0x2f
        /*00aa*/ 	.short	(.L_47 - .L_46)
	.align		4
.L_46:
        /*00ac*/ 	.word	index@(_ZN7cutlass13device_kernelIN5flash11enable_sm90INS1_16FlashAttnFwdSm90INS1_25CollectiveMainloopFwdSm90ILi2EN4cute5tupleIJNS5_1CILi1EEES8_S8_EEENS6_IJNS7_ILi192EEENS7_ILi128EEENS7_ILi96EEEEEELi96ENS_10bfloat16_tEfNS_4arch4Sm90ELb0ELb0ELb1ELb1ELb1ELb0ELb0ELb0ELb1ELb1ELb0ELb0EEENS1_21CollectiveEpilogueFwdINS6_IJSA_SC_SB_EEES9_SE_SG_Li384ELb1ELb1ELb0ELb0EEENS1_36VarlenDynamicPersistentTileSchedulerILi192ELi128ELi384ELi128ELb0ELb1ELb1ELb0ELb1ELb1EEEEEEEEEvNT_6ParamsE)
        /*00b0*/ 	.word	0x00000080


	//----- nvinfo : EIATTR_FRAME_SIZE
	.align		4
.L_47:
        /*00b4*/ 	.byte	0x04, 0x11
        /*00b6*/ 	.short	(.L_49 - .L_48)
	.align		4
.L_48:
        /*00b8*/ 	.word	index@(_ZN7cutlass13device_kernelIN5flash11enable_sm90INS1_16FlashAttnFwdSm90INS1_25CollectiveMainloopFwdSm90ILi2EN4cute5tupleIJNS5_1CILi1EEES8_S8_EEENS6_IJNS7_ILi192EEENS7_ILi128EEENS7_ILi96EEEEEELi96ENS_10bfloat16_tEfNS_4arch4Sm90ELb0ELb0ELb1ELb1ELb1ELb0ELb0ELb0ELb1ELb1ELb0ELb0EEENS1_21CollectiveEpilogueFwdINS6_IJSA_SC_SB_EEES9_SE_SG_Li384ELb1ELb1ELb0ELb0EEENS1_36VarlenDynamicPersistentTileSchedulerILi192ELi128ELi384ELi128ELb0ELb1ELb1ELb0ELb1ELb1EEEEEEEEEvNT_6ParamsE)
        /*00bc*/ 	.word	0x00000040


	//----- nvinfo : EIATTR_REGCOUNT
	.align		4
.L_49:
        /*00c0*/ 	.byte	0x04, 0x2f
        /*00c2*/ 	.short	(.L_51 - .L_50)
	.align		4
.L_50:
        /*00c4*/ 	.word	index@(_ZN7cutlass13device_kernelIN5flash11enable_sm90INS1_16FlashAttnFwdSm90INS1_25CollectiveMainloopFwdSm90ILi2EN4cute5tupleIJNS5_1CILi1EEES8_S8_EEENS6_IJNS7_ILi192EEENS7_ILi128EEENS7_ILi96EEEEEELi96ENS_10bfloat16_tEfNS_4arch4Sm90ELb0ELb0ELb1ELb0ELb1ELb0ELb0ELb0ELb1ELb1ELb0ELb0EEENS1_21CollectiveEpilogueFwdINS6_IJSA_SC_SB_EEES9_SE_SG_Li384ELb0ELb1ELb0ELb0EEENS1_29StaticPersistentTileSchedulerILb0EEEEEEEEEvNT_6ParamsE)
        /*00c8*/ 	.word	0x00000080


	//----- nvinfo : EIATTR_FRAME_SIZE
	.align		4
.L_51:
        /*00cc*/ 	.byte	0x04, 0x11
        /*00ce*/ 	.short	(.L_53 - .L_52)
	.align		4
.L_52:
        /*00d0*/ 	.word	index@(_ZN7cutlass13device_kernelIN5flash11enable_sm90INS1_16FlashAttnFwdSm90INS1_25CollectiveMainloopFwdSm90ILi2EN4cute5tupleIJNS5_1CILi1EEES8_S8_EEENS6_IJNS7_ILi192EEENS7_ILi128EEENS7_ILi96EEEEEELi96ENS_10bfloat16_tEfNS_4arch4Sm90ELb0ELb0ELb1ELb0ELb1ELb0ELb0ELb0ELb1ELb1ELb0ELb0EEENS1_21CollectiveEpilogueFwdINS6_IJSA_SC_SB_EEES9_SE_SG_Li384ELb0ELb1ELb0ELb0EEENS1_29StaticPersistentTileSchedulerILb0EEEEEEEEEvNT_6ParamsE)
        /*00d4*/ 	.word	0x00000018


	//----- nvinfo : EIATTR_MIN_STACK_SIZE
	.align		4
.L_53:
        /*00d8*/ 	.byte	0x04, 0x12
        /*00da*/ 	.short	(.L_55 - .L_54)
	.align		4
.L_54:
        /*00dc*/ 	.word	index@(_ZN7cutlass13device_kernelIN5flash11enable_sm90INS1_16FlashAttnFwdSm90INS1_25CollectiveMainloopFwdSm90ILi2EN4cute5tupleIJNS5_1CILi1EEES8_S8_EEENS6_IJNS7_ILi192EEENS7_ILi128EEENS7_ILi96EEEEEELi96ENS_10bfloat16_tEfNS_4arch4Sm90ELb0ELb0ELb1ELb0ELb1ELb0ELb0ELb0ELb1ELb1ELb0ELb0EEENS1_21CollectiveEpilogueFwdINS6_IJSA_SC_SB_EEES9_SE_SG_Li384ELb0ELb1ELb0ELb0EEENS1_29StaticPersistentTileSchedulerILb0EEEEEEEEEvNT_6ParamsE)
        /*00e0*/ 	.word	0x00000018


	//----- nvinfo : EIATTR_MIN_STACK_SIZE
	.align		4
.L_55:
        /*00e4*/ 	.byte	0x04, 0x12
        /*00e6*/ 	.short	(.L_57 - .L_56)
	.align		4
.L_56:
        /*00e8*/ 	.word	index@(_ZN7cutlass13device_kernelIN5flash11enable_sm90INS1_16FlashAttnFwdSm90INS1_25CollectiveMainloopFwdSm90ILi2EN4cute5tupleIJNS5_1CILi1EEES8_S8_EEENS6_IJNS7_ILi192EEENS7_ILi128EEENS7_ILi96EEEEEELi96ENS_10bfloat16_tEfNS_4arch4Sm90ELb0ELb0ELb1ELb1ELb1ELb0ELb0ELb0ELb1ELb1ELb0ELb0EEENS1_21CollectiveEpilogueFwdINS6_IJSA_SC_SB_EEES9_SE_SG_Li384ELb1ELb1ELb0ELb0EEENS1_36VarlenDynamicPersistentTileSchedulerILi192ELi128ELi384ELi128ELb0ELb1ELb1ELb0ELb1ELb1EEEEEEEEEvNT_6ParamsE)
        /*00ec*/ 	.word	0x00000040


	//----- nvinfo : EIATTR_MIN_STACK_SIZE
	.align		4
.L_57:
        /*00f0*/ 	.byte	0x04, 0x12
        /*00f2*/ 	.short	(.L_59 - .L_58)
	.align		4
.L_58:
        /*00f4*/ 	.word	index@(_ZN7cutlass13device_kernelIN5flash11enable_sm90INS1_16FlashAttnFwdSm90INS1_25CollectiveMainloopFwdSm90ILi2EN4cute5tupleIJNS5_1CILi1EEES8_S8_EEENS6_IJNS7_ILi192EEENS7_ILi128EEENS7_ILi96EEEEEELi96ENS_10bfloat16_tEfNS_4arch4Sm90ELb0ELb0ELb1ELb1ELb1ELb1ELb0ELb0ELb1ELb1ELb0ELb0EEENS1_21CollectiveEpilogueFwdINS6_IJSA_SC_SB_EEES9_SE_SG_Li384ELb1ELb1ELb0ELb0EEENS1_36VarlenDynamicPersistentTileSchedulerILi192ELi128ELi384ELi128ELb0ELb1ELb1ELb0ELb1ELb1EEEEEEEEEvNT_6ParamsE)
        /*00f8*/ 	.word	0x000000c8


	//----- nvinfo : EIATTR_MIN_STACK_SIZE
	.align		4
.L_59:
        /*00fc*/ 	.byte	0x04, 0x12
        /*00fe*/ 	.short	(.L_61 - .L_60)
	.align		4
.L_60:
        /*0100*/ 	.word	index@(_ZN7cutlass13device_kernelIN5flash11enable_sm90INS1_16FlashAttnFwdSm90INS1_25CollectiveMainloopFwdSm90ILi2EN4cute5tupleIJNS5_1CILi1EEES8_S8_EEENS6_IJNS7_ILi192EEENS7_ILi128EEENS7_ILi96EEEEEELi96ENS_10bfloat16_tEfNS_4arch4Sm90ELb0ELb1ELb1ELb0ELb1ELb0ELb0ELb0ELb1ELb1ELb0ELb0EEENS1_21CollectiveEpilogueFwdINS6_IJSA_SC_SB_EEES9_SE_SG_Li384ELb0ELb1ELb0ELb0EEENS1_30DynamicPersistentTileSchedulerILi384ELi128ELb0ELb1ELb1EEEEEEEEEvNT_6ParamsE)
        /*0104*/ 	.word	0x00000018


	//----- nvinfo : EIATTR_MIN_STACK_SIZE
	.align		4
.L_61:
        /*0108*/ 	.byte	0x04, 0x12
        /*010a*/ 	.short	(.L_63 - .L_62)
	.align		4
.L_62:
        /*010c*/ 	.word	index@(_ZN7cutlass13device_kernelIN5flash11enable_sm90INS1_16FlashAttnFwdSm90INS1_25CollectiveMainloopFwdSm90ILi2EN4cute5tupleIJNS5_1CILi1EEES8_S8_EEENS6_IJNS7_ILi192EEENS7_ILi128EEENS7_ILi96EEEEEELi96ENS_10bfloat16_tEfNS_4arch4Sm90ELb0ELb1ELb1ELb1ELb1ELb0ELb0ELb0ELb1ELb1ELb0ELb0EEENS1_21CollectiveEpilogueFwdINS6_IJSA_SC_SB_EEES9_SE_SG_Li384ELb1ELb1ELb0ELb0EEENS1_36VarlenDynamicPersistentTileSchedulerILi192ELi128ELi384ELi128ELb0ELb1ELb1ELb1ELb0ELb1EEEEEEEEEvNT_6ParamsE)
        /*0110*/ 	.word	0x00000030


	//----- nvinfo : EIATTR_MIN_STACK_SIZE
	.align		4
.L_63:
        /*0114*/ 	.byte	0x04, 0x12
        /*0116*/ 	.short	(.L_65 - .L_64)
	.align		4
.L_64:
        /*0118*/ 	.word	index@(_ZN7cutlass13device_kernelIN5flash11enable_sm90INS1_16FlashAttnFwdSm90INS1_25CollectiveMainloopFwdSm90ILi2EN4cute5tupleIJNS5_1CILi1EEES8_S8_EEENS6_IJNS7_ILi192EEENS7_ILi128EEENS7_ILi96EEEEEELi96ENS_10bfloat16_tEfNS_4arch4Sm90ELb0ELb1ELb1ELb1ELb1ELb1ELb0ELb0ELb1ELb1ELb0ELb0EEENS1_21CollectiveEpilogueFwdINS6_IJSA_SC_SB_EEES9_SE_SG_Li384ELb1ELb1ELb0ELb0EEENS1_36VarlenDynamicPersistentTileSchedulerILi192ELi128ELi384ELi128ELb0ELb1ELb1ELb1ELb0ELb1EEEEEEEEEvNT_6ParamsE)
        /*011c*/ 	.word	0x000000b0


	//----- nvinfo : EIATTR_MIN_STACK_SIZE
	.align		4
.L_65:
        /*0120*/ 	.byte	0x04, 0x12
        /*0122*/ 	.short	(.L_67 - .L_66)
	.align		4
.L_66:
        /*0124*/ 	.word	index@(_ZN7cutlass13device_kernelIN5flash11enable_sm90INS1_16FlashAttnFwdSm90INS1_25CollectiveMainloopFwdSm90ILi2EN4cute5tupleIJNS5_1CILi1EEES8_S8_EEENS6_IJNS7_ILi192EEENS7_ILi128EEENS7_ILi96EEEEEELi96ENS_10bfloat16_tEfNS_4arch4Sm90ELb1ELb0ELb1ELb0ELb1ELb0ELb0ELb0ELb1ELb1ELb0ELb0EEENS1_21CollectiveEpilogueFwdINS6_IJSA_SC_SB_EEES9_SE_SG_Li384ELb0ELb1ELb0ELb0EEENS1_30DynamicPersistentTileSchedulerILi384ELi128ELb0ELb1ELb1EEEEEEEEEvNT_6ParamsE)
        /*0128*/ 	.word	0x00000018


	//----- nvinfo : EIATTR_MIN_STACK_SIZE
	.align		4
.L_67:
        /*012c*/ 	.byte	0x04, 0x12
        /*012e*/ 	.short	(.L_69 - .L_68)
	.align		4
.L_68:
        /*0130*/ 	.word	index@(_ZN7cutlass13device_kernelIN5flash11enable_sm90INS1_16FlashAttnFwdSm90INS1_25CollectiveMainloopFwdSm90ILi2EN4cute5tupleIJNS5_1CILi1EEES8_S8_EEENS6_IJNS7_ILi192EEENS7_ILi128EEENS7_ILi96EEEEEELi96ENS_10bfloat16_tEfNS_4arch4Sm90ELb1ELb0ELb1ELb1ELb1ELb0ELb0ELb0ELb1ELb1ELb0ELb0EEENS1_21CollectiveEpilogueFwdINS6_IJSA_SC_SB_EEES9_SE_SG_Li384ELb1ELb1ELb0ELb0EEENS1_36VarlenDynamicPersistentTileSchedulerILi192ELi128ELi384ELi128ELb0ELb1ELb1ELb1ELb1ELb1EEEEEEEEEvNT_6ParamsE)
        /*0134*/ 	.word	0x00000040


	//----- nvinfo : EIATTR_MIN_STACK_SIZE
	.align		4
.L_69:
        /*0138*/ 	.byte	0x04, 0x12
        /*013a*/ 	.short	(.L_71 - .L_70)
	.align		4
.L_70:
        /*013c*/ 	.word	index@(_ZN7cutlass13device_kernelIN5flash11enable_sm90INS1_16FlashAttnFwdSm90INS1_25CollectiveMainloopFwdSm90ILi2EN4cute5tupleIJNS5_1CILi1EEES8_S8_EEENS6_IJNS7_ILi192EEENS7_ILi128EEENS7_ILi96EEEEEELi96ENS_10bfloat16_tEfNS_4arch4Sm90ELb1ELb0ELb1ELb1ELb1ELb1ELb0ELb0ELb1ELb1ELb0ELb0EEENS1_21CollectiveEpilogueFwdINS6_IJSA_SC_SB_EEES9_SE_SG_Li384ELb1ELb1ELb0ELb0EEENS1_36VarlenDynamicPersistentTileSchedulerILi192ELi128ELi384ELi128ELb0ELb1ELb1ELb1ELb1ELb1EEEEEEEEEvNT_6ParamsE)
        /*0140*/ 	.word	0x000000b8
.L_71:


//--------------------- .nv.compat                --------------------------
	.section	.nv.compat,"",@"SHT_CUDA_COMPAT_INFO"
	.align	4
        /*0000*/ 	.byte	0x02, 0x09, 0x01, 0x00, 0x02, 0x02, 0x04, 0x00, 0x02, 0x05, 0x05, 0x00, 0x03, 0x07, 0x01, 0x01
        /*0010*/ 	.byte	0x02, 0x03, 0x01, 0x00, 0x02, 0x06, 0x01, 0x00, 0x04, 0x0b, 0x08, 0x00, 0x00, 0x00, 0x00, 0x00
        /*0020*/ 	.byte	0x00, 0x00, 0x00, 0x00


//--------------------- .nv.info._ZN7cutlass13device_kernelIN5flash11enable_sm90INS1_16FlashAttnFwdSm90INS1_25CollectiveMainloopFwdSm90ILi2EN4cute5tupleIJNS5_1CILi1EEES8_S8_EEENS6_IJNS7_ILi192EEENS7_ILi128EEENS7_ILi96EEEEEELi96ENS_10bfloat16_tEfNS_4arch4Sm90ELb0ELb0ELb1ELb0ELb1ELb0ELb0ELb0ELb1ELb1ELb0ELb0EEENS1_21CollectiveEpilogueFwdINS6_IJSA_SC_SB_EEES9_SE_SG_Li384ELb0ELb1ELb0ELb0EEENS1_29StaticPersistentTileSchedulerILb0EEEEEEEEEvNT_6ParamsE --------------------------
	.section	.nv.info._ZN7cutlass13device_kernelIN5flash11enable_sm90INS1_16FlashAttnFwdSm90INS1_25CollectiveMainloopFwdSm90ILi2EN4cute5tupleIJNS5_1CILi1EEES8_S8_EEENS6_IJNS7_ILi192EEENS7_ILi128EEENS7_ILi96EEEEEELi96ENS_10bfloat16_tEfNS_4arch4Sm90ELb0ELb0ELb1ELb0ELb1ELb0ELb0ELb0ELb1ELb1ELb0ELb0EEENS1_21CollectiveEpilogueFwdINS6_IJSA_SC_SB_EEES9_SE_SG_Li384ELb0ELb1ELb0ELb0EEENS1_29StaticPersistentTileSchedulerILb0EEEEEEEEEvNT_6ParamsE,"",@"SHT_CUDA_INFO"
	.sectionflags	@""
	.align	4


	//----- nvinfo : EIATTR_CUDA_API_VERSION
	.align		4
        /*0000*/ 	.byte	0x04, 0x37
        /*0002*/ 	.short	(.L_73 - .L_72)
.L_72:
        /*0004*/ 	.word	0x00000082


	//----- nvinfo : EIATTR_KPARAM_INFO
	.align		4
.L_73:
        /*0008*/ 	.byte	0x04, 0x17
        /*000a*/ 	.short	(.L_75 - .L_74)
.L_74:
        /*000c*/ 	.word	0x00000000
        /*0010*/ 	.short	0x0000
        /*0012*/ 	.short	0x0070
        /*0014*/ 	.byte	0x00, 0xf0, 0x01, 0x28


	//----- nvinfo : EIATTR_SPARSE_MMA_MASK
	.align		4
.L_75:
        /*0018*/ 	.byte	0x03, 0x50
        /*001a*/ 	.short	0x0000


	//----- nvinfo : EIATTR_MAXREG_COUNT
	.align		4
        /*001c*/ 	.byte	0x03, 0x1b
        /*001e*/ 	.short	0x0080


	//----- nvinfo : EIATTR_NUM_BARRIERS
	.align		4
        /*0020*/ 	.byte	0x02, 0x4c
        /*0022*/ 	.byte	0x10
	.zero		1


	//----- nvinfo : EIATTR_EXTERNS
	.align		4
        /*0024*/ 	.byte	0x04, 0x0f
        /*0026*/ 	.short	(.L_77 - .L_76)


	//   ....[0]....
	.align		4
.L_76:
        /*0028*/ 	.word	index@(__assertfail)


	//----- nvinfo : EIATTR_ANNOTATIONS
	.align		4
.L_77:
        /*002c*/ 	.byte	0x04, 0x55
        /*002e*/ 	.short	(.L_79 - .L_78)


	//   ....[0]....
.L_78:
        /*0030*/ 	.word	0x00000001
        /*0034*/ 	.byte	0x60, 0x82, 0x00, 0x00, 0x01, 0x00, 0x00, 0x00, 0x90, 0x82, 0x00, 0x00, 0x01, 0x00, 0x00, 0x00
        /*0044*/ 	.byte	0x80, 0x84, 0x00, 0x00, 0x01, 0x00, 0x00, 0x00, 0x10, 0x86, 0x00, 0x00, 0x01, 0x00, 0x00, 0x00
        /*0054*/ 	.byte	0x20, 0x8a, 0x00, 0x00, 0x01, 0x00, 0x00, 0x00, 0x90, 0x8a, 0x00, 0x00, 0x01, 0x00, 0x00, 0x00
        /*0064*/ 	.byte	0xa0, 0x95, 0x00, 0x00, 0x01, 0x00, 0x00, 0x00, 0x30, 0x9e, 0x00, 0x00, 0x01, 0x00, 0x00, 0x00
        /*0074*/ 	.byte	0x20, 0xa0, 0x00, 0x00, 0x01, 0x00, 0x00, 0x00, 0x50, 0xa0, 0x00, 0x00, 0x01, 0x00, 0x00, 0x00
        /*0084*/ 	.byte	0x60, 0xa0, 0x00, 0x00, 0x01, 0x00, 0x00, 0x00, 0x80, 0xb3, 0x00, 0x00, 0x01, 0x00, 0x00, 0x00
        /*0094*/ 	.byte	0xc0, 0xb3, 0x00, 0x00, 0x01, 0x00, 0x00, 0x00, 0x30, 0xb4, 0x00, 0x00, 0x01, 0x00, 0x00, 0x00
        /*00a4*/ 	.byte	0x50, 0xb4, 0x00, 0x00


	//----- nvinfo : EIATTR_MERCURY_ISA_VERSION
	.align		4
.L_79:
        /*00a8*/ 	.byte	0x03, 0x5f
        /*00aa*/ 	.short	0x0101


	//----- nvinfo : EIATTR_INT_WARP_WIDE_INSTR_OFFSETS
	.align		4
        /*00ac*/ 	.byte	0x04, 0x31
        /*00ae*/ 	.short	(.L_81 - .L_80)


	//   ....[0]....
.L_80:
        /*00b0*/ 	.word	0x000000c0


	//   ....[1]....
        /*00b4*/ 	.word	0x000000d0


	//   ....[2]....
        /*00b8*/ 	.word	0x00000170


	//----- nvinfo : EIATTR_COOP_GROUP_MASK_REGIDS
	.align		4
.L_81:
        /*00bc*/ 	.byte	0x04, 0x29
        /*00be*/ 	.short	(.L_83 - .L_82)


	//   ....[0]....
.L_82:
        /*00c0*/ 	.word	0xffffffff


	//   ....[1]....
        /*00c4*/ 	.word	0xffffffff


	//   ....[2]....
        /*00c8*/ 	.word	0xffffffff


	//   ....[3]....
        /*00cc*/ 	.word	0xffffffff


	//   ....[4]....
        /*00d0*/ 	.word	0xffffffff


	//   ....[5]....
        /*00d4*/ 	.word	0xffffffff


	//   ....[6]....
        /*00d8*/ 	.word	0xffffffff


	//   ....[7]....
        /*00dc*/ 	.word	0xffffffff


	//   ....[8]....
        /*00e0*/ 	.word	0xffffffff


	//   ....[9]....
        /*00e4*/ 	.word	0xffffffff


	//   ....[10]....
        /*00e8*/ 	.word	0xffffffff


	//   ....[11]....
        /*00ec*/ 	.word	0xffffffff


	//   ....[12]....
        /*00f0*/ 	.word	0xffffffff


	//   ....[13]....
        /*00f4*/ 	.word	0xffffffff


	//   ....[14]....
        /*00f8*/ 	.word	0xffffffff


	//   ....[15]....
        /*00fc*/ 	.word	0xffffffff


	//   ....[16]....
        /*0100*/ 	.word	0xffffffff


	//   ....[17]....
        /*0104*/ 	.word	0xffffffff


	//   ....[18]....
        /*0108*/ 	.word	0xffffffff


	//   ....[19]....
        /*010c*/ 	.word	0xffffffff


	//   ....[20]....
        /*0110*/ 	.word	0xffffffff


	//   ....[21]....
        /*0114*/ 	.word	0xffffffff


	//   ....[22]....
        /*0118*/ 	.word	0xffffffff


	//   ....[23]....
        /*011c*/ 	.word	0xffffffff


	//   ....[24]....
        /*0120*/ 	.word	0xffffffff


	//   ....[25]....
        /*0124*/ 	.word	0xffffffff


	//   ....[26]....
        /*0128*/ 	.word	0xffffffff


	//   ....[27]....
        /*012c*/ 	.word	0xffffffff


	//   ....[28]....
        /*0130*/ 	.word	0xffffffff


	//   ....[29]....
        /*0134*/ 	.word	0xffffffff


	//   ....[30]....
        /*0138*/ 	.word	0xffffffff


	//   ....[31]....
        /*013c*/ 	.word	0xffffffff


	//   ....[32]....
        /*0140*/ 	.word	0xffffffff


	//   ....[33]....
        /*0144*/ 	.word	0xffffffff


	//   ....[34]....
        /*0148*/ 	.word	0xffffffff


	//   ....[35]....
        /*014c*/ 	.word	0xffffffff


	//   ....[36]....
        /*0150*/ 	.word	0xffffffff


	//   ....[37]....
        /*0154*/ 	.word	0xffffffff


	//   ....[38]....
        /*0158*/ 	.word	0xffffffff


	//   ....[39]....
        /*015c*/ 	.word	0xffffffff


	//   ....[40]....
        /*0160*/ 	.word	0xffffffff


	//   ....[41]....
        /*0164*/ 	.word	0xffffffff


	//   ....[42]....
        /*0168*/ 	.word	0xffffffff


	//   ....[43]....
        /*016c*/ 	.word	0xffffffff


	//   ....[44]....
        /*0170*/ 	.word	0xffffffff


	//   ....[45]....
        /*0174*/ 	.word	0xffffffff


	//   ....[46]....
        /*0178*/ 	.word	0xffffffff


	//   ....[47]....
        /*017c*/ 	.word	0xffffffff


	//   ....[48]....
        /*0180*/ 	.word	0xffffffff


	//   ....[49]....
        /*0184*/ 	.word	0xffffffff


	//   ....[50]....
        /*0188*/ 	.word	0xffffffff


	//   ....[51]....
        /*018c*/ 	.word	0xffffffff


	//   ....[52]....
        /*0190*/ 	.word	0xffffffff


	//   ....[53]....
        /*0194*/ 	.word	0xffffffff


	//   ....[54]....
        /*0198*/ 	.word	0xffffffff


	//   ....[55]....
        /*019c*/ 	.word	0xffffffff


	//   ....[56]....
        /*01a0*/ 	.word	0xffffffff


	//   ....[57]....
        /*01a4*/ 	.word	0xffffffff


	//   ....[58]....
        /*01a8*/ 	.word	0xffffffff


	//   ....[59]....
        /*01ac*/ 	.word	0xffffffff


	//   ....[60]....
        /*01b0*/ 	.word	0xffffffff


	//   ....[61]....
        /*01b4*/ 	.word	0xffffffff


	//   ....[62]....
        /*01b8*/ 	.word	0xffffffff


	//   ....[63]....
        /*01bc*/ 	.word	0xffffffff


	//   ....[64]....
        /*01c0*/ 	.word	0xffffffff


	//   ....[65]....
        /*01c4*/ 	.word	0xffffffff


	//   ....[66]....
        /*01c8*/ 	.word	0xffffffff


	//   ....[67]....
        /*01cc*/ 	.word	0xffffffff


	//   ....[68]....
        /*01d0*/ 	.word	0xffffffff


	//   ....[69]....
        /*01d4*/ 	.word	0xffffffff


	//   ....[70]....
        /*01d8*/ 	.word	0xffffffff


	//   ....[71]....
        /*01dc*/ 	.word	0xffffffff


	//   ....[72]....
        /*01e0*/ 	.word	0xffffffff


	//   ....[73]....
        /*01e4*/ 	.word	0xffffffff


	//   ....[74]....
        /*01e8*/ 	.word	0x0500000f


	//   ....[75]....
        /*01ec*/ 	.word	0x0500000f


	//   ....[76]....
        /*01f0*/ 	.word	0x0500000f


	//   ....[77]....
        /*01f4*/ 	.word	0x0500000f


	//   ....[78]....
        /*01f8*/ 	.word	0x0500000f


	//   ....[79]....
        /*01fc*/ 	.word	0x0500000f


	//   ....[80]....
        /*0200*/ 	.word	0x0500000f


	//   ....[81]....
        /*0204*/ 	.word	0x0500000f


	//   ....[82]....
        /*0208*/ 	.word	0x0500000f


	//   ....[83]....
        /*020c*/ 	.word	0x0500000f


	//   ....[84]....
        /*0210*/ 	.word	0x0500000f


	//   ....[85]....
        /*0214*/ 	.word	0x0500000f


	//   ....[86]....
        /*0218*/ 	.word	0x0500000f


	//   ....[87]....
        /*021c*/ 	.word	0x0500000f


	//   ....[88]....
        /*0220*/ 	.word	0x0500000f


	//   ....[89]....
        /*0224*/ 	.word	0x0500000f


	//   ....[90]....
        /*0228*/ 	.word	0x0500000f


	//   ....[91]....
        /*022c*/ 	.word	0x0500000f


	//   ....[92]....
        /*0230*/ 	.word	0x0500000f


	//   ....[93]....
        /*0234*/ 	.word	0x0500000f


	//   ....[94]....
        /*0238*/ 	.word	0x0500000f


	//   ....[95]....
        /*023c*/ 	.word	0x0500000f


	//   ....[96]....
        /*0240*/ 	.word	0x0500000f


	//   ....[97]....
        /*0244*/ 	.word	0x0500000f


	//   ....[98]....
        /*0248*/ 	.word	0x0500000f


	//   ....[99]....
        /*024c*/ 	.word	0x0500000f


	//   ....[100]....
        /*0250*/ 	.word	0x0500000f


	//   ....[101]....
        /*0254*/ 	.word	0x0500000f


	//   ....[102]....
        /*0258*/ 	.word	0x0500000f


	//   ....[103]....
        /*025c*/ 	.word	0x0500000f


	//   ....[104]....
        /*0260*/ 	.word	0x0500000f


	//   ....[105]....
        /*0264*/ 	.word	0x0500000f


	//   ....[106]....
        /*0268*/ 	.word	0x0500000f


	//   ....[107]....
        /*026c*/ 	.word	0x0500000f


	//   ....[108]....
        /*0270*/ 	.word	0x0500000f


	//   ....[109]....
        /*0274*/ 	.word	0x0500000f


	//   ....[110]....
        /*0278*/ 	.word	0x0500000f


	//   ....[111]....
        /*027c*/ 	.word	0x0500000f


	//   ....[112]....
        /*0280*/ 	.word	0x0500000f


	//   ....[113]....
        /*0284*/ 	.word	0x0500000f


	//   ....[114]....
        /*0288*/ 	.word	0x0500000f


	//   ....[115]....
        /*028c*/ 	.word	0x0500000f


	//   ....[116]....
        /*0290*/ 	.word	0x0500000f


	//   ....[117]....
        /*0294*/ 	.word	0x0500000f


	//   ....[118]....
        /*0298*/ 	.word	0x0500000f


	//   ....[119]....
        /*029c*/ 	.word	0x0500000f


	//----- nvinfo : EIATTR_COOP_GROUP_INSTR_OFFSETS
	.align		4
.L_83:
        /*02a0*/ 	.byte	0x04, 0x28
        /*02a2*/ 	.short	(.L_85 - .L_84)


	//   ....[0]....
.L_84:
        /*02a4*/ 	.word	0x00000080


	//   ....[1]....
        /*02a8*/ 	.word	0x00000090


	//   ....[2]....
        /*02ac*/ 	.word	0x000002d0


	//   ....[3]....
        /*02b0*/ 	.word	0x00000430


	//   ....[4]....
        /*02b4*/ 	.word	0x00000550


	//   ....[5]....
        /*02b8*/ 	.word	0x000006b0


	//   ....[6]....
        /*02bc*/ 	.word	0x00000e60


	//   ....[7]....
        /*02c0*/ 	.word	0x00002910


	//   ....[8]....
        /*02c4*/ 	.word	0x00002990


	//   ....[9]....
        /*02c8*/ 	.word	0x00002ea0


	//   ....[10]....
        /*02cc*/ 	.word	0x00002f30


	//   ....[11]....
        /*02d0*/ 	.word	0x00003b30


	//   ....[12]....
        /*02d4*/ 	.word	0x00005200


	//   ....[13]....
        /*02d8*/ 	.word	0x00005230


	//   ....[14]....
        /*02dc*/ 	.word	0x00005260


	//   ....[15]....
        /*02e0*/ 	.word	0x00005270


	//   ....[16]....
        /*02e4*/ 	.word	0x000065d0


	//   ....[17]....
        /*02e8*/ 	.word	0x000066e0


	//   ....[18]....
        /*02ec*/ 	.word	0x00006740


	//   ....[19]....
        /*02f0*/ 	.word	0x00006820


	//   ....[20]....
        /*02f4*/ 	.word	0x00006840


	//   ....[21]....
        /*02f8*/ 	.word	0x00007690


	//   ....[22]....
        /*02fc*/ 	.word	0x000076f0


	//   ....[23]....
        /*0300*/ 	.word	0x00007720


	//   ....[24]....
        /*0304*/ 	.word	0x00007750


	//   ....[25]....
        /*0308*/ 	.word	0x00007cc0


	//   ....[26]....
        /*030c*/ 	.word	0x00007d00


	//   ....[27]....
        /*0310*/ 	.word	0x00007e10


	//   ....[28]....
        /*0314*/ 	.word	0x00007e50


	//   ....[29]....
        /*0318*/ 	.word	0x00009060


	//   ....[30]....
        /*031c*/ 	.word	0x00009080


	//   ....[31]....
        /*0320*/ 	.word	0x00009090


	//   ....[32]....
        /*0324*/ 	.word	0x00009140


	//   ....[33]....
        /*0328*/ 	.word	0x00009160


	//   ....[34]....
        /*032c*/ 	.word	0x00009200


	//   ....[35]....
        /*0330*/ 	.word	0x00009220


	//   ....[36]....
        /*0334*/ 	.word	0x00009230


	//   ....[37]....
        /*0338*/ 	.word	0x00009a70


	//   ....[38]....
        /*033c*/ 	.word	0x00009a90


	//   ....[39]....
        /*0340*/ 	.word	0x00009ac0


	//   ....[40]....
        /*0344*/ 	.word	0x00009b70


	//   ....[41]....
        /*0348*/ 	.word	0x00009b80


	//   ....[42]....
        /*034c*/ 	.word	0x00009c30


	//   ....[43]....
        /*0350*/ 	.word	0x00009c40


	//   ....[44]....
        /*0354*/ 	.word	0x00009c50


	//   ....[45]....
        /*0358*/ 	.word	0x00009c60


	//   ....[46]....
        /*035c*/ 	.word	0x00009c70


	//   ....[47]....
        /*0360*/ 	.word	0x00009d40


	//   ....[48]....
        /*0364*/ 	.word	0x00009de0


	//   ....[49]....
        /*0368*/ 	.word	0x0000a4d0


	//   ....[50]....
        /*036c*/ 	.word	0x0000a4e0


	//   ....[51]....
        /*0370*/ 	.word	0x0000a500


	//   ....[52]....
        /*0374*/ 	.word	0x0000a580


	//   ....[53]....
        /*0378*/ 	.word	0x0000a590


	//   ....[54]....
        /*037c*/ 	.word	0x0000a5f0


	//   ....[55]....
        /*0380*/ 	.word	0x0000a620


	//   ....[56]....
        /*0384*/ 	.word	0x0000a660


	//   ....[57]....
        /*0388*/ 	.word	0x0000a910


	//   ....[58]....
        /*038c*/ 	.word	0x0000a930


	//   ....[59]....
        /*0390*/ 	.word	0x0000a9d0


	//   ....[60]....
        /*0394*/ 	.word	0x0000a9e0


	//   ....[61]....
        /*0398*/ 	.word	0x0000aa70


	//   ....[62]....
        /*039c*/ 	.word	0x0000aa80


	//   ....[63]....
        /*03a0*/ 	.word	0x0000aa90


	//   ....[64]....
        /*03a4*/ 	.word	0x0000ab20


	//   ....[65]....
        /*03a8*/ 	.word	0x0000afc0


	//   ....[66]....
        /*03ac*/ 	.word	0x0000afd0


	//   ....[67]....
        /*03b0*/ 	.word	0x0000b020


	//   ....[68]....
        /*03b4*/ 	.word	0x0000b060


	//   ....[69]....
        /*03b8*/ 	.word	0x0000b0c0


	//   ....[70]....
        /*03bc*/ 	.word	0x0000b0e0


	//   ....[71]....
        /*03c0*/ 	.word	0x0000b160


	//   ....[72]....
        /*03c4*/ 	.word	0x0000b180


	//   ....[73]....
        /*03c8*/ 	.word	0x0000b550


	//   ....[74]....
        /*03cc*/ 	.word	0x0000ba30


	//   ....[75]....
        /*03d0*/ 	.word	0x0000bb20


	//   ....[76]....
        /*03d4*/ 	.word	0x0000bbc0


	//   ....[77]....
        /*03d8*/ 	.word	0x0000bc30


	//   ....[78]....
        /*03dc*/ 	.word	0x0000bd40


	//   ....[79]....
        /*03e0*/ 	.word	0x0000bdb0


	//   ....[80]....
        /*03e4*/ 	.word	0x0000bec0


	//   ....[81]....
        /*03e8*/ 	.word	0x0000bf30


	//   ....[82]....
        /*03ec*/ 	.word	0x0000c030


	//   ....[83]....
        /*03f0*/ 	.word	0x0000c0c0


	//   ....[84]....
        /*03f4*/ 	.word	0x0000c130


	//   ....[85]....
        /*03f8*/ 	.word	0x0000c190


	//   ....[86]....
        /*03fc*/ 	.word	0x0000c2b0


	//   ....[87]....
        /*0400*/ 	.word	0x0000c310


	//   ....[88]....
        /*0404*/ 	.word	0x0000c420


	//   ....[89]....
        /*0408*/ 	.word	0x0000c480


	//   ....[90]....
        /*040c*/ 	.word	0x0000c570


	//   ....[91]....
        /*0410*/ 	.word	0x0000c650


	//   ....[92]....
        /*0414*/ 	.word	0x0000c730


	//   ....[93]....
        /*0418*/ 	.word	0x0000c7a0


	//   ....[94]....
        /*041c*/ 	.word	0x0000c870


	//   ....[95]....
        /*0420*/ 	.word	0x0000c9b0


	//   ....[96]....
        /*0424*/ 	.word	0x0000ca60


	//   ....[97]....
        /*0428*/ 	.word	0x0000cad0


	//   ....[98]....
        /*042c*/ 	.word	0x0000cbc0


	//   ....[99]....
        /*0430*/ 	.word	0x0000cc20


	//   ....[100]....
        /*0434*/ 	.word	0x0000ccf0


	//   ....[101]....
        /*0438*/ 	.word	0x0000cd50


	//   ....[102]....
        /*043c*/ 	.word	0x0000ce20


	//   ....[103]....
        /*0440*/ 	.word	0x0000cf10


	//   ....[104]....
        /*0444*/ 	.word	0x0000cfb0


	//   ....[105]....
        /*0448*/ 	.word	0x0000d010


	//   ....[106]....
        /*044c*/ 	.word	0x0000d110


	//   ....[107]....
        /*0450*/ 	.word	0x0000d170


	//   ....[108]....
        /*0454*/ 	.word	0x0000d270


	//   ....[109]....
        /*0458*/ 	.word	0x0000d2d0


	//   ....[110]....
        /*045c*/ 	.word	0x0000d3a0


	//   ....[111]....
        /*0460*/ 	.word	0x0000d4f0


	//   ....[112]....
        /*0464*/ 	.word	0x0000d590


	//   ....[113]....
        /*0468*/ 	.word	0x0000d620


	//   ....[114]....
        /*046c*/ 	.word	0x0000d720


	//   ....[115]....
        /*0470*/ 	.word	0x0000d780


	//   ....[116]....
        /*0474*/ 	.word	0x0000d870


	//   ....[117]....
        /*0478*/ 	.word	0x0000d8d0


	//   ....[118]....
        /*047c*/ 	.word	0x0000d990


	//   ....[119]....
        /*0480*/ 	.word	0x0000db00


	//----- nvinfo : EIATTR_REG_RECONFIG
	.align		4
.L_85:
        /*0484*/ 	.byte	0x01, 0x54
	.zero		2


	//----- nvinfo : EIATTR_SYSCALL_OFFSETS
	.align		4
        /*0488*/ 	.byte	0x04, 0x46
        /*048a*/ 	.short	(.L_87 - .L_86)


	//   ....[0]....
.L_86:
        /*048c*/ 	.word	0x00001190


	//   ....[1]....
        /*0490*/ 	.word	0x00008720


	//   ....[2]....
        /*0494*/ 	.word	0x00008860


	//   ....[3]....
        /*0498*/ 	.word	0x00008950


	//   ....[4]....
        /*049c*/ 	.word	0x00009590


	//----- nvinfo : EIATTR_MBARRIER_INSTR_OFFSETS
	.align		4
.L_87:
        /*04a0*/ 	.byte	0x04, 0x39
        /*04a2*/ 	.short	(.L_89 - .L_88)


	//   ....[0]....
.L_88:
        /*04a4*/ 	.word	0x00000180
        /*04a8*/ 	.word	0x000000ff
        /*04ac*/ 	.word	0x0002d800
        /*04b0*/ 	.short	0x0100
        /*04b2*/ 	.byte	0x08
	.zero		1


	//   ....[1]....
        /*04b4*/ 	.word	0x00000190
        /*04b8*/ 	.word	0x000000ff
        /*04bc*/ 	.word	0x0002d820
        /*04c0*/ 	.short	0x0100
        /*04c2*/ 	.byte	0x08
	.zero		1


	//   ....[2]....
        /*04c4*/ 	.word	0x00000280
        /*04c8*/ 	.word	0x000000ff
        /*04cc*/ 	.word	0x0002d830
        /*04d0*/ 	.short	0x0100
        /*04d2*/ 	.byte	0x08
	.zero		1


	//   ....[3]....
        /*04d4*/ 	.word	0x00000290
        /*04d8*/ 	.word	0x000000ff
        /*04dc*/ 	.word	0x0002d840
        /*04e0*/ 	.short	0x0100
        /*04e2*/ 	.byte	0x08
	.zero		1


	//   ....[4]....
        /*04e4*/ 	.word	0x000002a0
        /*04e8*/ 	.word	0x000000ff
        /*04ec*/ 	.word	0x0002d838
        /*04f0*/ 	.short	0x0100
        /*04f2*/ 	.byte	0x08
	.zero		1


	//   ....[5]....
        /*04f4*/ 	.word	0x000002b0
        /*04f8*/ 	.word	0x000000ff
        /*04fc*/ 	.word	0x0002d848
        /*0500*/ 	.short	0x0100
        /*0502*/ 	.byte	0x08
	.zero		1


	//   ....[6]....
        /*0504*/ 	.word	0x000003e0
        /*0508*/ 	.word	0x000000ff
        /*050c*/ 	.word	0x0002d850
        /*0510*/ 	.short	0x0100
        /*0512*/ 	.byte	0x08
	.zero		1


	//   ....[7]....
        /*0514*/ 	.word	0x000003f0
        /*0518*/ 	.word	0x000000ff
        /*051c*/ 	.word	0x0002d860
        /*0520*/ 	.short	0x0100
        /*0522*/ 	.byte	0x08
	.zero		1


	//   ....[8]....
        /*0524*/ 	.word	0x00000400
        /*0528*/ 	.word	0x000000ff
        /*052c*/ 	.word	0x0002d858
        /*0530*/ 	.short	0x0100
        /*0532*/ 	.byte	0x08
	.zero		1


	//   ....[9]....
        /*0534*/ 	.word	0x00000410
        /*0538*/ 	.word	0x000000ff
        /*053c*/ 	.word	0x0002d868
        /*0540*/ 	.short	0x0100
        /*0542*/ 	.byte	0x08
	.zero		1


	//   ....[10]....
        /*0544*/ 	.word	0x00000500
        /*0548*/ 	.word	0x000000ff
        /*054c*/ 	.word	0x0002d870
        /*0550*/ 	.short	0x0100
        /*0552*/ 	.byte	0x06
	.zero		1


	//   ....[11]....
        /*0554*/ 	.word	0x00000510
        /*0558*/ 	.word	0x000000ff
        /*055c*/ 	.word	0x0002d880
        /*0560*/ 	.short	0x0100
        /*0562*/ 	.byte	0x06
	.zero		1


	//   ....[12]....
        /*0564*/ 	.word	0x00000520
        /*0568*/ 	.word	0x000000ff
        /*056c*/ 	.word	0x0002d878
        /*0570*/ 	.short	0x0100
        /*0572*/ 	.byte	0x06
	.zero		1


	//   ....[13]....
        /*0574*/ 	.word	0x00000530
        /*0578*/ 	.word	0x000000ff
        /*057c*/ 	.word	0x0002d888
        /*0580*/ 	.short	0x0100
        /*0582*/ 	.byte	0x06
	.zero		1


	//   ....[14]....
        /*0584*/ 	.word	0x00000660
        /*0588*/ 	.word	0x000000ff
        /*058c*/ 	.word	0x0002d890
        /*0590*/ 	.short	0x0100
        /*0592*/ 	.byte	0x08
	.zero		1


	//   ....[15]....
        /*0594*/ 	.word	0x00000670
        /*0598*/ 	.word	0x000000ff
        /*059c*/ 	.word	0x0002d8a0
        /*05a0*/ 	.short	0x0100
        /*05a2*/ 	.byte	0x08
	.zero		1


	//   ....[16]....
        /*05a4*/ 	.word	0x00000680
        /*05a8*/ 	.word	0x000000ff
        /*05ac*/ 	.word	0x0002d898
        /*05b0*/ 	.short	0x0100
        /*05b2*/ 	.byte	0x08
	.zero		1


	//   ....[17]....
        /*05b4*/ 	.word	0x00000690
        /*05b8*/ 	.word	0x000000ff
        /*05bc*/ 	.word	0x0002d8a8
        /*05c0*/ 	.short	0x0100
        /*05c2*/ 	.byte	0x08
	.zero		1


	//   ....[18]....
        /*05c4*/ 	.word	0x000007d0
        /*05c8*/ 	.word	0x000000ff
        /*05cc*/ 	.word	0x0002d8b0
        /*05d0*/ 	.short	0x0100
        /*05d2*/ 	.byte	0x08
	.zero		1


	//   ....[19]....
        /*05d4*/ 	.word	0x000007e0
        /*05d8*/ 	.word	0x000000ff
        /*05dc*/ 	.word	0x0002d8c0
        /*05e0*/ 	.short	0x0100
        /*05e2*/ 	.byte	0x08
	.zero		1


	//   ....[20]....
        /*05e4*/ 	.word	0x000007f0
        /*05e8*/ 	.word	0x000000ff
        /*05ec*/ 	.word	0x0002d8b8
        /*05f0*/ 	.short	0x0100
        /*05f2*/ 	.byte	0x08
	.zero		1


	//   ....[21]....
        /*05f4*/ 	.word	0x00000800
        /*05f8*/ 	.word	0x000000ff
        /*05fc*/ 	.word	0x0002d8c8
        /*0600*/ 	.short	0x0100
        /*0602*/ 	.byte	0x08
	.zero		1


	//   ....[22]....
        /*0604*/ 	.word	0x000011f0
        /*0608*/ 	.word	0x000000ff
        /*060c*/ 	.word	0x0002d800
        /*0610*/ 	.short	0x010a
        /*0612*/ 	.byte	0x28
	.zero		1


	//   ....[23]....
        /*0614*/ 	.word	0x00001270
        /*0618*/ 	.word	0x00000000
        /*061c*/ 	.word	0x0002d830
        /*0620*/ 	.short	0x010a
        /*0622*/ 	.byte	0x3f
	.zero		1


	//   ....[24]....
        /*0624*/ 	.word	0x000012c0
        /*0628*/ 	.word	0x00000000
        /*062c*/ 	.word	0x0002d830
        /*0630*/ 	.short	0x010a
        /*0632*/ 	.byte	0x3f
	.zero		1


	//   ....[25]....
        /*0634*/ 	.word	0x00001ea0
        /*0638*/ 	.word	0x000000ff
        /*063c*/ 	.word	0x00000000
        /*0640*/ 	.short	0x0101
        /*0642*/ 	.byte	0x06
	.zero		1


	//   ....[26]....
        /*0644*/ 	.word	0x00003e10
        /*0648*/ 	.word	0x000000ff
        /*064c*/ 	.word	0x0002d830
        /*0650*/ 	.short	0x010a
        /*0652*/ 	.byte	0x06
	.zero		1


	//   ....[27]....
        /*0654*/ 	.word	0x00003e50
        /*0658*/ 	.word	0x000000ff
        /*065c*/ 	.word	0x0002d830
        /*0660*/ 	.short	0x010a
        /*0662*/ 	.byte	0x06
	.zero		1


	//   ....[28]....
        /*0664*/ 	.word	0x00004120
        /*0668*/ 	.word	0x000000ff
        /*066c*/ 	.word	0x0002d850
        /*0670*/ 	.short	0x010a
        /*0672*/ 	.byte	0x06
	.zero		1


	//   ....[29]....
        /*0674*/ 	.word	0x00004160
        /*0678*/ 	.word	0x000000ff
        /*067c*/ 	.word	0x0002d850
        /*0680*/ 	.short	0x010a
        /*0682*/ 	.byte	0x06
	.zero		1


	//   ....[30]....
        /*0684*/ 	.word	0x00004aa0
        /*0688*/ 	.word	0x000000ff
        /*068c*/ 	.word	0x00000000
        /*0690*/ 	.short	0x0101
        /*0692*/ 	.byte	0x06
	.zero		1


	//   ....[31]....
        /*0694*/ 	.word	0x00006060
        /*0698*/ 	.word	0x000000ff
        /*069c*/ 	.word	0x00000000
        /*06a0*/ 	.short	0x0101
        /*06a2*/ 	.byte	0x06
	.zero		1


	//   ....[32]....
        /*06a4*/ 	.word	0x00006650
        /*06a8*/ 	.word	0x000000ff
        /*06ac*/ 	.word	0x0002d850
        /*06b0*/ 	.short	0x010a
        /*06b2*/ 	.byte	0x08
	.zero		1


	//   ....[33]....
        /*06b4*/ 	.word	0x00006690
        /*06b8*/ 	.word	0x000000ff
        /*06bc*/ 	.word	0x0002d850
        /*06c0*/ 	.short	0x010a
        /*06c2*/ 	.byte	0x08
	.zero		1


	//   ....[34]....
        /*06c4*/ 	.word	0x00006df0
        /*06c8*/ 	.word	0x000000ff
        /*06cc*/ 	.word	0x00000000
        /*06d0*/ 	.short	0x0101
        /*06d2*/ 	.byte	0x08
	.zero		1


	//   ....[35]....
        /*06d4*/ 	.word	0x00007ce0
        /*06d8*/ 	.word	0x000000ff
        /*06dc*/ 	.word	0x00000000
        /*06e0*/ 	.short	0x0101
        /*06e2*/ 	.byte	0x04
	.zero		1


	//   ....[36]....
        /*06e4*/ 	.word	0x00008e30
        /*06e8*/ 	.word	0x00000000
        /*06ec*/ 	.word	0x0002d840
        /*06f0*/ 	.short	0x010a
        /*06f2*/ 	.byte	0x3f
	.zero		1


	//   ....[37]....
        /*06f4*/ 	.word	0x00009370
        /*06f8*/ 	.word	0x00000000
        /*06fc*/ 	.word	0x0002d830
        /*0700*/ 	.short	0x0107
        /*0702*/ 	.byte	0x3f
	.zero		1


	//   ....[38]....
        /*0704*/ 	.word	0x00009430
        /*0708*/ 	.word	0x00000000
        /*070c*/ 	.word	0x0002d830
        /*0710*/ 	.short	0x0101
        /*0712*/ 	.byte	0x3f
	.zero		1


	//   ....[39]....
        /*0714*/ 	.word	0x00009ee0
        /*0718*/ 	.word	0x000000ff
        /*071c*/ 	.word	0x0002d800
        /*0720*/ 	.short	0x0107
        /*0722*/ 	.byte	0x25
	.zero		1


	//   ....[40]....
        /*0724*/ 	.word	0x00009f40
        /*0728*/ 	.word	0x000000ff
        /*072c*/ 	.word	0x0002d800
        /*0730*/ 	.short	0x0101
        /*0732*/ 	.byte	0x25
	.zero		1


	//   ....[41]....
        /*0734*/ 	.word	0x00009f60
        /*0738*/ 	.word	0x000000ff
        /*073c*/ 	.word	0x0002d820
        /*0740*/ 	.short	0x010a
        /*0742*/ 	.byte	0x25
	.zero		1


	//   ....[42]....
        /*0744*/ 	.word	0x0000a2f0
        /*0748*/ 	.word	0x00000006
        /*074c*/ 	.word	0x0002d840
        /*0750*/ 	.short	0x010a
        /*0752*/ 	.byte	0x3f
	.zero		1


	//   ....[43]....
        /*0754*/ 	.word	0x0000a700
        /*0758*/ 	.word	0x00000006
        /*075c*/ 	.word	0x0002d830
        /*0760*/ 	.short	0x0107
        /*0762*/ 	.byte	0x3f
	.zero		1


	//   ....[44]....
        /*0764*/ 	.word	0x0000a7c0
        /*0768*/ 	.word	0x00000006
        /*076c*/ 	.word	0x0002d830
        /*0770*/ 	.short	0x0101
        /*0772*/ 	.byte	0x3f
	.zero		1


	//   ....[45]....
        /*0774*/ 	.word	0x0000a820
        /*0778*/ 	.word	0x00000006
        /*077c*/ 	.word	0x0002d860
        /*0780*/ 	.short	0x010a
        /*0782*/ 	.byte	0x3f
	.zero		1


	//   ....[46]....
        /*0784*/ 	.word	0x0000ac10
        /*0788*/ 	.word	0x00000006
        /*078c*/ 	.word	0x0002d850
        /*0790*/ 	.short	0x0107
        /*0792*/ 	.byte	0x3f
	.zero		1


	//   ....[47]....
        /*0794*/ 	.word	0x0000ade0
        /*0798*/ 	.word	0x00000006
        /*079c*/ 	.word	0x0002d850
        /*07a0*/ 	.short	0x0101
        /*07a2*/ 	.byte	0x3f
	.zero		1


	//   ....[48]....
        /*07a4*/ 	.word	0x0000aed0
        /*07a8*/ 	.word	0x00000004
        /*07ac*/ 	.word	0x0002d860
        /*07b0*/ 	.short	0x010a
        /*07b2*/ 	.byte	0x3f
	.zero		1


	//   ....[49]....
        /*07b4*/ 	.word	0x0000b2c0
        /*07b8*/ 	.word	0x00000004
        /*07bc*/ 	.word	0x0002d850
        /*07c0*/ 	.short	0x0107
        /*07c2*/ 	.byte	0x3f
	.zero		1


	//   ....[50]....
        /*07c4*/ 	.word	0x0000b3b0
        /*07c8*/ 	.word	0x00000004
        /*07cc*/ 	.word	0x0002d850
        /*07d0*/ 	.short	0x0101
        /*07d2*/ 	.byte	0x3f
	.zero		1


	//   ....[51]....
        /*07d4*/ 	.word	0x0000b4d0
        /*07d8*/ 	.word	0x00000004
        /*07dc*/ 	.word	0x0002d820
        /*07e0*/ 	.short	0x010a
        /*07e2*/ 	.byte	0x3f
	.zero		1


	//   ....[52]....
        /*07e4*/ 	.word	0x0000b650
        /*07e8*/ 	.word	0x00000003
        /*07ec*/ 	.word	0x0002d840
        /*07f0*/ 	.short	0x010a
        /*07f2*/ 	.byte	0x3f
	.zero		1


	//   ....[53]....
        /*07f4*/ 	.word	0x0000b6f0
        /*07f8*/ 	.word	0x00000017
        /*07fc*/ 	.word	0x0002d840
        /*0800*/ 	.short	0x010a
        /*0802*/ 	.byte	0x3f
	.zero		1


	//   ....[54]....
        /*0804*/ 	.word	0x0000b730
        /*0808*/ 	.word	0x00000003
        /*080c*/ 	.word	0x0002d860
        /*0810*/ 	.short	0x010a
        /*0812*/ 	.byte	0x3f
	.zero		1


	//   ....[55]....
        /*0814*/ 	.word	0x0000b770
        /*0818*/ 	.word	0x00000017
        /*081c*/ 	.word	0x0002d860
        /*0820*/ 	.short	0x010a
        /*0822*/ 	.byte	0x3f
	.zero		1


	//   ....[56]....
        /*0824*/ 	.word	0x0000b7e0
        /*0828*/ 	.word	0x00000003
        /*082c*/ 	.word	0x0002d800
        /*0830*/ 	.short	0x010a
        /*0832*/ 	.byte	0x3f
	.zero		1


	//   ....[57]....
        /*0834*/ 	.word	0x0000b830
        /*0838*/ 	.word	0x00000000
        /*083c*/ 	.word	0x0002d830
        /*0840*/ 	.short	0x010a
        /*0842*/ 	.byte	0x3f
	.zero		1


	//   ....[58]....
        /*0844*/ 	.word	0x0000b890
        /*0848*/ 	.word	0x00000007
        /*084c*/ 	.word	0x0002d830
        /*0850*/ 	.short	0x010a
        /*0852*/ 	.byte	0x3f
	.zero		1


	//   ....[59]....
        /*0854*/ 	.word	0x0000b8f0
        /*0858*/ 	.word	0x00000007
        /*085c*/ 	.word	0x0002d850
        /*0860*/ 	.short	0x010a
        /*0862*/ 	.byte	0x3f
	.zero		1


	//   ....[60]....
        /*0864*/ 	.word	0x0000b950
        /*0868*/ 	.word	0x00000007
        /*086c*/ 	.word	0x0002d850
        /*0870*/ 	.short	0x010a
        /*0872*/ 	.byte	0x3f
	.zero		1


	//   ....[61]....
        /*0874*/ 	.word	0x0000ba70
        /*0878*/ 	.word	0x00000000
        /*087c*/ 	.word	0x0002d840
        /*0880*/ 	.short	0x010a
        /*0882*/ 	.byte	0x3f
	.zero		1


	//   ....[62]....
        /*0884*/ 	.word	0x0000c8b0
        /*0888*/ 	.word	0x00000003
        /*088c*/ 	.word	0x0002d820
        /*0890*/ 	.short	0x010a
        /*0892*/ 	.byte	0x3f
	.zero		1


	//   ....[63]....
        /*0894*/ 	.word	0x0000c900
        /*0898*/ 	.word	0x00000006
        /*089c*/ 	.word	0x0002d840
        /*08a0*/ 	.short	0x010a
        /*08a2*/ 	.byte	0x3f
	.zero		1


	//   ....[64]....
        /*08a4*/ 	.word	0x0000ce60
        /*08a8*/ 	.word	0x00000006
        /*08ac*/ 	.word	0x0002d860
        /*08b0*/ 	.short	0x010a
        /*08b2*/ 	.byte	0x3f
	.zero		1


	//   ....[65]....
        /*08b4*/ 	.word	0x0000d440
        /*08b8*/ 	.word	0x00000004
        /*08bc*/ 	.word	0x0002d860
        /*08c0*/ 	.short	0x010a
        /*08c2*/ 	.byte	0x3f
	.zero		1


	//   ....[66]....
        /*08c4*/ 	.word	0x0000da20
        /*08c8*/ 	.word	0x00000004
        /*08cc*/ 	.word	0x0002d820
        /*08d0*/ 	.short	0x010a
        /*08d2*/ 	.byte	0x3f
	.zero		1


	//   ....[67]....
        /*08d4*/ 	.word	0x0000dbc0
        /*08d8*/ 	.word	0x00000003
        /*08dc*/ 	.word	0x0002d840
        /*08e0*/ 	.short	0x010a
        /*08e2*/ 	.byte	0x3f
	.zero		1


	//   ....[68]....
        /*08e4*/ 	.word	0x0000dc10
        /*08e8*/ 	.word	0x00000017
        /*08ec*/ 	.word	0x0002d840
        /*08f0*/ 	.short	0x010a
        /*08f2*/ 	.byte	0x3f
	.zero		1


	//   ....[69]....
        /*08f4*/ 	.word	0x0000dc60
        /*08f8*/ 	.word	0x00000003
        /*08fc*/ 	.word	0x0002d860
        /*0900*/ 	.short	0x010a
        /*0902*/ 	.byte	0x3f
	.zero		1


	//----- nvinfo : EIATTR_NUM_MBARRIERS
	.align		4
.L_89:
        /*0904*/ 	.byte	0x03, 0x38
        /*0906*/ 	.short	0x0016


	//----- nvinfo : EIATTR_EXIT_INSTR_OFFSETS
	.align		4
        /*0908*/ 	.byte	0x04, 0x1c
        /*090a*/ 	.short	(.L_91 - .L_90)


	//   ....[0]....
.L_90:
        /*090c*/ 	.word	0x00000960


	//   ....[1]....
        /*0910*/ 	.word	0x00007f70


	//   ....[2]....
        /*0914*/ 	.word	0x0000b7c0


	//----- nvinfo : EIATTR_MAX_THREADS
	.align		4
.L_91:
        /*0918*/ 	.byte	0x04, 0x05
        /*091a*/ 	.short	(.L_93 - .L_92)
.L_92:
        /*091c*/ 	.word	0x00000200
        /*0920*/ 	.word	0x00000001
        /*0924*/ 	.word	0x00000001


	//----- nvinfo : EIATTR_CRS_STACK_SIZE
	.align		4
.L_93:
        /*0928*/ 	.byte	0x04, 0x1e
        /*092a*/ 	.short	(.L_95 - .L_94)
.L_94:
        /*092c*/ 	.word	0x00000000


	//----- nvinfo : EIATTR_CBANK_PARAM_SIZE
	.align		4
.L_95:
        /*0930*/ 	.byte	0x03, 0x19
        /*0932*/ 	.short	0x0a70


	//----- nvinfo : EIATTR_PARAM_CBANK
	.align		4
        /*0934*/ 	.byte	0x04, 0x0a
        /*0936*/ 	.short	(.L_97 - .L_96)
	.align		4
.L_96:
        /*0938*/ 	.word	index@(.nv.constant0._ZN7cutlass13device_kernelIN5flash11enable_sm90INS1_16FlashAttnFwdSm90INS1_25CollectiveMainloopFwdSm90ILi2EN4cute5tupleIJNS5_1CILi1EEES8_S8_EEENS6_IJNS7_ILi192EEENS7_ILi128EEENS7_ILi96EEEEEELi96ENS_10bfloat16_tEfNS_4arch4Sm90ELb0ELb0ELb1ELb0ELb1ELb0ELb0ELb0ELb1ELb1ELb0ELb0EEENS1_21CollectiveEpilogueFwdINS6_IJSA_SC_SB_EEES9_SE_SG_Li384ELb0ELb1ELb0ELb0EEENS1_29StaticPersistentTileSchedulerILb0EEEEEEEEEvNT_6ParamsE)
        /*093c*/ 	.short	0x0210
        /*093e*/ 	.short	0x0a70


	//----- nvinfo : EIATTR_SW_WAR
	.align		4
.L_97:
        /*0940*/ 	.byte	0x04, 0x36
        /*0942*/ 	.short	(.L_99 - .L_98)
.L_98:
        /*0944*/ 	.word	0x00000008
.L_99:


//--------------------- .nv.info._ZN7cutlass13device_kernelIN5flash11enable_sm90INS1_16FlashAttnFwdSm90INS1_25CollectiveMainloopFwdSm90ILi2EN4cute5tupleIJNS5_1CILi1EEES8_S8_EEENS6_IJNS7_ILi192EEENS7_ILi128EEENS7_ILi96EEEEEELi96ENS_10bfloat16_tEfNS_4arch4Sm90ELb0ELb0ELb1ELb1ELb1ELb0ELb0ELb0ELb1ELb1ELb0ELb0EEENS1_21CollectiveEpilogueFwdINS6_IJSA_SC_SB_EEES9_SE_SG_Li384ELb1ELb1ELb0ELb0EEENS1_36VarlenDynamicPersistentTileSchedulerILi192ELi128ELi384ELi128ELb0ELb1ELb1ELb0ELb1ELb1EEEEEEEEEvNT_6ParamsE --------------------------
	.section	.nv.info._ZN7cutlass13device_kernelIN5flash11enable_sm90INS1_16FlashAttnFwdSm90INS1_25CollectiveMainloopFwdSm90ILi2EN4cute5tupleIJNS5_1CILi1EEES8_S8_EEENS6_IJNS7_ILi192EEENS7_ILi128EEENS7_ILi96EEEEEELi96ENS_10bfloat16_tEfNS_4arch4Sm90ELb0ELb0ELb1ELb1ELb1ELb0ELb0ELb0ELb1ELb1ELb0ELb0EEENS1_21CollectiveEpilogueFwdINS6_IJSA_SC_SB_EEES9_SE_SG_Li384ELb1ELb1ELb0ELb0EEENS1_36VarlenDynamicPersistentTileSchedulerILi192ELi128ELi384ELi128ELb0ELb1ELb1ELb0ELb1ELb1EEEEEEEEEvNT_6ParamsE,"",@"SHT_CUDA_INFO"
	.sectionflags	@""
	.align	4


	//----- nvinfo : EIATTR_CUDA_API_VERSION
	.align		4
        /*0000*/ 	.byte	0x04, 0x37
        /*0002*/ 	.short	(.L_101 - .L_100)
.L_100:
        /*0004*/ 	.word	0x00000082


	//----- nvinfo : EIATTR_KPARAM_INFO
	.align		4
.L_101:
        /*0008*/ 	.byte	0x04, 0x17
        /*000a*/ 	.short	(.L_103 - .L_102)
.L_102:
        /*000c*/ 	.word	0x00000000
        /*0010*/ 	.short	0x0000
        /*0012*/ 	.short	0x0070
        /*0014*/ 	.byte	0x00, 0xf0, 0x01, 0x2a


	//----- nvinfo : EIATTR_SPARSE_MMA_MASK
	.align		4
.L_103:
        /*0018*/ 	.byte	0x03, 0x50
        /*001a*/ 	.short	0x0000


	//----- nvinfo : EIATTR_MAXREG_COUNT
	.align		4
        /*001c*/ 	.byte	0x03, 0x1b
        /*001e*/ 	.short	0x0080


	//----- nvinfo : EIATTR_NUM_BARRIERS
	.align		4
        /*0020*/ 	.byte	0x02, 0x4c
        /*0022*/ 	.byte	0x10
	.zero		1


	//----- nvinfo : EIATTR_EXTERNS
	.align		4
        /*0024*/ 	.byte	0x04, 0x0f
        /*0026*/ 	.short	(.L_105 - .L_104)


	//   ....[0]....
	.align		4
.L_104:
        /*0028*/ 	.word	index@(__assertfail)


	//----- nvinfo : EIATTR_ANNOTATIONS
	.align		4
.L_105:
        /*002c*/ 	.byte	0x04, 0x55
        /*002e*/ 	.short	(.L_107 - .L_106)


	//   ....[0]....
.L_106:
        /* <DEDUP_REMOVED lines=31> */
        /*0214*/ 	.byte	0xf0, 0xe8, 0x00, 0x00, 0x01, 0x00, 0x00, 0x00, 0x00, 0xe9, 0x00, 0x00


	//----- nvinfo : EIATTR_MERCURY_ISA_VERSION
	.align		4
.L_107:
        /*0220*/ 	.byte	0x03, 0x5f
        /*0222*/ 	.short	0x0101


	//----- nvinfo : EIATTR_UNUSED_LOAD_BYTE_OFFSET
	.align		4
        /*0224*/ 	.byte	0x04, 0x44
        /*0226*/ 	.short	(.L_109 - .L_108)


	//   ....[0]....
.L_108:
        /*0228*/ 	.word	0x00000970
        /*022c*/ 	.word	0x0000fff0


	//   ....[1]....
        /*0230*/ 	.word	0x00007320
        /*0234*/ 	.word	0x0000fff0


	//----- nvinfo : EIATTR_INT_WARP_WIDE_INSTR_OFFSETS
	.align		4
.L_109:
        /*0238*/ 	.byte	0x04, 0x31
        /*023a*/ 	.short	(.L_111 - .L_110)


	//   ....[0]....
.L_110:
        /*023c*/ 	.word	0x000000c0


	//   ....[1]....
        /*0240*/ 	.word	0x000000d0


	//   ....[2]....
        /*0244*/ 	.word	0x00000170


	//   ....[3]....
        /*0248*/ 	.word	0x00009d80


	//   ....[4]....
        /*024c*/ 	.word	0x00009e10


	//   ....[5]....
        /*0250*/ 	.word	0x0000cbb0


	//   ....[6]....
        /*0254*/ 	.word	0x0000cc40


	//----- nvinfo : EIATTR_COOP_GROUP_MASK_REGIDS
	.align		4
.L_111:
        /*0258*/ 	.byte	0x04, 0x29
        /*025a*/ 	.short	(.L_113 - .L_112)


	//   ....[0]....
.L_112:
        /*025c*/ 	.word	0xffffffff


	//   ....[1]....
        /*0260*/ 	.word	0xffffffff


	//   ....[2]....
        /*0264*/ 	.word	0xffffffff


	//   ....[3]....
        /*0268*/ 	.word	0xffffffff


	//   ....[4]....
        /*026c*/ 	.word	0xffffffff


	//   ....[5]....
        /*0270*/ 	.word	0xffffffff


	//   ....[6]....
        /*0274*/ 	.word	0xffffffff


	//   ....[7]....
        /*0278*/ 	.word	0xffffffff


	//   ....[8]....
        /*027c*/ 	.word	0xffffffff


	//   ....[9]....
        /*0280*/ 	.word	0xffffffff


	//   ....[10]....
        /*0284*/ 	.word	0xffffffff


	//   ....[11]....
        /*0288*/ 	.word	0xffffffff


	//   ....[12]....
        /*028c*/ 	.word	0xffffffff


	//   ....[13]....
        /*0290*/ 	.word	0xffffffff


	//   ....[14]....
        /*0294*/ 	.word	0xffffffff


	//   ....[15]....
        /*0298*/ 	.word	0xffffffff


	//   ....[16]....
        /*029c*/ 	.word	0xffffffff


	//   ....[17]....
        /*02a0*/ 	.word	0xffffffff


	//   ....[18]....
        /*02a4*/ 	.word	0xffffffff


	//   ....[19]....
        /*02a8*/ 	.word	0xffffffff


	//   ....[20]....
        /*02ac*/ 	.word	0xffffffff


	//   ....[21]....
        /*02b0*/ 	.word	0xffffffff


	//   ....[22]....
        /*02b4*/ 	.word	0xffffffff


	//   ....[23]....
        /*02b8*/ 	.word	0xffffffff


	//   ....[24]....
        /*02bc*/ 	.word	0xffffffff


	//   ....[25]....
        /*02c0*/ 	.word	0xffffffff


	//   ....[26]....
        /*02c4*/ 	.word	0xffffffff


	//   ....[27]....
        /*02c8*/ 	.word	0xffffffff


	//   ....[28]....
        /*02cc*/ 	.word	0xffffffff


	//   ....[29]....
        /*02d0*/ 	.word	0xffffffff


	//   ....[30]....
        /*02d4*/ 	.word	0xffffffff


	//   ....[31]....
        /*02d8*/ 	.word	0xffffffff


	//   ....[32]....
        /*02dc*/ 	.word	0xffffffff


	//   ....[33]....
        /*02e0*/ 	.word	0xffffffff


	//   ....[34]....
        /*02e4*/ 	.word	0xffffffff


	//   ....[35]....
        /*02e8*/ 	.word	0xffffffff


	//   ....[36]....
        /*02ec*/ 	.word	0xffffffff


	//   ....[37]....
        /*02f0*/ 	.word	0xffffffff


	//   ....[38]....
        /*02f4*/ 	.word	0xffffffff


	//   ....[39]....
        /*02f8*/ 	.word	0xffffffff


	//   ....[40]....
        /*02fc*/ 	.word	0xffffffff


	//   ....[41]....
        /*0300*/ 	.word	0xffffffff


	//   ....[42]....
        /*0304*/ 	.word	0xffffffff


	//   ....[43]....
        /*0308*/ 	.word	0xffffffff


	//   ....[44]....
        /*030c*/ 	.word	0xffffffff


	//   ....[45]....
        /*0310*/ 	.word	0xffffffff


	//   ....[46]....
        /*0314*/ 	.word	0xffffffff


	//   ....[47]....
        /*0318*/ 	.word	0xffffffff


	//   ....[48]....
        /*031c*/ 	.word	0xffffffff


	//   ....[49]....
        /*0320*/ 	.word	0xffffffff


	//   ....[50]....
        /*0324*/ 	.word	0xffffffff


	//   ....[51]....
        /*0328*/ 	.word	0xffffffff


	//   ....[52]....
        /*032c*/ 	.word	0xffffffff


	//   ....[53]....
        /*0330*/ 	.word	0xffffffff


	//   ....[54]....
        /*0334*/ 	.word	0xffffffff


	//   ....[55]....
        /*0338*/ 	.word	0xffffffff


	//   ....[56]....
        /*033c*/ 	.word	0xffffffff


	//   ....[57]....
        /*0340*/ 	.word	0xffffffff


	//   ....[58]....
        /*0344*/ 	.word	0xffffffff


	//   ....[59]....
        /*0348*/ 	.word	0xffffffff


	//   ....[60]....
        /*034c*/ 	.word	0xffffffff


	//   ....[61]....
        /*0350*/ 	.word	0xffffffff


	//   ....[62]....
        /*0354*/ 	.word	0xffffffff


	//   ....[63]....
        /*0358*/ 	.word	0xffffffff


	//   ....[64]....
        /*035c*/ 	.word	0xffffffff


	//   ....[65]....
        /*0360*/ 	.word	0xffffffff


	//   ....[66]....
        /*0364*/ 	.word	0xffffffff


	//   ....[67]....
        /*0368*/ 	.word	0xffffffff


	//   ....[68]....
        /*036c*/ 	.word	0xffffffff


	//   ....[69]....
        /*0370*/ 	.word	0xffffffff


	//   ....[70]....
        /*0374*/ 	.word	0xffffffff


	//   ....[71]....
        /*0378*/ 	.word	0xffffffff


	//   ....[72]....
        /*037c*/ 	.word	0xffffffff


	//   ....[73]....
        /*0380*/ 	.word	0xffffffff


	//   ....[74]....
        /*0384*/ 	.word	0xffffffff


	//   ....[75]....
        /*0388*/ 	.word	0xffffffff


	//   ....[76]....
        /*038c*/ 	.word	0xffffffff


	//   ....[77]....
        /*0390*/ 	.word	0xffffffff


	//   ....[78]....
        /*0394*/ 	.word	0xffffffff


	//   ....[79]....
        /*0398*/ 	.word	0xffffffff


	//   ....[80]....
        /*039c*/ 	.word	0xffffffff


	//   ....[81]....
        /*03a0*/ 	.word	0xffffffff


	//   ....[82]....
        /*03a4*/ 	.word	0xffffffff


	//   ....[83]....
        /*03a8*/ 	.word	0xffffffff


	//   ....[84]....
        /*03ac*/ 	.word	0xffffffff


	//   ....[85]....
        /*03b0*/ 	.word	0xffffffff


	//   ....[86]....
        /*03b4*/ 	.word	0xffffffff


	//   ....[87]....
        /*03b8*/ 	.word	0xffffffff


	//   ....[88]....
        /*03bc*/ 	.word	0xffffffff


	//   ....[89]....
        /*03c0*/ 	.word	0xffffffff


	//   ....[90]....
        /*03c4*/ 	.word	0xffffffff


	//   ....[91]....
        /*03c8*/ 	.word	0xffffffff


	//   ....[92]....
        /*03cc*/ 	.word	0xffffffff


	//   ....[93]....
        /*03d0*/ 	.word	0xffffffff


	//   ....[94]....
        /*03d4*/ 	.word	0xffffffff


	//   ....[95]....
        /*03d8*/ 	.word	0xffffffff


	//   ....[96]....
        /*03dc*/ 	.word	0xffffffff


	//   ....[97]....
        /*03e0*/ 	.word	0xffffffff


	//   ....[98]....
        /*03e4*/ 	.word	0xffffffff


	//   ....[99]....
        /*03e8*/ 	.word	0xffffffff


	//   ....[100]....
        /*03ec*/ 	.word	0xffffffff


	//   ....[101]....
        /*03f0*/ 	.word	0xffffffff


	//   ....[102]....
        /*03f4*/ 	.word	0xffffffff


	//   ....[103]....
        /*03f8*/ 	.word	0xffffffff


	//   ....[104]....
        /*03fc*/ 	.word	0xffffffff


	//   ....[105]....
        /*0400*/ 	.word	0xffffffff


	//   ....[106]....
        /*0404*/ 	.word	0xffffffff


	//   ....[107]....
        /*0408*/ 	.word	0xffffffff


	//   ....[108]....
        /*040c*/ 	.word	0xffffffff


	//   ....[109]....
        /*0410*/ 	.word	0xffffffff


	//   ....[110]....
        /*0414*/ 	.word	0xffffffff


	//   ....[111]....
        /*0418*/ 	.word	0x0500000f


	//   ....[112]....
        /*041c*/ 	.word	0x0500000f


	//   ....[113]....
        /*0420*/ 	.word	0x0500000f


	//   ....[114]....
        /*0424*/ 	.word	0x0500000f


	//   ....[115]....
        /*0428*/ 	.word	0x0500000f


	//   ....[116]....
        /*042c*/ 	.word	0x0500000f


	//   ....[117]....
        /*0430*/ 	.word	0x0500000f


	//   ....[118]....
        /*0434*/ 	.word	0x0500000f


	//   ....[119]....
        /*0438*/ 	.word	0x0500000f


	//   ....[120]....
        /*043c*/ 	.word	0x0500000f


	//   ....[121]....
        /*0440*/ 	.word	0x0500000f


	//   ....[122]....
        /*0444*/ 	.word	0x0500000f


	//   ....[123]....
        /*0448*/ 	.word	0x0500000f


	//   ....[124]....
        /*044c*/ 	.word	0x0500000f


	//   ....[125]....
        /*0450*/ 	.word	0x0500000f


	//   ....[126]....
        /*0454*/ 	.word	0x0500000f


	//   ....[127]....
        /*0458*/ 	.word	0x0500000f


	//   ....[128]....
        /*045c*/ 	.word	0x0500000f


	//   ....[129]....
        /*0460*/ 	.word	0x0500000f


	//   ....[130]....
        /*0464*/ 	.word	0x0500000f


	//   ....[131]....
        /*0468*/ 	.word	0x0500000f


	//   ....[132]....
        /*046c*/ 	.word	0x0500000f


	//   ....[133]....
        /*0470*/ 	.word	0x0500000f


	//   ....[134]....
        /*0474*/ 	.word	0x0500000f


	//   ....[135]....
        /*0478*/ 	.word	0x0500000f


	//   ....[136]....
        /*047c*/ 	.word	0x0500000f


	//   ....[137]....
        /*0480*/ 	.word	0x0500000f


	//   ....[138]....
        /*0484*/ 	.word	0x0500000f


	//   ....[139]....
        /*0488*/ 	.word	0x0500000f


	//   ....[140]....
        /*048c*/ 	.word	0x0500000f


	//   ....[141]....
        /*0490*/ 	.word	0x0500000f


	//   ....[142]....
        /*0494*/ 	.word	0x0500000f


	//   ....[143]....
        /*0498*/ 	.word	0x0500000f


	//   ....[144]....
        /*049c*/ 	.word	0x0500000f


	//   ....[145]....
        /*04a0*/ 	.word	0x0500000f


	//   ....[146]....
        /*04a4*/ 	.word	0x0500000f


	//   ....[147]....
        /*04a8*/ 	.word	0x0500000f


	//   ....[148]....
        /*04ac*/ 	.word	0x0500000f


	//   ....[149]....
        /*04b0*/ 	.word	0x0500000f


	//   ....[150]....
        /*04b4*/ 	.word	0x0500000f


	//   ....[151]....
        /*04b8*/ 	.word	0x0500000f


	//   ....[152]....
        /*04bc*/ 	.word	0x0500000f


	//   ....[153]....
        /*04c0*/ 	.word	0x0500000f


	//   ....[154]....
        /*04c4*/ 	.word	0x0500000f


	//   ....[155]....
        /*04c8*/ 	.word	0x0500000f


	//   ....[156]....
        /*04cc*/ 	.word	0x0500000f


	//   ....[157]....
        /*04d0*/ 	.word	0x0500000f


	//   ....[158]....
        /*04d4*/ 	.word	0x0500000f


	//   ....[159]....
        /*04d8*/ 	.word	0x0500000f


	//   ....[160]....
        /*04dc*/ 	.word	0x0500000f


	//   ....[161]....
        /*04e0*/ 	.word	0x0500000f


	//   ....[162]....
        /*04e4*/ 	.word	0x0500000f


	//   ....[163]....
        /*04e8*/ 	.word	0x0500000f


	//   ....[164]....
        /*04ec*/ 	.word	0x0500000f


	//   ....[165]....
        /*04f0*/ 	.word	0x0500000f


	//   ....[166]....
        /*04f4*/ 	.word	0x0500000f


	//   ....[167]....
        /*04f8*/ 	.word	0x0500000f


	//   ....[168]....
        /*04fc*/ 	.word	0x0500000f


	//   ....[169]....
        /*0500*/ 	.word	0x0500000f


	//   ....[170]....
        /*0504*/ 	.word	0x0500000f


	//   ....[171]....
        /*0508*/ 	.word	0x0500000f


	//   ....[172]....
        /*050c*/ 	.word	0x0500000f


	//   ....[173]....
        /*0510*/ 	.word	0x0500000f


	//----- nvinfo : EIATTR_COOP_GROUP_INSTR_OFFSETS
	.align		4
.L_113:
        /*0514*/ 	.byte	0x04, 0x28
        /*0516*/ 	.short	(.L_115 - .L_114)


	//   ....[0]....
.L_114:
        /*0518*/ 	.word	0x00000080


	//   ....[1]....
        /*051c*/ 	.word	0x000000b0


	//   ....[2]....
        /*0520*/ 	.word	0x000002d0


	//   ....[3]....
        /*0524*/ 	.word	0x00000430


	//   ....[4]....
        /*0528*/ 	.word	0x00000550


	//   ....[5]....
        /*052c*/ 	.word	0x000006b0


	//   ....[6]....
        /*0530*/ 	.word	0x00001310


	//   ....[7]....
        /*0534*/ 	.word	0x00002ad0


	//   ....[8]....
        /*0538*/ 	.word	0x00002b40


	//   ....[9]....
        /*053c*/ 	.word	0x000030d0


	//   ....[10]....
        /*0540*/ 	.word	0x00003150


	//   ....[11]....
        /*0544*/ 	.word	0x00003e50


	//   ....[12]....
        /*0548*/ 	.word	0x00005510


	//   ....[13]....
        /*054c*/ 	.word	0x00005540


	//   ....[14]....
        /*0550*/ 	.word	0x00005570


	//   ....[15]....
        /*0554*/ 	.word	0x00005590


	//   ....[16]....
        /*0558*/ 	.word	0x000068e0


	//   ....[17]....
        /*055c*/ 	.word	0x000069e0


	//   ....[18]....
        /*0560*/ 	.word	0x00006a40


	//   ....[19]....
        /*0564*/ 	.word	0x00006b20


	//   ....[20]....
        /*0568*/ 	.word	0x00006b30


	//   ....[21]....
        /*056c*/ 	.word	0x00007c60


	//   ....[22]....
        /*0570*/ 	.word	0x00007ca0


	//   ....[23]....
        /*0574*/ 	.word	0x00007cd0


	//   ....[24]....
        /*0578*/ 	.word	0x00007d00


	//   ....[25]....
        /*057c*/ 	.word	0x00008180


	//   ....[26]....
        /*0580*/ 	.word	0x000081a0


	//   ....[27]....
        /*0584*/ 	.word	0x000082b0


	//   ....[28]....
        /*0588*/ 	.word	0x000082d0


	//   ....[29]....
        /*058c*/ 	.word	0x00008ae0


	//   ....[30]....
        /*0590*/ 	.word	0x00008af0


	//   ....[31]....
        /*0594*/ 	.word	0x00008bf0


	//   ....[32]....
        /*0598*/ 	.word	0x00008c10


	//   ....[33]....
        /*059c*/ 	.word	0x00008d80


	//   ....[34]....
        /*05a0*/ 	.word	0x00008f50


	//   ....[35]....
        /*05a4*/ 	.word	0x00008f80


	//   ....[36]....
        /*05a8*/ 	.word	0x00008fb0


	//   ....[37]....
        /*05ac*/ 	.word	0x00008fe0


	//   ....[38]....
        /*05b0*/ 	.word	0x00009010


	//   ....[39]....
        /*05b4*/ 	.word	0x00009040


	//   ....[40]....
        /*05b8*/ 	.word	0x00009190


	//   ....[41]....
        /*05bc*/ 	.word	0x000091c0


	//   ....[42]....
        /*05c0*/ 	.word	0x000091f0


	//   ....[43]....
        /*05c4*/ 	.word	0x00009220


	//   ....[44]....
        /*05c8*/ 	.word	0x00009250


	//   ....[45]....
        /*05cc*/ 	.word	0x00009280


	//   ....[46]....
        /*05d0*/ 	.word	0x00009310


	//   ....[47]....
        /*05d4*/ 	.word	0x00009340


	//   ....[48]....
        /*05d8*/ 	.word	0x000093c0


	//   ....[49]....
        /*05dc*/ 	.word	0x0000aa50


	//   ....[50]....
        /*05e0*/ 	.word	0x0000aa70


	//   ....[51]....
        /*05e4*/ 	.word	0x0000ab20


	//   ....[52]....
        /*05e8*/ 	.word	0x0000ab40


	//   ....[53]....
        /*05ec*/ 	.word	0x0000abe0


	//   ....[54]....
        /*05f0*/ 	.word	0x0000ac00


	//   ....[55]....
        /*05f4*/ 	.word	0x0000ac10


	//   ....[56]....
        /*05f8*/ 	.word	0x0000ac20


	//   ....[57]....
        /*05fc*/ 	.word	0x0000b5e0


	//   ....[58]....
        /*0600*/ 	.word	0x0000b600


	//   ....[59]....
        /*0604*/ 	.word	0x0000b660


	//   ....[60]....
        /*0608*/ 	.word	0x0000b6a0


	//   ....[61]....
        /*060c*/ 	.word	0x0000b700


	//   ....[62]....
        /*0610*/ 	.word	0x0000b740


	//   ....[63]....
        /*0614*/ 	.word	0x0000b750


	//   ....[64]....
        /*0618*/ 	.word	0x0000b770


	//   ....[65]....
        /*061c*/ 	.word	0x0000b840


	//   ....[66]....
        /*0620*/ 	.word	0x0000b880


	//   ....[67]....
        /*0624*/ 	.word	0x0000b890


	//   ....[68]....
        /*0628*/ 	.word	0x0000b8b0


	//   ....[69]....
        /*062c*/ 	.word	0x0000c170


	//   ....[70]....
        /*0630*/ 	.word	0x0000c180


	//   ....[71]....
        /*0634*/ 	.word	0x0000c1a0


	//   ....[72]....
        /*0638*/ 	.word	0x0000c220


	//   ....[73]....
        /*063c*/ 	.word	0x0000c230


	//   ....[74]....
        /*0640*/ 	.word	0x0000c290


	//   ....[75]....
        /*0644*/ 	.word	0x0000c2c0


	//   ....[76]....
        /*0648*/ 	.word	0x0000c300


	//   ....[77]....
        /*064c*/ 	.word	0x0000c5f0


	//   ....[78]....
        /*0650*/ 	.word	0x0000c610


	//   ....[79]....
        /*0654*/ 	.word	0x0000c6b0


	//   ....[80]....
        /*0658*/ 	.word	0x0000c6c0


	//   ....[81]....
        /*065c*/ 	.word	0x0000c750


	//   ....[82]....
        /*0660*/ 	.word	0x0000c760


	//   ....[83]....
        /*0664*/ 	.word	0x0000c770


	//   ....[84]....
        /*0668*/ 	.word	0x0000c800


	//   ....[85]....
        /*066c*/ 	.word	0x0000ce30


	//   ....[86]....
        /*0670*/ 	.word	0x0000ce40


	//   ....[87]....
        /*0674*/ 	.word	0x0000ced0


	//   ....[88]....
        /*0678*/ 	.word	0x0000cf70


	//   ....[89]....
        /*067c*/ 	.word	0x0000cf90


	//   ....[90]....
        /*0680*/ 	.word	0x0000d010


	//   ....[91]....
        /*0684*/ 	.word	0x0000d030


	//   ....[92]....
        /*0688*/ 	.word	0x0000d040


	//   ....[93]....
        /*068c*/ 	.word	0x0000d420


	//   ....[94]....
        /*0690*/ 	.word	0x0000d450


	//   ....[95]....
        /*0694*/ 	.word	0x0000d490


	//   ....[96]....
        /*0698*/ 	.word	0x0000d4c0


	//   ....[97]....
        /*069c*/ 	.word	0x0000d4f0


	//   ....[98]....
        /*06a0*/ 	.word	0x0000d520


	//   ....[99]....
        /*06a4*/ 	.word	0x0000d550


	//   ....[100]....
        /*06a8*/ 	.word	0x0000d580


	//   ....[101]....
        /*06ac*/ 	.word	0x0000d700


	//   ....[102]....
        /*06b0*/ 	.word	0x0000d730


	//   ....[103]....
        /*06b4*/ 	.word	0x0000d760


	//   ....[104]....
        /*06b8*/ 	.word	0x0000d790


	//   ....[105]....
        /*06bc*/ 	.word	0x0000d7c0


	//   ....[106]....
        /*06c0*/ 	.word	0x0000d7f0


	//   ....[107]....
        /*06c4*/ 	.word	0x0000d8b0


	//   ....[108]....
        /*06c8*/ 	.word	0x0000d8d0


	//   ....[109]....
        /*06cc*/ 	.word	0x0000d940


	//   ....[110]....
        /*06d0*/ 	.word	0x0000ddb0


	//   ....[111]....
        /*06d4*/ 	.word	0x0000e290


	//   ....[112]....
        /*06d8*/ 	.word	0x0000e380


	//   ....[113]....
        /*06dc*/ 	.word	0x0000e420


	//   ....[114]....
        /*06e0*/ 	.word	0x0000e480


	//   ....[115]....
        /*06e4*/ 	.word	0x0000e5a0


	//   ....[116]....
        /*06e8*/ 	.word	0x0000e600


	//   ....[117]....
        /*06ec*/ 	.word	0x0000e710


	//   ....[118]....
        /*06f0*/ 	.word	0x0000e780


	//   ....[119]....
        /*06f4*/ 	.word	0x0000e860


	//   ....[120]....
        /*06f8*/ 	.word	0x0000e980


	//   ....[121]....
        /*06fc*/ 	.word	0x0000e9d0


	//   ....[122]....
        /*0700*/ 	.word	0x0000ea40


	//   ....[123]....
        /*0704*/ 	.word	0x0000eb30


	//   ....[124]....
        /*0708*/ 	.word	0x0000ebb0


	//   ....[125]....
        /*070c*/ 	.word	0x0000ec90


	//   ....[126]....
        /*0710*/ 	.word	0x0000ed10


	//   ....[127]....
        /*0714*/ 	.word	0x0000ed70


	//   ....[128]....
        /*0718*/ 	.word	0x0000ee70


	//   ....[129]....
        /*071c*/ 	.word	0x0000ef70


	//   ....[130]....
        /*0720*/ 	.word	0x0000efd0


	//   ....[131]....
        /*0724*/ 	.word	0x0000f0b0


	//   ....[132]....
        /*0728*/ 	.word	0x0000f1f0


	//   ....[133]....
        /*072c*/ 	.word	0x0000f2c0


	//   ....[134]....
        /*0730*/ 	.word	0x0000f340


	//   ....[135]....
        /*0734*/ 	.word	0x0000f430


	//   ....[136]....
        /*0738*/ 	.word	0x0000f490


	//   ....[137]....
        /*073c*/ 	.word	0x0000f560


	//   ....[138]....
        /*0740*/ 	.word	0x0000f5c0


	//   ....[139]....
        /*0744*/ 	.word	0x0000f6a0


	//   ....[140]....
        /*0748*/ 	.word	0x0000f790


	//   ....[141]....
        /*074c*/ 	.word	0x0000f830


	//   ....[142]....
        /*0750*/ 	.word	0x0000f890


	//   ....[143]....
        /*0754*/ 	.word	0x0000f990


	//   ....[144]....
        /*0758*/ 	.word	0x0000f9f0


	//   ....[145]....
        /*075c*/ 	.word	0x0000faf0


	//   ....[146]....
        /*0760*/ 	.word	0x0000fb50


	//   ....[147]....
        /*0764*/ 	.word	0x0000fc20


	//   ....[148]....
        /*0768*/ 	.word	0x0000fd70


	//   ....[149]....
        /*076c*/ 	.word	0x0000fe20


	//   ....[150]....
        /*0770*/ 	.word	0x0000ff30


	//   ....[151]....
        /*0774*/ 	.word	0x00010010


	//   ....[152]....
        /*0778*/ 	.word	0x00010070


	//   ....[153]....
        /*077c*/ 	.word	0x00010160


	//   ....[154]....
        /*0780*/ 	.word	0x000101c0


	//   ....[155]....
        /*0784*/ 	.word	0x000102a0


	//   ....[156]....
        /*0788*/ 	.word	0x00010330


	//   ....[157]....
        /*078c*/ 	.word	0x000103d0


	//   ....[158]....
        /*0790*/ 	.word	0x000104f0


	//   ....[159]....
        /*0794*/ 	.word	0x00010560


	//   ....[160]....
        /*0798*/ 	.word	0x000105d0


	//   ....[161]....
        /*079c*/ 	.word	0x00010640


	//   ....[162]....
        /*07a0*/ 	.word	0x000106b0


	//   ....[163]....
        /*07a4*/ 	.word	0x00010730


	//   ....[164]....
        /*07a8*/ 	.word	0x000107c0


	//   ....[165]....
        /*07ac*/ 	.word	0x00010850


	//   ....[166]....
        /*07b0*/ 	.word	0x000108c0


	//   ....[167]....
        /*07b4*/ 	.word	0x00010930


	//   ....[168]....
        /*07b8*/ 	.word	0x000109a0


	//   ....[169]....
        /*07bc*/ 	.word	0x00010a20


	//   ....[170]....
        /*07c0*/ 	.word	0x00010a90


	//   ....[171]....
        /*07c4*/ 	.word	0x00010b30


	//   ....[172]....
        /*07c8*/ 	.word	0x00010bc0


	//   ....[173]....
        /*07cc*/ 	.word	0x00010ce0


	//----- nvinfo : EIATTR_REG_RECONFIG
	.align		4
.L_115:
        /*07d0*/ 	.byte	0x01, 0x54
	.zero		2


	//----- nvinfo : EIATTR_SYSCALL_OFFSETS
	.align		4
        /*07d4*/ 	.byte	0x04, 0x46
        /*07d6*/ 	.short	(.L_117 - .L_116)


	//   ....[0]....
.L_116:
        /*07d8*/ 	.word	0x000014d0


	//   ....[1]....
        /*07dc*/ 	.word	0x00009f70


	//   ....[2]....
        /*07e0*/ 	.word	0x0000a0c0


	//   ....[3]....
        /*07e4*/ 	.word	0x0000a1b0


	//   ....[4]....
        /*07e8*/ 	.word	0x0000b060


	//----- nvinfo : EIATTR_MBARRIER_INSTR_OFFSETS
	.align		4
.L_117:
        /*07ec*/ 	.byte	0x04, 0x39
        /*07ee*/ 	.short	(.L_119 - .L_118)


	//   ....[0]....
.L_118:
        /*07f0*/ 	.word	0x00000180
        /*07f4*/ 	.word	0x000000ff
        /*07f8*/ 	.word	0x0002d800
        /*07fc*/ 	.short	0x0100
        /*07fe*/ 	.byte	0x08
	.zero		1


	//   ....[1]....
        /*0800*/ 	.word	0x00000190
        /*0804*/ 	.word	0x000000ff
        /*0808*/ 	.word	0x0002d820
        /*080c*/ 	.short	0x0100
        /*080e*/ 	.byte	0x08
	.zero		1


	//   ....[2]....
        /*0810*/ 	.word	0x00000280
        /*0814*/ 	.word	0x000000ff
        /*0818*/ 	.word	0x0002d830
        /*081c*/ 	.short	0x0100
        /*081e*/ 	.byte	0x08
	.zero		1


	//   ....[3]....
        /*0820*/ 	.word	0x00000290
        /*0824*/ 	.word	0x000000ff
        /*0828*/ 	.word	0x0002d840
        /*082c*/ 	.short	0x0100
        /*082e*/ 	.byte	0x08
	.zero		1


	//   ....[4]....
        /*0830*/ 	.word	0x000002a0
        /*0834*/ 	.word	0x000000ff
        /*0838*/ 	.word	0x0002d838
        /*083c*/ 	.short	0x0100
        /*083e*/ 	.byte	0x08
	.zero		1


	//   ....[5]....
        /*0840*/ 	.word	0x000002b0
        /*0844*/ 	.word	0x000000ff
        /*0848*/ 	.word	0x0002d848
        /*084c*/ 	.short	0x0100
        /*084e*/ 	.byte	0x08
	.zero		1


	//   ....[6]....
        /*0850*/ 	.word	0x000003e0
        /*0854*/ 	.word	0x000000ff
        /*0858*/ 	.word	0x0002d850
        /*085c*/ 	.short	0x0100
        /*085e*/ 	.byte	0x08
	.zero		1


	//   ....[7]....
        /*0860*/ 	.word	0x000003f0
        /*0864*/ 	.word	0x000000ff
        /*0868*/ 	.word	0x0002d860
        /*086c*/ 	.short	0x0100
        /*086e*/ 	.byte	0x08
	.zero		1


	//   ....[8]....
        /*0870*/ 	.word	0x00000400
        /*0874*/ 	.word	0x000000ff
        /*0878*/ 	.word	0x0002d858
        /*087c*/ 	.short	0x0100
        /*087e*/ 	.byte	0x08
	.zero		1


	//   ....[9]....
        /*0880*/ 	.word	0x00000410
        /*0884*/ 	.word	0x000000ff
        /*0888*/ 	.word	0x0002d868
        /*088c*/ 	.short	0x0100
        /*088e*/ 	.byte	0x08
	.zero		1


	//   ....[10]....
        /*0890*/ 	.word	0x00000500
        /*0894*/ 	.word	0x000000ff
        /*0898*/ 	.word	0x0002d870
        /*089c*/ 	.short	0x0100
        /*089e*/ 	.byte	0x06
	.zero		1


	//   ....[11]....
        /*08a0*/ 	.word	0x00000510
        /*08a4*/ 	.word	0x000000ff
        /*08a8*/ 	.word	0x0002d880
        /*08ac*/ 	.short	0x0100
        /*08ae*/ 	.byte	0x06
	.zero		1


	//   ....[12]....
        /*08b0*/ 	.word	0x00000520
        /*08b4*/ 	.word	0x000000ff
        /*08b8*/ 	.word	0x0002d878
        /*08bc*/ 	.short	0x0100
        /*08be*/ 	.byte	0x06
	.zero		1


	//   ....[13]....
        /*08c0*/ 	.word	0x00000530
        /*08c4*/ 	.word	0x000000ff
        /*08c8*/ 	.word	0x0002d888
        /*08cc*/ 	.short	0x0100
        /*08ce*/ 	.byte	0x06
	.zero		1


	//   ....[14]....
        /*08d0*/ 	.word	0x00000660
        /*08d4*/ 	.word	0x000000ff
        /*08d8*/ 	.word	0x0002d890
        /*08dc*/ 	.short	0x0100
        /*08de*/ 	.byte	0x08
	.zero		1


	//   ....[15]....
        /*08e0*/ 	.word	0x00000670
        /*08e4*/ 	.word	0x000000ff
        /*08e8*/ 	.word	0x0002d8a0
        /*08ec*/ 	.short	0x0100
        /*08ee*/ 	.byte	0x08
	.zero		1


	//   ....[16]....
        /*08f0*/ 	.word	0x00000680
        /*08f4*/ 	.word	0x000000ff
        /*08f8*/ 	.word	0x0002d898
        /*08fc*/ 	.short	0x0100
        /*08fe*/ 	.byte	0x08
	.zero		1


	//   ....[17]....
        /*0900*/ 	.word	0x00000690
        /*0904*/ 	.word	0x000000ff
        /*0908*/ 	.word	0x0002d8a8
        /*090c*/ 	.short	0x0100
        /*090e*/ 	.byte	0x08
	.zero		1


	//   ....[18]....
        /*0910*/ 	.word	0x000007c0
        /*0914*/ 	.word	0x000000ff
        /*0918*/ 	.word	0x0002d8b0
        /*091c*/ 	.short	0x0100
        /*091e*/ 	.byte	0x08
	.zero		1


	//   ....[19]....
        /*0920*/ 	.word	0x000007d0
        /*0924*/ 	.word	0x000000ff
        /*0928*/ 	.word	0x0002d8c0
        /*092c*/ 	.short	0x0100
        /*092e*/ 	.byte	0x08
	.zero		1


	//   ....[20]....
        /*0930*/ 	.word	0x000007e0
        /*0934*/ 	.word	0x000000ff
        /*0938*/ 	.word	0x0002d8b8
        /*093c*/ 	.short	0x0100
        /*093e*/ 	.byte	0x08
	.zero		1


	//   ....[21]....
        /*0940*/ 	.word	0x000007f0
        /*0944*/ 	.word	0x000000ff
        /*0948*/ 	.word	0x0002d8c8
        /*094c*/ 	.short	0x0100
        /*094e*/ 	.byte	0x08
	.zero		1


	//   ....[22]....
        /*0950*/ 	.word	0x00001530
        /*0954*/ 	.word	0x000000ff
        /*0958*/ 	.word	0x0002d800
        /*095c*/ 	.short	0x010a
        /*095e*/ 	.byte	0x29
	.zero		1


	//   ....[23]....
        /*0960*/ 	.word	0x000015a0
        /*0964*/ 	.word	0x00000000
        /*0968*/ 	.word	0x0002d830
        /*096c*/ 	.short	0x010a
        /*096e*/ 	.byte	0x3f
	.zero		1


	//   ....[24]....
        /*0970*/ 	.word	0x000015f0
        /*0974*/ 	.word	0x00000000
        /*0978*/ 	.word	0x0002d830
        /*097c*/ 	.short	0x010a
        /*097e*/ 	.byte	0x3f
	.zero		1


	//   ....[25]....
        /*0980*/ 	.word	0x00002760
        /*0984*/ 	.word	0x000000ff
        /*0988*/ 	.word	0x00000000
        /*098c*/ 	.short	0x0101
        /*098e*/ 	.byte	0x06
	.zero		1


	//   ....[26]....
        /*0990*/ 	.word	0x00004110
        /*0994*/ 	.word	0x000000ff
        /*0998*/ 	.word	0x0002d830
        /*099c*/ 	.short	0x010a
        /*099e*/ 	.byte	0x06
	.zero		1


	//   ....[27]....
        /*09a0*/ 	.word	0x00004150
        /*09a4*/ 	.word	0x000000ff
        /*09a8*/ 	.word	0x0002d830
        /*09ac*/ 	.short	0x010a
        /*09ae*/ 	.byte	0x06
	.zero		1


	//   ....[28]....
        /*09b0*/ 	.word	0x00004430
        /*09b4*/ 	.word	0x000000ff
        /*09b8*/ 	.word	0x0002d850
        /*09bc*/ 	.short	0x010a
        /*09be*/ 	.byte	0x06
	.zero		1


	//   ....[29]....
        /*09c0*/ 	.word	0x00004470
        /*09c4*/ 	.word	0x000000ff
        /*09c8*/ 	.word	0x0002d850
        /*09cc*/ 	.short	0x010a
        /*09ce*/ 	.byte	0x06
	.zero		1


	//   ....[30]....
        /*09d0*/ 	.word	0x00004db0
        /*09d4*/ 	.word	0x000000ff
        /*09d8*/ 	.word	0x00000000
        /*09dc*/ 	.short	0x0101
        /*09de*/ 	.byte	0x06
	.zero		1


	//   ....[31]....
        /*09e0*/ 	.word	0x00006380
        /*09e4*/ 	.word	0x000000ff
        /*09e8*/ 	.word	0x00000000
        /*09ec*/ 	.short	0x0101
        /*09ee*/ 	.byte	0x06
	.zero		1


	//   ....[32]....
        /*09f0*/ 	.word	0x00006950
        /*09f4*/ 	.word	0x000000ff
        /*09f8*/ 	.word	0x0002d850
        /*09fc*/ 	.short	0x010a
        /*09fe*/ 	.byte	0x04
	.zero		1


	//   ....[33]....
        /*0a00*/ 	.word	0x00006990
        /*0a04*/ 	.word	0x000000ff
        /*0a08*/ 	.word	0x0002d850
        /*0a0c*/ 	.short	0x010a
        /*0a0e*/ 	.byte	0x04
	.zero		1


	//   ....[34]....
        /*0a10*/ 	.word	0x00007000
        /*0a14*/ 	.word	0x000000ff
        /*0a18*/ 	.word	0x00000000
        /*0a1c*/ 	.short	0x0101
        /*0a1e*/ 	.byte	0x04
	.zero		1


	//   ....[35]....
        /*0a20*/ 	.word	0x000081b0
        /*0a24*/ 	.word	0x000000ff
        /*0a28*/ 	.word	0x00000000
        /*0a2c*/ 	.short	0x0101
        /*0a2e*/ 	.byte	0x04
	.zero		1


	//   ....[36]....
        /*0a30*/ 	.word	0x0000a7b0
        /*0a34*/ 	.word	0x00000002
        /*0a38*/ 	.word	0x0002d840
        /*0a3c*/ 	.short	0x010a
        /*0a3e*/ 	.byte	0x3f
	.zero		1


	//   ....[37]....
        /*0a40*/ 	.word	0x0000ad60
        /*0a44*/ 	.word	0x00000002
        /*0a48*/ 	.word	0x0002d830
        /*0a4c*/ 	.short	0x0107
        /*0a4e*/ 	.byte	0x3f
	.zero		1


	//   ....[38]....
        /*0a50*/ 	.word	0x0000ae30
        /*0a54*/ 	.word	0x00000002
        /*0a58*/ 	.word	0x0002d830
        /*0a5c*/ 	.short	0x0101
        /*0a5e*/ 	.byte	0x3f
	.zero		1


	//   ....[39]....
        /*0a60*/ 	.word	0x0000b9f0
        /*0a64*/ 	.word	0x00000017
        /*0a68*/ 	.word	0x0002d800
        /*0a6c*/ 	.short	0x0107
        /*0a6e*/ 	.byte	0x3f
	.zero		1


	//   ....[40]....
        /*0a70*/ 	.word	0x0000bae0
        /*0a74*/ 	.word	0x00000017
        /*0a78*/ 	.word	0x0002d800
        /*0a7c*/ 	.short	0x0101
        /*0a7e*/ 	.byte	0x3f
	.zero		1


	//   ....[41]....
        /*0a80*/ 	.word	0x0000bb00
        /*0a84*/ 	.word	0x00000017
        /*0a88*/ 	.word	0x0002d820
        /*0a8c*/ 	.short	0x010a
        /*0a8e*/ 	.byte	0x3f
	.zero		1


	//   ....[42]....
        /*0a90*/ 	.word	0x0000bf20
        /*0a94*/ 	.word	0x00000005
        /*0a98*/ 	.word	0x0002d840
        /*0a9c*/ 	.short	0x010a
        /*0a9e*/ 	.byte	0x3f
	.zero		1


	//   ....[43]....
        /*0aa0*/ 	.word	0x0000c3b0
        /*0aa4*/ 	.word	0x00000005
        /*0aa8*/ 	.word	0x0002d830
        /*0aac*/ 	.short	0x0107
        /*0aae*/ 	.byte	0x3f
	.zero		1


	//   ....[44]....
        /*0ab0*/ 	.word	0x0000c470
        /*0ab4*/ 	.word	0x00000005
        /*0ab8*/ 	.word	0x0002d830
        /*0abc*/ 	.short	0x0101
        /*0abe*/ 	.byte	0x3f
	.zero		1


	//   ....[45]....
        /*0ac0*/ 	.word	0x0000c4d0
        /*0ac4*/ 	.word	0x00000005
        /*0ac8*/ 	.word	0x0002d860
        /*0acc*/ 	.short	0x010a
        /*0ace*/ 	.byte	0x3f
	.zero		1


	//   ....[46]....
        /*0ad0*/ 	.word	0x0000c9f0
        /*0ad4*/ 	.word	0x00000005
        /*0ad8*/ 	.word	0x0002d850
        /*0adc*/ 	.short	0x0107
        /*0ade*/ 	.byte	0x3f
	.zero		1


	//   ....[47]....
        /*0ae0*/ 	.word	0x0000caf0
        /*0ae4*/ 	.word	0x00000005
        /*0ae8*/ 	.word	0x0002d850
        /*0aec*/ 	.short	0x0101
        /*0aee*/ 	.byte	0x3f
	.zero		1


	//   ....[48]....
        /*0af0*/ 	.word	0x0000ccf0
        /*0af4*/ 	.word	0x00000000
        /*0af8*/ 	.word	0x0002d860
        /*0afc*/ 	.short	0x010a
        /*0afe*/ 	.byte	0x3f
	.zero		1


	//   ....[49]....
        /*0b00*/ 	.word	0x0000d170
        /*0b04*/ 	.word	0x00000000
        /*0b08*/ 	.word	0x0002d850
        /*0b0c*/ 	.short	0x0107
        /*0b0e*/ 	.byte	0x3f
	.zero		1


	//   ....[50]....
        /*0b10*/ 	.word	0x0000d240
        /*0b14*/ 	.word	0x00000000
        /*0b18*/ 	.word	0x0002d850
        /*0b1c*/ 	.short	0x0101
        /*0b1e*/ 	.byte	0x3f
	.zero		1


	//   ....[51]....
        /*0b20*/ 	.word	0x0000dd30
        /*0b24*/ 	.word	0x00000005
        /*0b28*/ 	.word	0x0002d820
        /*0b2c*/ 	.short	0x010a
        /*0b2e*/ 	.byte	0x3f
	.zero		1


	//   ....[52]....
        /*0b30*/ 	.word	0x0000deb0
        /*0b34*/ 	.word	0x00000003
        /*0b38*/ 	.word	0x0002d840
        /*0b3c*/ 	.short	0x010a
        /*0b3e*/ 	.byte	0x3f
	.zero		1


	//   ....[53]....
        /*0b40*/ 	.word	0x0000df50
        /*0b44*/ 	.word	0x00000005
        /*0b48*/ 	.word	0x0002d840
        /*0b4c*/ 	.short	0x010a
        /*0b4e*/ 	.byte	0x3f
	.zero		1


	//   ....[54]....
        /*0b50*/ 	.word	0x0000df90
        /*0b54*/ 	.word	0x00000003
        /*0b58*/ 	.word	0x0002d860
        /*0b5c*/ 	.short	0x010a
        /*0b5e*/ 	.byte	0x3f
	.zero		1


	//   ....[55]....
        /*0b60*/ 	.word	0x0000dfd0
        /*0b64*/ 	.word	0x00000005
        /*0b68*/ 	.word	0x0002d860
        /*0b6c*/ 	.short	0x010a
        /*0b6e*/ 	.byte	0x3f
	.zero		1


	//   ....[56]....
        /*0b70*/ 	.word	0x0000e040
        /*0b74*/ 	.word	0x00000003
        /*0b78*/ 	.word	0x0002d800
        /*0b7c*/ 	.short	0x010a
        /*0b7e*/ 	.byte	0x3f
	.zero		1


	//   ....[57]....
        /*0b80*/ 	.word	0x0000e090
        /*0b84*/ 	.word	0x00000000
        /*0b88*/ 	.word	0x0002d830
        /*0b8c*/ 	.short	0x010a
        /*0b8e*/ 	.byte	0x3f
	.zero		1


	//   ....[58]....
        /*0b90*/ 	.word	0x0000e0f0
        /*0b94*/ 	.word	0x00000009
        /*0b98*/ 	.word	0x0002d830
        /*0b9c*/ 	.short	0x010a
        /*0b9e*/ 	.byte	0x3f
	.zero		1


	//   ....[59]....
        /*0ba0*/ 	.word	0x0000e150
        /*0ba4*/ 	.word	0x00000008
        /*0ba8*/ 	.word	0x0002d850
        /*0bac*/ 	.short	0x010a
        /*0bae*/ 	.byte	0x3f
	.zero		1


	//   ....[60]....
        /*0bb0*/ 	.word	0x0000e1b0
        /*0bb4*/ 	.word	0x00000005
        /*0bb8*/ 	.word	0x0002d850
        /*0bbc*/ 	.short	0x010a
        /*0bbe*/ 	.byte	0x3f
	.zero		1


	//   ....[61]....
        /*0bc0*/ 	.word	0x0000e2d0
        /*0bc4*/ 	.word	0x00000002
        /*0bc8*/ 	.word	0x0002d840
        /*0bcc*/ 	.short	0x010a
        /*0bce*/ 	.byte	0x3f
	.zero		1


	//   ....[62]....
        /*0bd0*/ 	.word	0x0000f0f0
        /*0bd4*/ 	.word	0x00000017
        /*0bd8*/ 	.word	0x0002d820
        /*0bdc*/ 	.short	0x010a
        /*0bde*/ 	.byte	0x3f
	.zero		1


	//   ....[63]....
        /*0be0*/ 	.word	0x0000f140
        /*0be4*/ 	.word	0x00000005
        /*0be8*/ 	.word	0x0002d840
        /*0bec*/ 	.short	0x010a
        /*0bee*/ 	.byte	0x3f
	.zero		1


	//   ....[64]....
        /*0bf0*/ 	.word	0x0000f6e0
        /*0bf4*/ 	.word	0x00000005
        /*0bf8*/ 	.word	0x0002d860
        /*0bfc*/ 	.short	0x010a
        /*0bfe*/ 	.byte	0x3f
	.zero		1


	//   ....[65]....
        /*0c00*/ 	.word	0x0000fcc0
        /*0c04*/ 	.word	0x00000000
        /*0c08*/ 	.word	0x0002d860
        /*0c0c*/ 	.short	0x010a
        /*0c0e*/ 	.byte	0x3f
	.zero		1


	//   ....[66]....
        /*0c10*/ 	.word	0x00010c00
        /*0c14*/ 	.word	0x00000005
        /*0c18*/ 	.word	0x0002d820
        /*0c1c*/ 	.short	0x010a
        /*0c1e*/ 	.byte	0x3f
	.zero		1


	//   ....[67]....
        /*0c20*/ 	.word	0x00010da0
        /*0c24*/ 	.word	0x00000003
        /*0c28*/ 	.word	0x0002d840
        /*0c2c*/ 	.short	0x010a
        /*0c2e*/ 	.byte	0x3f
	.zero		1


	//   ....[68]....
        /*0c30*/ 	.word	0x00010df0
        /*0c34*/ 	.word	0x00000005
        /*0c38*/ 	.word	0x0002d840
        /*0c3c*/ 	.short	0x010a
        /*0c3e*/ 	.byte	0x3f
	.zero		1


	//   ....[69]....
        /*0c40*/ 	.word	0x00010e40
        /*0c44*/ 	.word	0x00000003
        /*0c48*/ 	.word	0x0002d860
        /*0c4c*/ 	.short	0x010a
        /*0c4e*/ 	.byte	0x3f
	.zero		1


	//----- nvinfo : EIATTR_NUM_MBARRIERS
	.align		4
.L_119:
        /*0c50*/ 	.byte	0x03, 0x38
        /*0c52*/ 	.short	0x0016


	//----- nvinfo : EIATTR_EXIT_INSTR_OFFSETS
	.align		4
        /*0c54*/ 	.byte	0x04, 0x1c
        /*0c56*/ 	.short	(.L_121 - .L_120)


	//   ....[0]....
.L_120:
        /*0c58*/ 	.word	0x000009a0


	//   ....[1]....
        /*0c5c*/ 	.word	0x00008d30


	//   ....[2]....
        /*0c60*/ 	.word	0x0000e020


	//----- nvinfo : EIATTR_MAX_THREADS
	.align		4
.L_121:
        /*0c64*/ 	.byte	0x04, 0x05
        /*0c66*/ 	.short	(.L_123 - .L_122)
.L_122:
        /*0c68*/ 	.word	0x00000200
        /*0c6c*/ 	.word	0x00000001
        /*0c70*/ 	.word	0x00000001


	//----- nvinfo : EIATTR_CRS_STACK_SIZE
	.align		4
.L_123:
        /*0c74*/ 	.byte	0x04, 0x1e
        /*0c76*/ 	.short	(.L_125 - .L_124)
.L_124:
        /*0c78*/ 	.word	0x00000000


	//----- nvinfo : EIATTR_CBANK_PARAM_SIZE
	.align		4
.L_125:
        /*0c7c*/ 	.byte	0x03, 0x19
        /*0c7e*/ 	.short	0x0af0


	//----- nvinfo : EIATTR_PARAM_CBANK
	.align		4
        /*0c80*/ 	.byte	0x04, 0x0a
        /*0c82*/ 	.short	(.L_127 - .L_126)
	.align		4
.L_126:
        /*0c84*/ 	.word	index@(.nv.constant0._ZN7cutlass13device_kernelIN5flash11enable_sm90INS1_16FlashAttnFwdSm90INS1_25CollectiveMainloopFwdSm90ILi2EN4cute5tupleIJNS5_1CILi1EEES8_S8_EEENS6_IJNS7_ILi192EEENS7_ILi128EEENS7_ILi96EEEEEELi96ENS_10bfloat16_tEfNS_4arch4Sm90ELb0ELb0ELb1ELb1ELb1ELb0ELb0ELb0ELb1ELb1ELb0ELb0EEENS1_21CollectiveEpilogueFwdINS6_IJSA_SC_SB_EEES9_SE_SG_Li384ELb1ELb1ELb0ELb0EEENS1_36VarlenDynamicPersistentTileSchedulerILi192ELi128ELi384ELi128ELb0ELb1ELb1ELb0ELb1ELb1EEEEEEEEEvNT_6ParamsE)
        /*0c88*/ 	.short	0x0210
        /*0c8a*/ 	.short	0x0af0


	//----- nvinfo : EIATTR_SW_WAR
	.align		4
.L_127:
        /*0c8c*/ 	.byte	0x04, 0x36
        /*0c8e*/ 	.short	(.L_129 - .L_128)
.L_128:
        /*0c90*/ 	.word	0x00000008
.L_129:


//--------------------- .nv.info._ZN7cutlass13device_kernelIN5flash11enable_sm90INS1_16FlashAttnFwdSm90INS1_25CollectiveMainloopFwdSm90ILi2EN4cute5tupleIJNS5_1CILi1EEES8_S8_EEENS6_IJNS7_ILi192EEENS7_ILi128EEENS7_ILi96EEEEEELi96ENS_10bfloat16_tEfNS_4arch4Sm90ELb0ELb0ELb1ELb1ELb1ELb1ELb0ELb0ELb1ELb1ELb0ELb0EEENS1_21CollectiveEpilogueFwdINS6_IJSA_SC_SB_EEES9_SE_SG_Li384ELb1ELb1ELb0ELb0EEENS1_36VarlenDynamicPersistentTileSchedulerILi192ELi128ELi384ELi128ELb0ELb1ELb1ELb0ELb1ELb1EEEEEEEEEvNT_6ParamsE --------------------------
	.section	.nv.info._ZN7cutlass13device_kernelIN5flash11enable_sm90INS1_16FlashAttnFwdSm90INS1_25CollectiveMainloopFwdSm90ILi2EN4cute5tupleIJNS5_1CILi1EEES8_S8_EEENS6_IJNS7_ILi192EEENS7_ILi128EEENS7_ILi96EEEEEELi96ENS_10bfloat16_tEfNS_4arch4Sm90ELb0ELb0ELb1ELb1ELb1ELb1ELb0ELb0ELb1ELb1ELb0ELb0EEENS1_21CollectiveEpilogueFwdINS6_IJSA_SC_SB_EEES9_SE_SG_Li384ELb1ELb1ELb0ELb0EEENS1_36VarlenDynamicPersistentTileSchedulerILi192ELi128ELi384ELi128ELb0ELb1ELb1ELb0ELb1ELb1EEEEEEEEEvNT_6ParamsE,"",@"SHT_CUDA_INFO"
	.sectionflags	@""
	.align	4


	//----- nvinfo : EIATTR_CUDA_API_VERSION
	.align		4
        /*0000*/ 	.byte	0x04, 0x37
        /*0002*/ 	.short	(.L_131 - .L_130)
.L_130:
        /*0004*/ 	.word	0x00000082


	//----- nvinfo : EIATTR_KPARAM_INFO
	.align		4
.L_131:
        /*0008*/ 	.byte	0x04, 0x17
        /*000a*/ 	.short	(.L_133 - .L_132)
.L_132:
        /*000c*/ 	.word	0x00000000
        /*0010*/ 	.short	0x0000
        /*0012*/ 	.short	0x0070
        /*0014*/ 	.byte	0x00, 0xf0, 0x01, 0x2a


	//----- nvinfo : EIATTR_SPARSE_MMA_MASK
	.align		4
.L_133:
        /*0018*/ 	.byte	0x03, 0x50
        /*001a*/ 	.short	0x0000


	//----- nvinfo : EIATTR_MAXREG_COUNT
	.align		4
        /*001c*/ 	.byte	0x03, 0x1b
        /*001e*/ 	.short	0x0080


	//----- nvinfo : EIATTR_NUM_BARRIERS
	.align		4
        /*0020*/ 	.byte	0x02, 0x4c
        /*0022*/ 	.byte	0x10
	.zero		1


	//----- nvinfo : EIATTR_EXTERNS
	.align		4
        /*0024*/ 	.byte	0x04, 0x0f
        /*0026*/ 	.short	(.L_135 - .L_134)


	//   ....[0]....
	.align		4
.L_134:
        /*0028*/ 	.word	index@(__assertfail)


	//----- nvinfo : EIATTR_ANNOTATIONS
	.align		4
.L_135:
        /*002c*/ 	.byte	0x04, 0x55
        /*002e*/ 	.short	(.L_137 - .L_136)


	//   ....[0]....
.L_136:
        /* <DEDUP_REMOVED lines=96> */


	//----- nvinfo : EIATTR_MERCURY_ISA_VERSION
	.align		4
.L_137:
        /*0620*/ 	.byte	0x03, 0x5f
        /*0622*/ 	.short	0x0101


	//----- nvinfo : EIATTR_UNUSED_LOAD_BYTE_OFFSET
	.align		4
        /*0624*/ 	.byte	0x04, 0x44
        /*0626*/ 	.short	(.L_139 - .L_138)


	//   ....[0]....
.L_138:
        /*0628*/ 	.word	0x00000a90
        /*062c*/ 	.word	0x0000fff0


	//   ....[1]....
        /*0630*/ 	.word	0x00011a40
        /*0634*/ 	.word	0x0000fff0


	//----- nvinfo : EIATTR_INT_WARP_WIDE_INSTR_OFFSETS
	.align		4
.L_139:
        /*0638*/ 	.byte	0x04, 0x31
        /*063a*/ 	.short	(.L_141 - .L_140)


	//   ....[0]....
.L_140:
        /*063c*/ 	.word	0x00000130


	//   ....[1]....
        /*0640*/ 	.word	0x00000170


	//   ....[2]....
        /*0644*/ 	.word	0x000001e0


	//   ....[3]....
        /*0648*/ 	.word	0x00015e50


	//   ....[4]....
        /*064c*/ 	.word	0x00015ee0


	//   ....[5]....
        /*0650*/ 	.word	0x00018c40


	//   ....[6]....
        /*0654*/ 	.word	0x00018cd0


	//----- nvinfo : EIATTR_COOP_GROUP_MASK_REGIDS
	.align		4
.L_141:
        /*0658*/ 	.byte	0x04, 0x29
        /*065a*/ 	.short	(.L_143 - .L_142)


	//   ....[0]....
.L_142:
        /*065c*/ 	.word	0xffffffff


	//   ....[1]....
        /*0660*/ 	.word	0xffffffff


	//   ....[2]....
        /*0664*/ 	.word	0xffffffff


	//   ....[3]....
        /*0668*/ 	.word	0xffffffff


	//   ....[4]....
        /*066c*/ 	.word	0xffffffff


	//   ....[5]....
        /*0670*/ 	.word	0xffffffff


	//   ....[6]....
        /*0674*/ 	.word	0xffffffff


	//   ....[7]....
        /*0678*/ 	.word	0xffffffff


	//   ....[8]....
        /*067c*/ 	.word	0xffffffff


	//   ....[9]....
        /*0680*/ 	.word	0xffffffff


	//   ....[10]....
        /*0684*/ 	.word	0xffffffff


	//   ....[11]....
        /*0688*/ 	.word	0xffffffff


	//   ....[12]....
        /*068c*/ 	.word	0xffffffff


	//   ....[13]....
        /*0690*/ 	.word	0xffffffff


	//   ....[14]....
        /*0694*/ 	.word	0xffffffff


	//   ....[15]....
        /*0698*/ 	.word	0xffffffff


	//   ....[16]....
        /*069c*/ 	.word	0xffffffff


	//   ....[17]....
        /*06a0*/ 	.word	0xffffffff


	//   ....[18]....
        /*06a4*/ 	.word	0xffffffff


	//   ....[19]....
        /*06a8*/ 	.word	0xffffffff


	//   ....[20]....
        /*06ac*/ 	.word	0xffffffff


	//   ....[21]....
        /*06b0*/ 	.word	0xffffffff


	//   ....[22]....
        /*06b4*/ 	.word	0xffffffff


	//   ....[23]....
        /*06b8*/ 	.word	0xffffffff


	//   ....[24]....
        /*06bc*/ 	.word	0xffffffff


	//   ....[25]....
        /*06c0*/ 	.word	0xffffffff


	//   ....[26]....
        /*06c4*/ 	.word	0xffffffff


	//   ....[27]....
        /*06c8*/ 	.word	0xffffffff


	//   ....[28]....
        /*06cc*/ 	.word	0xffffffff


	//   ....[29]....
        /*06d0*/ 	.word	0xffffffff


	//   ....[30]....
        /*06d4*/ 	.word	0xffffffff


	//   ....[31]....
        /*06d8*/ 	.word	0xffffffff


	//   ....[32]....
        /*06dc*/ 	.word	0xffffffff


	//   ....[33]....
        /*06e0*/ 	.word	0xffffffff


	//   ....[34]....
        /*06e4*/ 	.word	0xffffffff


	//   ....[35]....
        /*06e8*/ 	.word	0xffffffff


	//   ....[36]....
        /*06ec*/ 	.word	0xffffffff


	//   ....[37]....
        /*06f0*/ 	.word	0xffffffff


	//   ....[38]....
        /*06f4*/ 	.word	0xffffffff


	//   ....[39]....
        /*06f8*/ 	.word	0xffffffff


	//   ....[40]....
        /*06fc*/ 	.word	0xffffffff


	//   ....[41]....
        /*0700*/ 	.word	0xffffffff


	//   ....[42]....
        /*0704*/ 	.word	0xffffffff


	//   ....[43]....
        /*0708*/ 	.word	0xffffffff


	//   ....[44]....
        /*070c*/ 	.word	0xffffffff


	//   ....[45]....
        /*0710*/ 	.word	0xffffffff


	//   ....[46]....
        /*0714*/ 	.word	0xffffffff


	//   ....[47]....
        /*0718*/ 	.word	0xffffffff


	//   ....[48]....
        /*071c*/ 	.word	0xffffffff


	//   ....[49]....
        /*0720*/ 	.word	0xffffffff


	//   ....[50]....
        /*0724*/ 	.word	0xffffffff


	//   ....[51]....
        /*0728*/ 	.word	0xffffffff


	//   ....[52]....
        /*072c*/ 	.word	0xffffffff


	//   ....[53]....
        /*0730*/ 	.word	0xffffffff


	//   ....[54]....
        /*0734*/ 	.word	0xffffffff


	//   ....[55]....
        /*0738*/ 	.word	0xffffffff


	//   ....[56]....
        /*073c*/ 	.word	0xffffffff


	//   ....[57]....
        /*0740*/ 	.word	0xffffffff


	//   ....[58]....
        /*0744*/ 	.word	0xffffffff


	//   ....[59]....
        /*0748*/ 	.word	0xffffffff


	//   ....[60]....
        /*074c*/ 	.word	0xffffffff


	//   ....[61]....
        /*0750*/ 	.word	0xffffffff


	//   ....[62]....
        /*0754*/ 	.word	0xffffffff


	//   ....[63]....
        /*0758*/ 	.word	0xffffffff


	//   ....[64]....
        /*075c*/ 	.word	0xffffffff


	//   ....[65]....
        /*0760*/ 	.word	0xffffffff


	//   ....[66]....
        /*0764*/ 	.word	0xffffffff


	//   ....[67]....
        /*0768*/ 	.word	0xffffffff


	//   ....[68]....
        /*076c*/ 	.word	0xffffffff


	//   ....[69]....
        /*0770*/ 	.word	0xffffffff


	//   ....[70]....
        /*0774*/ 	.word	0xffffffff


	//   ....[71]....
        /*0778*/ 	.word	0xffffffff


	//   ....[72]....
        /*077c*/ 	.word	0xffffffff


	//   ....[73]....
        /*0780*/ 	.word	0xffffffff


	//   ....[74]....
        /*0784*/ 	.word	0xffffffff


	//   ....[75]....
        /*0788*/ 	.word	0xffffffff


	//   ....[76]....
        /*078c*/ 	.word	0xffffffff


	//   ....[77]....
        /*0790*/ 	.word	0xffffffff


	//   ....[78]....
        /*0794*/ 	.word	0xffffffff


	//   ....[79]....
        /*0798*/ 	.word	0xffffffff


	//   ....[80]....
        /*079c*/ 	.word	0xffffffff


	//   ....[81]....
        /*07a0*/ 	.word	0xffffffff


	//   ....[82]....
        /*07a4*/ 	.word	0xffffffff


	//   ....[83]....
        /*07a8*/ 	.word	0xffffffff


	//   ....[84]....
        /*07ac*/ 	.word	0xffffffff


	//   ....[85]....
        /*07b0*/ 	.word	0xffffffff


	//   ....[86]....
        /*07b4*/ 	.word	0xffffffff


	//   ....[87]....
        /*07b8*/ 	.word	0xffffffff


	//   ....[88]....
        /*07bc*/ 	.word	0xffffffff


	//   ....[89]....
        /*07c0*/ 	.word	0xffffffff


	//   ....[90]....
        /*07c4*/ 	.word	0xffffffff


	//   ....[91]....
        /*07c8*/ 	.word	0xffffffff


	//   ....[92]....
        /*07cc*/ 	.word	0xffffffff


	//   ....[93]....
        /*07d0*/ 	.word	0xffffffff


	//   ....[94]....
        /*07d4*/ 	.word	0xffffffff


	//   ....[95]....
        /*07d8*/ 	.word	0xffffffff


	//   ....[96]....
        /*07dc*/ 	.word	0xffffffff


	//   ....[97]....
        /*07e0*/ 	.word	0xffffffff


	//   ....[98]....
        /*07e4*/ 	.word	0xffffffff


	//   ....[99]....
        /*07e8*/ 	.word	0xffffffff


	//   ....[100]....
        /*07ec*/ 	.word	0xffffffff


	//   ....[101]....
        /*07f0*/ 	.word	0xffffffff


	//   ....[102]....
        /*07f4*/ 	.word	0xffffffff


	//   ....[103]....
        /*07f8*/ 	.word	0xffffffff


	//   ....[104]....
        /*07fc*/ 	.word	0xffffffff


	//   ....[105]....
        /*0800*/ 	.word	0xffffffff


	//   ....[106]....
        /*0804*/ 	.word	0xffffffff


	//   ....[107]....
        /*0808*/ 	.word	0xffffffff


	//   ....[108]....
        /*080c*/ 	.word	0xffffffff


	//   ....[109]....
        /*0810*/ 	.word	0xffffffff


	//   ....[110]....
        /*0814*/ 	.word	0xffffffff


	//   ....[111]....
        /*0818*/ 	.word	0xffffffff


	//   ....[112]....
        /*081c*/ 	.word	0xffffffff


	//   ....[113]....
        /*0820*/ 	.word	0xffffffff


	//   ....[114]....
        /*0824*/ 	.word	0xffffffff


	//   ....[115]....
        /*0828*/ 	.word	0xffffffff


	//   ....[116]....
        /*082c*/ 	.word	0xffffffff


	//   ....[117]....
        /*0830*/ 	.word	0xffffffff


	//   ....[118]....
        /*0834*/ 	.word	0xffffffff


	//   ....[119]....
        /*0838*/ 	.word	0xffffffff


	//   ....[120]....
        /*083c*/ 	.word	0xffffffff


	//   ....[121]....
        /*0840*/ 	.word	0xffffffff


	//   ....[122]....
        /*0844*/ 	.word	0xffffffff


	//   ....[123]....
        /*0848*/ 	.word	0xffffffff


	//   ....[124]....
        /*084c*/ 	.word	0xffffffff


	//   ....[125]....
        /*0850*/ 	.word	0xffffffff


	//   ....[126]....
        /*0854*/ 	.word	0xffffffff


	//   ....[127]....
        /*0858*/ 	.word	0xffffffff


	//   ....[128]....
        /*085c*/ 	.word	0xffffffff


	//   ....[129]....
        /*0860*/ 	.word	0x0500000f


	//   ....[130]....
        /*0864*/ 	.word	0x0500000f


	//   ....[131]....
        /*0868*/ 	.word	0x0500000f


	//   ....[132]....
        /*086c*/ 	.word	0x0500000f


	//   ....[133]....
        /*0870*/ 	.word	0x0500000f


	//   ....[134]....
        /*0874*/ 	.word	0x0500000f


	//   ....[135]....
        /*0878*/ 	.word	0x0500000f


	//   ....[136]....
        /*087c*/ 	.word	0x0500000f


	//   ....[137]....
        /*0880*/ 	.word	0x0500000f


	//   ....[138]....
        /*0884*/ 	.word	0x0500000f


	//   ....[139]....
        /*0888*/ 	.word	0x0500000f


	//   ....[140]....
        /*088c*/ 	.word	0x0500000f


	//   ....[141]....
        /*0890*/ 	.word	0x0500000f


	//   ....[142]....
        /*0894*/ 	.word	0x0500000f


	//   ....[143]....
        /*0898*/ 	.word	0x0500000f


	//   ....[144]....
        /*089c*/ 	.word	0x0500000f


	//   ....[145]....
        /*08a0*/ 	.word	0x0500000f


	//   ....[146]....
        /*08a4*/ 	.word	0x0500000f


	//   ....[147]....
        /*08a8*/ 	.word	0x0500000f


	//   ....[148]....
        /*08ac*/ 	.word	0x0500000f


	//   ....[149]....
        /*08b0*/ 	.word	0x0500000f


	//   ....[150]....
        /*08b4*/ 	.word	0x0500000f


	//   ....[151]....
        /*08b8*/ 	.word	0x0500000f


	//   ....[152]....
        /*08bc*/ 	.word	0x0500000f


	//   ....[153]....
        /*08c0*/ 	.word	0x0500000f


	//   ....[154]....
        /*08c4*/ 	.word	0x0500000f


	//   ....[155]....
        /*08c8*/ 	.word	0x0500000f


	//   ....[156]....
        /*08cc*/ 	.word	0x0500000f


	//   ....[157]....
        /*08d0*/ 	.word	0x0500000f


	//   ....[158]....
        /*08d4*/ 	.word	0x0500000f


	//   ....[159]....
        /*08d8*/ 	.word	0x0500000f


	//   ....[160]....
        /*08dc*/ 	.word	0x0500000f


	//   ....[161]....
        /*08e0*/ 	.word	0x0500000f


	//   ....[162]....
        /*08e4*/ 	.word	0x0500000f


	//   ....[163]....
        /*08e8*/ 	.word	0x0500000f


	//   ....[164]....
        /*08ec*/ 	.word	0x0500000f


	//   ....[165]....
        /*08f0*/ 	.word	0x0500000f


	//   ....[166]....
        /*08f4*/ 	.word	0x0500000f


	//   ....[167]....
        /*08f8*/ 	.word	0x0500000f


	//   ....[168]....
        /*08fc*/ 	.word	0x0500000f


	//   ....[169]....
        /*0900*/ 	.word	0x0500000f


	//   ....[170]....
        /*0904*/ 	.word	0x0500000f


	//   ....[171]....
        /*0908*/ 	.word	0x0500000f


	//   ....[172]....
        /*090c*/ 	.word	0x0500000f


	//   ....[173]....
        /*0910*/ 	.word	0x0500000f


	//   ....[174]....
        /*0914*/ 	.word	0x0500000f


	//   ....[175]....
        /*0918*/ 	.word	0x0500000f


	//   ....[176]....
        /*091c*/ 	.word	0x0500000f


	//   ....[177]....
        /*0920*/ 	.word	0x0500000f


	//   ....[178]....
        /*0924*/ 	.word	0x0500000f


	//   ....[179]....
        /*0928*/ 	.word	0x0500000f


	//   ....[180]....
        /*092c*/ 	.word	0x0500000f


	//   ....[181]....
        /*0930*/ 	.word	0x0500000f


	//   ....[182]....
        /*0934*/ 	.word	0x0500000f


	//   ....[183]....
        /*0938*/ 	.word	0x0500000f


	//   ....[184]....
        /*093c*/ 	.word	0x0500000f


	//   ....[185]....
        /*0940*/ 	.word	0x0500000f


	//   ....[186]....
        /*0944*/ 	.word	0x0500000f


	//   ....[187]....
        /*0948*/ 	.word	0x0500000f


	//   ....[188]....
        /*094c*/ 	.word	0x0500000f


	//   ....[189]....
        /*0950*/ 	.word	0x0500000f


	//   ....[190]....
        /*0954*/ 	.word	0x0500000f


	//   ....[191]....
        /*0958*/ 	.word	0x0500000f


	//   ....[192]....
        /*095c*/ 	.word	0x0500000f


	//   ....[193]....
        /*0960*/ 	.word	0x0500000f


	//   ....[194]....
        /*0964*/ 	.word	0x0500000f


	//   ....[195]....
        /*0968*/ 	.word	0x0500000f


	//   ....[196]....
        /*096c*/ 	.word	0x0500000f


	//   ....[197]....
        /*0970*/ 	.word	0x0500000f


	//   ....[198]....
        /*0974*/ 	.word	0x0500000f


	//   ....[199]....
        /*0978*/ 	.word	0x0500000f


	//   ....[200]....
        /*097c*/ 	.word	0x0500000f


	//   ....[201]....
        /*0980*/ 	.word	0x0500000f


	//   ....[202]....
        /*0984*/ 	.word	0x0500000f


	//   ....[203]....
        /*0988*/ 	.word	0x0500000f


	//   ....[204]....
        /*098c*/ 	.word	0x0500000f


	//   ....[205]....
        /*0990*/ 	.word	0x0500000f


	//   ....[206]....
        /*0994*/ 	.word	0x0500000f


	//   ....[207]....
        /*0998*/ 	.word	0x0500000f


	//   ....[208]....
        /*099c*/ 	.word	0x0500000f


	//   ....[209]....
        /*09a0*/ 	.word	0x0500000f


	//   ....[210]....
        /*09a4*/ 	.word	0x0500000f


	//   ....[211]....
        /*09a8*/ 	.word	0x0500000f


	//----- nvinfo : EIATTR_COOP_GROUP_INSTR_OFFSETS
	.align		4
.L_143:
        /*09ac*/ 	.byte	0x04, 0x28
        /*09ae*/ 	.short	(.L_145 - .L_144)


	//   ....[0]....
.L_144:
        /*09b0*/ 	.word	0x00000070


	//   ....[1]....
        /*09b4*/ 	.word	0x00000140


	//   ....[2]....
        /*09b8*/ 	.word	0x00000190


	//   ....[3]....
        /*09bc*/ 	.word	0x000003c0


	//   ....[4]....
        /*09c0*/ 	.word	0x00000520


	//   ....[5]....
        /*09c4*/ 	.word	0x00000640


	//   ....[6]....
        /*09c8*/ 	.word	0x000007a0


	//   ....[7]....
        /*09cc*/ 	.word	0x000031f0


	//   ....[8]....
        /*09d0*/ 	.word	0x00003200


	//   ....[9]....
        /*09d4*/ 	.word	0x00004dd0


	//   ....[10]....
        /*09d8*/ 	.word	0x00004de0


	//   ....[11]....
        /*09dc*/ 	.word	0x000067f0


	//   ....[12]....
        /*09e0*/ 	.word	0x00006800


	//   ....[13]....
        /*09e4*/ 	.word	0x00006d10


	//   ....[14]....
        /*09e8*/ 	.word	0x00006d30


	//   ....[15]....
        /*09ec*/ 	.word	0x000073a0


	//   ....[16]....
        /*09f0*/ 	.word	0x00007970


	//   ....[17]....
        /*09f4*/ 	.word	0x00007980


	//   ....[18]....
        /*09f8*/ 	.word	0x00007990


	//   ....[19]....
        /*09fc*/ 	.word	0x000079a0


	//   ....[20]....
        /*0a00*/ 	.word	0x000096b0


	//   ....[21]....
        /*0a04*/ 	.word	0x000096c0


	//   ....[22]....
        /*0a08*/ 	.word	0x000096d0


	//   ....[23]....
        /*0a0c*/ 	.word	0x000096e0


	//   ....[24]....
        /*0a10*/ 	.word	0x0000c920


	//   ....[25]....
        /*0a14*/ 	.word	0x0000c940


	//   ....[26]....
        /*0a18*/ 	.word	0x0000cc80


	//   ....[27]....
        /*0a1c*/ 	.word	0x0000cca0


	//   ....[28]....
        /*0a20*/ 	.word	0x0000de90


	//   ....[29]....
        /*0a24*/ 	.word	0x0000f570


	//   ....[30]....
        /*0a28*/ 	.word	0x0000f5f0


	//   ....[31]....
        /*0a2c*/ 	.word	0x0000fc00


	//   ....[32]....
        /*0a30*/ 	.word	0x0000fc60


	//   ....[33]....
        /*0a34*/ 	.word	0x00010da0


	//   ....[34]....
        /*0a38*/ 	.word	0x00010fd0


	//   ....[35]....
        /*0a3c*/ 	.word	0x00011000


	//   ....[36]....
        /*0a40*/ 	.word	0x000110d0


	//   ....[37]....
        /*0a44*/ 	.word	0x00011490


	//   ....[38]....
        /*0a48*/ 	.word	0x000124b0


	//   ....[39]....
        /*0a4c*/ 	.word	0x000124f0


	//   ....[40]....
        /*0a50*/ 	.word	0x00012520


	//   ....[41]....
        /*0a54*/ 	.word	0x00012530


	//   ....[42]....
        /*0a58*/ 	.word	0x00012a10


	//   ....[43]....
        /*0a5c*/ 	.word	0x00012a30


	//   ....[44]....
        /*0a60*/ 	.word	0x00012b50


	//   ....[45]....
        /*0a64*/ 	.word	0x00012b70


	//   ....[46]....
        /*0a68*/ 	.word	0x00013490


	//   ....[47]....
        /*0a6c*/ 	.word	0x000134a0


	//   ....[48]....
        /*0a70*/ 	.word	0x00013600


	//   ....[49]....
        /*0a74*/ 	.word	0x00013610


	//   ....[50]....
        /*0a78*/ 	.word	0x000137b0


	//   ....[51]....
        /*0a7c*/ 	.word	0x00013980


	//   ....[52]....
        /*0a80*/ 	.word	0x000139b0


	//   ....[53]....
        /*0a84*/ 	.word	0x000139e0


	//   ....[54]....
        /*0a88*/ 	.word	0x00013a10


	//   ....[55]....
        /*0a8c*/ 	.word	0x00013a40


	//   ....[56]....
        /*0a90*/ 	.word	0x00013a70


	//   ....[57]....
        /*0a94*/ 	.word	0x00013be0


	//   ....[58]....
        /*0a98*/ 	.word	0x00013c10


	//   ....[59]....
        /*0a9c*/ 	.word	0x00013c40


	//   ....[60]....
        /*0aa0*/ 	.word	0x00013c70


	//   ....[61]....
        /*0aa4*/ 	.word	0x00013ca0


	//   ....[62]....
        /*0aa8*/ 	.word	0x00013cd0


	//   ....[63]....
        /*0aac*/ 	.word	0x00013d60


	//   ....[64]....
        /*0ab0*/ 	.word	0x00013d90


	//   ....[65]....
        /*0ab4*/ 	.word	0x00013e10


	//   ....[66]....
        /*0ab8*/ 	.word	0x00014990


	//   ....[67]....
        /*0abc*/ 	.word	0x00016ae0


	//   ....[68]....
        /*0ac0*/ 	.word	0x00016af0


	//   ....[69]....
        /*0ac4*/ 	.word	0x00016bb0


	//   ....[70]....
        /*0ac8*/ 	.word	0x00016bc0


	//   ....[71]....
        /*0acc*/ 	.word	0x00016c70


	//   ....[72]....
        /*0ad0*/ 	.word	0x00016c80


	//   ....[73]....
        /*0ad4*/ 	.word	0x00016c90


	//   ....[74]....
        /*0ad8*/ 	.word	0x00016ca0


	//   ....[75]....
        /*0adc*/ 	.word	0x000176a0


	//   ....[76]....
        /*0ae0*/ 	.word	0x000176b0


	//   ....[77]....
        /*0ae4*/ 	.word	0x00017770


	//   ....[78]....
        /*0ae8*/ 	.word	0x00017790


	//   ....[79]....
        /*0aec*/ 	.word	0x00017830


	//   ....[80]....
        /*0af0*/ 	.word	0x00017850


	//   ....[81]....
        /*0af4*/ 	.word	0x00017860


	//   ....[82]....
        /*0af8*/ 	.word	0x00017870


	//   ....[83]....
        /*0afc*/ 	.word	0x00017990


	//   ....[84]....
        /*0b00*/ 	.word	0x000179a0


	//   ....[85]....
        /*0b04*/ 	.word	0x000179b0


	//   ....[86]....
        /*0b08*/ 	.word	0x00017a40


	//   ....[87]....
        /*0b0c*/ 	.word	0x00018240


	//   ....[88]....
        /*0b10*/ 	.word	0x00018250


	//   ....[89]....
        /*0b14*/ 	.word	0x00018270


	//   ....[90]....
        /*0b18*/ 	.word	0x000182f0


	//   ....[91]....
        /*0b1c*/ 	.word	0x00018300


	//   ....[92]....
        /*0b20*/ 	.word	0x00018360


	//   ....[93]....
        /*0b24*/ 	.word	0x00018390


	//   ....[94]....
        /*0b28*/ 	.word	0x000183d0


	//   ....[95]....
        /*0b2c*/ 	.word	0x00018680


	//   ....[96]....
        /*0b30*/ 	.word	0x000186a0


	//   ....[97]....
        /*0b34*/ 	.word	0x00018740


	//   ....[98]....
        /*0b38*/ 	.word	0x00018750


	//   ....[99]....
        /*0b3c*/ 	.word	0x000187e0


	//   ....[100]....
        /*0b40*/ 	.word	0x000187f0


	//   ....[101]....
        /*0b44*/ 	.word	0x00018800


	//   ....[102]....
        /*0b48*/ 	.word	0x00018890


	//   ....[103]....
        /*0b4c*/ 	.word	0x00018e80


	//   ....[104]....
        /*0b50*/ 	.word	0x00018e90


	//   ....[105]....
        /*0b54*/ 	.word	0x00018f20


	//   ....[106]....
        /*0b58*/ 	.word	0x00018fc0


	//   ....[107]....
        /*0b5c*/ 	.word	0x00018fe0


	//   ....[108]....
        /*0b60*/ 	.word	0x00019060


	//   ....[109]....
        /*0b64*/ 	.word	0x00019080


	//   ....[110]....
        /*0b68*/ 	.word	0x00019090


	//   ....[111]....
        /*0b6c*/ 	.word	0x00019490


	//   ....[112]....
        /*0b70*/ 	.word	0x000194c0


	//   ....[113]....
        /*0b74*/ 	.word	0x00019500


	//   ....[114]....
        /*0b78*/ 	.word	0x00019530


	//   ....[115]....
        /*0b7c*/ 	.word	0x00019560


	//   ....[116]....
        /*0b80*/ 	.word	0x00019590


	//   ....[117]....
        /*0b84*/ 	.word	0x000195c0


	//   ....[118]....
        /*0b88*/ 	.word	0x000195f0


	//   ....[119]....
        /*0b8c*/ 	.word	0x00019770


	//   ....[120]....
        /*0b90*/ 	.word	0x000197a0


	//   ....[121]....
        /*0b94*/ 	.word	0x000197d0


	//   ....[122]....
        /*0b98*/ 	.word	0x00019800


	//   ....[123]....
        /*0b9c*/ 	.word	0x00019830


	//   ....[124]....
        /*0ba0*/ 	.word	0x00019860


	//   ....[125]....
        /*0ba4*/ 	.word	0x00019920


	//   ....[126]....
        /*0ba8*/ 	.word	0x00019940


	//   ....[127]....
        /*0bac*/ 	.word	0x000199b0


	//   ....[128]....
        /*0bb0*/ 	.word	0x00019e20


	//   ....[129]....
        /*0bb4*/ 	.word	0x0001a160


	//   ....[130]....
        /*0bb8*/ 	.word	0x0001a1f0


	//   ....[131]....
        /*0bbc*/ 	.word	0x0001a2e0


	//   ....[132]....
        /*0bc0*/ 	.word	0x0001a370


	//   ....[133]....
        /*0bc4*/ 	.word	0x0001a450


	//   ....[134]....
        /*0bc8*/ 	.word	0x0001a4e0


	//   ....[135]....
        /*0bcc*/ 	.word	0x0001a620


	//   ....[136]....
        /*0bd0*/ 	.word	0x0001a6d0


	//   ....[137]....
        /*0bd4*/ 	.word	0x0001a760


	//   ....[138]....
        /*0bd8*/ 	.word	0x0001a7b0


	//   ....[139]....
        /*0bdc*/ 	.word	0x0001a800


	//   ....[140]....
        /*0be0*/ 	.word	0x0001a8f0


	//   ....[141]....
        /*0be4*/ 	.word	0x0001a980


	//   ....[142]....
        /*0be8*/ 	.word	0x0001a9d0


	//   ....[143]....
        /*0bec*/ 	.word	0x0001aa20


	//   ....[144]....
        /*0bf0*/ 	.word	0x0001ac40


	//   ....[145]....
        /*0bf4*/ 	.word	0x0001ac90


	//   ....[146]....
        /*0bf8*/ 	.word	0x0001ad20


	//   ....[147]....
        /*0bfc*/ 	.word	0x0001adb0


	//   ....[148]....
        /*0c00*/ 	.word	0x0001ae70


	//   ....[149]....
        /*0c04*/ 	.word	0x0001b150


	//   ....[150]....
        /*0c08*/ 	.word	0x0001b240


	//   ....[151]....
        /*0c0c*/ 	.word	0x0001b2d0


	//   ....[152]....
        /*0c10*/ 	.word	0x0001b330


	//   ....[153]....
        /*0c14*/ 	.word	0x0001b450


	//   ....[154]....
        /*0c18*/ 	.word	0x0001b4b0


	//   ....[155]....
        /*0c1c*/ 	.word	0x0001b5d0


	//   ....[156]....
        /*0c20*/ 	.word	0x0001b630


	//   ....[157]....
        /*0c24*/ 	.word	0x0001b6e0


	//   ....[158]....
        /*0c28*/ 	.word	0x0001b800


	//   ....[159]....
        /*0c2c*/ 	.word	0x0001b870


	//   ....[160]....
        /*0c30*/ 	.word	0x0001b8d0


	//   ....[161]....
        /*0c34*/ 	.word	0x0001b9e0


	//   ....[162]....
        /*0c38*/ 	.word	0x0001ba40


	//   ....[163]....
        /*0c3c*/ 	.word	0x0001bb60


	//   ....[164]....
        /*0c40*/ 	.word	0x0001bbc0


	//   ....[165]....
        /*0c44*/ 	.word	0x0001bca0


	//   ....[166]....
        /*0c48*/ 	.word	0x0001bd70


	//   ....[167]....
        /*0c4c*/ 	.word	0x0001be60


	//   ....[168]....
        /*0c50*/ 	.word	0x0001bec0


	//   ....[169]....
        /*0c54*/ 	.word	0x0001bf60


	//   ....[170]....
        /*0c58*/ 	.word	0x0001c100


	//   ....[171]....
        /*0c5c*/ 	.word	0x0001c1d0


	//   ....[172]....
        /*0c60*/ 	.word	0x0001c250


	//   ....[173]....
        /*0c64*/ 	.word	0x0001c340


	//   ....[174]....
        /*0c68*/ 	.word	0x0001c3a0


	//   ....[175]....
        /*0c6c*/ 	.word	0x0001c470


	//   ....[176]....
        /*0c70*/ 	.word	0x0001c4d0


	//   ....[177]....
        /*0c74*/ 	.word	0x0001c5b0


	//   ....[178]....
        /*0c78*/ 	.word	0x0001c6a0


	//   ....[179]....
        /*0c7c*/ 	.word	0x0001c740


	//   ....[180]....
        /*0c80*/ 	.word	0x0001c7a0


	//   ....[181]....
        /*0c84*/ 	.word	0x0001c8a0


	//   ....[182]....
        /*0c88*/ 	.word	0x0001c900


	//   ....[183]....
        /*0c8c*/ 	.word	0x0001ca00


	//   ....[184]....
        /*0c90*/ 	.word	0x0001ca60


	//   ....[185]....
        /*0c94*/ 	.word	0x0001cb30


	//   ....[186]....
        /*0c98*/ 	.word	0x0001cc80


	//   ....[187]....
        /*0c9c*/ 	.word	0x0001cd30


	//   ....[188]....
        /*0ca0*/ 	.word	0x0001ce40


	//   ....[189]....
        /*0ca4*/ 	.word	0x0001cf20


	//   ....[190]....
        /*0ca8*/ 	.word	0x0001cf80


	//   ....[191]....
        /*0cac*/ 	.word	0x0001d070


	//   ....[192]....
        /*0cb0*/ 	.word	0x0001d0d0


	//   ....[193]....
        /*0cb4*/ 	.word	0x0001d1b0


	//   ....[194]....
        /*0cb8*/ 	.word	0x0001d240


	//   ....[195]....
        /*0cbc*/ 	.word	0x0001d2e0


	//   ....[196]....
        /*0cc0*/ 	.word	0x0001d400


	//   ....[197]....
        /*0cc4*/ 	.word	0x0001d470


	//   ....[198]....
        /*0cc8*/ 	.word	0x0001d4e0


	//   ....[199]....
        /*0ccc*/ 	.word	0x0001d550


	//   ....[200]....
        /*0cd0*/ 	.word	0x0001d5c0


	//   ....[201]....
        /*0cd4*/ 	.word	0x0001d640


	//   ....[202]....
        /*0cd8*/ 	.word	0x0001d6d0


	//   ....[203]....
        /*0cdc*/ 	.word	0x0001d760


	//   ....[204]....
        /*0ce0*/ 	.word	0x0001d7d0


	//   ....[205]....
        /*0ce4*/ 	.word	0x0001d840


	//   ....[206]....
        /*0ce8*/ 	.word	0x0001d8b0


	//   ....[207]....
        /*0cec*/ 	.word	0x0001d930


	//   ....[208]....
        /*0cf0*/ 	.word	0x0001d9a0


	//   ....[209]....
        /*0cf4*/ 	.word	0x0001da40


	//   ....[210]....
        /*0cf8*/ 	.word	0x0001dad0


	//   ....[211]....
        /*0cfc*/ 	.word	0x0001dbf0


	//----- nvinfo : EIATTR_REG_RECONFIG
	.align		4
.L_145:
        /*0d00*/ 	.byte	0x01, 0x54
	.zero		2


	//----- nvinfo : EIATTR_SYSCALL_OFFSETS
	.align		4
        /*0d04*/ 	.byte	0x04, 0x46
        /*0d06*/ 	.short	(.L_147 - .L_146)


	//   ....[0]....
.L_146:
        /*0d08*/ 	.word	0x00001ca0


	//   ....[1]....
        /*0d0c*/ 	.word	0x00001df0


	//   ....[2]....
        /*0d10*/ 	.word	0x00007570


	//   ....[3]....
        /*0d14*/ 	.word	0x000078f0


	//   ....[4]....
        /*0d18*/ 	.word	0x00016040


	//   ....[5]....
        /*0d1c*/ 	.word	0x00016190


	//   ....[6]....
        /*0d20*/ 	.word	0x00016280


	//   ....[7]....
        /*0d24*/ 	.word	0x00017110


	//----- nvinfo : EIATTR_MBARRIER_INSTR_OFFSETS
	.align		4
.L_147:
        /*0d28*/ 	.byte	0x04, 0x39
        /*0d2a*/ 	.short	(.L_149 - .L_148)


	//   ....[0]....
.L_148:
        /*0d2c*/ 	.word	0x00000270
        /*0d30*/ 	.word	0x000000ff
        /*0d34*/ 	.word	0x0002d800
        /*0d38*/ 	.short	0x0100
        /*0d3a*/ 	.byte	0x08
	.zero		1


	//   ....[1]....
        /*0d3c*/ 	.word	0x00000280
        /*0d40*/ 	.word	0x000000ff
        /*0d44*/ 	.word	0x0002d820
        /*0d48*/ 	.short	0x0100
        /*0d4a*/ 	.byte	0x08
	.zero		1


	//   ....[2]....
        /*0d4c*/ 	.word	0x00000370
        /*0d50*/ 	.word	0x000000ff
        /*0d54*/ 	.word	0x0002d830
        /*0d58*/ 	.short	0x0100
        /*0d5a*/ 	.byte	0x08
	.zero		1


	//   ....[3]....
        /*0d5c*/ 	.word	0x00000380
        /*0d60*/ 	.word	0x000000ff
        /*0d64*/ 	.word	0x0002d840
        /*0d68*/ 	.short	0x0100
        /*0d6a*/ 	.byte	0x08
	.zero		1


	//   ....[4]....
        /*0d6c*/ 	.word	0x00000390
        /*0d70*/ 	.word	0x000000ff
        /*0d74*/ 	.word	0x0002d838
        /*0d78*/ 	.short	0x0100
        /*0d7a*/ 	.byte	0x08
	.zero		1


	//   ....[5]....
        /*0d7c*/ 	.word	0x000003a0
        /*0d80*/ 	.word	0x000000ff
        /*0d84*/ 	.word	0x0002d848
        /*0d88*/ 	.short	0x0100
        /*0d8a*/ 	.byte	0x08
	.zero		1


	//   ....[6]....
        /*0d8c*/ 	.word	0x000004d0
        /*0d90*/ 	.word	0x000000ff
        /*0d94*/ 	.word	0x0002d850
        /*0d98*/ 	.short	0x0100
        /*0d9a*/ 	.byte	0x08
	.zero		1


	//   ....[7]....
        /*0d9c*/ 	.word	0x000004e0
        /*0da0*/ 	.word	0x000000ff
        /*0da4*/ 	.word	0x0002d860
        /*0da8*/ 	.short	0x0100
        /*0daa*/ 	.byte	0x08
	.zero		1


	//   ....[8]....
        /*0dac*/ 	.word	0x000004f0
        /*0db0*/ 	.word	0x000000ff
        /*0db4*/ 	.word	0x0002d858
        /*0db8*/ 	.short	0x0100
        /*0dba*/ 	.byte	0x08
	.zero		1


	//   ....[9]....
        /*0dbc*/ 	.word	0x00000500
        /*0dc0*/ 	.word	0x000000ff
        /*0dc4*/ 	.word	0x0002d868
        /*0dc8*/ 	.short	0x0100
        /*0dca*/ 	.byte	0x08
	.zero		1


	//   ....[10]....
        /*0dcc*/ 	.word	0x000005f0
        /*0dd0*/ 	.word	0x000000ff
        /*0dd4*/ 	.word	0x0002d870
        /*0dd8*/ 	.short	0x0100
        /*0dda*/ 	.byte	0x06
	.zero		1


	//   ....[11]....
        /*0ddc*/ 	.word	0x00000600
        /*0de0*/ 	.word	0x000000ff
        /*0de4*/ 	.word	0x0002d880
        /*0de8*/ 	.short	0x0100
        /*0dea*/ 	.byte	0x06
	.zero		1


	//   ....[12]....
        /*0dec*/ 	.word	0x00000610
        /*0df0*/ 	.word	0x000000ff
        /*0df4*/ 	.word	0x0002d878
        /*0df8*/ 	.short	0x0100
        /*0dfa*/ 	.byte	0x06
	.zero		1


	//   ....[13]....
        /*0dfc*/ 	.word	0x00000620
        /*0e00*/ 	.word	0x000000ff
        /*0e04*/ 	.word	0x0002d888
        /*0e08*/ 	.short	0x0100
        /*0e0a*/ 	.byte	0x06
	.zero		1


	//   ....[14]....
        /*0e0c*/ 	.word	0x00000750
        /*0e10*/ 	.word	0x000000ff
        /*0e14*/ 	.word	0x0002d890
        /*0e18*/ 	.short	0x0100
        /*0e1a*/ 	.byte	0x08
	.zero		1


	//   ....[15]....
        /*0e1c*/ 	.word	0x00000760
        /*0e20*/ 	.word	0x000000ff
        /*0e24*/ 	.word	0x0002d8a0
        /*0e28*/ 	.short	0x0100
        /*0e2a*/ 	.byte	0x08
	.zero		1


	//   ....[16]....
        /*0e2c*/ 	.word	0x00000770
        /*0e30*/ 	.word	0x000000ff
        /*0e34*/ 	.word	0x0002d898
        /*0e38*/ 	.short	0x0100
        /*0e3a*/ 	.byte	0x08
	.zero		1


	//   ....[17]....
        /*0e3c*/ 	.word	0x00000780
        /*0e40*/ 	.word	0x000000ff
        /*0e44*/ 	.word	0x0002d8a8
        /*0e48*/ 	.short	0x0100
        /*0e4a*/ 	.byte	0x08
	.zero		1


	//   ....[18]....
        /*0e4c*/ 	.word	0x000008b0
        /*0e50*/ 	.word	0x000000ff
        /*0e54*/ 	.word	0x0002d8b0
        /*0e58*/ 	.short	0x0100
        /*0e5a*/ 	.byte	0x08
	.zero		1


	//   ....[19]....
        /*0e5c*/ 	.word	0x000008c0
        /*0e60*/ 	.word	0x000000ff
        /*0e64*/ 	.word	0x0002d8c0
        /*0e68*/ 	.short	0x0100
        /*0e6a*/ 	.byte	0x08
	.zero		1


	//   ....[20]....
        /*0e6c*/ 	.word	0x000008d0
        /*0e70*/ 	.word	0x000000ff
        /*0e74*/ 	.word	0x0002d8b8
        /*0e78*/ 	.short	0x0100
        /*0e7a*/ 	.byte	0x08
	.zero		1


	//   ....[21]....
        /*0e7c*/ 	.word	0x000008e0
        /*0e80*/ 	.word	0x000000ff
        /*0e84*/ 	.word	0x0002d8c8
        /*0e88*/ 	.short	0x0100
        /*0e8a*/ 	.byte	0x08
	.zero		1


	//   ....[22]....
        /*0e8c*/ 	.word	0x000031a0
        /*0e90*/ 	.word	0x0000003c
        /*0e94*/ 	.word	0x0002d890
        /*0e98*/ 	.short	0x010a
        /*0e9a*/ 	.byte	0x3f
	.zero		1


	//   ....[23]....
        /*0e9c*/ 	.word	0x00004d80
        /*0ea0*/ 	.word	0x0000003c
        /*0ea4*/ 	.word	0x0002d890
        /*0ea8*/ 	.short	0x010a
        /*0eaa*/ 	.byte	0x3f
	.zero		1


	//   ....[24]....
        /*0eac*/ 	.word	0x00006640
        /*0eb0*/ 	.word	0x0000003c
        /*0eb4*/ 	.word	0x0002d890
        /*0eb8*/ 	.short	0x010a
        /*0eba*/ 	.byte	0x3f
	.zero		1


	//   ....[25]....
        /*0ebc*/ 	.word	0x00006b60
        /*0ec0*/ 	.word	0x0000000b
        /*0ec4*/ 	.word	0x00000000
        /*0ec8*/ 	.short	0x0101
        /*0eca*/ 	.byte	0x3f
	.zero		1


	//   ....[26]....
        /*0ecc*/ 	.word	0x00006ba0
        /*0ed0*/ 	.word	0x0000003c
        /*0ed4*/ 	.word	0x0002d8b0
        /*0ed8*/ 	.short	0x010a
        /*0eda*/ 	.byte	0x3f
	.zero		1


	//   ....[27]....
        /*0edc*/ 	.word	0x00007080
        /*0ee0*/ 	.word	0x0000003c
        /*0ee4*/ 	.word	0x00000000
        /*0ee8*/ 	.short	0x0101
        /*0eea*/ 	.byte	0x3f
	.zero		1


	//   ....[28]....
        /*0eec*/ 	.word	0x00007610
        /*0ef0*/ 	.word	0x00000002
        /*0ef4*/ 	.word	0x0002d800
        /*0ef8*/ 	.short	0x010a
        /*0efa*/ 	.byte	0x3f
	.zero		1


	//   ....[29]....
        /*0efc*/ 	.word	0x00007660
        /*0f00*/ 	.word	0x00000002
        /*0f04*/ 	.word	0x0002d800
        /*0f08*/ 	.short	0x010a
        /*0f0a*/ 	.byte	0x3f
	.zero		1


	//   ....[30]....
        /*0f0c*/ 	.word	0x000080e0
        /*0f10*/ 	.word	0x00000002
        /*0f14*/ 	.word	0x0002d800
        /*0f18*/ 	.short	0x010a
        /*0f1a*/ 	.byte	0x3f
	.zero		1


	//   ....[31]....
        /*0f1c*/ 	.word	0x00009bf0
        /*0f20*/ 	.word	0x00000002
        /*0f24*/ 	.word	0x0002d800
        /*0f28*/ 	.short	0x010a
        /*0f2a*/ 	.byte	0x3f
	.zero		1


	//   ....[32]....
        /*0f2c*/ 	.word	0x0000b390
        /*0f30*/ 	.word	0x00000000
        /*0f34*/ 	.word	0x0002d830
        /*0f38*/ 	.short	0x010a
        /*0f3a*/ 	.byte	0x3f
	.zero		1


	//   ....[33]....
        /*0f3c*/ 	.word	0x0000b460
        /*0f40*/ 	.word	0x00000000
        /*0f44*/ 	.word	0x0002d830
        /*0f48*/ 	.short	0x010a
        /*0f4a*/ 	.byte	0x3f
	.zero		1


	//   ....[34]....
        /*0f4c*/ 	.word	0x0000d1f0
        /*0f50*/ 	.word	0x0000000c
        /*0f54*/ 	.word	0x00000000
        /*0f58*/ 	.short	0x0101
        /*0f5a*/ 	.byte	0x3f
	.zero		1


	//   ....[35]....
        /*0f5c*/ 	.word	0x0000e160
        /*0f60*/ 	.word	0x00000009
        /*0f64*/ 	.word	0x0002d830
        /*0f68*/ 	.short	0x010a
        /*0f6a*/ 	.byte	0x3f
	.zero		1


	//   ....[36]....
        /*0f6c*/ 	.word	0x0000e1b0
        /*0f70*/ 	.word	0x00000009
        /*0f74*/ 	.word	0x0002d830
        /*0f78*/ 	.short	0x010a
        /*0f7a*/ 	.byte	0x3f
	.zero		1


	//   ....[37]....
        /*0f7c*/ 	.word	0x0000e660
        /*0f80*/ 	.word	0x00000009
        /*0f84*/ 	.word	0x0002d850
        /*0f88*/ 	.short	0x010a
        /*0f8a*/ 	.byte	0x3f
	.zero		1


	//   ....[38]....
        /*0f8c*/ 	.word	0x0000e6a0
        /*0f90*/ 	.word	0x00000009
        /*0f94*/ 	.word	0x0002d850
        /*0f98*/ 	.short	0x010a
        /*0f9a*/ 	.byte	0x3f
	.zero		1


	//   ....[39]....
        /*0f9c*/ 	.word	0x0000edc0
        /*0fa0*/ 	.word	0x00000006
        /*0fa4*/ 	.word	0x00000000
        /*0fa8*/ 	.short	0x0101
        /*0faa*/ 	.byte	0x3f
	.zero		1


	//   ....[40]....
        /*0fac*/ 	.word	0x00010790
        /*0fb0*/ 	.word	0x00000005
        /*0fb4*/ 	.word	0x00000000
        /*0fb8*/ 	.short	0x0101
        /*0fba*/ 	.byte	0x3f
	.zero		1


	//   ....[41]....
        /*0fbc*/ 	.word	0x00010e20
        /*0fc0*/ 	.word	0x00000005
        /*0fc4*/ 	.word	0x0002d850
        /*0fc8*/ 	.short	0x010a
        /*0fca*/ 	.byte	0x3f
	.zero		1


	//   ....[42]....
        /*0fcc*/ 	.word	0x00010ed0
        /*0fd0*/ 	.word	0x00000005
        /*0fd4*/ 	.word	0x0002d850
        /*0fd8*/ 	.short	0x010a
        /*0fda*/ 	.byte	0x3f
	.zero		1


	//   ....[43]....
        /*0fdc*/ 	.word	0x000116d0
        /*0fe0*/ 	.word	0x00000005
        /*0fe4*/ 	.word	0x00000000
        /*0fe8*/ 	.short	0x0101
        /*0fea*/ 	.byte	0x3f
	.zero		1


	//   ....[44]....
        /*0fec*/ 	.word	0x00012a20
        /*0ff0*/ 	.word	0x00000000
        /*0ff4*/ 	.word	0x00000000
        /*0ff8*/ 	.short	0x0101
        /*0ffa*/ 	.byte	0x3f
	.zero		1


	//   ....[45]....
        /*0ffc*/ 	.word	0x00014a70
        /*1000*/ 	.word	0x00000016
        /*1004*/ 	.word	0x0002d820
        /*1008*/ 	.short	0x010a
        /*100a*/ 	.byte	0x3f
	.zero		1


	//   ....[46]....
        /*100c*/ 	.word	0x00014b30
        /*1010*/ 	.word	0x00000008
        /*1014*/ 	.word	0x0002d8a0
        /*1018*/ 	.short	0x010a
        /*101a*/ 	.byte	0x3f
	.zero		1


	//   ....[47]....
        /*101c*/ 	.word	0x00014f60
        /*1020*/ 	.word	0x00000008
        /*1024*/ 	.word	0x0002d8c0
        /*1028*/ 	.short	0x010a
        /*102a*/ 	.byte	0x3f
	.zero		1


	//   ....[48]....
        /*102c*/ 	.word	0x000154c0
        /*1030*/ 	.word	0x00000008
        /*1034*/ 	.word	0x0002d8a0
        /*1038*/ 	.short	0x010a
        /*103a*/ 	.byte	0x3f
	.zero		1


	//   ....[49]....
        /*103c*/ 	.word	0x000158e0
        /*1040*/ 	.word	0x00000008
        /*1044*/ 	.word	0x0002d8c0
        /*1048*/ 	.short	0x010a
        /*104a*/ 	.byte	0x3f
	.zero		1


	//   ....[50]....
        /*104c*/ 	.word	0x00016870
        /*1050*/ 	.word	0x00000000
        /*1054*/ 	.word	0x0002d840
        /*1058*/ 	.short	0x010a
        /*105a*/ 	.byte	0x3f
	.zero		1


	//   ....[51]....
        /*105c*/ 	.word	0x00016df0
        /*1060*/ 	.word	0x00000000
        /*1064*/ 	.word	0x0002d830
        /*1068*/ 	.short	0x0107
        /*106a*/ 	.byte	0x3f
	.zero		1


	//   ....[52]....
        /*106c*/ 	.word	0x00016ec0
        /*1070*/ 	.word	0x00000000
        /*1074*/ 	.word	0x0002d830
        /*1078*/ 	.short	0x0101
        /*107a*/ 	.byte	0x3f
	.zero		1


	//   ....[53]....
        /*107c*/ 	.word	0x00017b10
        /*1080*/ 	.word	0x00000016
        /*1084*/ 	.word	0x0002d800
        /*1088*/ 	.short	0x0107
        /*108a*/ 	.byte	0x3f
	.zero		1


	//   ....[54]....
        /*108c*/ 	.word	0x00017c00
        /*1090*/ 	.word	0x00000016
        /*1094*/ 	.word	0x0002d800
        /*1098*/ 	.short	0x0101
        /*109a*/ 	.byte	0x3f
	.zero		1


	//   ....[55]....
        /*109c*/ 	.word	0x00017c20
        /*10a0*/ 	.word	0x00000016
        /*10a4*/ 	.word	0x0002d820
        /*10a8*/ 	.short	0x010a
        /*10aa*/ 	.byte	0x3f
	.zero		1


	//   ....[56]....
        /*10ac*/ 	.word	0x00018040
        /*10b0*/ 	.word	0x00000005
        /*10b4*/ 	.word	0x0002d840
        /*10b8*/ 	.short	0x010a
        /*10ba*/ 	.byte	0x3f
	.zero		1


	//   ....[57]....
        /*10bc*/ 	.word	0x00018480
        /*10c0*/ 	.word	0x00000005
        /*10c4*/ 	.word	0x0002d830
        /*10c8*/ 	.short	0x0107
        /*10ca*/ 	.byte	0x3f
	.zero		1


	//   ....[58]....
        /*10cc*/ 	.word	0x00018540
        /*10d0*/ 	.word	0x00000005
        /*10d4*/ 	.word	0x0002d830
        /*10d8*/ 	.short	0x0101
        /*10da*/ 	.byte	0x3f
	.zero		1


	//   ....[59]....
        /*10dc*/ 	.word	0x000185a0
        /*10e0*/ 	.word	0x00000005
        /*10e4*/ 	.word	0x0002d860
        /*10e8*/ 	.short	0x010a
        /*10ea*/ 	.byte	0x3f
	.zero		1


	//   ....[60]....
        /*10ec*/ 	.word	0x00018a80
        /*10f0*/ 	.word	0x00000005
        /*10f4*/ 	.word	0x0002d850
        /*10f8*/ 	.short	0x0107
        /*10fa*/ 	.byte	0x3f
	.zero		1


	//   ....[61]....
        /*10fc*/ 	.word	0x00018b70
        /*1100*/ 	.word	0x00000005
        /*1104*/ 	.word	0x0002d850
        /*1108*/ 	.short	0x0101
        /*110a*/ 	.byte	0x3f
	.zero		1


	//   ....[62]....
        /*110c*/ 	.word	0x00018d90
        /*1110*/ 	.word	0x00000000
        /*1114*/ 	.word	0x0002d860
        /*1118*/ 	.short	0x010a
        /*111a*/ 	.byte	0x3f
	.zero		1


	//   ....[63]....
        /*111c*/ 	.word	0x000191c0
        /*1120*/ 	.word	0x00000000
        /*1124*/ 	.word	0x0002d850
        /*1128*/ 	.short	0x0107
        /*112a*/ 	.byte	0x3f
	.zero		1


	//   ....[64]....
        /*112c*/ 	.word	0x000192a0
        /*1130*/ 	.word	0x00000000
        /*1134*/ 	.word	0x0002d850
        /*1138*/ 	.short	0x0101
        /*113a*/ 	.byte	0x3f
	.zero		1


	//   ....[65]....
        /*113c*/ 	.word	0x00019da0
        /*1140*/ 	.word	0x00000005
        /*1144*/ 	.word	0x0002d820
        /*1148*/ 	.short	0x010a
        /*114a*/ 	.byte	0x3f
	.zero		1


	//   ....[66]....
        /*114c*/ 	.word	0x00019f40
        /*1150*/ 	.word	0x00000003
        /*1154*/ 	.word	0x0002d840
        /*1158*/ 	.short	0x010a
        /*115a*/ 	.byte	0x3f
	.zero		1


	//   ....[67]....
        /*115c*/ 	.word	0x00019fd0
        /*1160*/ 	.word	0x00000005
        /*1164*/ 	.word	0x0002d840
        /*1168*/ 	.short	0x010a
        /*116a*/ 	.byte	0x3f
	.zero		1


	//   ....[68]....
        /*116c*/ 	.word	0x0001a010
        /*1170*/ 	.word	0x00000003
        /*1174*/ 	.word	0x0002d860
        /*1178*/ 	.short	0x010a
        /*117a*/ 	.byte	0x3f
	.zero		1


	//   ....[69]....
        /*117c*/ 	.word	0x0001a050
        /*1180*/ 	.word	0x00000005
        /*1184*/ 	.word	0x0002d860
        /*1188*/ 	.short	0x010a
        /*118a*/ 	.byte	0x3f
	.zero		1


	//   ....[70]....
        /*118c*/ 	.word	0x0001a0b0
        /*1190*/ 	.word	0x0000003c
        /*1194*/ 	.word	0x0002d890
        /*1198*/ 	.short	0x010a
        /*119a*/ 	.byte	0x3f
	.zero		1


	//   ....[71]....
        /*119c*/ 	.word	0x0001a230
        /*11a0*/ 	.word	0x0000003c
        /*11a4*/ 	.word	0x0002d890
        /*11a8*/ 	.short	0x010a
        /*11aa*/ 	.byte	0x3f
	.zero		1


	//   ....[72]....
        /*11ac*/ 	.word	0x0001a3b0
        /*11b0*/ 	.word	0x0000003c
        /*11b4*/ 	.word	0x0002d890
        /*11b8*/ 	.short	0x010a
        /*11ba*/ 	.byte	0x3f
	.zero		1


	//   ....[73]....
        /*11bc*/ 	.word	0x0001a520
        /*11c0*/ 	.word	0x0000003c
        /*11c4*/ 	.word	0x0002d8b0
        /*11c8*/ 	.short	0x010a
        /*11ca*/ 	.byte	0x3f
	.zero		1


	//   ....[74]....
        /*11cc*/ 	.word	0x0001a840
        /*11d0*/ 	.word	0x00000002
        /*11d4*/ 	.word	0x0002d800
        /*11d8*/ 	.short	0x010a
        /*11da*/ 	.byte	0x3f
	.zero		1


	//   ....[75]....
        /*11dc*/ 	.word	0x0001aa60
        /*11e0*/ 	.word	0x00000002
        /*11e4*/ 	.word	0x0002d800
        /*11e8*/ 	.short	0x010a
        /*11ea*/ 	.byte	0x3f
	.zero		1


	//   ....[76]....
        /*11ec*/ 	.word	0x0001aab0
        /*11f0*/ 	.word	0x00000000
        /*11f4*/ 	.word	0x0002d830
        /*11f8*/ 	.short	0x010a
        /*11fa*/ 	.byte	0x3f
	.zero		1


	//   ....[77]....
        /*11fc*/ 	.word	0x0001ab00
        /*1200*/ 	.word	0x00000009
        /*1204*/ 	.word	0x0002d830
        /*1208*/ 	.short	0x010a
        /*120a*/ 	.byte	0x3f
	.zero		1


	//   ....[78]....
        /*120c*/ 	.word	0x0001ab50
        /*1210*/ 	.word	0x00000009
        /*1214*/ 	.word	0x0002d850
        /*1218*/ 	.short	0x010a
        /*121a*/ 	.byte	0x3f
	.zero		1


	//   ....[79]....
        /*121c*/ 	.word	0x0001aba0
        /*1220*/ 	.word	0x00000005
        /*1224*/ 	.word	0x0002d850
        /*1228*/ 	.short	0x010a
        /*122a*/ 	.byte	0x3f
	.zero		1


	//   ....[80]....
        /*122c*/ 	.word	0x0001af30
        /*1230*/ 	.word	0x00000016
        /*1234*/ 	.word	0x0002d820
        /*1238*/ 	.short	0x010a
        /*123a*/ 	.byte	0x3f
	.zero		1


	//   ....[81]....
        /*123c*/ 	.word	0x0001af80
        /*1240*/ 	.word	0x00000008
        /*1244*/ 	.word	0x0002d8a0
        /*1248*/ 	.short	0x010a
        /*124a*/ 	.byte	0x3f
	.zero		1


	//   ....[82]....
        /*124c*/ 	.word	0x0001afd0
        /*1250*/ 	.word	0x00000008
        /*1254*/ 	.word	0x0002d8c0
        /*1258*/ 	.short	0x010a
        /*125a*/ 	.byte	0x3f
	.zero		1


	//   ....[83]....
        /*125c*/ 	.word	0x0001b020
        /*1260*/ 	.word	0x00000008
        /*1264*/ 	.word	0x0002d8a0
        /*1268*/ 	.short	0x010a
        /*126a*/ 	.byte	0x3f
	.zero		1


	//   ....[84]....
        /*126c*/ 	.word	0x0001b070
        /*1270*/ 	.word	0x00000008
        /*1274*/ 	.word	0x0002d8c0
        /*1278*/ 	.short	0x010a
        /*127a*/ 	.byte	0x3f
	.zero		1


	//   ....[85]....
        /*127c*/ 	.word	0x0001b190
        /*1280*/ 	.word	0x00000000
        /*1284*/ 	.word	0x0002d840
        /*1288*/ 	.short	0x010a
        /*128a*/ 	.byte	0x3f
	.zero		1


	//   ....[86]....
        /*128c*/ 	.word	0x0001c000
        /*1290*/ 	.word	0x00000016
        /*1294*/ 	.word	0x0002d820
        /*1298*/ 	.short	0x010a
        /*129a*/ 	.byte	0x3f
	.zero		1


	//   ....[87]....
        /*129c*/ 	.word	0x0001c050
        /*12a0*/ 	.word	0x00000005
        /*12a4*/ 	.word	0x0002d840
        /*12a8*/ 	.short	0x010a
        /*12aa*/ 	.byte	0x3f
	.zero		1


	//   ....[88]....
        /*12ac*/ 	.word	0x0001c5f0
        /*12b0*/ 	.word	0x00000005
        /*12b4*/ 	.word	0x0002d860
        /*12b8*/ 	.short	0x010a
        /*12ba*/ 	.byte	0x3f
	.zero		1


	//   ....[89]....
        /*12bc*/ 	.word	0x0001cbd0
        /*12c0*/ 	.word	0x00000000
        /*12c4*/ 	.word	0x0002d860
        /*12c8*/ 	.short	0x010a
        /*12ca*/ 	.byte	0x3f
	.zero		1


	//   ....[90]....
        /*12cc*/ 	.word	0x0001db10
        /*12d0*/ 	.word	0x00000005
        /*12d4*/ 	.word	0x0002d820
        /*12d8*/ 	.short	0x010a
        /*12da*/ 	.byte	0x3f
	.zero		1


	//   ....[91]....
        /*12dc*/ 	.word	0x0001dcb0
        /*12e0*/ 	.word	0x00000003
        /*12e4*/ 	.word	0x0002d840
        /*12e8*/ 	.short	0x010a
        /*12ea*/ 	.byte	0x3f
	.zero		1


	//   ....[92]....
        /*12ec*/ 	.word	0x0001dd00
        /*12f0*/ 	.word	0x00000005
        /*12f4*/ 	.word	0x0002d840
        /*12f8*/ 	.short	0x010a
        /*12fa*/ 	.byte	0x3f
	.zero		1


	//   ....[93]....
        /*12fc*/ 	.word	0x0001dd50
        /*1300*/ 	.word	0x00000003
        /*1304*/ 	.word	0x0002d860
        /*1308*/ 	.short	0x010a
        /*130a*/ 	.byte	0x3f
	.zero		1


	//----- nvinfo : EIATTR_NUM_MBARRIERS
	.align		4
.L_149:
        /*130c*/ 	.byte	0x03, 0x38
        /*130e*/ 	.short	0x0016


	//----- nvinfo : EIATTR_EXIT_INSTR_OFFSETS
	.align		4
        /*1310*/ 	.byte	0x04, 0x1c
        /*1312*/ 	.short	(.L_151 - .L_150)


	//   ....[0]....
.L_150:
        /*1314*/ 	.word	0x0001a0a0


	//----- nvinfo : EIATTR_MAX_THREADS
	.align		4
.L_151:
        /*1318*/ 	.byte	0x04, 0x05
        /*131a*/ 	.short	(.L_153 - .L_152)
.L_152:
        /*131c*/ 	.word	0x00000200
        /*1320*/ 	.word	0x00000001
        /*1324*/ 	.word	0x00000001


	//----- nvinfo : EIATTR_CRS_STACK_SIZE
	.align		4
.L_153:
        /*1328*/ 	.byte	0x04, 0x1e
        /*132a*/ 	.short	(.L_155 - .L_154)
.L_154:
        /*132c*/ 	.word	0x00000000


	//----- nvinfo : EIATTR_CBANK_PARAM_SIZE
	.align		4
.L_155:
        /*1330*/ 	.byte	0x03, 0x19
        /*1332*/ 	.short	0x0af0


	//----- nvinfo : EIATTR_PARAM_CBANK
	.align		4
        /*1334*/ 	.byte	0x04, 0x0a
        /*1336*/ 	.short	(.L_157 - .L_156)
	.align		4
.L_156:
        /*1338*/ 	.word	index@(.nv.constant0._ZN7cutlass13device_kernelIN5flash11enable_sm90INS1_16FlashAttnFwdSm90INS1_25CollectiveMainloopFwdSm90ILi2EN4cute5tupleIJNS5_1CILi1EEES8_S8_EEENS6_IJNS7_ILi192EEENS7_ILi128EEENS7_ILi96EEEEEELi96ENS_10bfloat16_tEfNS_4arch4Sm90ELb0ELb0ELb1ELb1ELb1ELb1ELb0ELb0ELb1ELb1ELb0ELb0EEENS1_21CollectiveEpilogueFwdINS6_IJSA_SC_SB_EEES9_SE_SG_Li384ELb1ELb1ELb0ELb0EEENS1_36VarlenDynamicPersistentTileSchedulerILi192ELi128ELi384ELi128ELb0ELb1ELb1ELb0ELb1ELb1EEEEEEEEEvNT_6ParamsE)
        /*133c*/ 	.short	0x0210
        /*133e*/ 	.short	0x0af0


	//----- nvinfo : EIATTR_SW_WAR
	.align		4
.L_157:
        /*1340*/ 	.byte	0x04, 0x36
        /*1342*/ 	.short	(.L_159 - .L_158)
.L_158:
        /*1344*/ 	.word	0x00000008
.L_159:


//--------------------- .nv.info._ZN7cutlass13device_kernelIN5flash11enable_sm90INS1_16FlashAttnFwdSm90INS1_25CollectiveMainloopFwdSm90ILi2EN4cute5tupleIJNS5_1CILi1EEES8_S8_EEENS6_IJNS7_ILi192EEENS7_ILi128EEENS7_ILi96EEEEEELi96ENS_10bfloat16_tEfNS_4arch4Sm90ELb0ELb1ELb1ELb0ELb1ELb0ELb0ELb0ELb1ELb1ELb0ELb0EEENS1_21CollectiveEpilogueFwdINS6_IJSA_SC_SB_EEES9_SE_SG_Li384ELb0ELb1ELb0ELb0EEENS1_30DynamicPersistentTileSchedulerILi384ELi128ELb0ELb1ELb1EEEEEEEEEvNT_6ParamsE --------------------------
	.section	.nv.info._ZN7cutlass13device_kernelIN5flash11enable_sm90INS1_16FlashAttnFwdSm90INS1_25CollectiveMainloopFwdSm90ILi2EN4cute5tupleIJNS5_1CILi1EEES8_S8_EEENS6_IJNS7_ILi192EEENS7_ILi128EEENS7_ILi96EEEEEELi96ENS_10bfloat16_tEfNS_4arch4Sm90ELb0ELb1ELb1ELb0ELb1ELb0ELb0ELb0ELb1ELb1ELb0ELb0EEENS1_21CollectiveEpilogueFwdINS6_IJSA_SC_SB_EEES9_SE_SG_Li384ELb0ELb1ELb0ELb0EEENS1_30DynamicPersistentTileSchedulerILi384ELi128ELb0ELb1ELb1EEEEEEEEEvNT_6ParamsE,"",@"SHT_CUDA_INFO"
	.sectionflags	@""
	.align	4


	//----- nvinfo : EIATTR_CUDA_API_VERSION
	.align		4
        /*0000*/ 	.byte	0x04, 0x37
        /*0002*/ 	.short	(.L_161 - .L_160)
.L_160:
        /*0004*/ 	.word	0x00000082


	//----- nvinfo : EIATTR_KPARAM_INFO
	.align		4
.L_161:
        /*0008*/ 	.byte	0x04, 0x17
        /*000a*/ 	.short	(.L_163 - .L_162)
.L_162:
        /*000c*/ 	.word	0x00000000
        /*0010*/ 	.short	0x0000
        /*0012*/ 	.short	0x0070
        /*0014*/ 	.byte	0x00, 0xf0, 0x01, 0x2a


	//----- nvinfo : EIATTR_SPARSE_MMA_MASK
	.align		4
.L_163:
        /*0018*/ 	.byte	0x03, 0x50
        /*001a*/ 	.short	0x0000


	//----- nvinfo : EIATTR_MAXREG_COUNT
	.align		4
        /*001c*/ 	.byte	0x03, 0x1b
        /*001e*/ 	.short	0x0080


	//----- nvinfo : EIATTR_NUM_BARRIERS
	.align		4
        /*0020*/ 	.byte	0x02, 0x4c
        /*0022*/ 	.byte	0x10
	.zero		1


	//----- nvinfo : EIATTR_EXTERNS
	.align		4
        /*0024*/ 	.byte	0x04, 0x0f
        /*0026*/ 	.short	(.L_165 - .L_164)


	//   ....[0]....
	.align		4
.L_164:
        /*0028*/ 	.word	index@(__assertfail)


	//----- nvinfo : EIATTR_ANNOTATIONS
	.align		4
.L_165:
        /*002c*/ 	.byte	0x04, 0x55
        /*002e*/ 	.short	(.L_167 - .L_166)


	//   ....[0]....
.L_166:
        /* <DEDUP_REMOVED lines=12> */


	//----- nvinfo : EIATTR_MERCURY_ISA_VERSION
	.align		4
.L_167:
        /*00d8*/ 	.byte	0x03, 0x5f
        /*00da*/ 	.short	0x0101


	//----- nvinfo : EIATTR_INT_WARP_WIDE_INSTR_OFFSETS
	.align		4
        /*00dc*/ 	.byte	0x04, 0x31
        /*00de*/ 	.short	(.L_169 - .L_168)


	//   ....[0]....
.L_168:
        /*00e0*/ 	.word	0x000000c0


	//   ....[1]....
        /*00e4*/ 	.word	0x000000d0


	//   ....[2]....
        /*00e8*/ 	.word	0x00000170


	//   ....[3]....
        /*00ec*/ 	.word	0x000126e0


	//   ....[4]....
        /*00f0*/ 	.word	0x00012770


	//   ....[5]....
        /*00f4*/ 	.word	0x000152f0


	//   ....[6]....
        /*00f8*/ 	.word	0x00015380


	//----- nvinfo : EIATTR_COOP_GROUP_MASK_REGIDS
	.align		4
.L_169:
        /*00fc*/ 	.byte	0x04, 0x29
        /*00fe*/ 	.short	(.L_171 - .L_170)


	//   ....[0]....
.L_170:
        /*0100*/ 	.word	0xffffffff


	//   ....[1]....
        /*0104*/ 	.word	0xffffffff


	//   ....[2]....
        /*0108*/ 	.word	0xffffffff


	//   ....[3]....
        /*010c*/ 	.word	0xffffffff


	//   ....[4]....
        /*0110*/ 	.word	0xffffffff


	//   ....[5]....
        /*0114*/ 	.word	0xffffffff


	//   ....[6]....
        /*0118*/ 	.word	0xffffffff


	//   ....[7]....
        /*011c*/ 	.word	0xffffffff


	//   ....[8]....
        /*0120*/ 	.word	0xffffffff


	//   ....[9]....
        /*0124*/ 	.word	0xffffffff


	//   ....[10]....
        /*0128*/ 	.word	0xffffffff


	//   ....[11]....
        /*012c*/ 	.word	0xffffffff


	//   ....[12]....
        /*0130*/ 	.word	0xffffffff


	//   ....[13]....
        /*0134*/ 	.word	0xffffffff


	//   ....[14]....
        /*0138*/ 	.word	0xffffffff


	//   ....[15]....
        /*013c*/ 	.word	0xffffffff


	//   ....[16]....
        /*0140*/ 	.word	0xffffffff


	//   ....[17]....
        /*0144*/ 	.word	0xffffffff


	//   ....[18]....
        /*0148*/ 	.word	0xffffffff


	//   ....[19]....
        /*014c*/ 	.word	0xffffffff


	//   ....[20]....
        /*0150*/ 	.word	0xffffffff


	//   ....[21]....
        /*0154*/ 	.word	0xffffffff


	//   ....[22]....
        /*0158*/ 	.word	0xffffffff


	//   ....[23]....
        /*015c*/ 	.word	0xffffffff


	//   ....[24]....
        /*0160*/ 	.word	0xffffffff


	//   ....[25]....
        /*0164*/ 	.word	0xffffffff


	//   ....[26]....
        /*0168*/ 	.word	0xffffffff


	//   ....[27]....
        /*016c*/ 	.word	0xffffffff


	//   ....[28]....
        /*0170*/ 	.word	0xffffffff


	//   ....[29]....
        /*0174*/ 	.word	0xffffffff


	//   ....[30]....
        /*0178*/ 	.word	0xffffffff


	//   ....[31]....
        /*017c*/ 	.word	0xffffffff


	//   ....[32]....
        /*0180*/ 	.word	0xffffffff


	//   ....[33]....
        /*0184*/ 	.word	0xffffffff


	//   ....[34]....
        /*0188*/ 	.word	0xffffffff


	//   ....[35]....
        /*018c*/ 	.word	0xffffffff


	//   ....[36]....
        /*0190*/ 	.word	0xffffffff


	//   ....[37]....
        /*0194*/ 	.word	0xffffffff


	//   ....[38]....
        /*0198*/ 	.word	0xffffffff


	//   ....[39]....
        /*019c*/ 	.word	0xffffffff


	//   ....[40]....
        /*01a0*/ 	.word	0xffffffff


	//   ....[41]....
        /*01a4*/ 	.word	0xffffffff


	//   ....[42]....
        /*01a8*/ 	.word	0xffffffff


	//   ....[43]....
        /*01ac*/ 	.word	0xffffffff


	//   ....[44]....
        /*01b0*/ 	.word	0xffffffff


	//   ....[45]....
        /*01b4*/ 	.word	0xffffffff


	//   ....[46]....
        /*01b8*/ 	.word	0xffffffff


	//   ....[47]....
        /*01bc*/ 	.word	0xffffffff


	//   ....[48]....
        /*01c0*/ 	.word	0xffffffff


	//   ....[49]....
        /*01c4*/ 	.word	0xffffffff


	//   ....[50]....
        /*01c8*/ 	.word	0xffffffff


	//   ....[51]....
        /*01cc*/ 	.word	0xffffffff


	//   ....[52]....
        /*01d0*/ 	.word	0xffffffff


	//   ....[53]....
        /*01d4*/ 	.word	0xffffffff


	//   ....[54]....
        /*01d8*/ 	.word	0xffffffff


	//   ....[55]....
        /*01dc*/ 	.word	0xffffffff


	//   ....[56]....
        /*01e0*/ 	.word	0xffffffff


	//   ....[57]....
        /*01e4*/ 	.word	0xffffffff


	//   ....[58]....
        /*01e8*/ 	.word	0xffffffff


	//   ....[59]....
        /*01ec*/ 	.word	0xffffffff


	//   ....[60]....
        /*01f0*/ 	.word	0xffffffff


	//   ....[61]....
        /*01f4*/ 	.word	0xffffffff


	//   ....[62]....
        /*01f8*/ 	.word	0xffffffff


	//   ....[63]....
        /*01fc*/ 	.word	0xffffffff


	//   ....[64]....
        /*0200*/ 	.word	0xffffffff


	//   ....[65]....
        /*0204*/ 	.word	0xffffffff


	//   ....[66]....
        /*0208*/ 	.word	0xffffffff


	//   ....[67]....
        /*020c*/ 	.word	0xffffffff


	//   ....[68]....
        /*0210*/ 	.word	0xffffffff


	//   ....[69]....
        /*0214*/ 	.word	0xffffffff


	//   ....[70]....
        /*0218*/ 	.word	0xffffffff


	//   ....[71]....
        /*021c*/ 	.word	0xffffffff


	//   ....[72]....
        /*0220*/ 	.word	0xffffffff


	//   ....[73]....
        /*0224*/ 	.word	0xffffffff


	//   ....[74]....
        /*0228*/ 	.word	0xffffffff


	//   ....[75]....
        /*022c*/ 	.word	0xffffffff


	//   ....[76]....
        /*0230*/ 	.word	0xffffffff


	//   ....[77]....
        /*0234*/ 	.word	0xffffffff


	//   ....[78]....
        /*0238*/ 	.word	0xffffffff


	//   ....[79]....
        /*023c*/ 	.word	0xffffffff


	//   ....[80]....
        /*0240*/ 	.word	0xffffffff


	//   ....[81]....
        /*0244*/ 	.word	0xffffffff


	//   ....[82]....
        /*0248*/ 	.word	0xffffffff


	//   ....[83]....
        /*024c*/ 	.word	0xffffffff


	//   ....[84]....
        /*0250*/ 	.word	0xffffffff


	//   ....[85]....
        /*0254*/ 	.word	0xffffffff


	//   ....[86]....
        /*0258*/ 	.word	0xffffffff


	//   ....[87]....
        /*025c*/ 	.word	0xffffffff


	//   ....[88]....
        /*0260*/ 	.word	0xffffffff


	//   ....[89]....
        /*0264*/ 	.word	0xffffffff


	//   ....[90]....
        /*0268*/ 	.word	0xffffffff


	//   ....[91]....
        /*026c*/ 	.word	0xffffffff


	//   ....[92]....
        /*0270*/ 	.word	0xffffffff


	//   ....[93]....
        /*0274*/ 	.word	0xffffffff


	//   ....[94]....
        /*0278*/ 	.word	0xffffffff


	//   ....[95]....
        /*027c*/ 	.word	0xffffffff


	//   ....[96]....
        /*0280*/ 	.word	0x0500000f


	//   ....[97]....
        /*0284*/ 	.word	0x0500000f


	//   ....[98]....
        /*0288*/ 	.word	0x0500000f


	//   ....[99]....
        /*028c*/ 	.word	0x0500000f


	//   ....[100]....
        /*0290*/ 	.word	0x0500000f


	//   ....[101]....
        /*0294*/ 	.word	0x0500000f


	//   ....[102]....
        /*0298*/ 	.word	0x0500000f


	//   ....[103]....
        /*029c*/ 	.word	0x0500000f


	//   ....[104]....
        /*02a0*/ 	.word	0x0500000f


	//   ....[105]....
        /*02a4*/ 	.word	0x0500000f


	//   ....[106]....
        /*02a8*/ 	.word	0x0500000f


	//   ....[107]....
        /*02ac*/ 	.word	0x0500000f


	//   ....[108]....
        /*02b0*/ 	.word	0x0500000f


	//   ....[109]....
        /*02b4*/ 	.word	0x0500000f


	//   ....[110]....
        /*02b8*/ 	.word	0x0500000f


	//   ....[111]....
        /*02bc*/ 	.word	0x0500000f


	//   ....[112]....
        /*02c0*/ 	.word	0x0500000f


	//   ....[113]....
        /*02c4*/ 	.word	0x0500000f


	//   ....[114]....
        /*02c8*/ 	.word	0x0500000f


	//   ....[115]....
        /*02cc*/ 	.word	0x0500000f


	//   ....[116]....
        /*02d0*/ 	.word	0x0500000f


	//   ....[117]....
        /*02d4*/ 	.word	0x0500000f


	//   ....[118]....
        /*02d8*/ 	.word	0x0500000f


	//   ....[119]....
        /*02dc*/ 	.word	0x0500000f


	//   ....[120]....
        /*02e0*/ 	.word	0x0500000f


	//   ....[121]....
        /*02e4*/ 	.word	0x0500000f


	//   ....[122]....
        /*02e8*/ 	.word	0x0500000f


	//   ....[123]....
        /*02ec*/ 	.word	0x0500000f


	//   ....[124]....
        /*02f0*/ 	.word	0x0500000f


	//   ....[125]....
        /*02f4*/ 	.word	0x0500000f


	//   ....[126]....
        /*02f8*/ 	.word	0x0500000f


	//   ....[127]....
        /*02fc*/ 	.word	0x0500000f


	//   ....[128]....
        /*0300*/ 	.word	0x0500000f


	//   ....[129]....
        /*0304*/ 	.word	0x0500000f


	//   ....[130]....
        /*0308*/ 	.word	0x0500000f


	//   ....[131]....
        /*030c*/ 	.word	0x0500000f


	//   ....[132]....
        /*0310*/ 	.word	0x0500000f


	//   ....[133]....
        /*0314*/ 	.word	0x0500000f


	//   ....[134]....
        /*0318*/ 	.word	0x0500000f


	//   ....[135]....
        /*031c*/ 	.word	0x0500000f


	//   ....[136]....
        /*0320*/ 	.word	0x0500000f


	//   ....[137]....
        /*0324*/ 	.word	0x0500000f


	//   ....[138]....
        /*0328*/ 	.word	0x0500000f


	//   ....[139]....
        /*032c*/ 	.word	0x0500000f


	//   ....[140]....
        /*0330*/ 	.word	0x0500000f


	//   ....[141]....
        /*0334*/ 	.word	0x0500000f


	//   ....[142]....
        /*0338*/ 	.word	0x0500000f


	//----- nvinfo : EIATTR_COOP_GROUP_INSTR_OFFSETS
	.align		4
.L_171:
        /*033c*/ 	.byte	0x04, 0x28
        /*033e*/ 	.short	(.L_173 - .L_172)


	//   ....[0]....
.L_172:
        /*0340*/ 	.word	0x00000080


	//   ....[1]....
        /*0344*/ 	.word	0x00000090


	//   ....[2]....
        /*0348*/ 	.word	0x000002d0


	//   ....[3]....
        /*034c*/ 	.word	0x00000430


	//   ....[4]....
        /*0350*/ 	.word	0x00000550


	//   ....[5]....
        /*0354*/ 	.word	0x000006b0


	//   ....[6]....
        /*0358*/ 	.word	0x00001870


	//   ....[7]....
        /*035c*/ 	.word	0x000020a0


	//   ....[8]....
        /*0360*/ 	.word	0x00002aa0


	//   ....[9]....
        /*0364*/ 	.word	0x00003e10


	//   ....[10]....
        /*0368*/ 	.word	0x00003f20


	//   ....[11]....
        /*036c*/ 	.word	0x00004760


	//   ....[12]....
        /*0370*/ 	.word	0x000047c0


	//   ....[13]....
        /*0374*/ 	.word	0x00005390


	//   ....[14]....
        /*0378*/ 	.word	0x00006280


	//   ....[15]....
        /*037c*/ 	.word	0x00006ba0


	//   ....[16]....
        /*0380*/ 	.word	0x00007780


	//   ....[17]....
        /*0384*/ 	.word	0x00007880


	//   ....[18]....
        /*0388*/ 	.word	0x00008060


	//   ....[19]....
        /*038c*/ 	.word	0x00008110


	//   ....[20]....
        /*0390*/ 	.word	0x00009170


	//   ....[21]....
        /*0394*/ 	.word	0x0000a930


	//   ....[22]....
        /*0398*/ 	.word	0x0000a950


	//   ....[23]....
        /*039c*/ 	.word	0x0000a980


	//   ....[24]....
        /*03a0*/ 	.word	0x0000a990


	//   ....[25]....
        /*03a4*/ 	.word	0x0000bce0


	//   ....[26]....
        /*03a8*/ 	.word	0x0000c8b0


	//   ....[27]....
        /*03ac*/ 	.word	0x0000d1b0


	//   ....[28]....
        /*03b0*/ 	.word	0x0000dd90


	//   ....[29]....
        /*03b4*/ 	.word	0x0000de90


	//   ....[30]....
        /*03b8*/ 	.word	0x0000e690


	//   ....[31]....
        /*03bc*/ 	.word	0x0000e730


	//   ....[32]....
        /*03c0*/ 	.word	0x0000f780


	//   ....[33]....
        /*03c4*/ 	.word	0x0000f890


	//   ....[34]....
        /*03c8*/ 	.word	0x0000f8f0


	//   ....[35]....
        /*03cc*/ 	.word	0x0000f9c0


	//   ....[36]....
        /*03d0*/ 	.word	0x0000f9f0


	//   ....[37]....
        /*03d4*/ 	.word	0x00010930


	//   ....[38]....
        /*03d8*/ 	.word	0x00010960


	//   ....[39]....
        /*03dc*/ 	.word	0x00010990


	//   ....[40]....
        /*03e0*/ 	.word	0x000109c0


	//   ....[41]....
        /*03e4*/ 	.word	0x00010ed0


	//   ....[42]....
        /*03e8*/ 	.word	0x00010ef0


	//   ....[43]....
        /*03ec*/ 	.word	0x00011000


	//   ....[44]....
        /*03f0*/ 	.word	0x00011020


	//   ....[45]....
        /*03f4*/ 	.word	0x000116c0


	//   ....[46]....
        /*03f8*/ 	.word	0x000116d0


	//   ....[47]....
        /*03fc*/ 	.word	0x000117d0


	//   ....[48]....
        /*0400*/ 	.word	0x000117f0


	//   ....[49]....
        /*0404*/ 	.word	0x000119b0


	//   ....[50]....
        /*0408*/ 	.word	0x00013310


	//   ....[51]....
        /*040c*/ 	.word	0x00013330


	//   ....[52]....
        /*0410*/ 	.word	0x00013340


	//   ....[53]....
        /*0414*/ 	.word	0x000133e0


	//   ....[54]....
        /*0418*/ 	.word	0x00013400


	//   ....[55]....
        /*041c*/ 	.word	0x000134a0


	//   ....[56]....
        /*0420*/ 	.word	0x000134c0


	//   ....[57]....
        /*0424*/ 	.word	0x000134d0


	//   ....[58]....
        /*0428*/ 	.word	0x00013d60


	//   ....[59]....
        /*042c*/ 	.word	0x00013d80


	//   ....[60]....
        /*0430*/ 	.word	0x00013db0


	//   ....[61]....
        /*0434*/ 	.word	0x00013e60


	//   ....[62]....
        /*0438*/ 	.word	0x00013e70


	//   ....[63]....
        /*043c*/ 	.word	0x00013f10


	//   ....[64]....
        /*0440*/ 	.word	0x00013f20


	//   ....[65]....
        /*0444*/ 	.word	0x00013f30


	//   ....[66]....
        /*0448*/ 	.word	0x00013f40


	//   ....[67]....
        /*044c*/ 	.word	0x00014000


	//   ....[68]....
        /*0450*/ 	.word	0x00014020


	//   ....[69]....
        /*0454*/ 	.word	0x00014080


	//   ....[70]....
        /*0458*/ 	.word	0x000148c0


	//   ....[71]....
        /*045c*/ 	.word	0x000148d0


	//   ....[72]....
        /*0460*/ 	.word	0x000148f0


	//   ....[73]....
        /*0464*/ 	.word	0x00014970


	//   ....[74]....
        /*0468*/ 	.word	0x00014980


	//   ....[75]....
        /*046c*/ 	.word	0x000149e0


	//   ....[76]....
        /*0470*/ 	.word	0x00014a10


	//   ....[77]....
        /*0474*/ 	.word	0x00014a50


	//   ....[78]....
        /*0478*/ 	.word	0x00014d50


	//   ....[79]....
        /*047c*/ 	.word	0x00014d70


	//   ....[80]....
        /*0480*/ 	.word	0x00014e10


	//   ....[81]....
        /*0484*/ 	.word	0x00014e20


	//   ....[82]....
        /*0488*/ 	.word	0x00014eb0


	//   ....[83]....
        /*048c*/ 	.word	0x00014ec0


	//   ....[84]....
        /*0490*/ 	.word	0x00014ed0


	//   ....[85]....
        /*0494*/ 	.word	0x00014f60


	//   ....[86]....
        /*0498*/ 	.word	0x00015580


	//   ....[87]....
        /*049c*/ 	.word	0x00015590


	//   ....[88]....
        /*04a0*/ 	.word	0x000155e0


	//   ....[89]....
        /*04a4*/ 	.word	0x00015620


	//   ....[90]....
        /*04a8*/ 	.word	0x00015680


	//   ....[91]....
        /*04ac*/ 	.word	0x000156a0


	//   ....[92]....
        /*04b0*/ 	.word	0x00015720


	//   ....[93]....
        /*04b4*/ 	.word	0x00015740


	//   ....[94]....
        /*04b8*/ 	.word	0x00015aa0


	//   ....[95]....
        /*04bc*/ 	.word	0x00015c90


	//   ....[96]....
        /*04c0*/ 	.word	0x000162e0


	//   ....[97]....
        /*04c4*/ 	.word	0x000163c0


	//   ....[98]....
        /*04c8*/ 	.word	0x00016460


	//   ....[99]....
        /*04cc*/ 	.word	0x000164c0


	//   ....[100]....
        /*04d0*/ 	.word	0x000165d0


	//   ....[101]....
        /*04d4*/ 	.word	0x00016640


	//   ....[102]....
        /*04d8*/ 	.word	0x00016750


	//   ....[103]....
        /*04dc*/ 	.word	0x000167c0


	//   ....[104]....
        /*04e0*/ 	.word	0x000168c0


	//   ....[105]....
        /*04e4*/ 	.word	0x00016950


	//   ....[106]....
        /*04e8*/ 	.word	0x000169c0


	//   ....[107]....
        /*04ec*/ 	.word	0x00016a20


	//   ....[108]....
        /*04f0*/ 	.word	0x00016b30


	//   ....[109]....
        /*04f4*/ 	.word	0x00016b90


	//   ....[110]....
        /*04f8*/ 	.word	0x00016cb0


	//   ....[111]....
        /*04fc*/ 	.word	0x00016d10


	//   ....[112]....
        /*0500*/ 	.word	0x00016db0


	//   ....[113]....
        /*0504*/ 	.word	0x00016e80


	//   ....[114]....
        /*0508*/ 	.word	0x00016fa0


	//   ....[115]....
        /*050c*/ 	.word	0x00017000


	//   ....[116]....
        /*0510*/ 	.word	0x000170f0


	//   ....[117]....
        /*0514*/ 	.word	0x00017220


	//   ....[118]....
        /*0518*/ 	.word	0x000172d0


	//   ....[119]....
        /*051c*/ 	.word	0x00017350


	//   ....[120]....
        /*0520*/ 	.word	0x00017430


	//   ....[121]....
        /*0524*/ 	.word	0x00017490


	//   ....[122]....
        /*0528*/ 	.word	0x00017560


	//   ....[123]....
        /*052c*/ 	.word	0x000175c0


	//   ....[124]....
        /*0530*/ 	.word	0x00017690


	//   ....[125]....
        /*0534*/ 	.word	0x00017780


	//   ....[126]....
        /*0538*/ 	.word	0x00017820


	//   ....[127]....
        /*053c*/ 	.word	0x00017880


	//   ....[128]....
        /*0540*/ 	.word	0x00017980


	//   ....[129]....
        /*0544*/ 	.word	0x000179e0


	//   ....[130]....
        /*0548*/ 	.word	0x00017ae0


	//   ....[131]....
        /*054c*/ 	.word	0x00017b40


	//   ....[132]....
        /*0550*/ 	.word	0x00017c10


	//   ....[133]....
        /*0554*/ 	.word	0x00017d60


	//   ....[134]....
        /*0558*/ 	.word	0x00017e00


	//   ....[135]....
        /*055c*/ 	.word	0x00017e90


	//   ....[136]....
        /*0560*/ 	.word	0x00017f90


	//   ....[137]....
        /*0564*/ 	.word	0x00017ff0


	//   ....[138]....
        /*0568*/ 	.word	0x000180e0


	//   ....[139]....
        /*056c*/ 	.word	0x00018140


	//   ....[140]....
        /*0570*/ 	.word	0x00018200


	//   ....[141]....
        /*0574*/ 	.word	0x000182f0


	//   ....[142]....
        /*0578*/ 	.word	0x00018410


	//----- nvinfo : EIATTR_REG_RECONFIG
	.align		4
.L_173:
        /*057c*/ 	.byte	0x01, 0x54
	.zero		2


	//----- nvinfo : EIATTR_SYSCALL_OFFSETS
	.align		4
        /*0580*/ 	.byte	0x04, 0x46
        /*0582*/ 	.short	(.L_175 - .L_174)


	//   ....[0]....
.L_174:
        /*0584*/ 	.word	0x00001a60


	//   ....[1]....
        /*0588*/ 	.word	0x000128e0


	//   ....[2]....
        /*058c*/ 	.word	0x00012a30


	//   ....[3]....
        /*0590*/ 	.word	0x00012b20


	//   ....[4]....
        /*0594*/ 	.word	0x00013830


	//----- nvinfo : EIATTR_MBARRIER_INSTR_OFFSETS
	.align		4
.L_175:
        /*0598*/ 	.byte	0x04, 0x39
        /*059a*/ 	.short	(.L_177 - .L_176)


	//   ....[0]....
.L_176:
        /*059c*/ 	.word	0x00000180
        /*05a0*/ 	.word	0x000000ff
        /*05a4*/ 	.word	0x0002d800
        /*05a8*/ 	.short	0x0100
        /*05aa*/ 	.byte	0x08
	.zero		1


	//   ....[1]....
        /*05ac*/ 	.word	0x00000190
        /*05b0*/ 	.word	0x000000ff
        /*05b4*/ 	.word	0x0002d820
        /*05b8*/ 	.short	0x0100
        /*05ba*/ 	.byte	0x08
	.zero		1


	//   ....[2]....
        /*05bc*/ 	.word	0x00000280
        /*05c0*/ 	.word	0x000000ff
        /*05c4*/ 	.word	0x0002d830
        /*05c8*/ 	.short	0x0100
        /*05ca*/ 	.byte	0x08
	.zero		1


	//   ....[3]....
        /*05cc*/ 	.word	0x00000290
        /*05d0*/ 	.word	0x000000ff
        /*05d4*/ 	.word	0x0002d840
        /*05d8*/ 	.short	0x0100
        /*05da*/ 	.byte	0x08
	.zero		1


	//   ....[4]....
        /*05dc*/ 	.word	0x000002a0
        /*05e0*/ 	.word	0x000000ff
        /*05e4*/ 	.word	0x0002d838
        /*05e8*/ 	.short	0x0100
        /*05ea*/ 	.byte	0x08
	.zero		1


	//   ....[5]....
        /*05ec*/ 	.word	0x000002b0
        /*05f0*/ 	.word	0x000000ff
        /*05f4*/ 	.word	0x0002d848
        /*05f8*/ 	.short	0x0100
        /*05fa*/ 	.byte	0x08
	.zero		1


	//   ....[6]....
        /*05fc*/ 	.word	0x000003e0
        /*0600*/ 	.word	0x000000ff
        /*0604*/ 	.word	0x0002d850
        /*0608*/ 	.short	0x0100
        /*060a*/ 	.byte	0x08
	.zero		1


	//   ....[7]....
        /*060c*/ 	.word	0x000003f0
        /*0610*/ 	.word	0x000000ff
        /*0614*/ 	.word	0x0002d860
        /*0618*/ 	.short	0x0100
        /*061a*/ 	.byte	0x08
	.zero		1


	//   ....[8]....
        /*061c*/ 	.word	0x00000400
        /*0620*/ 	.word	0x000000ff
        /*0624*/ 	.word	0x0002d858
        /*0628*/ 	.short	0x0100
        /*062a*/ 	.byte	0x08
	.zero		1


	//   ....[9]....
        /*062c*/ 	.word	0x00000410
        /*0630*/ 	.word	0x000000ff
        /*0634*/ 	.word	0x0002d868
        /*0638*/ 	.short	0x0100
        /*063a*/ 	.byte	0x08
	.zero		1


	//   ....[10]....
        /*063c*/ 	.word	0x00000500
        /*0640*/ 	.word	0x000000ff
        /*0644*/ 	.word	0x0002d870
        /*0648*/ 	.short	0x0100
        /*064a*/ 	.byte	0x06
	.zero		1


	//   ....[11]....
        /*064c*/ 	.word	0x00000510
        /*0650*/ 	.word	0x000000ff
        /*0654*/ 	.word	0x0002d880
        /*0658*/ 	.short	0x0100
        /*065a*/ 	.byte	0x06
	.zero		1


	//   ....[12]....
        /*065c*/ 	.word	0x00000520
        /*0660*/ 	.word	0x000000ff
        /*0664*/ 	.word	0x0002d878
        /*0668*/ 	.short	0x0100
        /*066a*/ 	.byte	0x06
	.zero		1


	//   ....[13]....
        /*066c*/ 	.word	0x00000530
        /*0670*/ 	.word	0x000000ff
        /*0674*/ 	.word	0x0002d888
        /*0678*/ 	.short	0x0100
        /*067a*/ 	.byte	0x06
	.zero		1


	//   ....[14]....
        /*067c*/ 	.word	0x00000660
        /*0680*/ 	.word	0x000000ff
        /*0684*/ 	.word	0x0002d890
        /*0688*/ 	.short	0x0100
        /*068a*/ 	.byte	0x08
	.zero		1


	//   ....[15]....
        /*068c*/ 	.word	0x00000670
        /*0690*/ 	.word	0x000000ff
        /*0694*/ 	.word	0x0002d8a0
        /*0698*/ 	.short	0x0100
        /*069a*/ 	.byte	0x08
	.zero		1


	//   ....[16]....
        /*069c*/ 	.word	0x00000680
        /*06a0*/ 	.word	0x000000ff
        /*06a4*/ 	.word	0x0002d898
        /*06a8*/ 	.short	0x0100
        /*06aa*/ 	.byte	0x08
	.zero		1


	//   ....[17]....
        /*06ac*/ 	.word	0x00000690
        /*06b0*/ 	.word	0x000000ff
        /*06b4*/ 	.word	0x0002d8a8
        /*06b8*/ 	.short	0x0100
        /*06ba*/ 	.byte	0x08
	.zero		1


	//   ....[18]....
        /*06bc*/ 	.word	0x000007d0
        /*06c0*/ 	.word	0x000000ff
        /*06c4*/ 	.word	0x0002d8b0
        /*06c8*/ 	.short	0x0100
        /*06ca*/ 	.byte	0x08
	.zero		1


	//   ....[19]....
        /*06cc*/ 	.word	0x000007e0
        /*06d0*/ 	.word	0x000000ff
        /*06d4*/ 	.word	0x0002d8c0
        /*06d8*/ 	.short	0x0100
        /*06da*/ 	.byte	0x08
	.zero		1


	//   ....[20]....
        /*06dc*/ 	.word	0x000007f0
        /*06e0*/ 	.word	0x000000ff
        /*06e4*/ 	.word	0x0002d8b8
        /*06e8*/ 	.short	0x0100
        /*06ea*/ 	.byte	0x08
	.zero		1


	//   ....[21]....
        /*06ec*/ 	.word	0x00000800
        /*06f0*/ 	.word	0x000000ff
        /*06f4*/ 	.word	0x0002d8c8
        /*06f8*/ 	.short	0x0100
        /*06fa*/ 	.byte	0x08
	.zero		1


	//   ....[22]....
        /*06fc*/ 	.word	0x00001ae0
        /*0700*/ 	.word	0x000000ff
        /*0704*/ 	.word	0x0002d800
        /*0708*/ 	.short	0x010a
        /*070a*/ 	.byte	0x28
	.zero		1


	//   ....[23]....
        /*070c*/ 	.word	0x00001b60
        /*0710*/ 	.word	0x00000006
        /*0714*/ 	.word	0x0002d830
        /*0718*/ 	.short	0x010a
        /*071a*/ 	.byte	0x3f
	.zero		1


	//   ....[24]....
        /*071c*/ 	.word	0x00001ba0
        /*0720*/ 	.word	0x00000006
        /*0724*/ 	.word	0x0002d830
        /*0728*/ 	.short	0x010a
        /*072a*/ 	.byte	0x3f
	.zero		1


	//   ....[25]....
        /*072c*/ 	.word	0x00002450
        /*0730*/ 	.word	0x000000ff
        /*0734*/ 	.word	0x00000000
        /*0738*/ 	.short	0x0101
        /*073a*/ 	.byte	0x06
	.zero		1


	//   ....[26]....
        /*073c*/ 	.word	0x00005850
        /*0740*/ 	.word	0x000000ff
        /*0744*/ 	.word	0x0002d830
        /*0748*/ 	.short	0x010a
        /*074a*/ 	.byte	0x06
	.zero		1


	//   ....[27]....
        /*074c*/ 	.word	0x00005890
        /*0750*/ 	.word	0x000000ff
        /*0754*/ 	.word	0x0002d830
        /*0758*/ 	.short	0x010a
        /*075a*/ 	.byte	0x06
	.zero		1


	//   ....[28]....
        /*075c*/ 	.word	0x00005b60
        /*0760*/ 	.word	0x000000ff
        /*0764*/ 	.word	0x0002d850
        /*0768*/ 	.short	0x010a
        /*076a*/ 	.byte	0x06
	.zero		1


	//   ....[29]....
        /*076c*/ 	.word	0x00005ba0
        /*0770*/ 	.word	0x000000ff
        /*0774*/ 	.word	0x0002d850
        /*0778*/ 	.short	0x010a
        /*077a*/ 	.byte	0x06
	.zero		1


	//   ....[30]....
        /*077c*/ 	.word	0x000065a0
        /*0780*/ 	.word	0x000000ff
        /*0784*/ 	.word	0x00000000
        /*0788*/ 	.short	0x0101
        /*078a*/ 	.byte	0x06
	.zero		1


	//   ....[31]....
        /*078c*/ 	.word	0x00008c10
        /*0790*/ 	.word	0x000000ff
        /*0794*/ 	.word	0x00000000
        /*0798*/ 	.short	0x0101
        /*079a*/ 	.byte	0x06
	.zero		1


	//   ....[32]....
        /*079c*/ 	.word	0x00009530
        /*07a0*/ 	.word	0x000000ff
        /*07a4*/ 	.word	0x0002d830
        /*07a8*/ 	.short	0x010a
        /*07aa*/ 	.byte	0x06
	.zero		1


	//   ....[33]....
        /*07ac*/ 	.word	0x00009570
        /*07b0*/ 	.word	0x000000ff
        /*07b4*/ 	.word	0x0002d830
        /*07b8*/ 	.short	0x010a
        /*07ba*/ 	.byte	0x06
	.zero		1


	//   ....[34]....
        /*07bc*/ 	.word	0x00009840
        /*07c0*/ 	.word	0x000000ff
        /*07c4*/ 	.word	0x0002d850
        /*07c8*/ 	.short	0x010a
        /*07ca*/ 	.byte	0x06
	.zero		1


	//   ....[35]....
        /*07cc*/ 	.word	0x00009880
        /*07d0*/ 	.word	0x000000ff
        /*07d4*/ 	.word	0x0002d850
        /*07d8*/ 	.short	0x010a
        /*07da*/ 	.byte	0x06
	.zero		1


	//   ....[36]....
        /*07dc*/ 	.word	0x0000a1c0
        /*07e0*/ 	.word	0x000000ff
        /*07e4*/ 	.word	0x00000000
        /*07e8*/ 	.short	0x0101
        /*07ea*/ 	.byte	0x06
	.zero		1


	//   ....[37]....
        /*07ec*/ 	.word	0x0000b780
        /*07f0*/ 	.word	0x000000ff
        /*07f4*/ 	.word	0x00000000
        /*07f8*/ 	.short	0x0101
        /*07fa*/ 	.byte	0x06
	.zero		1


	//   ....[38]....
        /*07fc*/ 	.word	0x0000bea0
        /*0800*/ 	.word	0x000000ff
        /*0804*/ 	.word	0x0002d830
        /*0808*/ 	.short	0x010a
        /*080a*/ 	.byte	0x06
	.zero		1


	//   ....[39]....
        /*080c*/ 	.word	0x0000bee0
        /*0810*/ 	.word	0x000000ff
        /*0814*/ 	.word	0x0002d830
        /*0818*/ 	.short	0x010a
        /*081a*/ 	.byte	0x06
	.zero		1


	//   ....[40]....
        /*081c*/ 	.word	0x0000c1b0
        /*0820*/ 	.word	0x000000ff
        /*0824*/ 	.word	0x0002d850
        /*0828*/ 	.short	0x010a
        /*082a*/ 	.byte	0x06
	.zero		1


	//   ....[41]....
        /*082c*/ 	.word	0x0000c1f0
        /*0830*/ 	.word	0x000000ff
        /*0834*/ 	.word	0x0002d850
        /*0838*/ 	.short	0x010a
        /*083a*/ 	.byte	0x06
	.zero		1


	//   ....[42]....
        /*083c*/ 	.word	0x0000cbb0
        /*0840*/ 	.word	0x000000ff
        /*0844*/ 	.word	0x00000000
        /*0848*/ 	.short	0x0101
        /*084a*/ 	.byte	0x06
	.zero		1


	//   ....[43]....
        /*084c*/ 	.word	0x0000f220
        /*0850*/ 	.word	0x000000ff
        /*0854*/ 	.word	0x00000000
        /*0858*/ 	.short	0x0101
        /*085a*/ 	.byte	0x06
	.zero		1


	//   ....[44]....
        /*085c*/ 	.word	0x0000f800
        /*0860*/ 	.word	0x000000ff
        /*0864*/ 	.word	0x0002d850
        /*0868*/ 	.short	0x010a
        /*086a*/ 	.byte	0x08
	.zero		1


	//   ....[45]....
        /*086c*/ 	.word	0x0000f840
        /*0870*/ 	.word	0x000000ff
        /*0874*/ 	.word	0x0002d850
        /*0878*/ 	.short	0x010a
        /*087a*/ 	.byte	0x08
	.zero		1


	//   ....[46]....
        /*087c*/ 	.word	0x0000fed0
        /*0880*/ 	.word	0x000000ff
        /*0884*/ 	.word	0x00000000
        /*0888*/ 	.short	0x0101
        /*088a*/ 	.byte	0x08
	.zero		1


	//   ....[47]....
        /*088c*/ 	.word	0x00010f00
        /*0890*/ 	.word	0x000000ff
        /*0894*/ 	.word	0x00000000
        /*0898*/ 	.short	0x0101
        /*089a*/ 	.byte	0x05
	.zero		1


	//   ....[48]....
        /*089c*/ 	.word	0x00013090
        /*08a0*/ 	.word	0x00000006
        /*08a4*/ 	.word	0x0002d840
        /*08a8*/ 	.short	0x010a
        /*08aa*/ 	.byte	0x3f
	.zero		1


	//   ....[49]....
        /*08ac*/ 	.word	0x00013610
        /*08b0*/ 	.word	0x00000006
        /*08b4*/ 	.word	0x0002d830
        /*08b8*/ 	.short	0x0107
        /*08ba*/ 	.byte	0x3f
	.zero		1


	//   ....[50]....
        /*08bc*/ 	.word	0x000136e0
        /*08c0*/ 	.word	0x00000006
        /*08c4*/ 	.word	0x0002d830
        /*08c8*/ 	.short	0x0101
        /*08ca*/ 	.byte	0x3f
	.zero		1


	//   ....[51]....
        /*08cc*/ 	.word	0x000141d0
        /*08d0*/ 	.word	0x00000010
        /*08d4*/ 	.word	0x0002d800
        /*08d8*/ 	.short	0x0107
        /*08da*/ 	.byte	0x3f
	.zero		1


	//   ....[52]....
        /*08dc*/ 	.word	0x000142c0
        /*08e0*/ 	.word	0x00000010
        /*08e4*/ 	.word	0x0002d800
        /*08e8*/ 	.short	0x0101
        /*08ea*/ 	.byte	0x3f
	.zero		1


	//   ....[53]....
        /*08ec*/ 	.word	0x000142e0
        /*08f0*/ 	.word	0x00000010
        /*08f4*/ 	.word	0x0002d820
        /*08f8*/ 	.short	0x010a
        /*08fa*/ 	.byte	0x3f
	.zero		1


	//   ....[54]....
        /*08fc*/ 	.word	0x00014680
        /*0900*/ 	.word	0x00000006
        /*0904*/ 	.word	0x0002d840
        /*0908*/ 	.short	0x010a
        /*090a*/ 	.byte	0x3f
	.zero		1


	//   ....[55]....
        /*090c*/ 	.word	0x00014af0
        /*0910*/ 	.word	0x00000006
        /*0914*/ 	.word	0x0002d830
        /*0918*/ 	.short	0x0107
        /*091a*/ 	.byte	0x3f
	.zero		1


	//   ....[56]....
        /*091c*/ 	.word	0x00014bb0
        /*0920*/ 	.word	0x00000006
        /*0924*/ 	.word	0x0002d830
        /*0928*/ 	.short	0x0101
        /*092a*/ 	.byte	0x3f
	.zero		1


	//   ....[57]....
        /*092c*/ 	.word	0x00014c10
        /*0930*/ 	.word	0x00000006
        /*0934*/ 	.word	0x0002d860
        /*0938*/ 	.short	0x010a
        /*093a*/ 	.byte	0x3f
	.zero		1


	//   ....[58]....
        /*093c*/ 	.word	0x00015050
        /*0940*/ 	.word	0x00000006
        /*0944*/ 	.word	0x0002d850
        /*0948*/ 	.short	0x0107
        /*094a*/ 	.byte	0x3f
	.zero		1


	//   ....[59]....
        /*094c*/ 	.word	0x00015220
        /*0950*/ 	.word	0x00000006
        /*0954*/ 	.word	0x0002d850
        /*0958*/ 	.short	0x0101
        /*095a*/ 	.byte	0x3f
	.zero		1


	//   ....[60]....
        /*095c*/ 	.word	0x00015430
        /*0960*/ 	.word	0x00000004
        /*0964*/ 	.word	0x0002d860
        /*0968*/ 	.short	0x010a
        /*096a*/ 	.byte	0x3f
	.zero		1


	//   ....[61]....
        /*096c*/ 	.word	0x00015880
        /*0970*/ 	.word	0x00000004
        /*0974*/ 	.word	0x0002d850
        /*0978*/ 	.short	0x0107
        /*097a*/ 	.byte	0x3f
	.zero		1


	//   ....[62]....
        /*097c*/ 	.word	0x00015940
        /*0980*/ 	.word	0x00000004
        /*0984*/ 	.word	0x0002d850
        /*0988*/ 	.short	0x0101
        /*098a*/ 	.byte	0x3f
	.zero		1


	//   ....[63]....
        /*098c*/ 	.word	0x00015c10
        /*0990*/ 	.word	0x00000004
        /*0994*/ 	.word	0x0002d820
        /*0998*/ 	.short	0x010a
        /*099a*/ 	.byte	0x3f
	.zero		1


	//   ....[64]....
        /*099c*/ 	.word	0x00015d90
        /*09a0*/ 	.word	0x00000005
        /*09a4*/ 	.word	0x0002d840
        /*09a8*/ 	.short	0x010a
        /*09aa*/ 	.byte	0x3f
	.zero		1


	//   ....[65]....
        /*09ac*/ 	.word	0x00015e30
        /*09b0*/ 	.word	0x00000017
        /*09b4*/ 	.word	0x0002d840
        /*09b8*/ 	.short	0x010a
        /*09ba*/ 	.byte	0x3f
	.zero		1


	//   ....[66]....
        /*09bc*/ 	.word	0x00015e70
        /*09c0*/ 	.word	0x00000005
        /*09c4*/ 	.word	0x0002d860
        /*09c8*/ 	.short	0x010a
        /*09ca*/ 	.byte	0x3f
	.zero		1


	//   ....[67]....
        /*09cc*/ 	.word	0x00015eb0
        /*09d0*/ 	.word	0x00000017
        /*09d4*/ 	.word	0x0002d860
        /*09d8*/ 	.short	0x010a
        /*09da*/ 	.byte	0x3f
	.zero		1


	//   ....[68]....
        /*09dc*/ 	.word	0x00015f20
        /*09e0*/ 	.word	0x00000003
        /*09e4*/ 	.word	0x0002d800
        /*09e8*/ 	.short	0x010a
        /*09ea*/ 	.byte	0x3f
	.zero		1


	//   ....[69]....
        /*09ec*/ 	.word	0x00015f70
        /*09f0*/ 	.word	0x00000006
        /*09f4*/ 	.word	0x0002d830
        /*09f8*/ 	.short	0x010a
        /*09fa*/ 	.byte	0x3f
	.zero		1


	//   ....[70]....
        /*09fc*/ 	.word	0x00015fd0
        /*0a00*/ 	.word	0x00000007
        /*0a04*/ 	.word	0x0002d830
        /*0a08*/ 	.short	0x010a
        /*0a0a*/ 	.byte	0x3f
	.zero		1


	//   ....[71]....
        /*0a0c*/ 	.word	0x00016030
        /*0a10*/ 	.word	0x00000007
        /*0a14*/ 	.word	0x0002d850
        /*0a18*/ 	.short	0x010a
        /*0a1a*/ 	.byte	0x3f
	.zero		1


	//   ....[72]....
        /*0a1c*/ 	.word	0x00016090
        /*0a20*/ 	.word	0x00000008
        /*0a24*/ 	.word	0x0002d830
        /*0a28*/ 	.short	0x010a
        /*0a2a*/ 	.byte	0x3f
	.zero		1


	//   ....[73]....
        /*0a2c*/ 	.word	0x000160f0
        /*0a30*/ 	.word	0x00000008
        /*0a34*/ 	.word	0x0002d850
        /*0a38*/ 	.short	0x010a
        /*0a3a*/ 	.byte	0x3f
	.zero		1


	//   ....[74]....
        /*0a3c*/ 	.word	0x00016150
        /*0a40*/ 	.word	0x00000006
        /*0a44*/ 	.word	0x0002d830
        /*0a48*/ 	.short	0x010a
        /*0a4a*/ 	.byte	0x3f
	.zero		1


	//   ....[75]....
        /*0a4c*/ 	.word	0x000161b0
        /*0a50*/ 	.word	0x00000006
        /*0a54*/ 	.word	0x0002d850
        /*0a58*/ 	.short	0x010a
        /*0a5a*/ 	.byte	0x3f
	.zero		1


	//   ....[76]....
        /*0a5c*/ 	.word	0x00016210
        /*0a60*/ 	.word	0x00000004
        /*0a64*/ 	.word	0x0002d850
        /*0a68*/ 	.short	0x010a
        /*0a6a*/ 	.byte	0x3f
	.zero		1


	//   ....[77]....
        /*0a6c*/ 	.word	0x00016310
        /*0a70*/ 	.word	0x00000006
        /*0a74*/ 	.word	0x0002d840
        /*0a78*/ 	.short	0x010a
        /*0a7a*/ 	.byte	0x3f
	.zero		1


	//   ....[78]....
        /*0a7c*/ 	.word	0x00017120
        /*0a80*/ 	.word	0x00000010
        /*0a84*/ 	.word	0x0002d820
        /*0a88*/ 	.short	0x010a
        /*0a8a*/ 	.byte	0x3f
	.zero		1


	//   ....[79]....
        /*0a8c*/ 	.word	0x00017170
        /*0a90*/ 	.word	0x00000006
        /*0a94*/ 	.word	0x0002d840
        /*0a98*/ 	.short	0x010a
        /*0a9a*/ 	.byte	0x3f
	.zero		1


	//   ....[80]....
        /*0a9c*/ 	.word	0x000176d0
        /*0aa0*/ 	.word	0x00000006
        /*0aa4*/ 	.word	0x0002d860
        /*0aa8*/ 	.short	0x010a
        /*0aaa*/ 	.byte	0x3f
	.zero		1


	//   ....[81]....
        /*0aac*/ 	.word	0x00017cb0
        /*0ab0*/ 	.word	0x00000004
        /*0ab4*/ 	.word	0x0002d860
        /*0ab8*/ 	.short	0x010a
        /*0aba*/ 	.byte	0x3f
	.zero		1


	//   ....[82]....
        /*0abc*/ 	.word	0x00018330
        /*0ac0*/ 	.word	0x00000004
        /*0ac4*/ 	.word	0x0002d820
        /*0ac8*/ 	.short	0x010a
        /*0aca*/ 	.byte	0x3f
	.zero		1


	//   ....[83]....
        /*0acc*/ 	.word	0x000184d0
        /*0ad0*/ 	.word	0x00000005
        /*0ad4*/ 	.word	0x0002d840
        /*0ad8*/ 	.short	0x010a
        /*0ada*/ 	.byte	0x3f
	.zero		1


	//   ....[84]....
        /*0adc*/ 	.word	0x00018520
        /*0ae0*/ 	.word	0x00000017
        /*0ae4*/ 	.word	0x0002d840
        /*0ae8*/ 	.short	0x010a
        /*0aea*/ 	.byte	0x3f
	.zero		1


	//   ....[85]....
        /*0aec*/ 	.word	0x00018570
        /*0af0*/ 	.word	0x00000005
        /*0af4*/ 	.word	0x0002d860
        /*0af8*/ 	.short	0x010a
        /*0afa*/ 	.byte	0x3f
	.zero		1


	//----- nvinfo : EIATTR_NUM_MBARRIERS
	.align		4
.L_177:
        /*0afc*/ 	.byte	0x03, 0x38
        /*0afe*/ 	.short	0x0016


	//----- nvinfo : EIATTR_EXIT_INSTR_OFFSETS
	.align		4
        /*0b00*/ 	.byte	0x04, 0x1c
        /*0b02*/ 	.short	(.L_179 - .L_178)


	//   ....[0]....
.L_178:
        /*0b04*/ 	.word	0x00000970


	//   ....[1]....
        /*0b08*/ 	.word	0x00011920


	//   ....[2]....
        /*0b0c*/ 	.word	0x00015f00


	//----- nvinfo : EIATTR_MAX_THREADS
	.align		4
.L_179:
        /*0b10*/ 	.byte	0x04, 0x05
        /*0b12*/ 	.short	(.L_181 - .L_180)
.L_180:
        /*0b14*/ 	.word	0x00000200
        /*0b18*/ 	.word	0x00000001
        /*0b1c*/ 	.word	0x00000001


	//----- nvinfo : EIATTR_CRS_STACK_SIZE
	.align		4
.L_181:
        /*0b20*/ 	.byte	0x04, 0x1e
        /*0b22*/ 	.short	(.L_183 - .L_182)
.L_182:
        /*0b24*/ 	.word	0x00000000


	//----- nvinfo : EIATTR_CBANK_PARAM_SIZE
	.align		4
.L_183:
        /*0b28*/ 	.byte	0x03, 0x19
        /*0b2a*/ 	.short	0x0af0


	//----- nvinfo : EIATTR_PARAM_CBANK
	.align		4
        /*0b2c*/ 	.byte	0x04, 0x0a
        /*0b2e*/ 	.short	(.L_185 - .L_184)
	.align		4
.L_184:
        /*0b30*/ 	.word	index@(.nv.constant0._ZN7cutlass13device_kernelIN5flash11enable_sm90INS1_16FlashAttnFwdSm90INS1_25CollectiveMainloopFwdSm90ILi2EN4cute5tupleIJNS5_1CILi1EEES8_S8_EEENS6_IJNS7_ILi192EEENS7_ILi128EEENS7_ILi96EEEEEELi96ENS_10bfloat16_tEfNS_4arch4Sm90ELb0ELb1ELb1ELb0ELb1ELb0ELb0ELb0ELb1ELb1ELb0ELb0EEENS1_21CollectiveEpilogueFwdINS6_IJSA_SC_SB_EEES9_SE_SG_Li384ELb0ELb1ELb0ELb0EEENS1_30DynamicPersistentTileSchedulerILi384ELi128ELb0ELb1ELb1EEEEEEEEEvNT_6ParamsE)
        /*0b34*/ 	.short	0x0210
        /*0b36*/ 	.short	0x0af0


	//----- nvinfo : EIATTR_SW_WAR
	.align		4
.L_185:
        /*0b38*/ 	.byte	0x04, 0x36
        /*0b3a*/ 	.short	(.L_187 - .L_186)
.L_186:
        /*0b3c*/ 	.word	0x00000008
.L_187:


//--------------------- .nv.info._ZN7cutlass13device_kernelIN5flash11enable_sm90INS1_16FlashAttnFwdSm90INS1_25CollectiveMainloopFwdSm90ILi2EN4cute5tupleIJNS5_1CILi1EEES8_S8_EEENS6_IJNS7_ILi192EEENS7_ILi128EEENS7_ILi96EEEEEELi96ENS_10bfloat16_tEfNS_4arch4Sm90ELb0ELb1ELb1ELb1ELb1ELb0ELb0ELb0ELb1ELb1ELb0ELb0EEENS1_21CollectiveEpilogueFwdINS6_IJSA_SC_SB_EEES9_SE_SG_Li384ELb1ELb1ELb0ELb0EEENS1_36VarlenDynamicPersistentTileSchedulerILi192ELi128ELi384ELi128ELb0ELb1ELb1ELb1ELb0ELb1EEEEEEEEEvNT_6ParamsE --------------------------
	.section	.nv.info._ZN7cutlass13device_kernelIN5flash11enable_sm90INS1_16FlashAttnFwdSm90INS1_25CollectiveMainloopFwdSm90ILi2EN4cute5tupleIJNS5_1CILi1EEES8_S8_EEENS6_IJNS7_ILi192EEENS7_ILi128EEENS7_ILi96EEEEEELi96ENS_10bfloat16_tEfNS_4arch4Sm90ELb0ELb1ELb1ELb1ELb1ELb0ELb0ELb0ELb1ELb1ELb0ELb0EEENS1_21CollectiveEpilogueFwdINS6_IJSA_SC_SB_EEES9_SE_SG_Li384ELb1ELb1ELb0ELb0EEENS1_36VarlenDynamicPersistentTileSchedulerILi192ELi128ELi384ELi128ELb0ELb1ELb1ELb1ELb0ELb1EEEEEEEEEvNT_6ParamsE,"",@"SHT_CUDA_INFO"
	.sectionflags	@""
	.align	4


	//----- nvinfo : EIATTR_CUDA_API_VERSION
	.align		4
        /*0000*/ 	.byte	0x04, 0x37
        /*0002*/ 	.short	(.L_189 - .L_188)
.L_188:
        /*0004*/ 	.word	0x00000082


	//----- nvinfo : EIATTR_KPARAM_INFO
	.align		4
.L_189:
        /*0008*/ 	.byte	0x04, 0x17
        /*000a*/ 	.short	(.L_191 - .L_190)
.L_190:
        /*000c*/ 	.word	0x00000000
        /*0010*/ 	.short	0x0000
        /*0012*/ 	.short	0x0070
        /*0014*/ 	.byte	0x00, 0xf0, 0x01, 0x2a


	//----- nvinfo : EIATTR_SPARSE_MMA_MASK
	.align		4
.L_191:
        /*0018*/ 	.byte	0x03, 0x50
        /*001a*/ 	.short	0x0000


	//----- nvinfo : EIATTR_MAXREG_COUNT
	.align		4
        /*001c*/ 	.byte	0x03, 0x1b
        /*001e*/ 	.short	0x0080


	//----- nvinfo : EIATTR_NUM_BARRIERS
	.align		4
        /*0020*/ 	.byte	0x02, 0x4c
        /*0022*/ 	.byte	0x10
	.zero		1


	//----- nvinfo : EIATTR_EXTERNS
	.align		4
        /*0024*/ 	.byte	0x04, 0x0f
        /*0026*/ 	.short	(.L_193 - .L_192)


	//   ....[0]....
	.align		4
.L_192:
        /*0028*/ 	.word	index@(__assertfail)


	//----- nvinfo : EIATTR_ANNOTATIONS
	.align		4
.L_193:
        /*002c*/ 	.byte	0x04, 0x55
        /*002e*/ 	.short	(.L_195 - .L_194)


	//   ....[0]....
.L_194:
        /* <DEDUP_REMOVED lines=21> */


	//----- nvinfo : EIATTR_MERCURY_ISA_VERSION
	.align		4
.L_195:
        /*0168*/ 	.byte	0x03, 0x5f
        /*016a*/ 	.short	0x0101


	//----- nvinfo : EIATTR_UNUSED_LOAD_BYTE_OFFSET
	.align		4
        /*016c*/ 	.byte	0x04, 0x44
        /*016e*/ 	.short	(.L_197 - .L_196)


	//   ....[0]....
.L_196:
        /*0170*/ 	.word	0x00000980
        /*0174*/ 	.word	0x0000fff0


	//   ....[1]....
        /*0178*/ 	.word	0x00010300
        /*017c*/ 	.word	0x0000fff0


	//----- nvinfo : EIATTR_INT_WARP_WIDE_INSTR_OFFSETS
	.align		4
.L_197:
        /*0180*/ 	.byte	0x04, 0x31
        /*0182*/ 	.short	(.L_199 - .L_198)


	//   ....[0]....
.L_198:
        /*0184*/ 	.word	0x000000c0


	//   ....[1]....
        /*0188*/ 	.word	0x000000d0


	//   ....[2]....
        /*018c*/ 	.word	0x00000170


	//   ....[3]....
        /*0190*/ 	.word	0x000134c0


	//   ....[4]....
        /*0194*/ 	.word	0x00013550


	//   ....[5]....
        /*0198*/ 	.word	0x000162b0


	//   ....[6]....
        /*019c*/ 	.word	0x00016340


	//----- nvinfo : EIATTR_COOP_GROUP_MASK_REGIDS
	.align		4
.L_199:
        /*01a0*/ 	.byte	0x04, 0x29
        /*01a2*/ 	.short	(.L_201 - .L_200)


	//   ....[0]....
.L_200:
        /*01a4*/ 	.word	0xffffffff


	//   ....[1]....
        /*01a8*/ 	.word	0xffffffff


	//   ....[2]....
        /*01ac*/ 	.word	0xffffffff


	//   ....[3]....
        /*01b0*/ 	.word	0xffffffff


	//   ....[4]....
        /*01b4*/ 	.word	0xffffffff


	//   ....[5]....
        /*01b8*/ 	.word	0xffffffff


	//   ....[6]....
        /*01bc*/ 	.word	0xffffffff


	//   ....[7]....
        /*01c0*/ 	.word	0xffffffff


	//   ....[8]....
        /*01c4*/ 	.word	0xffffffff


	//   ....[9]....
        /*01c8*/ 	.word	0xffffffff


	//   ....[10]....
        /*01cc*/ 	.word	0xffffffff


	//   ....[11]....
        /*01d0*/ 	.word	0xffffffff


	//   ....[12]....
        /*01d4*/ 	.word	0xffffffff


	//   ....[13]....
        /*01d8*/ 	.word	0xffffffff


	//   ....[14]....
        /*01dc*/ 	.word	0xffffffff


	//   ....[15]....
        /*01e0*/ 	.word	0xffffffff


	//   ....[16]....
        /*01e4*/ 	.word	0xffffffff


	//   ....[17]....
        /*01e8*/ 	.word	0xffffffff


	//   ....[18]....
        /*01ec*/ 	.word	0xffffffff


	//   ....[19]....
        /*01f0*/ 	.word	0xffffffff


	//   ....[20]....
        /*01f4*/ 	.word	0xffffffff


	//   ....[21]....
        /*01f8*/ 	.word	0xffffffff


	//   ....[22]....
        /*01fc*/ 	.word	0xffffffff


	//   ....[23]....
        /*0200*/ 	.word	0xffffffff


	//   ....[24]....
        /*0204*/ 	.word	0xffffffff


	//   ....[25]....
        /*0208*/ 	.word	0xffffffff


	//   ....[26]....
        /*020c*/ 	.word	0xffffffff


	//   ....[27]....
        /*0210*/ 	.word	0xffffffff


	//   ....[28]....
        /*0214*/ 	.word	0xffffffff


	//   ....[29]....
        /*0218*/ 	.word	0xffffffff


	//   ....[30]....
        /*021c*/ 	.word	0xffffffff


	//   ....[31]....
        /*0220*/ 	.word	0xffffffff


	//   ....[32]....
        /*0224*/ 	.word	0xffffffff


	//   ....[33]....
        /*0228*/ 	.word	0xffffffff


	//   ....[34]....
        /*022c*/ 	.word	0xffffffff


	//   ....[35]....
        /*0230*/ 	.word	0xffffffff


	//   ....[36]....
        /*0234*/ 	.word	0xffffffff


	//   ....[37]....
        /*0238*/ 	.word	0xffffffff


	//   ....[38]....
        /*023c*/ 	.word	0xffffffff


	//   ....[39]....
        /*0240*/ 	.word	0xffffffff


	//   ....[40]....
        /*0244*/ 	.word	0xffffffff


	//   ....[41]....
        /*0248*/ 	.word	0xffffffff


	//   ....[42]....
        /*024c*/ 	.word	0xffffffff


	//   ....[43]....
        /*0250*/ 	.word	0xffffffff


	//   ....[44]....
        /*0254*/ 	.word	0xffffffff


	//   ....[45]....
        /*0258*/ 	.word	0xffffffff


	//   ....[46]....
        /*025c*/ 	.word	0xffffffff


	//   ....[47]....
        /*0260*/ 	.word	0xffffffff


	//   ....[48]....
        /*0264*/ 	.word	0xffffffff


	//   ....[49]....
        /*0268*/ 	.word	0xffffffff


	//   ....[50]....
        /*026c*/ 	.word	0xffffffff


	//   ....[51]....
        /*0270*/ 	.word	0xffffffff


	//   ....[52]....
        /*0274*/ 	.word	0xffffffff


	//   ....[53]....
        /*0278*/ 	.word	0xffffffff


	//   ....[54]....
        /*027c*/ 	.word	0xffffffff


	//   ....[55]....
        /*0280*/ 	.word	0xffffffff


	//   ....[56]....
        /*0284*/ 	.word	0xffffffff


	//   ....[57]....
        /*0288*/ 	.word	0xffffffff


	//   ....[58]....
        /*028c*/ 	.word	0xffffffff


	//   ....[59]....
        /*0290*/ 	.word	0xffffffff


	//   ....[60]....
        /*0294*/ 	.word	0xffffffff


	//   ....[61]....
        /*0298*/ 	.word	0xffffffff


	//   ....[62]....
        /*029c*/ 	.word	0xffffffff


	//   ....[63]....
        /*02a0*/ 	.word	0xffffffff


	//   ....[64]....
        /*02a4*/ 	.word	0xffffffff


	//   ....[65]....
        /*02a8*/ 	.word	0xffffffff


	//   ....[66]....
        /*02ac*/ 	.word	0xffffffff


	//   ....[67]....
        /*02b0*/ 	.word	0xffffffff


	//   ....[68]....
        /*02b4*/ 	.word	0xffffffff


	//   ....[69]....
        /*02b8*/ 	.word	0xffffffff


	//   ....[70]....
        /*02bc*/ 	.word	0xffffffff


	//   ....[71]....
        /*02c0*/ 	.word	0xffffffff


	//   ....[72]....
        /*02c4*/ 	.word	0xffffffff


	//   ....[73]....
        /*02c8*/ 	.word	0xffffffff


	//   ....[74]....
        /*02cc*/ 	.word	0xffffffff


	//   ....[75]....
        /*02d0*/ 	.word	0xffffffff


	//   ....[76]....
        /*02d4*/ 	.word	0xffffffff


	//   ....[77]....
        /*02d8*/ 	.word	0xffffffff


	//   ....[78]....
        /*02dc*/ 	.word	0xffffffff


	//   ....[79]....
        /*02e0*/ 	.word	0xffffffff


	//   ....[80]....
        /*02e4*/ 	.word	0xffffffff


	//   ....[81]....
        /*02e8*/ 	.word	0xffffffff


	//   ....[82]....
        /*02ec*/ 	.word	0xffffffff


	//   ....[83]....
        /*02f0*/ 	.word	0xffffffff


	//   ....[84]....
        /*02f4*/ 	.word	0xffffffff


	//   ....[85]....
        /*02f8*/ 	.word	0xffffffff


	//   ....[86]....
        /*02fc*/ 	.word	0xffffffff


	//   ....[87]....
        /*0300*/ 	.word	0xffffffff


	//   ....[88]....
        /*0304*/ 	.word	0xffffffff


	//   ....[89]....
        /*0308*/ 	.word	0xffffffff


	//   ....[90]....
        /*030c*/ 	.word	0xffffffff


	//   ....[91]....
        /*0310*/ 	.word	0xffffffff


	//   ....[92]....
        /*0314*/ 	.word	0xffffffff


	//   ....[93]....
        /*0318*/ 	.word	0xffffffff


	//   ....[94]....
        /*031c*/ 	.word	0xffffffff


	//   ....[95]....
        /*0320*/ 	.word	0xffffffff


	//   ....[96]....
        /*0324*/ 	.word	0xffffffff


	//   ....[97]....
        /*0328*/ 	.word	0xffffffff


	//   ....[98]....
        /*032c*/ 	.word	0xffffffff


	//   ....[99]....
        /*0330*/ 	.word	0xffffffff


	//   ....[100]....
        /*0334*/ 	.word	0xffffffff


	//   ....[101]....
        /*0338*/ 	.word	0xffffffff


	//   ....[102]....
        /*033c*/ 	.word	0xffffffff


	//   ....[103]....
        /*0340*/ 	.word	0xffffffff


	//   ....[104]....
        /*0344*/ 	.word	0xffffffff


	//   ....[105]....
        /*0348*/ 	.word	0xffffffff


	//   ....[106]....
        /*034c*/ 	.word	0xffffffff


	//   ....[107]....
        /*0350*/ 	.word	0xffffffff


	//   ....[108]....
        /*0354*/ 	.word	0xffffffff


	//   ....[109]....
        /*0358*/ 	.word	0xffffffff


	//   ....[110]....
        /*035c*/ 	.word	0xffffffff


	//   ....[111]....
        /*0360*/ 	.word	0xffffffff


	//   ....[112]....
        /*0364*/ 	.word	0xffffffff


	//   ....[113]....
        /*0368*/ 	.word	0xffffffff


	//   ....[114]....
        /*036c*/ 	.word	0xffffffff


	//   ....[115]....
        /*0370*/ 	.word	0xffffffff


	//   ....[116]....
        /*0374*/ 	.word	0xffffffff


	//   ....[117]....
        /*0378*/ 	.word	0xffffffff


	//   ....[118]....
        /*037c*/ 	.word	0xffffffff


	//   ....[119]....
        /*0380*/ 	.word	0xffffffff


	//   ....[120]....
        /*0384*/ 	.word	0xffffffff


	//   ....[121]....
        /*0388*/ 	.word	0xffffffff


	//   ....[122]....
        /*038c*/ 	.word	0xffffffff


	//   ....[123]....
        /*0390*/ 	.word	0xffffffff


	//   ....[124]....
        /*0394*/ 	.word	0xffffffff


	//   ....[125]....
        /*0398*/ 	.word	0xffffffff


	//   ....[126]....
        /*039c*/ 	.word	0xffffffff


	//   ....[127]....
        /*03a0*/ 	.word	0x0500000f


	//   ....[128]....
        /*03a4*/ 	.word	0x0500000f


	//   ....[129]....
        /*03a8*/ 	.word	0x0500000f


	//   ....[130]....
        /*03ac*/ 	.word	0x0500000f


	//   ....[131]....
        /*03b0*/ 	.word	0x0500000f


	//   ....[132]....
        /*03b4*/ 	.word	0x0500000f


	//   ....[133]....
        /*03b8*/ 	.word	0x0500000f


	//   ....[134]....
        /*03bc*/ 	.word	0x0500000f


	//   ....[135]....
        /*03c0*/ 	.word	0x0500000f


	//   ....[136]....
        /*03c4*/ 	.word	0x0500000f


	//   ....[137]....
        /*03c8*/ 	.word	0x0500000f


	//   ....[138]....
        /*03cc*/ 	.word	0x0500000f


	//   ....[139]....
        /*03d0*/ 	.word	0x0500000f


	//   ....[140]....
        /*03d4*/ 	.word	0x0500000f


	//   ....[141]....
        /*03d8*/ 	.word	0x0500000f


	//   ....[142]....
        /*03dc*/ 	.word	0x0500000f


	//   ....[143]....
        /*03e0*/ 	.word	0x0500000f


	//   ....[144]....
        /*03e4*/ 	.word	0x0500000f


	//   ....[145]....
        /*03e8*/ 	.word	0x0500000f


	//   ....[146]....
        /*03ec*/ 	.word	0x0500000f


	//   ....[147]....
        /*03f0*/ 	.word	0x0500000f


	//   ....[148]....
        /*03f4*/ 	.word	0x0500000f


	//   ....[149]....
        /*03f8*/ 	.word	0x0500000f


	//   ....[150]....
        /*03fc*/ 	.word	0x0500000f


	//   ....[151]....
        /*0400*/ 	.word	0x0500000f


	//   ....[152]....
        /*0404*/ 	.word	0x0500000f


	//   ....[153]....
        /*0408*/ 	.word	0x0500000f


	//   ....[154]....
        /*040c*/ 	.word	0x0500000f


	//   ....[155]....
        /*0410*/ 	.word	0x0500000f


	//   ....[156]....
        /*0414*/ 	.word	0x0500000f


	//   ....[157]....
        /*0418*/ 	.word	0x0500000f


	//   ....[158]....
        /*041c*/ 	.word	0x0500000f


	//   ....[159]....
        /*0420*/ 	.word	0x0500000f


	//   ....[160]....
        /*0424*/ 	.word	0x0500000f


	//   ....[161]....
        /*0428*/ 	.word	0x0500000f


	//   ....[162]....
        /*042c*/ 	.word	0x0500000f


	//   ....[163]....
        /*0430*/ 	.word	0x0500000f


	//   ....[164]....
        /*0434*/ 	.word	0x0500000f


	//   ....[165]....
        /*0438*/ 	.word	0x0500000f


	//   ....[166]....
        /*043c*/ 	.word	0x0500000f


	//   ....[167]....
        /*0440*/ 	.word	0x0500000f


	//   ....[168]....
        /*0444*/ 	.word	0x0500000f


	//   ....[169]....
        /*0448*/ 	.word	0x0500000f


	//   ....[170]....
        /*044c*/ 	.word	0x0500000f


	//   ....[171]....
        /*0450*/ 	.word	0x0500000f


	//   ....[172]....
        /*0454*/ 	.word	0x0500000f


	//   ....[173]....
        /*0458*/ 	.word	0x0500000f


	//   ....[174]....
        /*045c*/ 	.word	0x0500000f


	//   ....[175]....
        /*0460*/ 	.word	0x0500000f


	//   ....[176]....
        /*0464*/ 	.word	0x0500000f


	//   ....[177]....
        /*0468*/ 	.word	0x0500000f


	//   ....[178]....
        /*046c*/ 	.word	0x0500000f


	//   ....[179]....
        /*0470*/ 	.word	0x0500000f


	//   ....[180]....
        /*0474*/ 	.word	0x0500000f


	//   ....[181]....
        /*0478*/ 	.word	0x0500000f


	//   ....[182]....
        /*047c*/ 	.word	0x0500000f


	//   ....[183]....
        /*0480*/ 	.word	0x0500000f


	//   ....[184]....
        /*0484*/ 	.word	0x0500000f


	//   ....[185]....
        /*0488*/ 	.word	0x0500000f


	//   ....[186]....
        /*048c*/ 	.word	0x0500000f


	//   ....[187]....
        /*0490*/ 	.word	0x0500000f


	//   ....[188]....
        /*0494*/ 	.word	0x0500000f


	//   ....[189]....
        /*0498*/ 	.word	0x0500000f


	//----- nvinfo : EIATTR_COOP_GROUP_INSTR_OFFSETS
	.align		4
.L_201:
        /*049c*/ 	.byte	0x04, 0x28
        /*049e*/ 	.short	(.L_203 - .L_202)


	//   ....[0]....
.L_202:
        /*04a0*/ 	.word	0x00000080


	//   ....[1]....
        /*04a4*/ 	.word	0x00000090


	//   ....[2]....
        /*04a8*/ 	.word	0x000002d0


	//   ....[3]....
        /*04ac*/ 	.word	0x00000430


	//   ....[4]....
        /*04b0*/ 	.word	0x00000550


	//   ....[5]....
        /*04b4*/ 	.word	0x000006b0


	//   ....[6]....
        /*04b8*/ 	.word	0x000019c0


	//   ....[7]....
        /*04bc*/ 	.word	0x00002200


	//   ....[8]....
        /*04c0*/ 	.word	0x00002bd0


	//   ....[9]....
        /*04c4*/ 	.word	0x000041a0


	//   ....[10]....
        /*04c8*/ 	.word	0x00004280


	//   ....[11]....
        /*04cc*/ 	.word	0x00004880


	//   ....[12]....
        /*04d0*/ 	.word	0x00004900


	//   ....[13]....
        /*04d4*/ 	.word	0x000054c0


	//   ....[14]....
        /*04d8*/ 	.word	0x00006370


	//   ....[15]....
        /*04dc*/ 	.word	0x00006cb0


	//   ....[16]....
        /*04e0*/ 	.word	0x00007890


	//   ....[17]....
        /*04e4*/ 	.word	0x00007990


	//   ....[18]....
        /*04e8*/ 	.word	0x00008160


	//   ....[19]....
        /*04ec*/ 	.word	0x000081f0


	//   ....[20]....
        /*04f0*/ 	.word	0x00009280


	//   ....[21]....
        /*04f4*/ 	.word	0x0000aa70


	//   ....[22]....
        /*04f8*/ 	.word	0x0000aa90


	//   ....[23]....
        /*04fc*/ 	.word	0x0000aac0


	//   ....[24]....
        /*0500*/ 	.word	0x0000aad0


	//   ....[25]....
        /*0504*/ 	.word	0x0000be20


	//   ....[26]....
        /*0508*/ 	.word	0x0000c980


	//   ....[27]....
        /*050c*/ 	.word	0x0000d2c0


	//   ....[28]....
        /*0510*/ 	.word	0x0000dea0


	//   ....[29]....
        /*0514*/ 	.word	0x0000dfa0


	//   ....[30]....
        /*0518*/ 	.word	0x0000e7b0


	//   ....[31]....
        /*051c*/ 	.word	0x0000e850


	//   ....[32]....
        /*0520*/ 	.word	0x0000f890


	//   ....[33]....
        /*0524*/ 	.word	0x0000f9a0


	//   ....[34]....
        /*0528*/ 	.word	0x0000fa00


	//   ....[35]....
        /*052c*/ 	.word	0x0000fad0


	//   ....[36]....
        /*0530*/ 	.word	0x0000fb00


	//   ....[37]....
        /*0534*/ 	.word	0x00010cd0


	//   ....[38]....
        /*0538*/ 	.word	0x00010d10


	//   ....[39]....
        /*053c*/ 	.word	0x00010d40


	//   ....[40]....
        /*0540*/ 	.word	0x00010d80


	//   ....[41]....
        /*0544*/ 	.word	0x00011230


	//   ....[42]....
        /*0548*/ 	.word	0x00011250


	//   ....[43]....
        /*054c*/ 	.word	0x00011360


	//   ....[44]....
        /*0550*/ 	.word	0x00011380


	//   ....[45]....
        /*0554*/ 	.word	0x00011c50


	//   ....[46]....
        /*0558*/ 	.word	0x00011c60


	//   ....[47]....
        /*055c*/ 	.word	0x00011d60


	//   ....[48]....
        /*0560*/ 	.word	0x00011d80


	//   ....[49]....
        /*0564*/ 	.word	0x00011f00


	//   ....[50]....
        /*0568*/ 	.word	0x000120d0


	//   ....[51]....
        /*056c*/ 	.word	0x00012100


	//   ....[52]....
        /*0570*/ 	.word	0x00012130


	//   ....[53]....
        /*0574*/ 	.word	0x00012160


	//   ....[54]....
        /*0578*/ 	.word	0x00012190


	//   ....[55]....
        /*057c*/ 	.word	0x000121c0


	//   ....[56]....
        /*0580*/ 	.word	0x00012310


	//   ....[57]....
        /*0584*/ 	.word	0x00012340


	//   ....[58]....
        /*0588*/ 	.word	0x00012370


	//   ....[59]....
        /*058c*/ 	.word	0x000123a0


	//   ....[60]....
        /*0590*/ 	.word	0x000123d0


	//   ....[61]....
        /*0594*/ 	.word	0x00012400


	//   ....[62]....
        /*0598*/ 	.word	0x00012490


	//   ....[63]....
        /*059c*/ 	.word	0x000124f0


	//   ....[64]....
        /*05a0*/ 	.word	0x00012580


	//   ....[65]....
        /*05a4*/ 	.word	0x00014170


	//   ....[66]....
        /*05a8*/ 	.word	0x00014190


	//   ....[67]....
        /*05ac*/ 	.word	0x00014240


	//   ....[68]....
        /*05b0*/ 	.word	0x00014260


	//   ....[69]....
        /*05b4*/ 	.word	0x00014300


	//   ....[70]....
        /*05b8*/ 	.word	0x00014320


	//   ....[71]....
        /*05bc*/ 	.word	0x00014330


	//   ....[72]....
        /*05c0*/ 	.word	0x00014340


	//   ....[73]....
        /*05c4*/ 	.word	0x00014ce0


	//   ....[74]....
        /*05c8*/ 	.word	0x00014cf0


	//   ....[75]....
        /*05cc*/ 	.word	0x00014d50


	//   ....[76]....
        /*05d0*/ 	.word	0x00014d90


	//   ....[77]....
        /*05d4*/ 	.word	0x00014df0


	//   ....[78]....
        /*05d8*/ 	.word	0x00014e30


	//   ....[79]....
        /*05dc*/ 	.word	0x00014e40


	//   ....[80]....
        /*05e0*/ 	.word	0x00014e60


	//   ....[81]....
        /*05e4*/ 	.word	0x00014f30


	//   ....[82]....
        /*05e8*/ 	.word	0x00014f70


	//   ....[83]....
        /*05ec*/ 	.word	0x00014f80


	//   ....[84]....
        /*05f0*/ 	.word	0x00014fa0


	//   ....[85]....
        /*05f4*/ 	.word	0x00015860


	//   ....[86]....
        /*05f8*/ 	.word	0x00015870


	//   ....[87]....
        /*05fc*/ 	.word	0x00015890


	//   ....[88]....
        /*0600*/ 	.word	0x00015910


	//   ....[89]....
        /*0604*/ 	.word	0x00015920


	//   ....[90]....
        /*0608*/ 	.word	0x00015980


	//   ....[91]....
        /*060c*/ 	.word	0x000159b0


	//   ....[92]....
        /*0610*/ 	.word	0x000159f0


	//   ....[93]....
        /*0614*/ 	.word	0x00015ce0


	//   ....[94]....
        /*0618*/ 	.word	0x00015d00


	//   ....[95]....
        /*061c*/ 	.word	0x00015da0


	//   ....[96]....
        /*0620*/ 	.word	0x00015db0


	//   ....[97]....
        /*0624*/ 	.word	0x00015e40


	//   ....[98]....
        /*0628*/ 	.word	0x00015e50


	//   ....[99]....
        /*062c*/ 	.word	0x00015e60


	//   ....[100]....
        /*0630*/ 	.word	0x00015ef0


	//   ....[101]....
        /*0634*/ 	.word	0x00016530


	//   ....[102]....
        /*0638*/ 	.word	0x00016540


	//   ....[103]....
        /*063c*/ 	.word	0x000165d0


	//   ....[104]....
        /*0640*/ 	.word	0x00016670


	//   ....[105]....
        /*0644*/ 	.word	0x00016690


	//   ....[106]....
        /*0648*/ 	.word	0x00016710


	//   ....[107]....
        /*064c*/ 	.word	0x00016730


	//   ....[108]....
        /*0650*/ 	.word	0x00016740


	//   ....[109]....
        /*0654*/ 	.word	0x00016b20


	//   ....[110]....
        /*0658*/ 	.word	0x00016b50


	//   ....[111]....
        /*065c*/ 	.word	0x00016b90


	//   ....[112]....
        /*0660*/ 	.word	0x00016bc0


	//   ....[113]....
        /*0664*/ 	.word	0x00016bf0


	//   ....[114]....
        /*0668*/ 	.word	0x00016c20


	//   ....[115]....
        /*066c*/ 	.word	0x00016c50


	//   ....[116]....
        /*0670*/ 	.word	0x00016c80


	//   ....[117]....
        /*0674*/ 	.word	0x00016e00


	//   ....[118]....
        /*0678*/ 	.word	0x00016e30


	//   ....[119]....
        /*067c*/ 	.word	0x00016e60


	//   ....[120]....
        /*0680*/ 	.word	0x00016e90


	//   ....[121]....
        /*0684*/ 	.word	0x00016ec0


	//   ....[122]....
        /*0688*/ 	.word	0x00016ef0


	//   ....[123]....
        /*068c*/ 	.word	0x00016fb0


	//   ....[124]....
        /*0690*/ 	.word	0x00016fd0


	//   ....[125]....
        /*0694*/ 	.word	0x00017040


	//   ....[126]....
        /*0698*/ 	.word	0x000176e0


	//   ....[127]....
        /*069c*/ 	.word	0x00017d40


	//   ....[128]....
        /*06a0*/ 	.word	0x00017e30


	//   ....[129]....
        /*06a4*/ 	.word	0x00017ed0


	//   ....[130]....
        /*06a8*/ 	.word	0x00017f30


	//   ....[131]....
        /*06ac*/ 	.word	0x00018040


	//   ....[132]....
        /*06b0*/ 	.word	0x000180b0


	//   ....[133]....
        /*06b4*/ 	.word	0x000181c0


	//   ....[134]....
        /*06b8*/ 	.word	0x00018230


	//   ....[135]....
        /*06bc*/ 	.word	0x000182d0


	//   ....[136]....
        /*06c0*/ 	.word	0x000183f0


	//   ....[137]....
        /*06c4*/ 	.word	0x00018440


	//   ....[138]....
        /*06c8*/ 	.word	0x000184b0


	//   ....[139]....
        /*06cc*/ 	.word	0x000185b0


	//   ....[140]....
        /*06d0*/ 	.word	0x00018620


	//   ....[141]....
        /*06d4*/ 	.word	0x00018700


	//   ....[142]....
        /*06d8*/ 	.word	0x00018780


	//   ....[143]....
        /*06dc*/ 	.word	0x000187e0


	//   ....[144]....
        /*06e0*/ 	.word	0x000188e0


	//   ....[145]....
        /*06e4*/ 	.word	0x000189e0


	//   ....[146]....
        /*06e8*/ 	.word	0x00018a40


	//   ....[147]....
        /*06ec*/ 	.word	0x00018b20


	//   ....[148]....
        /*06f0*/ 	.word	0x00018c60


	//   ....[149]....
        /*06f4*/ 	.word	0x00018d40


	//   ....[150]....
        /*06f8*/ 	.word	0x00018dc0


	//   ....[151]....
        /*06fc*/ 	.word	0x00018ea0


	//   ....[152]....
        /*0700*/ 	.word	0x00018f00


	//   ....[153]....
        /*0704*/ 	.word	0x00018fd0


	//   ....[154]....
        /*0708*/ 	.word	0x00019030


	//   ....[155]....
        /*070c*/ 	.word	0x00019110


	//   ....[156]....
        /*0710*/ 	.word	0x00019200


	//   ....[157]....
        /*0714*/ 	.word	0x000192a0


	//   ....[158]....
        /*0718*/ 	.word	0x00019300


	//   ....[159]....
        /*071c*/ 	.word	0x00019400


	//   ....[160]....
        /*0720*/ 	.word	0x00019460


	//   ....[161]....
        /*0724*/ 	.word	0x00019560


	//   ....[162]....
        /*0728*/ 	.word	0x000195c0


	//   ....[163]....
        /*072c*/ 	.word	0x00019690


	//   ....[164]....
        /*0730*/ 	.word	0x000197e0


	//   ....[165]....
        /*0734*/ 	.word	0x00019890


	//   ....[166]....
        /*0738*/ 	.word	0x000199a0


	//   ....[167]....
        /*073c*/ 	.word	0x00019a80


	//   ....[168]....
        /*0740*/ 	.word	0x00019ae0


	//   ....[169]....
        /*0744*/ 	.word	0x00019bd0


	//   ....[170]....
        /*0748*/ 	.word	0x00019c30


	//   ....[171]....
        /*074c*/ 	.word	0x00019d10


	//   ....[172]....
        /*0750*/ 	.word	0x00019da0


	//   ....[173]....
        /*0754*/ 	.word	0x00019e40


	//   ....[174]....
        /*0758*/ 	.word	0x00019f60


	//   ....[175]....
        /*075c*/ 	.word	0x00019fd0


	//   ....[176]....
        /*0760*/ 	.word	0x0001a040


	//   ....[177]....
        /*0764*/ 	.word	0x0001a0b0


	//   ....[178]....
        /*0768*/ 	.word	0x0001a120


	//   ....[179]....
        /*076c*/ 	.word	0x0001a1a0


	//   ....[180]....
        /*0770*/ 	.word	0x0001a230


	//   ....[181]....
        /*0774*/ 	.word	0x0001a2c0


	//   ....[182]....
        /*0778*/ 	.word	0x0001a330


	//   ....[183]....
        /*077c*/ 	.word	0x0001a3a0


	//   ....[184]....
        /*0780*/ 	.word	0x0001a410


	//   ....[185]....
        /*0784*/ 	.word	0x0001a490


	//   ....[186]....
        /*0788*/ 	.word	0x0001a500


	//   ....[187]....
        /*078c*/ 	.word	0x0001a5a0


	//   ....[188]....
        /*0790*/ 	.word	0x0001a630


	//   ....[189]....
        /*0794*/ 	.word	0x0001a760


	//----- nvinfo : EIATTR_REG_RECONFIG
	.align		4
.L_203:
        /*0798*/ 	.byte	0x01, 0x54
	.zero		2


	//----- nvinfo : EIATTR_SYSCALL_OFFSETS
	.align		4
        /*079c*/ 	.byte	0x04, 0x46
        /*079e*/ 	.short	(.L_205 - .L_204)


	//   ....[0]....
.L_204:
        /*07a0*/ 	.word	0x00001bb0


	//   ....[1]....
        /*07a4*/ 	.word	0x000136b0


	//   ....[2]....
        /*07a8*/ 	.word	0x00013800


	//   ....[3]....
        /*07ac*/ 	.word	0x000138f0


	//   ....[4]....
        /*07b0*/ 	.word	0x00014730


	//----- nvinfo : EIATTR_MBARRIER_INSTR_OFFSETS
	.align		4
.L_205:
        /*07b4*/ 	.byte	0x04, 0x39
        /*07b6*/ 	.short	(.L_207 - .L_206)


	//   ....[0]....
.L_206:
        /*07b8*/ 	.word	0x00000180
        /*07bc*/ 	.word	0x000000ff
        /*07c0*/ 	.word	0x0002d800
        /*07c4*/ 	.short	0x0100
        /*07c6*/ 	.byte	0x08
	.zero		1


	//   ....[1]....
        /*07c8*/ 	.word	0x00000190
        /*07cc*/ 	.word	0x000000ff
        /*07d0*/ 	.word	0x0002d820
        /*07d4*/ 	.short	0x0100
        /*07d6*/ 	.byte	0x08
	.zero		1


	//   ....[2]....
        /*07d8*/ 	.word	0x00000280
        /*07dc*/ 	.word	0x000000ff
        /*07e0*/ 	.word	0x0002d830
        /*07e4*/ 	.short	0x0100
        /*07e6*/ 	.byte	0x08
	.zero		1


	//   ....[3]....
        /*07e8*/ 	.word	0x00000290
        /*07ec*/ 	.word	0x000000ff
        /*07f0*/ 	.word	0x0002d840
        /*07f4*/ 	.short	0x0100
        /*07f6*/ 	.byte	0x08
	.zero		1


	//   ....[4]....
        /*07f8*/ 	.word	0x000002a0
        /*07fc*/ 	.word	0x000000ff
        /*0800*/ 	.word	0x0002d838
        /*0804*/ 	.short	0x0100
        /*0806*/ 	.byte	0x08
	.zero		1


	//   ....[5]....
        /*0808*/ 	.word	0x000002b0
        /*080c*/ 	.word	0x000000ff
        /*0810*/ 	.word	0x0002d848
        /*0814*/ 	.short	0x0100
        /*0816*/ 	.byte	0x08
	.zero		1


	//   ....[6]....
        /*0818*/ 	.word	0x000003e0
        /*081c*/ 	.word	0x000000ff
        /*0820*/ 	.word	0x0002d850
        /*0824*/ 	.short	0x0100
        /*0826*/ 	.byte	0x08
	.zero		1


	//   ....[7]....
        /*0828*/ 	.word	0x000003f0
        /*082c*/ 	.word	0x000000ff
        /*0830*/ 	.word	0x0002d860
        /*0834*/ 	.short	0x0100
        /*0836*/ 	.byte	0x08
	.zero		1


	//   ....[8]....
        /*0838*/ 	.word	0x00000400
        /*083c*/ 	.word	0x000000ff
        /*0840*/ 	.word	0x0002d858
        /*0844*/ 	.short	0x0100
        /*0846*/ 	.byte	0x08
	.zero		1


	//   ....[9]....
        /*0848*/ 	.word	0x00000410
        /*084c*/ 	.word	0x000000ff
        /*0850*/ 	.word	0x0002d868
        /*0854*/ 	.short	0x0100
        /*0856*/ 	.byte	0x08
	.zero		1


	//   ....[10]....
        /*0858*/ 	.word	0x00000500
        /*085c*/ 	.word	0x000000ff
        /*0860*/ 	.word	0x0002d870
        /*0864*/ 	.short	0x0100
        /*0866*/ 	.byte	0x06
	.zero		1


	//   ....[11]....
        /*0868*/ 	.word	0x00000510
        /*086c*/ 	.word	0x000000ff
        /*0870*/ 	.word	0x0002d880
        /*0874*/ 	.short	0x0100
        /*0876*/ 	.byte	0x06
	.zero		1


	//   ....[12]....
        /*0878*/ 	.word	0x00000520
        /*087c*/ 	.word	0x000000ff
        /*0880*/ 	.word	0x0002d878
        /*0884*/ 	.short	0x0100
        /*0886*/ 	.byte	0x06
	.zero		1


	//   ....[13]....
        /*0888*/ 	.word	0x00000530
        /*088c*/ 	.word	0x000000ff
        /*0890*/ 	.word	0x0002d888
        /*0894*/ 	.short	0x0100
        /*0896*/ 	.byte	0x06
	.zero		1


	//   ....[14]....
        /*0898*/ 	.word	0x00000660
        /*089c*/ 	.word	0x000000ff
        /*08a0*/ 	.word	0x0002d890
        /*08a4*/ 	.short	0x0100
        /*08a6*/ 	.byte	0x08
	.zero		1


	//   ....[15]....
        /*08a8*/ 	.word	0x00000670
        /*08ac*/ 	.word	0x000000ff
        /*08b0*/ 	.word	0x0002d8a0
        /*08b4*/ 	.short	0x0100
        /*08b6*/ 	.byte	0x08
	.zero		1


	//   ....[16]....
        /*08b8*/ 	.word	0x00000680
        /*08bc*/ 	.word	0x000000ff
        /*08c0*/ 	.word	0x0002d898
        /*08c4*/ 	.short	0x0100
        /*08c6*/ 	.byte	0x08
	.zero		1


	//   ....[17]....
        /*08c8*/ 	.word	0x00000690
        /*08cc*/ 	.word	0x000000ff
        /*08d0*/ 	.word	0x0002d8a8
        /*08d4*/ 	.short	0x0100
        /*08d6*/ 	.byte	0x08
	.zero		1


	//   ....[18]....
        /*08d8*/ 	.word	0x000007d0
        /*08dc*/ 	.word	0x000000ff
        /*08e0*/ 	.word	0x0002d8b0
        /*08e4*/ 	.short	0x0100
        /*08e6*/ 	.byte	0x08
	.zero		1


	//   ....[19]....
        /*08e8*/ 	.word	0x000007e0
        /*08ec*/ 	.word	0x000000ff
        /*08f0*/ 	.word	0x0002d8c0
        /*08f4*/ 	.short	0x0100
        /*08f6*/ 	.byte	0x08
	.zero		1


	//   ....[20]....
        /*08f8*/ 	.word	0x000007f0
        /*08fc*/ 	.word	0x000000ff
        /*0900*/ 	.word	0x0002d8b8
        /*0904*/ 	.short	0x0100
        /*0906*/ 	.byte	0x08
	.zero		1


	//   ....[21]....
        /*0908*/ 	.word	0x00000800
        /*090c*/ 	.word	0x000000ff
        /*0910*/ 	.word	0x0002d8c8
        /*0914*/ 	.short	0x0100
        /*0916*/ 	.byte	0x08
	.zero		1


	//   ....[22]....
        /*0918*/ 	.word	0x00001c30
        /*091c*/ 	.word	0x000000ff
        /*0920*/ 	.word	0x0002d800
        /*0924*/ 	.short	0x010a
        /*0926*/ 	.byte	0x29
	.zero		1


	//   ....[23]....
        /*0928*/ 	.word	0x00001cb0
        /*092c*/ 	.word	0x00000006
        /*0930*/ 	.word	0x0002d830
        /*0934*/ 	.short	0x010a
        /*0936*/ 	.byte	0x3f
	.zero		1


	//   ....[24]....
        /*0938*/ 	.word	0x00001cf0
        /*093c*/ 	.word	0x00000006
        /*0940*/ 	.word	0x0002d830
        /*0944*/ 	.short	0x010a
        /*0946*/ 	.byte	0x3f
	.zero		1


	//   ....[25]....
        /*0948*/ 	.word	0x00002580
        /*094c*/ 	.word	0x000000ff
        /*0950*/ 	.word	0x00000000
        /*0954*/ 	.short	0x0101
        /*0956*/ 	.byte	0x06
	.zero		1


	//   ....[26]....
        /*0958*/ 	.word	0x00005980
        /*095c*/ 	.word	0x000000ff
        /*0960*/ 	.word	0x0002d830
        /*0964*/ 	.short	0x010a
        /*0966*/ 	.byte	0x06
	.zero		1


	//   ....[27]....
        /*0968*/ 	.word	0x000059c0
        /*096c*/ 	.word	0x000000ff
        /*0970*/ 	.word	0x0002d830
        /*0974*/ 	.short	0x010a
        /*0976*/ 	.byte	0x06
	.zero		1


	//   ....[28]....
        /*0978*/ 	.word	0x00005c90
        /*097c*/ 	.word	0x000000ff
        /*0980*/ 	.word	0x0002d850
        /*0984*/ 	.short	0x010a
        /*0986*/ 	.byte	0x06
	.zero		1


	//   ....[29]....
        /*0988*/ 	.word	0x00005cd0
        /*098c*/ 	.word	0x000000ff
        /*0990*/ 	.word	0x0002d850
        /*0994*/ 	.short	0x010a
        /*0996*/ 	.byte	0x06
	.zero		1


	//   ....[30]....
        /*0998*/ 	.word	0x000066c0
        /*099c*/ 	.word	0x000000ff
        /*09a0*/ 	.word	0x00000000
        /*09a4*/ 	.short	0x0101
        /*09a6*/ 	.byte	0x06
	.zero		1


	//   ....[31]....
        /*09a8*/ 	.word	0x00008d20
        /*09ac*/ 	.word	0x000000ff
        /*09b0*/ 	.word	0x00000000
        /*09b4*/ 	.short	0x0101
        /*09b6*/ 	.byte	0x06
	.zero		1


	//   ....[32]....
        /*09b8*/ 	.word	0x00009670
        /*09bc*/ 	.word	0x000000ff
        /*09c0*/ 	.word	0x0002d830
        /*09c4*/ 	.short	0x010a
        /*09c6*/ 	.byte	0x06
	.zero		1


	//   ....[33]....
        /*09c8*/ 	.word	0x000096b0
        /*09cc*/ 	.word	0x000000ff
        /*09d0*/ 	.word	0x0002d830
        /*09d4*/ 	.short	0x010a
        /*09d6*/ 	.byte	0x06
	.zero		1


	//   ....[34]....
        /*09d8*/ 	.word	0x00009980
        /*09dc*/ 	.word	0x000000ff
        /*09e0*/ 	.word	0x0002d850
        /*09e4*/ 	.short	0x010a
        /*09e6*/ 	.byte	0x06
	.zero		1


	//   ....[35]....
        /*09e8*/ 	.word	0x000099c0
        /*09ec*/ 	.word	0x000000ff
        /*09f0*/ 	.word	0x0002d850
        /*09f4*/ 	.short	0x010a
        /*09f6*/ 	.byte	0x06
	.zero		1


	//   ....[36]....
        /*09f8*/ 	.word	0x0000a360
        /*09fc*/ 	.word	0x000000ff
        /*0a00*/ 	.word	0x00000000
        /*0a04*/ 	.short	0x0101
        /*0a06*/ 	.byte	0x06
	.zero		1


	//   ....[37]....
        /*0a08*/ 	.word	0x0000b8c0
        /*0a0c*/ 	.word	0x000000ff
        /*0a10*/ 	.word	0x00000000
        /*0a14*/ 	.short	0x0101
        /*0a16*/ 	.byte	0x06
	.zero		1


	//   ....[38]....
        /*0a18*/ 	.word	0x0000bfd0
        /*0a1c*/ 	.word	0x000000ff
        /*0a20*/ 	.word	0x0002d830
        /*0a24*/ 	.short	0x010a
        /*0a26*/ 	.byte	0x06
	.zero		1


	//   ....[39]....
        /*0a28*/ 	.word	0x0000c010
        /*0a2c*/ 	.word	0x000000ff
        /*0a30*/ 	.word	0x0002d830
        /*0a34*/ 	.short	0x010a
        /*0a36*/ 	.byte	0x06
	.zero		1


	//   ....[40]....
        /*0a38*/ 	.word	0x0000c2e0
        /*0a3c*/ 	.word	0x000000ff
        /*0a40*/ 	.word	0x0002d850
        /*0a44*/ 	.short	0x010a
        /*0a46*/ 	.byte	0x06
	.zero		1


	//   ....[41]....
        /*0a48*/ 	.word	0x0000c320
        /*0a4c*/ 	.word	0x000000ff
        /*0a50*/ 	.word	0x0002d850
        /*0a54*/ 	.short	0x010a
        /*0a56*/ 	.byte	0x06
	.zero		1


	//   ....[42]....
        /*0a58*/ 	.word	0x0000ccd0
        /*0a5c*/ 	.word	0x000000ff
        /*0a60*/ 	.word	0x00000000
        /*0a64*/ 	.short	0x0101
        /*0a66*/ 	.byte	0x06
	.zero		1


	//   ....[43]....
        /*0a68*/ 	.word	0x0000f330
        /*0a6c*/ 	.word	0x000000ff
        /*0a70*/ 	.word	0x00000000
        /*0a74*/ 	.short	0x0101
        /*0a76*/ 	.byte	0x06
	.zero		1


	//   ....[44]....
        /*0a78*/ 	.word	0x0000f910
        /*0a7c*/ 	.word	0x000000ff
        /*0a80*/ 	.word	0x0002d850
        /*0a84*/ 	.short	0x010a
        /*0a86*/ 	.byte	0x08
	.zero		1


	//   ....[45]....
        /*0a88*/ 	.word	0x0000f950
        /*0a8c*/ 	.word	0x000000ff
        /*0a90*/ 	.word	0x0002d850
        /*0a94*/ 	.short	0x010a
        /*0a96*/ 	.byte	0x08
	.zero		1


	//   ....[46]....
        /*0a98*/ 	.word	0x0000ffe0
        /*0a9c*/ 	.word	0x000000ff
        /*0aa0*/ 	.word	0x00000000
        /*0aa4*/ 	.short	0x0101
        /*0aa6*/ 	.byte	0x08
	.zero		1


	//   ....[47]....
        /*0aa8*/ 	.word	0x00011260
        /*0aac*/ 	.word	0x000000ff
        /*0ab0*/ 	.word	0x00000000
        /*0ab4*/ 	.short	0x0101
        /*0ab6*/ 	.byte	0x04
	.zero		1


	//   ....[48]....
        /*0ab8*/ 	.word	0x00013ed0
        /*0abc*/ 	.word	0x00000002
        /*0ac0*/ 	.word	0x0002d840
        /*0ac4*/ 	.short	0x010a
        /*0ac6*/ 	.byte	0x3f
	.zero		1


	//   ....[49]....
        /*0ac8*/ 	.word	0x00014480
        /*0acc*/ 	.word	0x00000002
        /*0ad0*/ 	.word	0x0002d830
        /*0ad4*/ 	.short	0x0107
        /*0ad6*/ 	.byte	0x3f
	.zero		1


	//   ....[50]....
        /*0ad8*/ 	.word	0x00014550
        /*0adc*/ 	.word	0x00000002
        /*0ae0*/ 	.word	0x0002d830
        /*0ae4*/ 	.short	0x0101
        /*0ae6*/ 	.byte	0x3f
	.zero		1


	//   ....[51]....
        /*0ae8*/ 	.word	0x000150e0
        /*0aec*/ 	.word	0x00000016
        /*0af0*/ 	.word	0x0002d800
        /*0af4*/ 	.short	0x0107
        /*0af6*/ 	.byte	0x3f
	.zero		1


	//   ....[52]....
        /*0af8*/ 	.word	0x000151d0
        /*0afc*/ 	.word	0x00000016
        /*0b00*/ 	.word	0x0002d800
        /*0b04*/ 	.short	0x0101
        /*0b06*/ 	.byte	0x3f
	.zero		1


	//   ....[53]....
        /*0b08*/ 	.word	0x000151f0
        /*0b0c*/ 	.word	0x00000016
        /*0b10*/ 	.word	0x0002d820
        /*0b14*/ 	.short	0x010a
        /*0b16*/ 	.byte	0x3f
	.zero		1


	//   ....[54]....
        /*0b18*/ 	.word	0x00015610
        /*0b1c*/ 	.word	0x00000005
        /*0b20*/ 	.word	0x0002d840
        /*0b24*/ 	.short	0x010a
        /*0b26*/ 	.byte	0x3f
	.zero		1


	//   ....[55]....
        /*0b28*/ 	.word	0x00015aa0
        /*0b2c*/ 	.word	0x00000005
        /*0b30*/ 	.word	0x0002d830
        /*0b34*/ 	.short	0x0107
        /*0b36*/ 	.byte	0x3f
	.zero		1


	//   ....[56]....
        /*0b38*/ 	.word	0x00015b60
        /*0b3c*/ 	.word	0x00000005
        /*0b40*/ 	.word	0x0002d830
        /*0b44*/ 	.short	0x0101
        /*0b46*/ 	.byte	0x3f
	.zero		1


	//   ....[57]....
        /*0b48*/ 	.word	0x00015bc0
        /*0b4c*/ 	.word	0x00000005
        /*0b50*/ 	.word	0x0002d860
        /*0b54*/ 	.short	0x010a
        /*0b56*/ 	.byte	0x3f
	.zero		1


	//   ....[58]....
        /*0b58*/ 	.word	0x000160e0
        /*0b5c*/ 	.word	0x00000005
        /*0b60*/ 	.word	0x0002d850
        /*0b64*/ 	.short	0x0107
        /*0b66*/ 	.byte	0x3f
	.zero		1


	//   ....[59]....
        /*0b68*/ 	.word	0x000161d0
        /*0b6c*/ 	.word	0x00000005
        /*0b70*/ 	.word	0x0002d850
        /*0b74*/ 	.short	0x0101
        /*0b76*/ 	.byte	0x3f
	.zero		1


	//   ....[60]....
        /*0b78*/ 	.word	0x000163f0
        /*0b7c*/ 	.word	0x00000000
        /*0b80*/ 	.word	0x0002d860
        /*0b84*/ 	.short	0x010a
        /*0b86*/ 	.byte	0x3f
	.zero		1


	//   ....[61]....
        /*0b88*/ 	.word	0x00016870
        /*0b8c*/ 	.word	0x00000000
        /*0b90*/ 	.word	0x0002d850
        /*0b94*/ 	.short	0x0107
        /*0b96*/ 	.byte	0x3f
	.zero		1


	//   ....[62]....
        /*0b98*/ 	.word	0x00016940
        /*0b9c*/ 	.word	0x00000000
        /*0ba0*/ 	.word	0x0002d850
        /*0ba4*/ 	.short	0x0101
        /*0ba6*/ 	.byte	0x3f
	.zero		1


	//   ....[63]....
        /*0ba8*/ 	.word	0x00017660
        /*0bac*/ 	.word	0x00000005
        /*0bb0*/ 	.word	0x0002d820
        /*0bb4*/ 	.short	0x010a
        /*0bb6*/ 	.byte	0x3f
	.zero		1


	//   ....[64]....
        /*0bb8*/ 	.word	0x000177e0
        /*0bbc*/ 	.word	0x00000003
        /*0bc0*/ 	.word	0x0002d840
        /*0bc4*/ 	.short	0x010a
        /*0bc6*/ 	.byte	0x3f
	.zero		1


	//   ....[65]....
        /*0bc8*/ 	.word	0x00017880
        /*0bcc*/ 	.word	0x00000019
        /*0bd0*/ 	.word	0x0002d840
        /*0bd4*/ 	.short	0x010a
        /*0bd6*/ 	.byte	0x3f
	.zero		1


	//   ....[66]....
        /*0bd8*/ 	.word	0x000178c0
        /*0bdc*/ 	.word	0x00000003
        /*0be0*/ 	.word	0x0002d860
        /*0be4*/ 	.short	0x010a
        /*0be6*/ 	.byte	0x3f
	.zero		1


	//   ....[67]....
        /*0be8*/ 	.word	0x00017900
        /*0bec*/ 	.word	0x00000019
        /*0bf0*/ 	.word	0x0002d860
        /*0bf4*/ 	.short	0x010a
        /*0bf6*/ 	.byte	0x3f
	.zero		1


	//   ....[68]....
        /*0bf8*/ 	.word	0x00017970
        /*0bfc*/ 	.word	0x00000003
        /*0c00*/ 	.word	0x0002d800
        /*0c04*/ 	.short	0x010a
        /*0c06*/ 	.byte	0x3f
	.zero		1


	//   ....[69]....
        /*0c08*/ 	.word	0x000179c0
        /*0c0c*/ 	.word	0x00000006
        /*0c10*/ 	.word	0x0002d830
        /*0c14*/ 	.short	0x010a
        /*0c16*/ 	.byte	0x3f
	.zero		1


	//   ....[70]....
        /*0c18*/ 	.word	0x00017a20
        /*0c1c*/ 	.word	0x00000007
        /*0c20*/ 	.word	0x0002d830
        /*0c24*/ 	.short	0x010a
        /*0c26*/ 	.byte	0x3f
	.zero		1


	//   ....[71]....
        /*0c28*/ 	.word	0x00017a80
        /*0c2c*/ 	.word	0x00000007
        /*0c30*/ 	.word	0x0002d850
        /*0c34*/ 	.short	0x010a
        /*0c36*/ 	.byte	0x3f
	.zero		1


	//   ....[72]....
        /*0c38*/ 	.word	0x00017ae0
        /*0c3c*/ 	.word	0x00000007
        /*0c40*/ 	.word	0x0002d830
        /*0c44*/ 	.short	0x010a
        /*0c46*/ 	.byte	0x3f
	.zero		1


	//   ....[73]....
        /*0c48*/ 	.word	0x00017b40
        /*0c4c*/ 	.word	0x00000007
        /*0c50*/ 	.word	0x0002d850
        /*0c54*/ 	.short	0x010a
        /*0c56*/ 	.byte	0x3f
	.zero		1


	//   ....[74]....
        /*0c58*/ 	.word	0x00017ba0
        /*0c5c*/ 	.word	0x00000008
        /*0c60*/ 	.word	0x0002d830
        /*0c64*/ 	.short	0x010a
        /*0c66*/ 	.byte	0x3f
	.zero		1


	//   ....[75]....
        /*0c68*/ 	.word	0x00017c00
        /*0c6c*/ 	.word	0x00000008
        /*0c70*/ 	.word	0x0002d850
        /*0c74*/ 	.short	0x010a
        /*0c76*/ 	.byte	0x3f
	.zero		1


	//   ....[76]....
        /*0c78*/ 	.word	0x00017c60
        /*0c7c*/ 	.word	0x00000004
        /*0c80*/ 	.word	0x0002d850
        /*0c84*/ 	.short	0x010a
        /*0c86*/ 	.byte	0x3f
	.zero		1


	//   ....[77]....
        /*0c88*/ 	.word	0x00017d80
        /*0c8c*/ 	.word	0x00000002
        /*0c90*/ 	.word	0x0002d840
        /*0c94*/ 	.short	0x010a
        /*0c96*/ 	.byte	0x3f
	.zero		1


	//   ....[78]....
        /*0c98*/ 	.word	0x00018b60
        /*0c9c*/ 	.word	0x00000016
        /*0ca0*/ 	.word	0x0002d820
        /*0ca4*/ 	.short	0x010a
        /*0ca6*/ 	.byte	0x3f
	.zero		1


	//   ....[79]....
        /*0ca8*/ 	.word	0x00018bb0
        /*0cac*/ 	.word	0x00000005
        /*0cb0*/ 	.word	0x0002d840
        /*0cb4*/ 	.short	0x010a
        /*0cb6*/ 	.byte	0x3f
	.zero		1


	//   ....[80]....
        /*0cb8*/ 	.word	0x00019150
        /*0cbc*/ 	.word	0x00000005
        /*0cc0*/ 	.word	0x0002d860
        /*0cc4*/ 	.short	0x010a
        /*0cc6*/ 	.byte	0x3f
	.zero		1


	//   ....[81]....
        /*0cc8*/ 	.word	0x00019730
        /*0ccc*/ 	.word	0x00000000
        /*0cd0*/ 	.word	0x0002d860
        /*0cd4*/ 	.short	0x010a
        /*0cd6*/ 	.byte	0x3f
	.zero		1


	//   ....[82]....
        /*0cd8*/ 	.word	0x0001a680
        /*0cdc*/ 	.word	0x00000005
        /*0ce0*/ 	.word	0x0002d820
        /*0ce4*/ 	.short	0x010a
        /*0ce6*/ 	.byte	0x3f
	.zero		1


	//   ....[83]....
        /*0ce8*/ 	.word	0x0001a820
        /*0cec*/ 	.word	0x00000003
        /*0cf0*/ 	.word	0x0002d840
        /*0cf4*/ 	.short	0x010a
        /*0cf6*/ 	.byte	0x3f
	.zero		1


	//   ....[84]....
        /*0cf8*/ 	.word	0x0001a870
        /*0cfc*/ 	.word	0x00000019
        /*0d00*/ 	.word	0x0002d840
        /*0d04*/ 	.short	0x010a
        /*0d06*/ 	.byte	0x3f
	.zero		1


	//   ....[85]....
        /*0d08*/ 	.word	0x0001a8c0
        /*0d0c*/ 	.word	0x00000003
        /*0d10*/ 	.word	0x0002d860
        /*0d14*/ 	.short	0x010a
        /*0d16*/ 	.byte	0x3f
	.zero		1


	//----- nvinfo : EIATTR_NUM_MBARRIERS
	.align		4
.L_207:
        /*0d18*/ 	.byte	0x03, 0x38
        /*0d1a*/ 	.short	0x0016


	//----- nvinfo : EIATTR_EXIT_INSTR_OFFSETS
	.align		4
        /*0d1c*/ 	.byte	0x04, 0x1c
        /*0d1e*/ 	.short	(.L_209 - .L_208)


	//   ....[0]....
.L_208:
        /*0d20*/ 	.word	0x000009b0


	//   ....[1]....
        /*0d24*/ 	.word	0x00011eb0


	//   ....[2]....
        /*0d28*/ 	.word	0x00017950


	//----- nvinfo : EIATTR_MAX_THREADS
	.align		4
.L_209:
        /*0d2c*/ 	.byte	0x04, 0x05
        /*0d2e*/ 	.short	(.L_211 - .L_210)
.L_210:
        /*0d30*/ 	.word	0x00000200
        /*0d34*/ 	.word	0x00000001
        /*0d38*/ 	.word	0x00000001


	//----- nvinfo : EIATTR_CRS_STACK_SIZE
	.align		4
.L_211:
        /*0d3c*/ 	.byte	0x04, 0x1e
        /*0d3e*/ 	.short	(.L_213 - .L_212)
.L_212:
        /*0d40*/ 	.word	0x00000000


	//----- nvinfo : EIATTR_CBANK_PARAM_SIZE
	.align		4
.L_213:
        /*0d44*/ 	.byte	0x03, 0x19
        /*0d46*/ 	.short	0x0af0


	//----- nvinfo : EIATTR_PARAM_CBANK
	.align		4
        /*0d48*/ 	.byte	0x04, 0x0a
        /*0d4a*/ 	.short	(.L_215 - .L_214)
	.align		4
.L_214:
        /*0d4c*/ 	.word	index@(.nv.constant0._ZN7cutlass13device_kernelIN5flash11enable_sm90INS1_16FlashAttnFwdSm90INS1_25CollectiveMainloopFwdSm90ILi2EN4cute5tupleIJNS5_1CILi1EEES8_S8_EEENS6_IJNS7_ILi192EEENS7_ILi128EEENS7_ILi96EEEEEELi96ENS_10bfloat16_tEfNS_4arch4Sm90ELb0ELb1ELb1ELb1ELb1ELb0ELb0ELb0ELb1ELb1ELb0ELb0EEENS1_21CollectiveEpilogueFwdINS6_IJSA_SC_SB_EEES9_SE_SG_Li384ELb1ELb1ELb0ELb0EEENS1_36VarlenDynamicPersistentTileSchedulerILi192ELi128ELi384ELi128ELb0ELb1ELb1ELb1ELb0ELb1EEEEEEEEEvNT_6ParamsE)
        /*0d50*/ 	.short	0x0210
        /*0d52*/ 	.short	0x0af0


	//----- nvinfo : EIATTR_SW_WAR
	.align		4
.L_215:
        /*0d54*/ 	.byte	0x04, 0x36
        /*0d56*/ 	.short	(.L_217 - .L_216)
.L_216:
        /*0d58*/ 	.word	0x00000008
.L_217:


//--------------------- .nv.info._ZN7cutlass13device_kernelIN5flash11enable_sm90INS1_16FlashAttnFwdSm90INS1_25CollectiveMainloopFwdSm90ILi2EN4cute5tupleIJNS5_1CILi1EEES8_S8_EEENS6_IJNS7_ILi192EEENS7_ILi128EEENS7_ILi96EEEEEELi96ENS_10bfloat16_tEfNS_4arch4Sm90ELb0ELb1ELb1ELb1ELb1ELb1ELb0ELb0ELb1ELb1ELb0ELb0EEENS1_21CollectiveEpilogueFwdINS6_IJSA_SC_SB_EEES9_SE_SG_Li384ELb1ELb1ELb0ELb0EEENS1_36VarlenDynamicPersistentTileSchedulerILi192ELi128ELi384ELi128ELb0ELb1ELb1ELb1ELb0ELb1EEEEEEEEEvNT_6ParamsE --------------------------
	.section	.nv.info._ZN7cutlass13device_kernelIN5flash11enable_sm90INS1_16FlashAttnFwdSm90INS1_25CollectiveMainloopFwdSm90ILi2EN4cute5tupleIJNS5_1CILi1EEES8_S8_EEENS6_IJNS7_ILi192EEENS7_ILi128EEENS7_ILi96EEEEEELi96ENS_10bfloat16_tEfNS_4arch4Sm90ELb0ELb1ELb1ELb1ELb1ELb1ELb0ELb0ELb1ELb1ELb0ELb0EEENS1_21CollectiveEpilogueFwdINS6_IJSA_SC_SB_EEES9_SE_SG_Li384ELb1ELb1ELb0ELb0EEENS1_36VarlenDynamicPersistentTileSchedulerILi192ELi128ELi384ELi128ELb0ELb1ELb1ELb1ELb0ELb1EEEEEEEEEvNT_6ParamsE,"",@"SHT_CUDA_INFO"
	.sectionflags	@""
	.align	4


	//----- nvinfo : EIATTR_CUDA_API_VERSION
	.align		4
        /*0000*/ 	.byte	0x04, 0x37
        /*0002*/ 	.short	(.L_219 - .L_218)
.L_218:
        /*0004*/ 	.word	0x00000082


	//----- nvinfo : EIATTR_KPARAM_INFO
	.align		4
.L_219:
        /*0008*/ 	.byte	0x04, 0x17
        /*000a*/ 	.short	(.L_221 - .L_220)
.L_220:
        /*000c*/ 	.word	0x00000000
        /*0010*/ 	.short	0x0000
        /*0012*/ 	.short	0x0070
        /*0014*/ 	.byte	0x00, 0xf0, 0x01, 0x2a


	//----- nvinfo : EIATTR_SPARSE_MMA_MASK
	.align		4
.L_221:
        /*0018*/ 	.byte	0x03, 0x50
        /*001a*/ 	.short	0x0000


	//----- nvinfo : EIATTR_MAXREG_COUNT
	.align		4
        /*001c*/ 	.byte	0x03, 0x1b
        /*001e*/ 	.short	0x0080


	//----- nvinfo : EIATTR_NUM_BARRIERS
	.align		4
        /*0020*/ 	.byte	0x02, 0x4c
        /*0022*/ 	.byte	0x10
	.zero		1


	//----- nvinfo : EIATTR_EXTERNS
	.align		4
        /*0024*/ 	.byte	0x04, 0x0f
        /*0026*/ 	.short	(.L_223 - .L_222)


	//   ....[0]....
	.align		4
.L_222:
        /*0028*/ 	.word	index@(__assertfail)


	//----- nvinfo : EIATTR_ANNOTATIONS
	.align		4
.L_223:
        /*002c*/ 	.byte	0x04, 0x55
        /*002e*/ 	.short	(.L_225 - .L_224)


	//   ....[0]....
.L_224:
        /* <DEDUP_REMOVED lines=124> */


	//----- nvinfo : EIATTR_MERCURY_ISA_VERSION
	.align		4
.L_225:
        /*07d8*/ 	.byte	0x03, 0x5f
        /*07da*/ 	.short	0x0101


	//----- nvinfo : EIATTR_UNUSED_LOAD_BYTE_OFFSET
	.align		4
        /*07dc*/ 	.byte	0x04, 0x44
        /*07de*/ 	.short	(.L_227 - .L_226)


	//   ....[0]....
.L_226:
        /*07e0*/ 	.word	0x00000a90
        /*07e4*/ 	.word	0x0000fff0


	//   ....[1]....
        /*07e8*/ 	.word	0x0001bbe0
        /*07ec*/ 	.word	0x0000fff0


	//----- nvinfo : EIATTR_INT_WARP_WIDE_INSTR_OFFSETS
	.align		4
.L_227:
        /*07f0*/ 	.byte	0x04, 0x31
        /*07f2*/ 	.short	(.L_229 - .L_228)


	//   ....[0]....
.L_228:
        /*07f4*/ 	.word	0x00000130


	//   ....[1]....
        /*07f8*/ 	.word	0x00000170


	//   ....[2]....
        /*07fc*/ 	.word	0x000001e0


	//   ....[3]....
        /*0800*/ 	.word	0x00020930


	//   ....[4]....
        /*0804*/ 	.word	0x000209c0


	//   ....[5]....
        /*0808*/ 	.word	0x000236f0


	//   ....[6]....
        /*080c*/ 	.word	0x00023780


	//----- nvinfo : EIATTR_COOP_GROUP_MASK_REGIDS
	.align		4
.L_229:
        /*0810*/ 	.byte	0x04, 0x29
        /*0812*/ 	.short	(.L_231 - .L_230)


	//   ....[0]....
.L_230:
        /*0814*/ 	.word	0xffffffff


	//   ....[1]....
        /*0818*/ 	.word	0xffffffff


	//   ....[2]....
        /*081c*/ 	.word	0xffffffff


	//   ....[3]....
        /*0820*/ 	.word	0xffffffff


	//   ....[4]....
        /*0824*/ 	.word	0xffffffff


	//   ....[5]....
        /*0828*/ 	.word	0xffffffff


	//   ....[6]....
        /*082c*/ 	.word	0xffffffff


	//   ....[7]....
        /*0830*/ 	.word	0xffffffff


	//   ....[8]....
        /*0834*/ 	.word	0xffffffff


	//   ....[9]....
        /*0838*/ 	.word	0xffffffff


	//   ....[10]....
        /*083c*/ 	.word	0xffffffff


	//   ....[11]....
        /*0840*/ 	.word	0xffffffff


	//   ....[12]....
        /*0844*/ 	.word	0xffffffff


	//   ....[13]....
        /*0848*/ 	.word	0xffffffff


	//   ....[14]....
        /*084c*/ 	.word	0xffffffff


	//   ....[15]....
        /*0850*/ 	.word	0xffffffff


	//   ....[16]....
        /*0854*/ 	.word	0xffffffff


	//   ....[17]....
        /*0858*/ 	.word	0xffffffff


	//   ....[18]....
        /*085c*/ 	.word	0xffffffff


	//   ....[19]....
        /*0860*/ 	.word	0xffffffff


	//   ....[20]....
        /*0864*/ 	.word	0xffffffff


	//   ....[21]....
        /*0868*/ 	.word	0xffffffff


	//   ....[22]....
        /*086c*/ 	.word	0xffffffff


	//   ....[23]....
        /*0870*/ 	.word	0xffffffff


	//   ....[24]....
        /*0874*/ 	.word	0xffffffff


	//   ....[25]....
        /*0878*/ 	.word	0xffffffff


	//   ....[26]....
        /*087c*/ 	.word	0xffffffff


	//   ....[27]....
        /*0880*/ 	.word	0xffffffff


	//   ....[28]....
        /*0884*/ 	.word	0xffffffff


	//   ....[29]....
        /*0888*/ 	.word	0xffffffff


	//   ....[30]....
        /*088c*/ 	.word	0xffffffff


	//   ....[31]....
        /*0890*/ 	.word	0xffffffff


	//   ....[32]....
        /*0894*/ 	.word	0xffffffff


	//   ....[33]....
        /*0898*/ 	.word	0xffffffff


	//   ....[34]....
        /*089c*/ 	.word	0xffffffff


	//   ....[35]....
        /*08a0*/ 	.word	0xffffffff


	//   ....[36]....
        /*08a4*/ 	.word	0xffffffff


	//   ....[37]....
        /*08a8*/ 	.word	0xffffffff


	//   ....[38]....
        /*08ac*/ 	.word	0xffffffff


	//   ....[39]....
        /*08b0*/ 	.word	0xffffffff


	//   ....[40]....
        /*08b4*/ 	.word	0xffffffff


	//   ....[41]....
        /*08b8*/ 	.word	0xffffffff


	//   ....[42]....
        /*08bc*/ 	.word	0xffffffff


	//   ....[43]....
        /*08c0*/ 	.word	0xffffffff


	//   ....[44]....
        /*08c4*/ 	.word	0xffffffff


	//   ....[45]....
        /*08c8*/ 	.word	0xffffffff


	//   ....[46]....
        /*08cc*/ 	.word	0xffffffff


	//   ....[47]....
        /*08d0*/ 	.word	0xffffffff


	//   ....[48]....
        /*08d4*/ 	.word	0xffffffff


	//   ....[49]....
        /*08d8*/ 	.word	0xffffffff


	//   ....[50]....
        /*08dc*/ 	.word	0xffffffff


	//   ....[51]....
        /*08e0*/ 	.word	0xffffffff


	//   ....[52]....
        /*08e4*/ 	.word	0xffffffff


	//   ....[53]....
        /*08e8*/ 	.word	0xffffffff


	//   ....[54]....
        /*08ec*/ 	.word	0xffffffff


	//   ....[55]....
        /*08f0*/ 	.word	0xffffffff


	//   ....[56]....
        /*08f4*/ 	.word	0xffffffff


	//   ....[57]....
        /*08f8*/ 	.word	0xffffffff


	//   ....[58]....
        /*08fc*/ 	.word	0xffffffff


	//   ....[59]....
        /*0900*/ 	.word	0xffffffff


	//   ....[60]....
        /*0904*/ 	.word	0xffffffff


	//   ....[61]....
        /*0908*/ 	.word	0xffffffff


	//   ....[62]....
        /*090c*/ 	.word	0xffffffff


	//   ....[63]....
        /*0910*/ 	.word	0xffffffff


	//   ....[64]....
        /*0914*/ 	.word	0xffffffff


	//   ....[65]....
        /*0918*/ 	.word	0xffffffff


	//   ....[66]....
        /*091c*/ 	.word	0xffffffff


	//   ....[67]....
        /*0920*/ 	.word	0xffffffff


	//   ....[68]....
        /*0924*/ 	.word	0xffffffff


	//   ....[69]....
        /*0928*/ 	.word	0xffffffff


	//   ....[70]....
        /*092c*/ 	.word	0xffffffff


	//   ....[71]....
        /*0930*/ 	.word	0xffffffff


	//   ....[72]....
        /*0934*/ 	.word	0xffffffff


	//   ....[73]....
        /*0938*/ 	.word	0xffffffff


	//   ....[74]....
        /*093c*/ 	.word	0xffffffff


	//   ....[75]....
        /*0940*/ 	.word	0xffffffff


	//   ....[76]....
        /*0944*/ 	.word	0xffffffff


	//   ....[77]....
        /*0948*/ 	.word	0xffffffff


	//   ....[78]....
        /*094c*/ 	.word	0xffffffff


	//   ....[79]....
        /*0950*/ 	.word	0xffffffff


	//   ....[80]....
        /*0954*/ 	.word	0xffffffff


	//   ....[81]....
        /*0958*/ 	.word	0xffffffff


	//   ....[82]....
        /*095c*/ 	.word	0xffffffff


	//   ....[83]....
        /*0960*/ 	.word	0xffffffff


	//   ....[84]....
        /*0964*/ 	.word	0xffffffff


	//   ....[85]....
        /*0968*/ 	.word	0xffffffff


	//   ....[86]....
        /*096c*/ 	.word	0xffffffff


	//   ....[87]....
        /*0970*/ 	.word	0xffffffff


	//   ....[88]....
        /*0974*/ 	.word	0xffffffff


	//   ....[89]....
        /*0978*/ 	.word	0xffffffff


	//   ....[90]....
        /*097c*/ 	.word	0xffffffff


	//   ....[91]....
        /*0980*/ 	.word	0xffffffff


	//   ....[92]....
        /*0984*/ 	.word	0xffffffff


	//   ....[93]....
        /*0988*/ 	.word	0xffffffff


	//   ....[94]....
        /*098c*/ 	.word	0xffffffff


	//   ....[95]....
        /*0990*/ 	.word	0xffffffff


	//   ....[96]....
        /*0994*/ 	.word	0xffffffff


	//   ....[97]....
        /*0998*/ 	.word	0xffffffff


	//   ....[98]....
        /*099c*/ 	.word	0xffffffff


	//   ....[99]....
        /*09a0*/ 	.word	0xffffffff


	//   ....[100]....
        /*09a4*/ 	.word	0xffffffff


	//   ....[101]....
        /*09a8*/ 	.word	0xffffffff


	//   ....[102]....
        /*09ac*/ 	.word	0xffffffff


	//   ....[103]....
        /*09b0*/ 	.word	0xffffffff


	//   ....[104]....
        /*09b4*/ 	.word	0xffffffff


	//   ....[105]....
        /*09b8*/ 	.word	0xffffffff


	//   ....[106]....
        /*09bc*/ 	.word	0xffffffff


	//   ....[107]....
        /*09c0*/ 	.word	0xffffffff


	//   ....[108]....
        /*09c4*/ 	.word	0xffffffff


	//   ....[109]....
        /*09c8*/ 	.word	0xffffffff


	//   ....[110]....
        /*09cc*/ 	.word	0xffffffff


	//   ....[111]....
        /*09d0*/ 	.word	0xffffffff


	//   ....[112]....
        /*09d4*/ 	.word	0xffffffff


	//   ....[113]....
        /*09d8*/ 	.word	0xffffffff


	//   ....[114]....
        /*09dc*/ 	.word	0xffffffff


	//   ....[115]....
        /*09e0*/ 	.word	0xffffffff


	//   ....[116]....
        /*09e4*/ 	.word	0xffffffff


	//   ....[117]....
        /*09e8*/ 	.word	0xffffffff


	//   ....[118]....
        /*09ec*/ 	.word	0xffffffff


	//   ....[119]....
        /*09f0*/ 	.word	0xffffffff


	//   ....[120]....
        /*09f4*/ 	.word	0xffffffff


	//   ....[121]....
        /*09f8*/ 	.word	0xffffffff


	//   ....[122]....
        /*09fc*/ 	.word	0xffffffff


	//   ....[123]....
        /*0a00*/ 	.word	0xffffffff


	//   ....[124]....
        /*0a04*/ 	.word	0xffffffff


	//   ....[125]....
        /*0a08*/ 	.word	0xffffffff


	//   ....[126]....
        /*0a0c*/ 	.word	0xffffffff


	//   ....[127]....
        /*0a10*/ 	.word	0xffffffff


	//   ....[128]....
        /*0a14*/ 	.word	0xffffffff


	//   ....[129]....
        /*0a18*/ 	.word	0xffffffff


	//   ....[130]....
        /*0a1c*/ 	.word	0xffffffff


	//   ....[131]....
        /*0a20*/ 	.word	0xffffffff


	//   ....[132]....
        /*0a24*/ 	.word	0xffffffff


	//   ....[133]....
        /*0a28*/ 	.word	0xffffffff


	//   ....[134]....
        /*0a2c*/ 	.word	0xffffffff


	//   ....[135]....
        /*0a30*/ 	.word	0xffffffff


	//   ....[136]....
        /*0a34*/ 	.word	0xffffffff


	//   ....[137]....
        /*0a38*/ 	.word	0xffffffff


	//   ....[138]....
        /*0a3c*/ 	.word	0xffffffff


	//   ....[139]....
        /*0a40*/ 	.word	0xffffffff


	//   ....[140]....
        /*0a44*/ 	.word	0xffffffff


	//   ....[141]....
        /*0a48*/ 	.word	0xffffffff


	//   ....[142]....
        /*0a4c*/ 	.word	0xffffffff


	//   ....[143]....
        /*0a50*/ 	.word	0xffffffff


	//   ....[144]....
        /*0a54*/ 	.word	0xffffffff


	//   ....[145]....
        /*0a58*/ 	.word	0x0500000f


	//   ....[146]....
        /*0a5c*/ 	.word	0x0500000f


	//   ....[147]....
        /*0a60*/ 	.word	0x0500000f


	//   ....[148]....
        /*0a64*/ 	.word	0x0500000f


	//   ....[149]....
        /*0a68*/ 	.word	0x0500000f


	//   ....[150]....
        /*0a6c*/ 	.word	0x0500000f


	//   ....[151]....
        /*0a70*/ 	.word	0x0500000f


	//   ....[152]....
        /*0a74*/ 	.word	0x0500000f


	//   ....[153]....
        /*0a78*/ 	.word	0x0500000f


	//   ....[154]....
        /*0a7c*/ 	.word	0x0500000f


	//   ....[155]....
        /*0a80*/ 	.word	0x0500000f


	//   ....[156]....
        /*0a84*/ 	.word	0x0500000f


	//   ....[157]....
        /*0a88*/ 	.word	0x0500000f


	//   ....[158]....
        /*0a8c*/ 	.word	0x0500000f


	//   ....[159]....
        /*0a90*/ 	.word	0x0500000f


	//   ....[160]....
        /*0a94*/ 	.word	0x0500000f


	//   ....[161]....
        /*0a98*/ 	.word	0x0500000f


	//   ....[162]....
        /*0a9c*/ 	.word	0x0500000f


	//   ....[163]....
        /*0aa0*/ 	.word	0x0500000f


	//   ....[164]....
        /*0aa4*/ 	.word	0x0500000f


	//   ....[165]....
        /*0aa8*/ 	.word	0x0500000f


	//   ....[166]....
        /*0aac*/ 	.word	0x0500000f


	//   ....[167]....
        /*0ab0*/ 	.word	0x0500000f


	//   ....[168]....
        /*0ab4*/ 	.word	0x0500000f


	//   ....[169]....
        /*0ab8*/ 	.word	0x0500000f


	//   ....[170]....
        /*0abc*/ 	.word	0x0500000f


	//   ....[171]....
        /*0ac0*/ 	.word	0x0500000f


	//   ....[172]....
        /*0ac4*/ 	.word	0x0500000f


	//   ....[173]....
        /*0ac8*/ 	.word	0x0500000f


	//   ....[174]....
        /*0acc*/ 	.word	0x0500000f


	//   ....[175]....
        /*0ad0*/ 	.word	0x0500000f


	//   ....[176]....
        /*0ad4*/ 	.word	0x0500000f


	//   ....[177]....
        /*0ad8*/ 	.word	0x0500000f


	//   ....[178]....
        /*0adc*/ 	.word	0x0500000f


	//   ....[179]....
        /*0ae0*/ 	.word	0x0500000f


	//   ....[180]....
        /*0ae4*/ 	.word	0x0500000f


	//   ....[181]....
        /*0ae8*/ 	.word	0x0500000f


	//   ....[182]....
        /*0aec*/ 	.word	0x0500000f


	//   ....[183]....
        /*0af0*/ 	.word	0x0500000f


	//   ....[184]....
        /*0af4*/ 	.word	0x0500000f


	//   ....[185]....
        /*0af8*/ 	.word	0x0500000f


	//   ....[186]....
        /*0afc*/ 	.word	0x0500000f


	//   ....[187]....
        /*0b00*/ 	.word	0x0500000f


	//   ....[188]....
        /*0b04*/ 	.word	0x0500000f


	//   ....[189]....
        /*0b08*/ 	.word	0x0500000f


	//   ....[190]....
        /*0b0c*/ 	.word	0x0500000f


	//   ....[191]....
        /*0b10*/ 	.word	0x0500000f


	//   ....[192]....
        /*0b14*/ 	.word	0x0500000f


	//   ....[193]....
        /*0b18*/ 	.word	0x0500000f


	//   ....[194]....
        /*0b1c*/ 	.word	0x0500000f


	//   ....[195]....
        /*0b20*/ 	.word	0x0500000f


	//   ....[196]....
        /*0b24*/ 	.word	0x0500000f


	//   ....[197]....
        /*0b28*/ 	.word	0x0500000f


	//   ....[198]....
        /*0b2c*/ 	.word	0x0500000f


	//   ....[199]....
        /*0b30*/ 	.word	0x0500000f


	//   ....[200]....
        /*0b34*/ 	.word	0x0500000f


	//   ....[201]....
        /*0b38*/ 	.word	0x0500000f


	//   ....[202]....
        /*0b3c*/ 	.word	0x0500000f


	//   ....[203]....
        /*0b40*/ 	.word	0x0500000f


	//   ....[204]....
        /*0b44*/ 	.word	0x0500000f


	//   ....[205]....
        /*0b48*/ 	.word	0x0500000f


	//   ....[206]....
        /*0b4c*/ 	.word	0x0500000f


	//   ....[207]....
        /*0b50*/ 	.word	0x0500000f


	//   ....[208]....
        /*0b54*/ 	.word	0x0500000f


	//   ....[209]....
        /*0b58*/ 	.word	0x0500000f


	//   ....[210]....
        /*0b5c*/ 	.word	0x0500000f


	//   ....[211]....
        /*0b60*/ 	.word	0x0500000f


	//   ....[212]....
        /*0b64*/ 	.word	0x0500000f


	//   ....[213]....
        /*0b68*/ 	.word	0x0500000f


	//   ....[214]....
        /*0b6c*/ 	.word	0x0500000f


	//   ....[215]....
        /*0b70*/ 	.word	0x0500000f


	//   ....[216]....
        /*0b74*/ 	.word	0x0500000f


	//   ....[217]....
        /*0b78*/ 	.word	0x0500000f


	//   ....[218]....
        /*0b7c*/ 	.word	0x0500000f


	//   ....[219]....
        /*0b80*/ 	.word	0x0500000f


	//   ....[220]....
        /*0b84*/ 	.word	0x0500000f


	//   ....[221]....
        /*0b88*/ 	.word	0x0500000f


	//   ....[222]....
        /*0b8c*/ 	.word	0x0500000f


	//   ....[223]....
        /*0b90*/ 	.word	0x0500000f


	//   ....[224]....
        /*0b94*/ 	.word	0x0500000f


	//   ....[225]....
        /*0b98*/ 	.word	0x0500000f


	//   ....[226]....
        /*0b9c*/ 	.word	0x0500000f


	//   ....[227]....
        /*0ba0*/ 	.word	0x0500000f


	//----- nvinfo : EIATTR_COOP_GROUP_INSTR_OFFSETS
	.align		4
.L_231:
        /*0ba4*/ 	.byte	0x04, 0x28
        /*0ba6*/ 	.short	(.L_233 - .L_232)


	//   ....[0]....
.L_232:
        /*0ba8*/ 	.word	0x00000070


	//   ....[1]....
        /*0bac*/ 	.word	0x00000140


	//   ....[2]....
        /*0bb0*/ 	.word	0x00000190


	//   ....[3]....
        /*0bb4*/ 	.word	0x000003c0


	//   ....[4]....
        /*0bb8*/ 	.word	0x00000520


	//   ....[5]....
        /*0bbc*/ 	.word	0x00000640


	//   ....[6]....
        /*0bc0*/ 	.word	0x000007a0


	//   ....[7]....
        /*0bc4*/ 	.word	0x00003520


	//   ....[8]....
        /*0bc8*/ 	.word	0x00003530


	//   ....[9]....
        /*0bcc*/ 	.word	0x00005260


	//   ....[10]....
        /*0bd0*/ 	.word	0x00005270


	//   ....[11]....
        /*0bd4*/ 	.word	0x00006d70


	//   ....[12]....
        /*0bd8*/ 	.word	0x00006d80


	//   ....[13]....
        /*0bdc*/ 	.word	0x000072d0


	//   ....[14]....
        /*0be0*/ 	.word	0x00007300


	//   ....[15]....
        /*0be4*/ 	.word	0x00007e00


	//   ....[16]....
        /*0be8*/ 	.word	0x000085c0


	//   ....[17]....
        /*0bec*/ 	.word	0x000085d0


	//   ....[18]....
        /*0bf0*/ 	.word	0x000085e0


	//   ....[19]....
        /*0bf4*/ 	.word	0x000085f0


	//   ....[20]....
        /*0bf8*/ 	.word	0x0000a580


	//   ....[21]....
        /*0bfc*/ 	.word	0x0000a590


	//   ....[22]....
        /*0c00*/ 	.word	0x0000a5a0


	//   ....[23]....
        /*0c04*/ 	.word	0x0000a5b0


	//   ....[24]....
        /*0c08*/ 	.word	0x0000d180


	//   ....[25]....
        /*0c0c*/ 	.word	0x0000d660


	//   ....[26]....
        /*0c10*/ 	.word	0x0000e840


	//   ....[27]....
        /*0c14*/ 	.word	0x0000e950


	//   ....[28]....
        /*0c18*/ 	.word	0x0000f1b0


	//   ....[29]....
        /*0c1c*/ 	.word	0x0000f230


	//   ....[30]....
        /*0c20*/ 	.word	0x0000fec0


	//   ....[31]....
        /*0c24*/ 	.word	0x00011470


	//   ....[32]....
        /*0c28*/ 	.word	0x00011900


	//   ....[33]....
        /*0c2c*/ 	.word	0x000128f0


	//   ....[34]....
        /*0c30*/ 	.word	0x000129f0


	//   ....[35]....
        /*0c34*/ 	.word	0x00012ec0


	//   ....[36]....
        /*0c38*/ 	.word	0x00012f40


	//   ....[37]....
        /*0c3c*/ 	.word	0x00014060


	//   ....[38]....
        /*0c40*/ 	.word	0x00015890


	//   ....[39]....
        /*0c44*/ 	.word	0x000158f0


	//   ....[40]....
        /*0c48*/ 	.word	0x00015cc0


	//   ....[41]....
        /*0c4c*/ 	.word	0x00015ce0


	//   ....[42]....
        /*0c50*/ 	.word	0x00017070


	//   ....[43]....
        /*0c54*/ 	.word	0x00018380


	//   ....[44]....
        /*0c58*/ 	.word	0x00018850


	//   ....[45]....
        /*0c5c*/ 	.word	0x00019410


	//   ....[46]....
        /*0c60*/ 	.word	0x00019510


	//   ....[47]....
        /*0c64*/ 	.word	0x00019f10


	//   ....[48]....
        /*0c68*/ 	.word	0x00019fb0


	//   ....[49]....
        /*0c6c*/ 	.word	0x0001aec0


	//   ....[50]....
        /*0c70*/ 	.word	0x0001b0c0


	//   ....[51]....
        /*0c74*/ 	.word	0x0001b0f0


	//   ....[52]....
        /*0c78*/ 	.word	0x0001b590


	//   ....[53]....
        /*0c7c*/ 	.word	0x0001b5d0


	//   ....[54]....
        /*0c80*/ 	.word	0x0001c5e0


	//   ....[55]....
        /*0c84*/ 	.word	0x0001c620


	//   ....[56]....
        /*0c88*/ 	.word	0x0001c650


	//   ....[57]....
        /*0c8c*/ 	.word	0x0001c660


	//   ....[58]....
        /*0c90*/ 	.word	0x0001cbc0


	//   ....[59]....
        /*0c94*/ 	.word	0x0001cbe0


	//   ....[60]....
        /*0c98*/ 	.word	0x0001cd00


	//   ....[61]....
        /*0c9c*/ 	.word	0x0001cd20


	//   ....[62]....
        /*0ca0*/ 	.word	0x0001d580


	//   ....[63]....
        /*0ca4*/ 	.word	0x0001d590


	//   ....[64]....
        /*0ca8*/ 	.word	0x0001d6f0


	//   ....[65]....
        /*0cac*/ 	.word	0x0001d700


	//   ....[66]....
        /*0cb0*/ 	.word	0x0001d8a0


	//   ....[67]....
        /*0cb4*/ 	.word	0x0001da70


	//   ....[68]....
        /*0cb8*/ 	.word	0x0001daa0


	//   ....[69]....
        /*0cbc*/ 	.word	0x0001dad0


	//   ....[70]....
        /*0cc0*/ 	.word	0x0001db00


	//   ....[71]....
        /*0cc4*/ 	.word	0x0001db30


	//   ....[72]....
        /*0cc8*/ 	.word	0x0001db60


	//   ....[73]....
        /*0ccc*/ 	.word	0x0001dcd0


	//   ....[74]....
        /*0cd0*/ 	.word	0x0001dd00


	//   ....[75]....
        /*0cd4*/ 	.word	0x0001dd30


	//   ....[76]....
        /*0cd8*/ 	.word	0x0001dd60


	//   ....[77]....
        /*0cdc*/ 	.word	0x0001dd90


	//   ....[78]....
        /*0ce0*/ 	.word	0x0001ddc0


	//   ....[79]....
        /*0ce4*/ 	.word	0x0001de60


	//   ....[80]....
        /*0ce8*/ 	.word	0x0001dec0


	//   ....[81]....
        /*0cec*/ 	.word	0x0001df60


	//   ....[82]....
        /*0cf0*/ 	.word	0x0001f050


	//   ....[83]....
        /*0cf4*/ 	.word	0x000215b0


	//   ....[84]....
        /*0cf8*/ 	.word	0x000215c0


	//   ....[85]....
        /*0cfc*/ 	.word	0x00021680


	//   ....[86]....
        /*0d00*/ 	.word	0x00021690


	//   ....[87]....
        /*0d04*/ 	.word	0x00021740


	//   ....[88]....
        /*0d08*/ 	.word	0x00021750


	//   ....[89]....
        /*0d0c*/ 	.word	0x00021760


	//   ....[90]....
        /*0d10*/ 	.word	0x00021770


	//   ....[91]....
        /*0d14*/ 	.word	0x00022180


	//   ....[92]....
        /*0d18*/ 	.word	0x00022190


	//   ....[93]....
        /*0d1c*/ 	.word	0x000221b0


	//   ....[94]....
        /*0d20*/ 	.word	0x00022260


	//   ....[95]....
        /*0d24*/ 	.word	0x00022290


	//   ....[96]....
        /*0d28*/ 	.word	0x000222b0


	//   ....[97]....
        /*0d2c*/ 	.word	0x00022330


	//   ....[98]....
        /*0d30*/ 	.word	0x00022340


	//   ....[99]....
        /*0d34*/ 	.word	0x00022410


	//   ....[100]....
        /*0d38*/ 	.word	0x00022450


	//   ....[101]....
        /*0d3c*/ 	.word	0x00022460


	//   ....[102]....
        /*0d40*/ 	.word	0x000224e0


	//   ....[103]....
        /*0d44*/ 	.word	0x00022ce0


	//   ....[104]....
        /*0d48*/ 	.word	0x00022cf0


	//   ....[105]....
        /*0d4c*/ 	.word	0x00022d10


	//   ....[106]....
        /*0d50*/ 	.word	0x00022d90


	//   ....[107]....
        /*0d54*/ 	.word	0x00022da0


	//   ....[108]....
        /*0d58*/ 	.word	0x00022e00


	//   ....[109]....
        /*0d5c*/ 	.word	0x00022e30


	//   ....[110]....
        /*0d60*/ 	.word	0x00022e70


	//   ....[111]....
        /*0d64*/ 	.word	0x00023120


	//   ....[112]....
        /*0d68*/ 	.word	0x00023140


	//   ....[113]....
        /*0d6c*/ 	.word	0x000231e0


	//   ....[114]....
        /*0d70*/ 	.word	0x000231f0


	//   ....[115]....
        /*0d74*/ 	.word	0x00023280


	//   ....[116]....
        /*0d78*/ 	.word	0x00023290


	//   ....[117]....
        /*0d7c*/ 	.word	0x000232a0


	//   ....[118]....
        /*0d80*/ 	.word	0x00023330


	//   ....[119]....
        /*0d84*/ 	.word	0x00023930


	//   ....[120]....
        /*0d88*/ 	.word	0x00023940


	//   ....[121]....
        /*0d8c*/ 	.word	0x000239d0


	//   ....[122]....
        /*0d90*/ 	.word	0x00023a70


	//   ....[123]....
        /*0d94*/ 	.word	0x00023a90


	//   ....[124]....
        /*0d98*/ 	.word	0x00023b10


	//   ....[125]....
        /*0d9c*/ 	.word	0x00023b30


	//   ....[126]....
        /*0da0*/ 	.word	0x00023b40


	//   ....[127]....
        /*0da4*/ 	.word	0x00023f40


	//   ....[128]....
        /*0da8*/ 	.word	0x00023f70


	//   ....[129]....
        /*0dac*/ 	.word	0x00023fb0


	//   ....[130]....
        /*0db0*/ 	.word	0x00023fe0


	//   ....[131]....
        /*0db4*/ 	.word	0x00024010


	//   ....[132]....
        /*0db8*/ 	.word	0x00024040


	//   ....[133]....
        /*0dbc*/ 	.word	0x00024070


	//   ....[134]....
        /*0dc0*/ 	.word	0x000240a0


	//   ....[135]....
        /*0dc4*/ 	.word	0x00024220


	//   ....[136]....
        /*0dc8*/ 	.word	0x00024250


	//   ....[137]....
        /*0dcc*/ 	.word	0x00024280


	//   ....[138]....
        /*0dd0*/ 	.word	0x000242b0


	//   ....[139]....
        /*0dd4*/ 	.word	0x000242e0


	//   ....[140]....
        /*0dd8*/ 	.word	0x00024310


	//   ....[141]....
        /*0ddc*/ 	.word	0x000243d0


	//   ....[142]....
        /*0de0*/ 	.word	0x000243f0


	//   ....[143]....
        /*0de4*/ 	.word	0x00024460


	//   ....[144]....
        /*0de8*/ 	.word	0x00024b00


	//   ....[145]....
        /*0dec*/ 	.word	0x00024e40


	//   ....[146]....
        /*0df0*/ 	.word	0x00024ed0


	//   ....[147]....
        /*0df4*/ 	.word	0x00024fc0


	//   ....[148]....
        /*0df8*/ 	.word	0x00025050


	//   ....[149]....
        /*0dfc*/ 	.word	0x00025130


	//   ....[150]....
        /*0e00*/ 	.word	0x000251c0


	//   ....[151]....
        /*0e04*/ 	.word	0x00025300


	//   ....[152]....
        /*0e08*/ 	.word	0x000253a0


	//   ....[153]....
        /*0e0c*/ 	.word	0x00025430


	//   ....[154]....
        /*0e10*/ 	.word	0x00025480


	//   ....[155]....
        /*0e14*/ 	.word	0x000254d0


	//   ....[156]....
        /*0e18*/ 	.word	0x000255a0


	//   ....[157]....
        /*0e1c*/ 	.word	0x00025630


	//   ....[158]....
        /*0e20*/ 	.word	0x00025680


	//   ....[159]....
        /*0e24*/ 	.word	0x000256d0


	//   ....[160]....
        /*0e28*/ 	.word	0x00025a30


	//   ....[161]....
        /*0e2c*/ 	.word	0x00025a80


	//   ....[162]....
        /*0e30*/ 	.word	0x00025b10


	//   ....[163]....
        /*0e34*/ 	.word	0x00025ba0


	//   ....[164]....
        /*0e38*/ 	.word	0x00025c60


	//   ....[165]....
        /*0e3c*/ 	.word	0x00025f40


	//   ....[166]....
        /*0e40*/ 	.word	0x00026030


	//   ....[167]....
        /*0e44*/ 	.word	0x000260c0


	//   ....[168]....
        /*0e48*/ 	.word	0x00026120


	//   ....[169]....
        /*0e4c*/ 	.word	0x00026240


	//   ....[170]....
        /*0e50*/ 	.word	0x000262a0


	//   ....[171]....
        /*0e54*/ 	.word	0x000263c0


	//   ....[172]....
        /*0e58*/ 	.word	0x00026420


	//   ....[173]....
        /*0e5c*/ 	.word	0x000264d0


	//   ....[174]....
        /*0e60*/ 	.word	0x000265f0


	//   ....[175]....
        /*0e64*/ 	.word	0x00026660


	//   ....[176]....
        /*0e68*/ 	.word	0x000266c0


	//   ....[177]....
        /*0e6c*/ 	.word	0x00026760


	//   ....[178]....
        /*0e70*/ 	.word	0x00026830


	//   ....[179]....
        /*0e74*/ 	.word	0x000268d0


	//   ....[180]....
        /*0e78*/ 	.word	0x000269b0


	//   ....[181]....
        /*0e7c*/ 	.word	0x00026a40


	//   ....[182]....
        /*0e80*/ 	.word	0x00026b10


	//   ....[183]....
        /*0e84*/ 	.word	0x00026ba0


	//   ....[184]....
        /*0e88*/ 	.word	0x00026c80


	//   ....[185]....
        /*0e8c*/ 	.word	0x00026d40


	//   ....[186]....
        /*0e90*/ 	.word	0x00026ec0


	//   ....[187]....
        /*0e94*/ 	.word	0x00026fa0


	//   ....[188]....
        /*0e98*/ 	.word	0x00027020


	//   ....[189]....
        /*0e9c*/ 	.word	0x00027100


	//   ....[190]....
        /*0ea0*/ 	.word	0x00027160


	//   ....[191]....
        /*0ea4*/ 	.word	0x00027230


	//   ....[192]....
        /*0ea8*/ 	.word	0x00027290


	//   ....[193]....
        /*0eac*/ 	.word	0x00027370


	//   ....[194]....
        /*0eb0*/ 	.word	0x00027460


	//   ....[195]....
        /*0eb4*/ 	.word	0x00027500


	//   ....[196]....
        /*0eb8*/ 	.word	0x00027560


	//   ....[197]....
        /*0ebc*/ 	.word	0x00027660


	//   ....[198]....
        /*0ec0*/ 	.word	0x000276c0


	//   ....[199]....
        /*0ec4*/ 	.word	0x000277c0


	//   ....[200]....
        /*0ec8*/ 	.word	0x00027820


	//   ....[201]....
        /*0ecc*/ 	.word	0x000278f0


	//   ....[202]....
        /*0ed0*/ 	.word	0x00027a40


	//   ....[203]....
        /*0ed4*/ 	.word	0x00027af0


	//   ....[204]....
        /*0ed8*/ 	.word	0x00027c00


	//   ....[205]....
        /*0edc*/ 	.word	0x00027ce0


	//   ....[206]....
        /*0ee0*/ 	.word	0x00027d40


	//   ....[207]....
        /*0ee4*/ 	.word	0x00027e30


	//   ....[208]....
        /*0ee8*/ 	.word	0x00027e90


	//   ....[209]....
        /*0eec*/ 	.word	0x00027f70


	//   ....[210]....
        /*0ef0*/ 	.word	0x00028000


	//   ....[211]....
        /*0ef4*/ 	.word	0x000280a0


	//   ....[212]....
        /*0ef8*/ 	.word	0x000281c0


	//   ....[213]....
        /*0efc*/ 	.word	0x00028230


	//   ....[214]....
        /*0f00*/ 	.word	0x000282a0


	//   ....[215]....
        /*0f04*/ 	.word	0x00028310


	//   ....[216]....
        /*0f08*/ 	.word	0x00028380


	//   ....[217]....
        /*0f0c*/ 	.word	0x00028400


	//   ....[218]....
        /*0f10*/ 	.word	0x00028490


	//   ....[219]....
        /*0f14*/ 	.word	0x00028520


	//   ....[220]....
        /*0f18*/ 	.word	0x00028590


	//   ....[221]....
        /*0f1c*/ 	.word	0x00028600


	//   ....[222]....
        /*0f20*/ 	.word	0x00028670


	//   ....[223]....
        /*0f24*/ 	.word	0x000286f0


	//   ....[224]....
        /*0f28*/ 	.word	0x00028760


	//   ....[225]....
        /*0f2c*/ 	.word	0x00028800


	//   ....[226]....
        /*0f30*/ 	.word	0x00028890


	//   ....[227]....
        /*0f34*/ 	.word	0x000289c0


	//----- nvinfo : EIATTR_REG_RECONFIG
	.align		4
.L_233:
        /*0f38*/ 	.byte	0x01, 0x54
	.zero		2


	//----- nvinfo : EIATTR_SYSCALL_OFFSETS
	.align		4
        /*0f3c*/ 	.byte	0x04, 0x46
        /*0f3e*/ 	.short	(.L_235 - .L_234)


	//   ....[0]....
.L_234:
        /*0f40*/ 	.word	0x00001e70


	//   ....[1]....
        /*0f44*/ 	.word	0x00001fc0


	//   ....[2]....
        /*0f48*/ 	.word	0x00008010


	//   ....[3]....
        /*0f4c*/ 	.word	0x00008330


	//   ....[4]....
        /*0f50*/ 	.word	0x00020b20


	//   ....[5]....
        /*0f54*/ 	.word	0x00020c70


	//   ....[6]....
        /*0f58*/ 	.word	0x00020d60


	//   ....[7]....
        /*0f5c*/ 	.word	0x00021bf0


	//----- nvinfo : EIATTR_MBARRIER_INSTR_OFFSETS
	.align		4
.L_235:
        /*0f60*/ 	.byte	0x04, 0x39
        /*0f62*/ 	.short	(.L_237 - .L_236)


	//   ....[0]....
.L_236:
        /*0f64*/ 	.word	0x00000270
        /*0f68*/ 	.word	0x000000ff
        /*0f6c*/ 	.word	0x0002d800
        /*0f70*/ 	.short	0x0100
        /*0f72*/ 	.byte	0x08
	.zero		1


	//   ....[1]....
        /*0f74*/ 	.word	0x00000280
        /*0f78*/ 	.word	0x000000ff
        /*0f7c*/ 	.word	0x0002d820
        /*0f80*/ 	.short	0x0100
        /*0f82*/ 	.byte	0x08
	.zero		1


	//   ....[2]....
        /*0f84*/ 	.word	0x00000370
        /*0f88*/ 	.word	0x000000ff
        /*0f8c*/ 	.word	0x0002d830
        /*0f90*/ 	.short	0x0100
        /*0f92*/ 	.byte	0x08
	.zero		1


	//   ....[3]....
        /*0f94*/ 	.word	0x00000380
        /*0f98*/ 	.word	0x000000ff
        /*0f9c*/ 	.word	0x0002d840
        /*0fa0*/ 	.short	0x0100
        /*0fa2*/ 	.byte	0x08
	.zero		1


	//   ....[4]....
        /*0fa4*/ 	.word	0x00000390
        /*0fa8*/ 	.word	0x000000ff
        /*0fac*/ 	.word	0x0002d838
        /*0fb0*/ 	.short	0x0100
        /*0fb2*/ 	.byte	0x08
	.zero		1


	//   ....[5]....
        /*0fb4*/ 	.word	0x000003a0
        /*0fb8*/ 	.word	0x000000ff
        /*0fbc*/ 	.word	0x0002d848
        /*0fc0*/ 	.short	0x0100
        /*0fc2*/ 	.byte	0x08
	.zero		1


	//   ....[6]....
        /*0fc4*/ 	.word	0x000004d0
        /*0fc8*/ 	.word	0x000000ff
        /*0fcc*/ 	.word	0x0002d850
        /*0fd0*/ 	.short	0x0100
        /*0fd2*/ 	.byte	0x08
	.zero		1


	//   ....[7]....
        /*0fd4*/ 	.word	0x000004e0
        /*0fd8*/ 	.word	0x000000ff
        /*0fdc*/ 	.word	0x0002d860
        /*0fe0*/ 	.short	0x0100
        /*0fe2*/ 	.byte	0x08
	.zero		1


	//   ....[8]....
        /*0fe4*/ 	.word	0x000004f0
        /*0fe8*/ 	.word	0x000000ff
        /*0fec*/ 	.word	0x0002d858
        /*0ff0*/ 	.short	0x0100
        /*0ff2*/ 	.byte	0x08
	.zero		1


	//   ....[9]....
        /*0ff4*/ 	.word	0x00000500
        /*0ff8*/ 	.word	0x000000ff
        /*0ffc*/ 	.word	0x0002d868
        /*1000*/ 	.short	0x0100
        /*1002*/ 	.byte	0x08
	.zero		1


	//   ....[10]....
        /*1004*/ 	.word	0x000005f0
        /*1008*/ 	.word	0x000000ff
        /*100c*/ 	.word	0x0002d870
        /*1010*/ 	.short	0x0100
        /*1012*/ 	.byte	0x06
	.zero		1


	//   ....[11]....
        /*1014*/ 	.word	0x00000600
        /*1018*/ 	.word	0x000000ff
        /*101c*/ 	.word	0x0002d880
        /*1020*/ 	.short	0x0100
        /*1022*/ 	.byte	0x06
	.zero		1


	//   ....[12]....
        /*1024*/ 	.word	0x00000610
        /*1028*/ 	.word	0x000000ff
        /*102c*/ 	.word	0x0002d878
        /*1030*/ 	.short	0x0100
        /*1032*/ 	.byte	0x06
	.zero		1


	//   ....[13]....
        /*1034*/ 	.word	0x00000620
        /*1038*/ 	.word	0x000000ff
        /*103c*/ 	.word	0x0002d888
        /*1040*/ 	.short	0x0100
        /*1042*/ 	.byte	0x06
	.zero		1


	//   ....[14]....
        /*1044*/ 	.word	0x00000750
        /*1048*/ 	.word	0x000000ff
        /*104c*/ 	.word	0x0002d890
        /*1050*/ 	.short	0x0100
        /*1052*/ 	.byte	0x08
	.zero		1


	//   ....[15]....
        /*1054*/ 	.word	0x00000760
        /*1058*/ 	.word	0x000000ff
        /*105c*/ 	.word	0x0002d8a0
        /*1060*/ 	.short	0x0100
        /*1062*/ 	.byte	0x08
	.zero		1


	//   ....[16]....
        /*1064*/ 	.word	0x00000770
        /*1068*/ 	.word	0x000000ff
        /*106c*/ 	.word	0x0002d898
        /*1070*/ 	.short	0x0100
        /*1072*/ 	.byte	0x08
	.zero		1


	//   ....[17]....
        /*1074*/ 	.word	0x00000780
        /*1078*/ 	.word	0x000000ff
        /*107c*/ 	.word	0x0002d8a8
        /*1080*/ 	.short	0x0100
        /*1082*/ 	.byte	0x08
	.zero		1


	//   ....[18]....
        /*1084*/ 	.word	0x000008b0
        /*1088*/ 	.word	0x000000ff
        /*108c*/ 	.word	0x0002d8b0
        /*1090*/ 	.short	0x0100
        /*1092*/ 	.byte	0x08
	.zero		1


	//   ....[19]....
        /*1094*/ 	.word	0x000008c0
        /*1098*/ 	.word	0x000000ff
        /*109c*/ 	.word	0x0002d8c0
        /*10a0*/ 	.short	0x0100
        /*10a2*/ 	.byte	0x08
	.zero		1


	//   ....[20]....
        /*10a4*/ 	.word	0x000008d0
        /*10a8*/ 	.word	0x000000ff
        /*10ac*/ 	.word	0x0002d8b8
        /*10b0*/ 	.short	0x0100
        /*10b2*/ 	.byte	0x08
	.zero		1


	//   ....[21]....
        /*10b4*/ 	.word	0x000008e0
        /*10b8*/ 	.word	0x000000ff
        /*10bc*/ 	.word	0x0002d8c8
        /*10c0*/ 	.short	0x0100
        /*10c2*/ 	.byte	0x08
	.zero		1


	//   ....[22]....
        /*10c4*/ 	.word	0x000034d0
        /*10c8*/ 	.word	0x00000023
        /*10cc*/ 	.word	0x0002d890
        /*10d0*/ 	.short	0x010a
        /*10d2*/ 	.byte	0x3f
	.zero		1


	//   ....[23]....
        /*10d4*/ 	.word	0x00005210
        /*10d8*/ 	.word	0x00000023
        /*10dc*/ 	.word	0x0002d890
        /*10e0*/ 	.short	0x010a
        /*10e2*/ 	.byte	0x3f
	.zero		1


	//   ....[24]....
        /*10e4*/ 	.word	0x00006b80
        /*10e8*/ 	.word	0x00000023
        /*10ec*/ 	.word	0x0002d890
        /*10f0*/ 	.short	0x010a
        /*10f2*/ 	.byte	0x3f
	.zero		1


	//   ....[25]....
        /*10f4*/ 	.word	0x00007100
        /*10f8*/ 	.word	0x0000000b
        /*10fc*/ 	.word	0x00000000
        /*1100*/ 	.short	0x0101
        /*1102*/ 	.byte	0x3f
	.zero		1


	//   ....[26]....
        /*1104*/ 	.word	0x00007140
        /*1108*/ 	.word	0x00000023
        /*110c*/ 	.word	0x0002d8b0
        /*1110*/ 	.short	0x010a
        /*1112*/ 	.byte	0x3f
	.zero		1


	//   ....[27]....
        /*1114*/ 	.word	0x00007680
        /*1118*/ 	.word	0x00000023
        /*111c*/ 	.word	0x00000000
        /*1120*/ 	.short	0x0101
        /*1122*/ 	.byte	0x3f
	.zero		1


	//   ....[28]....
        /*1124*/ 	.word	0x000080b0
        /*1128*/ 	.word	0x00000002
        /*112c*/ 	.word	0x0002d800
        /*1130*/ 	.short	0x010a
        /*1132*/ 	.byte	0x3f
	.zero		1


	//   ....[29]....
        /*1134*/ 	.word	0x00008100
        /*1138*/ 	.word	0x00000002
        /*113c*/ 	.word	0x0002d800
        /*1140*/ 	.short	0x010a
        /*1142*/ 	.byte	0x3f
	.zero		1


	//   ....[30]....
        /*1144*/ 	.word	0x00008d60
        /*1148*/ 	.word	0x00000002
        /*114c*/ 	.word	0x0002d800
        /*1150*/ 	.short	0x010a
        /*1152*/ 	.byte	0x3f
	.zero		1


	//   ....[31]....
        /*1154*/ 	.word	0x0000ab40
        /*1158*/ 	.word	0x00000002
        /*115c*/ 	.word	0x0002d800
        /*1160*/ 	.short	0x010a
        /*1162*/ 	.byte	0x3f
	.zero		1


	//   ....[32]....
        /*1164*/ 	.word	0x0000c4a0
        /*1168*/ 	.word	0x00000000
        /*116c*/ 	.word	0x0002d830
        /*1170*/ 	.short	0x010a
        /*1172*/ 	.byte	0x3f
	.zero		1


	//   ....[33]....
        /*1174*/ 	.word	0x0000c560
        /*1178*/ 	.word	0x00000000
        /*117c*/ 	.word	0x0002d830
        /*1180*/ 	.short	0x010a
        /*1182*/ 	.byte	0x3f
	.zero		1


	//   ....[34]....
        /*1184*/ 	.word	0x0000cef0
        /*1188*/ 	.word	0x00000000
        /*118c*/ 	.word	0x00000000
        /*1190*/ 	.short	0x0101
        /*1192*/ 	.byte	0x3f
	.zero		1


	//   ....[35]....
        /*1194*/ 	.word	0x000103a0
        /*1198*/ 	.word	0x00000009
        /*119c*/ 	.word	0x0002d830
        /*11a0*/ 	.short	0x010a
        /*11a2*/ 	.byte	0x3f
	.zero		1


	//   ....[36]....
        /*11a4*/ 	.word	0x000103f0
        /*11a8*/ 	.word	0x00000009
        /*11ac*/ 	.word	0x0002d830
        /*11b0*/ 	.short	0x010a
        /*11b2*/ 	.byte	0x3f
	.zero		1


	//   ....[37]....
        /*11b4*/ 	.word	0x00010870
        /*11b8*/ 	.word	0x00000009
        /*11bc*/ 	.word	0x0002d850
        /*11c0*/ 	.short	0x010a
        /*11c2*/ 	.byte	0x3f
	.zero		1


	//   ....[38]....
        /*11c4*/ 	.word	0x000108b0
        /*11c8*/ 	.word	0x00000009
        /*11cc*/ 	.word	0x0002d850
        /*11d0*/ 	.short	0x010a
        /*11d2*/ 	.byte	0x3f
	.zero		1


	//   ....[39]....
        /*11d4*/ 	.word	0x000110b0
        /*11d8*/ 	.word	0x00000034
        /*11dc*/ 	.word	0x00000000
        /*11e0*/ 	.short	0x0101
        /*11e2*/ 	.byte	0x3f
	.zero		1


	//   ....[40]....
        /*11e4*/ 	.word	0x00013a50
        /*11e8*/ 	.word	0x00000012
        /*11ec*/ 	.word	0x00000000
        /*11f0*/ 	.short	0x0101
        /*11f2*/ 	.byte	0x3f
	.zero		1


	//   ....[41]....
        /*11f4*/ 	.word	0x000144b0
        /*11f8*/ 	.word	0x00000005
        /*11fc*/ 	.word	0x0002d830
        /*1200*/ 	.short	0x010a
        /*1202*/ 	.byte	0x3f
	.zero		1


	//   ....[42]....
        /*1204*/ 	.word	0x00014500
        /*1208*/ 	.word	0x00000005
        /*120c*/ 	.word	0x0002d830
        /*1210*/ 	.short	0x010a
        /*1212*/ 	.byte	0x3f
	.zero		1


	//   ....[43]....
        /*1214*/ 	.word	0x000149b0
        /*1218*/ 	.word	0x00000006
        /*121c*/ 	.word	0x0002d850
        /*1220*/ 	.short	0x010a
        /*1222*/ 	.byte	0x3f
	.zero		1


	//   ....[44]....
        /*1224*/ 	.word	0x000149f0
        /*1228*/ 	.word	0x00000006
        /*122c*/ 	.word	0x0002d850
        /*1230*/ 	.short	0x010a
        /*1232*/ 	.byte	0x3f
	.zero		1


	//   ....[45]....
        /*1234*/ 	.word	0x00015140
        /*1238*/ 	.word	0x00000005
        /*123c*/ 	.word	0x00000000
        /*1240*/ 	.short	0x0101
        /*1242*/ 	.byte	0x3f
	.zero		1


	//   ....[46]....
        /*1244*/ 	.word	0x00016a10
        /*1248*/ 	.word	0x00000009
        /*124c*/ 	.word	0x00000000
        /*1250*/ 	.short	0x0101
        /*1252*/ 	.byte	0x3f
	.zero		1


	//   ....[47]....
        /*1254*/ 	.word	0x000171e0
        /*1258*/ 	.word	0x00000005
        /*125c*/ 	.word	0x0002d830
        /*1260*/ 	.short	0x010a
        /*1262*/ 	.byte	0x3f
	.zero		1


	//   ....[48]....
        /*1264*/ 	.word	0x00017230
        /*1268*/ 	.word	0x00000005
        /*126c*/ 	.word	0x0002d830
        /*1270*/ 	.short	0x010a
        /*1272*/ 	.byte	0x3f
	.zero		1


	//   ....[49]....
        /*1274*/ 	.word	0x000176e0
        /*1278*/ 	.word	0x00000006
        /*127c*/ 	.word	0x0002d850
        /*1280*/ 	.short	0x010a
        /*1282*/ 	.byte	0x3f
	.zero		1


	//   ....[50]....
        /*1284*/ 	.word	0x00017720
        /*1288*/ 	.word	0x00000006
        /*128c*/ 	.word	0x0002d850
        /*1290*/ 	.short	0x010a
        /*1292*/ 	.byte	0x3f
	.zero		1


	//   ....[51]....
        /*1294*/ 	.word	0x00018340
        /*1298*/ 	.word	0x00000024
        /*129c*/ 	.word	0x00000000
        /*12a0*/ 	.short	0x0101
        /*12a2*/ 	.byte	0x3f
	.zero		1


	//   ....[52]....
        /*12a4*/ 	.word	0x0001a860
        /*12a8*/ 	.word	0x00000007
        /*12ac*/ 	.word	0x00000000
        /*12b0*/ 	.short	0x0101
        /*12b2*/ 	.byte	0x3f
	.zero		1


	//   ....[53]....
        /*12b4*/ 	.word	0x0001af40
        /*12b8*/ 	.word	0x0000000d
        /*12bc*/ 	.word	0x0002d850
        /*12c0*/ 	.short	0x010a
        /*12c2*/ 	.byte	0x3f
	.zero		1


	//   ....[54]....
        /*12c4*/ 	.word	0x0001aff0
        /*12c8*/ 	.word	0x0000000d
        /*12cc*/ 	.word	0x0002d850
        /*12d0*/ 	.short	0x010a
        /*12d2*/ 	.byte	0x3f
	.zero		1


	//   ....[55]....
        /*12d4*/ 	.word	0x0001b7f0
        /*12d8*/ 	.word	0x00000005
        /*12dc*/ 	.word	0x00000000
        /*12e0*/ 	.short	0x0101
        /*12e2*/ 	.byte	0x3f
	.zero		1


	//   ....[56]....
        /*12e4*/ 	.word	0x0001cbd0
        /*12e8*/ 	.word	0x00000000
        /*12ec*/ 	.word	0x00000000
        /*12f0*/ 	.short	0x0101
        /*12f2*/ 	.byte	0x3f
	.zero		1


	//   ....[57]....
        /*12f4*/ 	.word	0x0001f130
        /*12f8*/ 	.word	0x00000017
        /*12fc*/ 	.word	0x0002d820
        /*1300*/ 	.short	0x010a
        /*1302*/ 	.byte	0x3f
	.zero		1


	//   ....[58]....
        /*1304*/ 	.word	0x0001f1f0
        /*1308*/ 	.word	0x00000009
        /*130c*/ 	.word	0x0002d8a0
        /*1310*/ 	.short	0x010a
        /*1312*/ 	.byte	0x3f
	.zero		1


	//   ....[59]....
        /*1314*/ 	.word	0x0001f620
        /*1318*/ 	.word	0x00000009
        /*131c*/ 	.word	0x0002d8c0
        /*1320*/ 	.short	0x010a
        /*1322*/ 	.byte	0x3f
	.zero		1


	//   ....[60]....
        /*1324*/ 	.word	0x0001fb80
        /*1328*/ 	.word	0x00000008
        /*132c*/ 	.word	0x0002d8a0
        /*1330*/ 	.short	0x010a
        /*1332*/ 	.byte	0x3f
	.zero		1


	//   ....[61]....
        /*1334*/ 	.word	0x0001ffa0
        /*1338*/ 	.word	0x00000008
        /*133c*/ 	.word	0x0002d8c0
        /*1340*/ 	.short	0x010a
        /*1342*/ 	.byte	0x3f
	.zero		1


	//   ....[62]....
        /*1344*/ 	.word	0x00021340
        /*1348*/ 	.word	0x00000000
        /*134c*/ 	.word	0x0002d840
        /*1350*/ 	.short	0x010a
        /*1352*/ 	.byte	0x3f
	.zero		1


	//   ....[63]....
        /*1354*/ 	.word	0x000218c0
        /*1358*/ 	.word	0x00000000
        /*135c*/ 	.word	0x0002d830
        /*1360*/ 	.short	0x0107
        /*1362*/ 	.byte	0x3f
	.zero		1


	//   ....[64]....
        /*1364*/ 	.word	0x00021990
        /*1368*/ 	.word	0x00000000
        /*136c*/ 	.word	0x0002d830
        /*1370*/ 	.short	0x0101
        /*1372*/ 	.byte	0x3f
	.zero		1


	//   ....[65]....
        /*1374*/ 	.word	0x000225b0
        /*1378*/ 	.word	0x00000017
        /*137c*/ 	.word	0x0002d800
        /*1380*/ 	.short	0x0107
        /*1382*/ 	.byte	0x3f
	.zero		1


	//   ....[66]....
        /*1384*/ 	.word	0x000226a0
        /*1388*/ 	.word	0x00000017
        /*138c*/ 	.word	0x0002d800
        /*1390*/ 	.short	0x0101
        /*1392*/ 	.byte	0x3f
	.zero		1


	//   ....[67]....
        /*1394*/ 	.word	0x000226c0
        /*1398*/ 	.word	0x00000017
        /*139c*/ 	.word	0x0002d820
        /*13a0*/ 	.short	0x010a
        /*13a2*/ 	.byte	0x3f
	.zero		1


	//   ....[68]....
        /*13a4*/ 	.word	0x00022ae0
        /*13a8*/ 	.word	0x00000005
        /*13ac*/ 	.word	0x0002d840
        /*13b0*/ 	.short	0x010a
        /*13b2*/ 	.byte	0x3f
	.zero		1


	//   ....[69]....
        /*13b4*/ 	.word	0x00022f20
        /*13b8*/ 	.word	0x00000005
        /*13bc*/ 	.word	0x0002d830
        /*13c0*/ 	.short	0x0107
        /*13c2*/ 	.byte	0x3f
	.zero		1


	//   ....[70]....
        /*13c4*/ 	.word	0x00022fe0
        /*13c8*/ 	.word	0x00000005
        /*13cc*/ 	.word	0x0002d830
        /*13d0*/ 	.short	0x0101
        /*13d2*/ 	.byte	0x3f
	.zero		1


	//   ....[71]....
        /*13d4*/ 	.word	0x00023040
        /*13d8*/ 	.word	0x00000005
        /*13dc*/ 	.word	0x0002d860
        /*13e0*/ 	.short	0x010a
        /*13e2*/ 	.byte	0x3f
	.zero		1


	//   ....[72]....
        /*13e4*/ 	.word	0x00023520
        /*13e8*/ 	.word	0x00000005
        /*13ec*/ 	.word	0x0002d850
        /*13f0*/ 	.short	0x0107
        /*13f2*/ 	.byte	0x3f
	.zero		1


	//   ....[73]....
        /*13f4*/ 	.word	0x00023610
        /*13f8*/ 	.word	0x00000005
        /*13fc*/ 	.word	0x0002d850
        /*1400*/ 	.short	0x0101
        /*1402*/ 	.byte	0x3f
	.zero		1


	//   ....[74]....
        /*1404*/ 	.word	0x00023840
        /*1408*/ 	.word	0x00000000
        /*140c*/ 	.word	0x0002d860
        /*1410*/ 	.short	0x010a
        /*1412*/ 	.byte	0x3f
	.zero		1


	//   ....[75]....
        /*1414*/ 	.word	0x00023c70
        /*1418*/ 	.word	0x00000000
        /*141c*/ 	.word	0x0002d850
        /*1420*/ 	.short	0x0107
        /*1422*/ 	.byte	0x3f
	.zero		1


	//   ....[76]....
        /*1424*/ 	.word	0x00023d50
        /*1428*/ 	.word	0x00000000
        /*142c*/ 	.word	0x0002d850
        /*1430*/ 	.short	0x0101
        /*1432*/ 	.byte	0x3f
	.zero		1


	//   ....[77]....
        /*1434*/ 	.word	0x00024a80
        /*1438*/ 	.word	0x00000005
        /*143c*/ 	.word	0x0002d820
        /*1440*/ 	.short	0x010a
        /*1442*/ 	.byte	0x3f
	.zero		1


	//   ....[78]....
        /*1444*/ 	.word	0x00024c20
        /*1448*/ 	.word	0x00000003
        /*144c*/ 	.word	0x0002d840
        /*1450*/ 	.short	0x010a
        /*1452*/ 	.byte	0x3f
	.zero		1


	//   ....[79]....
        /*1454*/ 	.word	0x00024cb0
        /*1458*/ 	.word	0x00000019
        /*145c*/ 	.word	0x0002d840
        /*1460*/ 	.short	0x010a
        /*1462*/ 	.byte	0x3f
	.zero		1


	//   ....[80]....
        /*1464*/ 	.word	0x00024cf0
        /*1468*/ 	.word	0x00000003
        /*146c*/ 	.word	0x0002d860
        /*1470*/ 	.short	0x010a
        /*1472*/ 	.byte	0x3f
	.zero		1


	//   ....[81]....
        /*1474*/ 	.word	0x00024d30
        /*1478*/ 	.word	0x00000019
        /*147c*/ 	.word	0x0002d860
        /*1480*/ 	.short	0x010a
        /*1482*/ 	.byte	0x3f
	.zero		1


	//   ....[82]....
        /*1484*/ 	.word	0x00024d90
        /*1488*/ 	.word	0x00000023
        /*148c*/ 	.word	0x0002d890
        /*1490*/ 	.short	0x010a
        /*1492*/ 	.byte	0x3f
	.zero		1


	//   ....[83]....
        /*1494*/ 	.word	0x00024f10
        /*1498*/ 	.word	0x00000023
        /*149c*/ 	.word	0x0002d890
        /*14a0*/ 	.short	0x010a
        /*14a2*/ 	.byte	0x3f
	.zero		1


	//   ....[84]....
        /*14a4*/ 	.word	0x00025090
        /*14a8*/ 	.word	0x00000023
        /*14ac*/ 	.word	0x0002d890
        /*14b0*/ 	.short	0x010a
        /*14b2*/ 	.byte	0x3f
	.zero		1


	//   ....[85]....
        /*14b4*/ 	.word	0x00025200
        /*14b8*/ 	.word	0x00000023
        /*14bc*/ 	.word	0x0002d8b0
        /*14c0*/ 	.short	0x010a
        /*14c2*/ 	.byte	0x3f
	.zero		1


	//   ....[86]....
        /*14c4*/ 	.word	0x00025500
        /*14c8*/ 	.word	0x00000002
        /*14cc*/ 	.word	0x0002d800
        /*14d0*/ 	.short	0x010a
        /*14d2*/ 	.byte	0x3f
	.zero		1


	//   ....[87]....
        /*14d4*/ 	.word	0x00025710
        /*14d8*/ 	.word	0x00000002
        /*14dc*/ 	.word	0x0002d800
        /*14e0*/ 	.short	0x010a
        /*14e2*/ 	.byte	0x3f
	.zero		1


	//   ....[88]....
        /*14e4*/ 	.word	0x00025760
        /*14e8*/ 	.word	0x00000000
        /*14ec*/ 	.word	0x0002d830
        /*14f0*/ 	.short	0x010a
        /*14f2*/ 	.byte	0x3f
	.zero		1


	//   ....[89]....
        /*14f4*/ 	.word	0x000257b0
        /*14f8*/ 	.word	0x00000009
        /*14fc*/ 	.word	0x0002d830
        /*1500*/ 	.short	0x010a
        /*1502*/ 	.byte	0x3f
	.zero		1


	//   ....[90]....
        /*1504*/ 	.word	0x00025800
        /*1508*/ 	.word	0x00000009
        /*150c*/ 	.word	0x0002d850
        /*1510*/ 	.short	0x010a
        /*1512*/ 	.byte	0x3f
	.zero		1


	//   ....[91]....
        /*1514*/ 	.word	0x00025850
        /*1518*/ 	.word	0x00000005
        /*151c*/ 	.word	0x0002d830
        /*1520*/ 	.short	0x010a
        /*1522*/ 	.byte	0x3f
	.zero		1


	//   ....[92]....
        /*1524*/ 	.word	0x000258a0
        /*1528*/ 	.word	0x00000006
        /*152c*/ 	.word	0x0002d850
        /*1530*/ 	.short	0x010a
        /*1532*/ 	.byte	0x3f
	.zero		1


	//   ....[93]....
        /*1534*/ 	.word	0x000258f0
        /*1538*/ 	.word	0x00000005
        /*153c*/ 	.word	0x0002d830
        /*1540*/ 	.short	0x010a
        /*1542*/ 	.byte	0x3f
	.zero		1


	//   ....[94]....
        /*1544*/ 	.word	0x00025940
        /*1548*/ 	.word	0x00000006
        /*154c*/ 	.word	0x0002d850
        /*1550*/ 	.short	0x010a
        /*1552*/ 	.byte	0x3f
	.zero		1


	//   ....[95]....
        /*1554*/ 	.word	0x00025990
        /*1558*/ 	.word	0x0000000d
        /*155c*/ 	.word	0x0002d850
        /*1560*/ 	.short	0x010a
        /*1562*/ 	.byte	0x3f
	.zero		1


	//   ....[96]....
        /*1564*/ 	.word	0x00025d20
        /*1568*/ 	.word	0x00000017
        /*156c*/ 	.word	0x0002d820
        /*1570*/ 	.short	0x010a
        /*1572*/ 	.byte	0x3f
	.zero		1


	//   ....[97]....
        /*1574*/ 	.word	0x00025d70
        /*1578*/ 	.word	0x00000009
        /*157c*/ 	.word	0x0002d8a0
        /*1580*/ 	.short	0x010a
        /*1582*/ 	.byte	0x3f
	.zero		1


	//   ....[98]....
        /*1584*/ 	.word	0x00025dc0
        /*1588*/ 	.word	0x00000009
        /*158c*/ 	.word	0x0002d8c0
        /*1590*/ 	.short	0x010a
        /*1592*/ 	.byte	0x3f
	.zero		1


	//   ....[99]....
        /*1594*/ 	.word	0x00025e10
        /*1598*/ 	.word	0x00000008
        /*159c*/ 	.word	0x0002d8a0
        /*15a0*/ 	.short	0x010a
        /*15a2*/ 	.byte	0x3f
	.zero		1


	//   ....[100]....
        /*15a4*/ 	.word	0x00025e60
        /*15a8*/ 	.word	0x00000008
        /*15ac*/ 	.word	0x0002d8c0
        /*15b0*/ 	.short	0x010a
        /*15b2*/ 	.byte	0x3f
	.zero		1


	//   ....[101]....
        /*15b4*/ 	.word	0x00025f80
        /*15b8*/ 	.word	0x00000000
        /*15bc*/ 	.word	0x0002d840
        /*15c0*/ 	.short	0x010a
        /*15c2*/ 	.byte	0x3f
	.zero		1


	//   ....[102]....
        /*15c4*/ 	.word	0x00026dc0
        /*15c8*/ 	.word	0x00000017
        /*15cc*/ 	.word	0x0002d820
        /*15d0*/ 	.short	0x010a
        /*15d2*/ 	.byte	0x3f
	.zero		1


	//   ....[103]....
        /*15d4*/ 	.word	0x00026e10
        /*15d8*/ 	.word	0x00000005
        /*15dc*/ 	.word	0x0002d840
        /*15e0*/ 	.short	0x010a
        /*15e2*/ 	.byte	0x3f
	.zero		1


	//   ....[104]....
        /*15e4*/ 	.word	0x000273b0
        /*15e8*/ 	.word	0x00000005
        /*15ec*/ 	.word	0x0002d860
        /*15f0*/ 	.short	0x010a
        /*15f2*/ 	.byte	0x3f
	.zero		1


	//   ....[105]....
        /*15f4*/ 	.word	0x00027990
        /*15f8*/ 	.word	0x00000000
        /*15fc*/ 	.word	0x0002d860
        /*1600*/ 	.short	0x010a
        /*1602*/ 	.byte	0x3f
	.zero		1


	//   ....[106]....
        /*1604*/ 	.word	0x000288e0
        /*1608*/ 	.word	0x00000005
        /*160c*/ 	.word	0x0002d820
        /*1610*/ 	.short	0x010a
        /*1612*/ 	.byte	0x3f
	.zero		1


	//   ....[107]....
        /*1614*/ 	.word	0x00028a80
        /*1618*/ 	.word	0x00000003
        /*161c*/ 	.word	0x0002d840
        /*1620*/ 	.short	0x010a
        /*1622*/ 	.byte	0x3f
	.zero		1


	//   ....[108]....
        /*1624*/ 	.word	0x00028ad0
        /*1628*/ 	.word	0x00000019
        /*162c*/ 	.word	0x0002d840
        /*1630*/ 	.short	0x010a
        /*1632*/ 	.byte	0x3f
	.zero		1


	//   ....[109]....
        /*1634*/ 	.word	0x00028b20
        /*1638*/ 	.word	0x00000003
        /*163c*/ 	.word	0x0002d860
        /*1640*/ 	.short	0x010a
        /*1642*/ 	.byte	0x3f
	.zero		1


	//----- nvinfo : EIATTR_NUM_MBARRIERS
	.align		4
.L_237:
        /*1644*/ 	.byte	0x03, 0x38
        /*1646*/ 	.short	0x0016


	//----- nvinfo : EIATTR_EXIT_INSTR_OFFSETS
	.align		4
        /*1648*/ 	.byte	0x04, 0x1c
        /*164a*/ 	.short	(.L_239 - .L_238)


	//   ....[0]....
.L_238:
        /*164c*/ 	.word	0x00024d80


	//----- nvinfo : EIATTR_MAX_THREADS
	.align		4
.L_239:
        /*1650*/ 	.byte	0x04, 0x05
        /*1652*/ 	.short	(.L_241 - .L_240)
.L_240:
        /*1654*/ 	.word	0x00000200
        /*1658*/ 	.word	0x00000001
        /*165c*/ 	.word	0x00000001


	//----- nvinfo : EIATTR_CRS_STACK_SIZE
	.align		4
.L_241:
        /*1660*/ 	.byte	0x04, 0x1e
        /*1662*/ 	.short	(.L_243 - .L_242)
.L_242:
        /*1664*/ 	.word	0x00000000


	//----- nvinfo : EIATTR_CBANK_PARAM_SIZE
	.align		4
.L_243:
        /*1668*/ 	.byte	0x03, 0x19
        /*166a*/ 	.short	0x0af0


	//----- nvinfo : EIATTR_PARAM_CBANK
	.align		4
        /*166c*/ 	.byte	0x04, 0x0a
        /*166e*/ 	.short	(.L_245 - .L_244)
	.align		4
.L_244:
        /*1670*/ 	.word	index@(.nv.constant0._ZN7cutlass13device_kernelIN5flash11enable_sm90INS1_16FlashAttnFwdSm90INS1_25CollectiveMainloopFwdSm90ILi2EN4cute5tupleIJNS5_1CILi1EEES8_S8_EEENS6_IJNS7_ILi192EEENS7_ILi128EEENS7_ILi96EEEEEELi96ENS_10bfloat16_tEfNS_4arch4Sm90ELb0ELb1ELb1ELb1ELb1ELb1ELb0ELb0ELb1ELb1ELb0ELb0EEENS1_21CollectiveEpilogueFwdINS6_IJSA_SC_SB_EEES9_SE_SG_Li384ELb1ELb1ELb0ELb0EEENS1_36VarlenDynamicPersistentTileSchedulerILi192ELi128ELi384ELi128ELb0ELb1ELb1ELb1ELb0ELb1EEEEEEEEEvNT_6ParamsE)
        /*1674*/ 	.short	0x0210
        /*1676*/ 	.short	0x0af0


	//----- nvinfo : EIATTR_SW_WAR
	.align		4
.L_245:
        /*1678*/ 	.byte	0x04, 0x36
        /*167a*/ 	.short	(.L_247 - .L_246)
.L_246:
        /*167c*/ 	.word	0x00000008
.L_247:


//--------------------- .nv.info._ZN7cutlass13device_kernelIN5flash11enable_sm90INS1_16FlashAttnFwdSm90INS1_25CollectiveMainloopFwdSm90ILi2EN4cute5tupleIJNS5_1CILi1EEES8_S8_EEENS6_IJNS7_ILi192EEENS7_ILi128EEENS7_ILi96EEEEEELi96ENS_10bfloat16_tEfNS_4arch4Sm90ELb1ELb0ELb1ELb0ELb1ELb0ELb0ELb0ELb1ELb1ELb0ELb0EEENS1_21CollectiveEpilogueFwdINS6_IJSA_SC_SB_EEES9_SE_SG_Li384ELb0ELb1ELb0ELb0EEENS1_30DynamicPersistentTileSchedulerILi384ELi128ELb0ELb1ELb1EEEEEEEEEvNT_6ParamsE --------------------------
	.section	.nv.info._ZN7cutlass13device_kernelIN5flash11enable_sm90INS1_16FlashAttnFwdSm90INS1_25CollectiveMainloopFwdSm90ILi2EN4cute5tupleIJNS5_1CILi1EEES8_S8_EEENS6_IJNS7_ILi192EEENS7_ILi128EEENS7_ILi96EEEEEELi96ENS_10bfloat16_tEfNS_4arch4Sm90ELb1ELb0ELb1ELb0ELb1ELb0ELb0ELb0ELb1ELb1ELb0ELb0EEENS1_21CollectiveEpilogueFwdINS6_IJSA_SC_SB_EEES9_SE_SG_Li384ELb0ELb1ELb0ELb0EEENS1_30DynamicPersistentTileSchedulerILi384ELi128ELb0ELb1ELb1EEEEEEEEEvNT_6ParamsE,"",@"SHT_CUDA_INFO"
	.sectionflags	@""
	.align	4


	//----- nvinfo : EIATTR_CUDA_API_VERSION
	.align		4
        /*0000*/ 	.byte	0x04, 0x37
        /*0002*/ 	.short	(.L_249 - .L_248)
.L_248:
        /*0004*/ 	.word	0x00000082


	//----- nvinfo : EIATTR_KPARAM_INFO
	.align		4
.L_249:
        /*0008*/ 	.byte	0x04, 0x17
        /*000a*/ 	.short	(.L_251 - .L_250)
.L_250:
        /*000c*/ 	.word	0x00000000
        /*0010*/ 	.short	0x0000
        /*0012*/ 	.short	0x0070
        /*0014*/ 	.byte	0x00, 0xf0, 0x01, 0x2a


	//----- nvinfo : EIATTR_SPARSE_MMA_MASK
	.align		4
.L_251:
        /*0018*/ 	.byte	0x03, 0x50
        /*001a*/ 	.short	0x0000


	//----- nvinfo : EIATTR_MAXREG_COUNT
	.align		4
        /*001c*/ 	.byte	0x03, 0x1b
        /*001e*/ 	.short	0x0080


	//----- nvinfo : EIATTR_NUM_BARRIERS
	.align		4
        /*0020*/ 	.byte	0x02, 0x4c
        /*0022*/ 	.byte	0x10
	.zero		1


	//----- nvinfo : EIATTR_EXTERNS
	.align		4
        /*0024*/ 	.byte	0x04, 0x0f
        /*0026*/ 	.short	(.L_253 - .L_252)


	//   ....[0]....
	.align		4
.L_252:
        /*0028*/ 	.word	index@(__assertfail)


	//----- nvinfo : EIATTR_ANNOTATIONS
	.align		4
.L_253:
        /*002c*/ 	.byte	0x04, 0x55
        /*002e*/ 	.short	(.L_255 - .L_254)


	//   ....[0]....
.L_254:
        /* <DEDUP_REMOVED lines=12> */


	//----- nvinfo : EIATTR_MERCURY_ISA_VERSION
	.align		4
.L_255:
        /*00d8*/ 	.byte	0x03, 0x5f
        /*00da*/ 	.short	0x0101


	//----- nvinfo : EIATTR_INT_WARP_WIDE_INSTR_OFFSETS
	.align		4
        /*00dc*/ 	.byte	0x04, 0x31
        /*00de*/ 	.short	(.L_257 - .L_256)


	//   ....[0]....
.L_256:
        /*00e0*/ 	.word	0x000000c0


	//   ....[1]....
        /*00e4*/ 	.word	0x000000d0


	//   ....[2]....
        /*00e8*/ 	.word	0x00000170


	//   ....[3]....
        /*00ec*/ 	.word	0x0000cab0


	//   ....[4]....
        /*00f0*/ 	.word	0x0000cb40


	//   ....[5]....
        /*00f4*/ 	.word	0x0000f6f0


	//   ....[6]....
        /*00f8*/ 	.word	0x0000f780


	//----- nvinfo : EIATTR_COOP_GROUP_MASK_REGIDS
	.align		4
.L_257:
        /*00fc*/ 	.byte	0x04, 0x29
        /*00fe*/ 	.short	(.L_259 - .L_258)


	//   ....[0]....
.L_258:
        /*0100*/ 	.word	0xffffffff


	//   ....[1]....
        /*0104*/ 	.word	0xffffffff


	//   ....[2]....
        /*0108*/ 	.word	0xffffffff


	//   ....[3]....
        /*010c*/ 	.word	0xffffffff


	//   ....[4]....
        /*0110*/ 	.word	0xffffffff


	//   ....[5]....
        /*0114*/ 	.word	0xffffffff


	//   ....[6]....
        /*0118*/ 	.word	0xffffffff


	//   ....[7]....
        /*011c*/ 	.word	0xffffffff


	//   ....[8]....
        /*0120*/ 	.word	0xffffffff


	//   ....[9]....
        /*0124*/ 	.word	0xffffffff


	//   ....[10]....
        /*0128*/ 	.word	0xffffffff


	//   ....[11]....
        /*012c*/ 	.word	0xffffffff


	//   ....[12]....
        /*0130*/ 	.word	0xffffffff


	//   ....[13]....
        /*0134*/ 	.word	0xffffffff


	//   ....[14]....
        /*0138*/ 	.word	0xffffffff


	//   ....[15]....
        /*013c*/ 	.word	0xffffffff


	//   ....[16]....
        /*0140*/ 	.word	0xffffffff


	//   ....[17]....
        /*0144*/ 	.word	0xffffffff


	//   ....[18]....
        /*0148*/ 	.word	0xffffffff


	//   ....[19]....
        /*014c*/ 	.word	0xffffffff


	//   ....[20]....
        /*0150*/ 	.word	0xffffffff


	//   ....[21]....
        /*0154*/ 	.word	0xffffffff


	//   ....[22]....
        /*0158*/ 	.word	0xffffffff


	//   ....[23]....
        /*015c*/ 	.word	0xffffffff


	//   ....[24]....
        /*0160*/ 	.word	0xffffffff


	//   ....[25]....
        /*0164*/ 	.word	0xffffffff


	//   ....[26]....
        /*0168*/ 	.word	0xffffffff


	//   ....[27]....
        /*016c*/ 	.word	0xffffffff


	//   ....[28]....
        /*0170*/ 	.word	0xffffffff


	//   ....[29]....
        /*0174*/ 	.word	0xffffffff


	//   ....[30]....
        /*0178*/ 	.word	0xffffffff


	//   ....[31]....
        /*017c*/ 	.word	0xffffffff


	//   ....[32]....
        /*0180*/ 	.word	0xffffffff


	//   ....[33]....
        /*0184*/ 	.word	0xffffffff


	//   ....[34]....
        /*0188*/ 	.word	0xffffffff


	//   ....[35]....
        /*018c*/ 	.word	0xffffffff


	//   ....[36]....
        /*0190*/ 	.word	0xffffffff


	//   ....[37]....
        /*0194*/ 	.word	0xffffffff


	//   ....[38]....
        /*0198*/ 	.word	0xffffffff


	//   ....[39]....
        /*019c*/ 	.word	0xffffffff


	//   ....[40]....
        /*01a0*/ 	.word	0xffffffff


	//   ....[41]....
        /*01a4*/ 	.word	0xffffffff


	//   ....[42]....
        /*01a8*/ 	.word	0xffffffff


	//   ....[43]....
        /*01ac*/ 	.word	0xffffffff


	//   ....[44]....
        /*01b0*/ 	.word	0xffffffff


	//   ....[45]....
        /*01b4*/ 	.word	0xffffffff


	//   ....[46]....
        /*01b8*/ 	.word	0xffffffff


	//   ....[47]....
        /*01bc*/ 	.word	0xffffffff


	//   ....[48]....
        /*01c0*/ 	.word	0xffffffff


	//   ....[49]....
        /*01c4*/ 	.word	0xffffffff


	//   ....[50]....
        /*01c8*/ 	.word	0xffffffff


	//   ....[51]....
        /*01cc*/ 	.word	0xffffffff


	//   ....[52]....
        /*01d0*/ 	.word	0xffffffff


	//   ....[53]....
        /*01d4*/ 	.word	0xffffffff


	//   ....[54]....
        /*01d8*/ 	.word	0xffffffff


	//   ....[55]....
        /*01dc*/ 	.word	0xffffffff


	//   ....[56]....
        /*01e0*/ 	.word	0xffffffff


	//   ....[57]....
        /*01e4*/ 	.word	0xffffffff


	//   ....[58]....
        /*01e8*/ 	.word	0xffffffff


	//   ....[59]....
        /*01ec*/ 	.word	0xffffffff


	//   ....[60]....
        /*01f0*/ 	.word	0xffffffff


	//   ....[61]....
        /*01f4*/ 	.word	0xffffffff


	//   ....[62]....
        /*01f8*/ 	.word	0xffffffff


	//   ....[63]....
        /*01fc*/ 	.word	0xffffffff


	//   ....[64]....
        /*0200*/ 	.word	0xffffffff


	//   ....[65]....
        /*0204*/ 	.word	0xffffffff


	//   ....[66]....
        /*0208*/ 	.word	0xffffffff


	//   ....[67]....
        /*020c*/ 	.word	0xffffffff


	//   ....[68]....
        /*0210*/ 	.word	0xffffffff


	//   ....[69]....
        /*0214*/ 	.word	0xffffffff


	//   ....[70]....
        /*0218*/ 	.word	0xffffffff


	//   ....[71]....
        /*021c*/ 	.word	0xffffffff


	//   ....[72]....
        /*0220*/ 	.word	0xffffffff


	//   ....[73]....
        /*0224*/ 	.word	0xffffffff


	//   ....[74]....
        /*0228*/ 	.word	0xffffffff


	//   ....[75]....
        /*022c*/ 	.word	0xffffffff


	//   ....[76]....
        /*0230*/ 	.word	0xffffffff


	//   ....[77]....
        /*0234*/ 	.word	0xffffffff


	//   ....[78]....
        /*0238*/ 	.word	0xffffffff


	//   ....[79]....
        /*023c*/ 	.word	0xffffffff


	//   ....[80]....
        /*0240*/ 	.word	0xffffffff


	//   ....[81]....
        /*0244*/ 	.word	0xffffffff


	//   ....[82]....
        /*0248*/ 	.word	0xffffffff


	//   ....[83]....
        /*024c*/ 	.word	0xffffffff


	//   ....[84]....
        /*0250*/ 	.word	0xffffffff


	//   ....[85]....
        /*0254*/ 	.word	0xffffffff


	//   ....[86]....
        /*0258*/ 	.word	0xffffffff


	//   ....[87]....
        /*025c*/ 	.word	0xffffffff


	//   ....[88]....
        /*0260*/ 	.word	0xffffffff


	//   ....[89]....
        /*0264*/ 	.word	0x0500000f


	//   ....[90]....
        /*0268*/ 	.word	0x0500000f


	//   ....[91]....
        /*026c*/ 	.word	0x0500000f


	//   ....[92]....
        /*0270*/ 	.word	0x0500000f


	//   ....[93]....
        /*0274*/ 	.word	0x0500000f


	//   ....[94]....
        /*0278*/ 	.word	0x0500000f


	//   ....[95]....
        /*027c*/ 	.word	0x0500000f


	//   ....[96]....
        /*0280*/ 	.word	0x0500000f


	//   ....[97]....
        /*0284*/ 	.word	0x0500000f


	//   ....[98]....
        /*0288*/ 	.word	0x0500000f


	//   ....[99]....
        /*028c*/ 	.word	0x0500000f


	//   ....[100]....
        /*0290*/ 	.word	0x0500000f


	//   ....[101]....
        /*0294*/ 	.word	0x0500000f


	//   ....[102]....
        /*0298*/ 	.word	0x0500000f


	//   ....[103]....
        /*029c*/ 	.word	0x0500000f


	//   ....[104]....
        /*02a0*/ 	.word	0x0500000f


	//   ....[105]....
        /*02a4*/ 	.word	0x0500000f


	//   ....[106]....
        /*02a8*/ 	.word	0x0500000f


	//   ....[107]....
        /*02ac*/ 	.word	0x0500000f


	//   ....[108]....
        /*02b0*/ 	.word	0x0500000f


	//   ....[109]....
        /*02b4*/ 	.word	0x0500000f


	//   ....[110]....
        /*02b8*/ 	.word	0x0500000f


	//   ....[111]....
        /*02bc*/ 	.word	0x0500000f


	//   ....[112]....
        /*02c0*/ 	.word	0x0500000f


	//   ....[113]....
        /*02c4*/ 	.word	0x0500000f


	//   ....[114]....
        /*02c8*/ 	.word	0x0500000f


	//   ....[115]....
        /*02cc*/ 	.word	0x0500000f


	//   ....[116]....
        /*02d0*/ 	.word	0x0500000f


	//   ....[117]....
        /*02d4*/ 	.word	0x0500000f


	//   ....[118]....
        /*02d8*/ 	.word	0x0500000f


	//   ....[119]....
        /*02dc*/ 	.word	0x0500000f


	//   ....[120]....
        /*02e0*/ 	.word	0x0500000f


	//   ....[121]....
        /*02e4*/ 	.word	0x0500000f


	//   ....[122]....
        /*02e8*/ 	.word	0x0500000f


	//   ....[123]....
        /*02ec*/ 	.word	0x0500000f


	//   ....[124]....
        /*02f0*/ 	.word	0x0500000f


	//   ....[125]....
        /*02f4*/ 	.word	0x0500000f


	//   ....[126]....
        /*02f8*/ 	.word	0x0500000f


	//   ....[127]....
        /*02fc*/ 	.word	0x0500000f


	//   ....[128]....
        /*0300*/ 	.word	0x0500000f


	//   ....[129]....
        /*0304*/ 	.word	0x0500000f


	//   ....[130]....
        /*0308*/ 	.word	0x0500000f


	//   ....[131]....
        /*030c*/ 	.word	0x0500000f


	//   ....[132]....
        /*0310*/ 	.word	0x0500000f


	//   ....[133]....
        /*0314*/ 	.word	0x0500000f


	//   ....[134]....
        /*0318*/ 	.word	0x0500000f


	//   ....[135]....
        /*031c*/ 	.word	0x0500000f


	//----- nvinfo : EIATTR_COOP_GROUP_INSTR_OFFSETS
	.align		4
.L_259:
        /*0320*/ 	.byte	0x04, 0x28
        /*0322*/ 	.short	(.L_261 - .L_260)


	//   ....[0]....
.L_260:
        /*0324*/ 	.word	0x00000080


	//   ....[1]....
        /*0328*/ 	.word	0x00000090


	//   ....[2]....
        /*032c*/ 	.word	0x000002d0


	//   ....[3]....
        /*0330*/ 	.word	0x00000430


	//   ....[4]....
        /*0334*/ 	.word	0x00000550


	//   ....[5]....
        /*0338*/ 	.word	0x000006b0


	//   ....[6]....
        /*033c*/ 	.word	0x000014e0


	//   ....[7]....
        /*0340*/ 	.word	0x00001d10


	//   ....[8]....
        /*0344*/ 	.word	0x000027d0


	//   ....[9]....
        /*0348*/ 	.word	0x00002bb0


	//   ....[10]....
        /*034c*/ 	.word	0x00002c10


	//   ....[11]....
        /*0350*/ 	.word	0x00003610


	//   ....[12]....
        /*0354*/ 	.word	0x000036a0


	//   ....[13]....
        /*0358*/ 	.word	0x000042f0


	//   ....[14]....
        /*035c*/ 	.word	0x00004e00


	//   ....[15]....
        /*0360*/ 	.word	0x000050b0


	//   ....[16]....
        /*0364*/ 	.word	0x000059c0


	//   ....[17]....
        /*0368*/ 	.word	0x00005a90


	//   ....[18]....
        /*036c*/ 	.word	0x000064b0


	//   ....[19]....
        /*0370*/ 	.word	0x00006520


	//   ....[20]....
        /*0374*/ 	.word	0x000075b0


	//   ....[21]....
        /*0378*/ 	.word	0x00008b30


	//   ....[22]....
        /*037c*/ 	.word	0x00008b50


	//   ....[23]....
        /*0380*/ 	.word	0x00008b80


	//   ....[24]....
        /*0384*/ 	.word	0x00008b90


	//   ....[25]....
        /*0388*/ 	.word	0x00009ef0


	//   ....[26]....
        /*038c*/ 	.word	0x0000a000


	//   ....[27]....
        /*0390*/ 	.word	0x0000a060


	//   ....[28]....
        /*0394*/ 	.word	0x0000a140


	//   ....[29]....
        /*0398*/ 	.word	0x0000a170


	//   ....[30]....
        /*039c*/ 	.word	0x0000b090


	//   ....[31]....
        /*03a0*/ 	.word	0x0000b0c0


	//   ....[32]....
        /*03a4*/ 	.word	0x0000b0f0


	//   ....[33]....
        /*03a8*/ 	.word	0x0000b120


	//   ....[34]....
        /*03ac*/ 	.word	0x0000b640


	//   ....[35]....
        /*03b0*/ 	.word	0x0000b660


	//   ....[36]....
        /*03b4*/ 	.word	0x0000b770


	//   ....[37]....
        /*03b8*/ 	.word	0x0000b790


	//   ....[38]....
        /*03bc*/ 	.word	0x0000be30


	//   ....[39]....
        /*03c0*/ 	.word	0x0000be40


	//   ....[40]....
        /*03c4*/ 	.word	0x0000bf40


	//   ....[41]....
        /*03c8*/ 	.word	0x0000bf60


	//   ....[42]....
        /*03cc*/ 	.word	0x0000c120


	//   ....[43]....
        /*03d0*/ 	.word	0x0000d6e0


	//   ....[44]....
        /*03d4*/ 	.word	0x0000d700


	//   ....[45]....
        /*03d8*/ 	.word	0x0000d710


	//   ....[46]....
        /*03dc*/ 	.word	0x0000d7b0


	//   ....[47]....
        /*03e0*/ 	.word	0x0000d7d0


	//   ....[48]....
        /*03e4*/ 	.word	0x0000d870


	//   ....[49]....
        /*03e8*/ 	.word	0x0000d890


	//   ....[50]....
        /*03ec*/ 	.word	0x0000d8a0


	//   ....[51]....
        /*03f0*/ 	.word	0x0000e150


	//   ....[52]....
        /*03f4*/ 	.word	0x0000e170


	//   ....[53]....
        /*03f8*/ 	.word	0x0000e190


	//   ....[54]....
        /*03fc*/ 	.word	0x0000e260


	//   ....[55]....
        /*0400*/ 	.word	0x0000e270


	//   ....[56]....
        /*0404*/ 	.word	0x0000e310


	//   ....[57]....
        /*0408*/ 	.word	0x0000e320


	//   ....[58]....
        /*040c*/ 	.word	0x0000e330


	//   ....[59]....
        /*0410*/ 	.word	0x0000e340


	//   ....[60]....
        /*0414*/ 	.word	0x0000e400


	//   ....[61]....
        /*0418*/ 	.word	0x0000e430


	//   ....[62]....
        /*041c*/ 	.word	0x0000e480


	//   ....[63]....
        /*0420*/ 	.word	0x0000ecc0


	//   ....[64]....
        /*0424*/ 	.word	0x0000ecd0


	//   ....[65]....
        /*0428*/ 	.word	0x0000ecf0


	//   ....[66]....
        /*042c*/ 	.word	0x0000ed70


	//   ....[67]....
        /*0430*/ 	.word	0x0000ed80


	//   ....[68]....
        /*0434*/ 	.word	0x0000ede0


	//   ....[69]....
        /*0438*/ 	.word	0x0000ee10


	//   ....[70]....
        /*043c*/ 	.word	0x0000ee50


	//   ....[71]....
        /*0440*/ 	.word	0x0000f150


	//   ....[72]....
        /*0444*/ 	.word	0x0000f170


	//   ....[73]....
        /*0448*/ 	.word	0x0000f210


	//   ....[74]....
        /*044c*/ 	.word	0x0000f220


	//   ....[75]....
        /*0450*/ 	.word	0x0000f2b0


	//   ....[76]....
        /*0454*/ 	.word	0x0000f2c0


	//   ....[77]....
        /*0458*/ 	.word	0x0000f2d0


	//   ....[78]....
        /*045c*/ 	.word	0x0000f360


	//   ....[79]....
        /*0460*/ 	.word	0x0000f980


	//   ....[80]....
        /*0464*/ 	.word	0x0000f990


	//   ....[81]....
        /*0468*/ 	.word	0x0000f9e0


	//   ....[82]....
        /*046c*/ 	.word	0x0000fa20


	//   ....[83]....
        /*0470*/ 	.word	0x0000fa80


	//   ....[84]....
        /*0474*/ 	.word	0x0000faa0


	//   ....[85]....
        /*0478*/ 	.word	0x0000fb20


	//   ....[86]....
        /*047c*/ 	.word	0x0000fb40


	//   ....[87]....
        /*0480*/ 	.word	0x0000fea0


	//   ....[88]....
        /*0484*/ 	.word	0x00010090


	//   ....[89]....
        /*0488*/ 	.word	0x00010620


	//   ....[90]....
        /*048c*/ 	.word	0x00010700


	//   ....[91]....
        /*0490*/ 	.word	0x000107a0


	//   ....[92]....
        /*0494*/ 	.word	0x00010800


	//   ....[93]....
        /*0498*/ 	.word	0x00010910


	//   ....[94]....
        /*049c*/ 	.word	0x00010980


	//   ....[95]....
        /*04a0*/ 	.word	0x00010a90


	//   ....[96]....
        /*04a4*/ 	.word	0x00010b00


	//   ....[97]....
        /*04a8*/ 	.word	0x00010c00


	//   ....[98]....
        /*04ac*/ 	.word	0x00010c90


	//   ....[99]....
        /*04b0*/ 	.word	0x00010d00


	//   ....[100]....
        /*04b4*/ 	.word	0x00010d60


	//   ....[101]....
        /*04b8*/ 	.word	0x00010e80


	//   ....[102]....
        /*04bc*/ 	.word	0x00010ee0


	//   ....[103]....
        /*04c0*/ 	.word	0x00011000


	//   ....[104]....
        /*04c4*/ 	.word	0x00011060


	//   ....[105]....
        /*04c8*/ 	.word	0x00011100


	//   ....[106]....
        /*04cc*/ 	.word	0x000111d0


	//   ....[107]....
        /*04d0*/ 	.word	0x000112f0


	//   ....[108]....
        /*04d4*/ 	.word	0x00011350


	//   ....[109]....
        /*04d8*/ 	.word	0x00011440


	//   ....[110]....
        /*04dc*/ 	.word	0x00011570


	//   ....[111]....
        /*04e0*/ 	.word	0x00011620


	//   ....[112]....
        /*04e4*/ 	.word	0x00011690


	//   ....[113]....
        /*04e8*/ 	.word	0x00011780


	//   ....[114]....
        /*04ec*/ 	.word	0x000117e0


	//   ....[115]....
        /*04f0*/ 	.word	0x000118b0


	//   ....[116]....
        /*04f4*/ 	.word	0x00011910


	//   ....[117]....
        /*04f8*/ 	.word	0x000119e0


	//   ....[118]....
        /*04fc*/ 	.word	0x00011ad0


	//   ....[119]....
        /*0500*/ 	.word	0x00011b70


	//   ....[120]....
        /*0504*/ 	.word	0x00011bd0


	//   ....[121]....
        /*0508*/ 	.word	0x00011cd0


	//   ....[122]....
        /*050c*/ 	.word	0x00011d30


	//   ....[123]....
        /*0510*/ 	.word	0x00011e30


	//   ....[124]....
        /*0514*/ 	.word	0x00011e90


	//   ....[125]....
        /*0518*/ 	.word	0x00011f60


	//   ....[126]....
        /*051c*/ 	.word	0x000120b0


	//   ....[127]....
        /*0520*/ 	.word	0x00012150


	//   ....[128]....
        /*0524*/ 	.word	0x000121e0


	//   ....[129]....
        /*0528*/ 	.word	0x000122e0


	//   ....[130]....
        /*052c*/ 	.word	0x00012340


	//   ....[131]....
        /*0530*/ 	.word	0x00012430


	//   ....[132]....
        /*0534*/ 	.word	0x00012490


	//   ....[133]....
        /*0538*/ 	.word	0x00012550


	//   ....[134]....
        /*053c*/ 	.word	0x00012640


	//   ....[135]....
        /*0540*/ 	.word	0x00012760


	//----- nvinfo : EIATTR_REG_RECONFIG
	.align		4
.L_261:
        /*0544*/ 	.byte	0x01, 0x54
	.zero		2


	//----- nvinfo : EIATTR_SYSCALL_OFFSETS
	.align		4
        /*0548*/ 	.byte	0x04, 0x46
        /*054a*/ 	.short	(.L_263 - .L_262)


	//   ....[0]....
.L_262:
        /*054c*/ 	.word	0x000016d0


	//   ....[1]....
        /*0550*/ 	.word	0x0000ccb0


	//   ....[2]....
        /*0554*/ 	.word	0x0000ce00


	//   ....[3]....
        /*0558*/ 	.word	0x0000cef0


	//   ....[4]....
        /*055c*/ 	.word	0x0000dc00


	//----- nvinfo : EIATTR_MBARRIER_INSTR_OFFSETS
	.align		4
.L_263:
        /*0560*/ 	.byte	0x04, 0x39
        /*0562*/ 	.short	(.L_265 - .L_264)


	//   ....[0]....
.L_264:
        /*0564*/ 	.word	0x00000180
        /*0568*/ 	.word	0x000000ff
        /*056c*/ 	.word	0x0002d800
        /*0570*/ 	.short	0x0100
        /*0572*/ 	.byte	0x08
	.zero		1


	//   ....[1]....
        /*0574*/ 	.word	0x00000190
        /*0578*/ 	.word	0x000000ff
        /*057c*/ 	.word	0x0002d820
        /*0580*/ 	.short	0x0100
        /*0582*/ 	.byte	0x08
	.zero		1


	//   ....[2]....
        /*0584*/ 	.word	0x00000280
        /*0588*/ 	.word	0x000000ff
        /*058c*/ 	.word	0x0002d830
        /*0590*/ 	.short	0x0100
        /*0592*/ 	.byte	0x08
	.zero		1


	//   ....[3]....
        /*0594*/ 	.word	0x00000290
        /*0598*/ 	.word	0x000000ff
        /*059c*/ 	.word	0x0002d840
        /*05a0*/ 	.short	0x0100
        /*05a2*/ 	.byte	0x08
	.zero		1


	//   ....[4]....
        /*05a4*/ 	.word	0x000002a0
        /*05a8*/ 	.word	0x000000ff
        /*05ac*/ 	.word	0x0002d838
        /*05b0*/ 	.short	0x0100
        /*05b2*/ 	.byte	0x08
	.zero		1


	//   ....[5]....
        /*05b4*/ 	.word	0x000002b0
        /*05b8*/ 	.word	0x000000ff
        /*05bc*/ 	.word	0x0002d848
        /*05c0*/ 	.short	0x0100
        /*05c2*/ 	.byte	0x08
	.zero		1


	//   ....[6]....
        /*05c4*/ 	.word	0x000003e0
        /*05c8*/ 	.word	0x000000ff
        /*05cc*/ 	.word	0x0002d850
        /*05d0*/ 	.short	0x0100
        /*05d2*/ 	.byte	0x08
	.zero		1


	//   ....[7]....
        /*05d4*/ 	.word	0x000003f0
        /*05d8*/ 	.word	0x000000ff
        /*05dc*/ 	.word	0x0002d860
        /*05e0*/ 	.short	0x0100
        /*05e2*/ 	.byte	0x08
	.zero		1


	//   ....[8]....
        /*05e4*/ 	.word	0x00000400
        /*05e8*/ 	.word	0x000000ff
        /*05ec*/ 	.word	0x0002d858
        /*05f0*/ 	.short	0x0100
        /*05f2*/ 	.byte	0x08
	.zero		1


	//   ....[9]....
        /*05f4*/ 	.word	0x00000410
        /*05f8*/ 	.word	0x000000ff
        /*05fc*/ 	.word	0x0002d868
        /*0600*/ 	.short	0x0100
        /*0602*/ 	.byte	0x08
	.zero		1


	//   ....[10]....
        /*0604*/ 	.word	0x00000500
        /*0608*/ 	.word	0x000000ff
        /*060c*/ 	.word	0x0002d870
        /*0610*/ 	.short	0x0100
        /*0612*/ 	.byte	0x06
	.zero		1


	//   ....[11]....
        /*0614*/ 	.word	0x00000510
        /*0618*/ 	.word	0x000000ff
        /*061c*/ 	.word	0x0002d880
        /*0620*/ 	.short	0x0100
        /*0622*/ 	.byte	0x06
	.zero		1


	//   ....[12]....
        /*0624*/ 	.word	0x00000520
        /*0628*/ 	.word	0x000000ff
        /*062c*/ 	.word	0x0002d878
        /*0630*/ 	.short	0x0100
        /*0632*/ 	.byte	0x06
	.zero		1


	//   ....[13]....
        /*0634*/ 	.word	0x00000530
        /*0638*/ 	.word	0x000000ff
        /*063c*/ 	.word	0x0002d888
        /*0640*/ 	.short	0x0100
        /*0642*/ 	.byte	0x06
	.zero		1


	//   ....[14]....
        /*0644*/ 	.word	0x00000660
        /*0648*/ 	.word	0x000000ff
        /*064c*/ 	.word	0x0002d890
        /*0650*/ 	.short	0x0100
        /*0652*/ 	.byte	0x08
	.zero		1


	//   ....[15]....
        /*0654*/ 	.word	0x00000670
        /*0658*/ 	.word	0x000000ff
        /*065c*/ 	.word	0x0002d8a0
        /*0660*/ 	.short	0x0100
        /*0662*/ 	.byte	0x08
	.zero		1


	//   ....[16]....
        /*0664*/ 	.word	0x00000680
        /*0668*/ 	.word	0x000000ff
        /*066c*/ 	.word	0x0002d898
        /*0670*/ 	.short	0x0100
        /*0672*/ 	.byte	0x08
	.zero		1


	//   ....[17]....
        /*0674*/ 	.word	0x00000690
        /*0678*/ 	.word	0x000000ff
        /*067c*/ 	.word	0x0002d8a8
        /*0680*/ 	.short	0x0100
        /*0682*/ 	.byte	0x08
	.zero		1


	//   ....[18]....
        /*0684*/ 	.word	0x000007d0
        /*0688*/ 	.word	0x000000ff
        /*068c*/ 	.word	0x0002d8b0
        /*0690*/ 	.short	0x0100
        /*0692*/ 	.byte	0x08
	.zero		1


	//   ....[19]....
        /*0694*/ 	.word	0x000007e0
        /*0698*/ 	.word	0x000000ff
        /*069c*/ 	.word	0x0002d8c0
        /*06a0*/ 	.short	0x0100
        /*06a2*/ 	.byte	0x08
	.zero		1


	//   ....[20]....
        /*06a4*/ 	.word	0x000007f0
        /*06a8*/ 	.word	0x000000ff
        /*06ac*/ 	.word	0x0002d8b8
        /*06b0*/ 	.short	0x0100
        /*06b2*/ 	.byte	0x08
	.zero		1


	//   ....[21]....
        /*06b4*/ 	.word	0x00000800
        /*06b8*/ 	.word	0x000000ff
        /*06bc*/ 	.word	0x0002d8c8
        /*06c0*/ 	.short	0x0100
        /*06c2*/ 	.byte	0x08
	.zero		1


	//   ....[22]....
        /*06c4*/ 	.word	0x00001750
        /*06c8*/ 	.word	0x000000ff
        /*06cc*/ 	.word	0x0002d800
        /*06d0*/ 	.short	0x010a
        /*06d2*/ 	.byte	0x28
	.zero		1


	//   ....[23]....
        /*06d4*/ 	.word	0x000017d0
        /*06d8*/ 	.word	0x00000000
        /*06dc*/ 	.word	0x0002d830
        /*06e0*/ 	.short	0x010a
        /*06e2*/ 	.byte	0x3f
	.zero		1


	//   ....[24]....
        /*06e4*/ 	.word	0x00001810
        /*06e8*/ 	.word	0x00000000
        /*06ec*/ 	.word	0x0002d830
        /*06f0*/ 	.short	0x010a
        /*06f2*/ 	.byte	0x3f
	.zero		1


	//   ....[25]....
        /*06f4*/ 	.word	0x000024c0
        /*06f8*/ 	.word	0x000000ff
        /*06fc*/ 	.word	0x00000000
        /*0700*/ 	.short	0x0101
        /*0702*/ 	.byte	0x06
	.zero		1


	//   ....[26]....
        /*0704*/ 	.word	0x00004460
        /*0708*/ 	.word	0x000000ff
        /*070c*/ 	.word	0x0002d830
        /*0710*/ 	.short	0x010a
        /*0712*/ 	.byte	0x06
	.zero		1


	//   ....[27]....
        /*0714*/ 	.word	0x000044a0
        /*0718*/ 	.word	0x000000ff
        /*071c*/ 	.word	0x0002d830
        /*0720*/ 	.short	0x010a
        /*0722*/ 	.byte	0x06
	.zero		1


	//   ....[28]....
        /*0724*/ 	.word	0x00004770
        /*0728*/ 	.word	0x000000ff
        /*072c*/ 	.word	0x0002d850
        /*0730*/ 	.short	0x010a
        /*0732*/ 	.byte	0x06
	.zero		1


	//   ....[29]....
        /*0734*/ 	.word	0x000047b0
        /*0738*/ 	.word	0x000000ff
        /*073c*/ 	.word	0x0002d850
        /*0740*/ 	.short	0x010a
        /*0742*/ 	.byte	0x06
	.zero		1


	//   ....[30]....
        /*0744*/ 	.word	0x00005290
        /*0748*/ 	.word	0x000000ff
        /*074c*/ 	.word	0x00000000
        /*0750*/ 	.short	0x0101
        /*0752*/ 	.byte	0x06
	.zero		1


	//   ....[31]....
        /*0754*/ 	.word	0x00007030
        /*0758*/ 	.word	0x000000ff
        /*075c*/ 	.word	0x00000000
        /*0760*/ 	.short	0x0101
        /*0762*/ 	.byte	0x06
	.zero		1


	//   ....[32]....
        /*0764*/ 	.word	0x00007730
        /*0768*/ 	.word	0x000000ff
        /*076c*/ 	.word	0x0002d830
        /*0770*/ 	.short	0x010a
        /*0772*/ 	.byte	0x06
	.zero		1


	//   ....[33]....
        /*0774*/ 	.word	0x00007770
        /*0778*/ 	.word	0x000000ff
        /*077c*/ 	.word	0x0002d830
        /*0780*/ 	.short	0x010a
        /*0782*/ 	.byte	0x06
	.zero		1


	//   ....[34]....
        /*0784*/ 	.word	0x00007a40
        /*0788*/ 	.word	0x000000ff
        /*078c*/ 	.word	0x0002d850
        /*0790*/ 	.short	0x010a
        /*0792*/ 	.byte	0x06
	.zero		1


	//   ....[35]....
        /*0794*/ 	.word	0x00007a80
        /*0798*/ 	.word	0x000000ff
        /*079c*/ 	.word	0x0002d850
        /*07a0*/ 	.short	0x010a
        /*07a2*/ 	.byte	0x06
	.zero		1


	//   ....[36]....
        /*07a4*/ 	.word	0x000083a0
        /*07a8*/ 	.word	0x000000ff
        /*07ac*/ 	.word	0x00000000
        /*07b0*/ 	.short	0x0101
        /*07b2*/ 	.byte	0x06
	.zero		1


	//   ....[37]....
        /*07b4*/ 	.word	0x00009980
        /*07b8*/ 	.word	0x000000ff
        /*07bc*/ 	.word	0x00000000
        /*07c0*/ 	.short	0x0101
        /*07c2*/ 	.byte	0x06
	.zero		1


	//   ....[38]....
        /*07c4*/ 	.word	0x00009f70
        /*07c8*/ 	.word	0x000000ff
        /*07cc*/ 	.word	0x0002d850
        /*07d0*/ 	.short	0x010a
        /*07d2*/ 	.byte	0x08
	.zero		1


	//   ....[39]....
        /*07d4*/ 	.word	0x00009fb0
        /*07d8*/ 	.word	0x000000ff
        /*07dc*/ 	.word	0x0002d850
        /*07e0*/ 	.short	0x010a
        /*07e2*/ 	.byte	0x08
	.zero		1


	//   ....[40]....
        /*07e4*/ 	.word	0x0000a640
        /*07e8*/ 	.word	0x000000ff
        /*07ec*/ 	.word	0x00000000
        /*07f0*/ 	.short	0x0101
        /*07f2*/ 	.byte	0x08
	.zero		1


	//   ....[41]....
        /*07f4*/ 	.word	0x0000b670
        /*07f8*/ 	.word	0x000000ff
        /*07fc*/ 	.word	0x00000000
        /*0800*/ 	.short	0x0101
        /*0802*/ 	.byte	0x05
	.zero		1


	//   ....[42]....
        /*0804*/ 	.word	0x0000d460
        /*0808*/ 	.word	0x00000006
        /*080c*/ 	.word	0x0002d840
        /*0810*/ 	.short	0x010a
        /*0812*/ 	.byte	0x3f
	.zero		1


	//   ....[43]....
        /*0814*/ 	.word	0x0000d9e0
        /*0818*/ 	.word	0x00000006
        /*081c*/ 	.word	0x0002d830
        /*0820*/ 	.short	0x0107
        /*0822*/ 	.byte	0x3f
	.zero		1


	//   ....[44]....
        /*0824*/ 	.word	0x0000dab0
        /*0828*/ 	.word	0x00000006
        /*082c*/ 	.word	0x0002d830
        /*0830*/ 	.short	0x0101
        /*0832*/ 	.byte	0x3f
	.zero		1


	//   ....[45]....
        /*0834*/ 	.word	0x0000e5d0
        /*0838*/ 	.word	0x00000011
        /*083c*/ 	.word	0x0002d800
        /*0840*/ 	.short	0x0107
        /*0842*/ 	.byte	0x3f
	.zero		1


	//   ....[46]....
        /*0844*/ 	.word	0x0000e6c0
        /*0848*/ 	.word	0x00000011
        /*084c*/ 	.word	0x0002d800
        /*0850*/ 	.short	0x0101
        /*0852*/ 	.byte	0x3f
	.zero		1


	//   ....[47]....
        /*0854*/ 	.word	0x0000e6e0
        /*0858*/ 	.word	0x00000011
        /*085c*/ 	.word	0x0002d820
        /*0860*/ 	.short	0x010a
        /*0862*/ 	.byte	0x3f
	.zero		1


	//   ....[48]....
        /*0864*/ 	.word	0x0000ea80
        /*0868*/ 	.word	0x00000006
        /*086c*/ 	.word	0x0002d840
        /*0870*/ 	.short	0x010a
        /*0872*/ 	.byte	0x3f
	.zero		1


	//   ....[49]....
        /*0874*/ 	.word	0x0000eef0
        /*0878*/ 	.word	0x00000006
        /*087c*/ 	.word	0x0002d830
        /*0880*/ 	.short	0x0107
        /*0882*/ 	.byte	0x3f
	.zero		1


	//   ....[50]....
        /*0884*/ 	.word	0x0000efb0
        /*0888*/ 	.word	0x00000006
        /*088c*/ 	.word	0x0002d830
        /*0890*/ 	.short	0x0101
        /*0892*/ 	.byte	0x3f
	.zero		1


	//   ....[51]....
        /*0894*/ 	.word	0x0000f010
        /*0898*/ 	.word	0x00000006
        /*089c*/ 	.word	0x0002d860
        /*08a0*/ 	.short	0x010a
        /*08a2*/ 	.byte	0x3f
	.zero		1


	//   ....[52]....
        /*08a4*/ 	.word	0x0000f450
        /*08a8*/ 	.word	0x00000006
        /*08ac*/ 	.word	0x0002d850
        /*08b0*/ 	.short	0x0107
        /*08b2*/ 	.byte	0x3f
	.zero		1


	//   ....[53]....
        /*08b4*/ 	.word	0x0000f620
        /*08b8*/ 	.word	0x00000006
        /*08bc*/ 	.word	0x0002d850
        /*08c0*/ 	.short	0x0101
        /*08c2*/ 	.byte	0x3f
	.zero		1


	//   ....[54]....
        /*08c4*/ 	.word	0x0000f830
        /*08c8*/ 	.word	0x00000004
        /*08cc*/ 	.word	0x0002d860
        /*08d0*/ 	.short	0x010a
        /*08d2*/ 	.byte	0x3f
	.zero		1


	//   ....[55]....
        /*08d4*/ 	.word	0x0000fc80
        /*08d8*/ 	.word	0x00000004
        /*08dc*/ 	.word	0x0002d850
        /*08e0*/ 	.short	0x0107
        /*08e2*/ 	.byte	0x3f
	.zero		1


	//   ....[56]....
        /*08e4*/ 	.word	0x0000fd40
        /*08e8*/ 	.word	0x00000004
        /*08ec*/ 	.word	0x0002d850
        /*08f0*/ 	.short	0x0101
        /*08f2*/ 	.byte	0x3f
	.zero		1


	//   ....[57]....
        /*08f4*/ 	.word	0x00010010
        /*08f8*/ 	.word	0x00000004
        /*08fc*/ 	.word	0x0002d820
        /*0900*/ 	.short	0x010a
        /*0902*/ 	.byte	0x3f
	.zero		1


	//   ....[58]....
        /*0904*/ 	.word	0x00010190
        /*0908*/ 	.word	0x00000005
        /*090c*/ 	.word	0x0002d840
        /*0910*/ 	.short	0x010a
        /*0912*/ 	.byte	0x3f
	.zero		1


	//   ....[59]....
        /*0914*/ 	.word	0x00010230
        /*0918*/ 	.word	0x00000017
        /*091c*/ 	.word	0x0002d840
        /*0920*/ 	.short	0x010a
        /*0922*/ 	.byte	0x3f
	.zero		1


	//   ....[60]....
        /*0924*/ 	.word	0x00010270
        /*0928*/ 	.word	0x00000005
        /*092c*/ 	.word	0x0002d860
        /*0930*/ 	.short	0x010a
        /*0932*/ 	.byte	0x3f
	.zero		1


	//   ....[61]....
        /*0934*/ 	.word	0x000102b0
        /*0938*/ 	.word	0x00000017
        /*093c*/ 	.word	0x0002d860
        /*0940*/ 	.short	0x010a
        /*0942*/ 	.byte	0x3f
	.zero		1


	//   ....[62]....
        /*0944*/ 	.word	0x00010320
        /*0948*/ 	.word	0x00000003
        /*094c*/ 	.word	0x0002d800
        /*0950*/ 	.short	0x010a
        /*0952*/ 	.byte	0x3f
	.zero		1


	//   ....[63]....
        /*0954*/ 	.word	0x00010370
        /*0958*/ 	.word	0x00000000
        /*095c*/ 	.word	0x0002d830
        /*0960*/ 	.short	0x010a
        /*0962*/ 	.byte	0x3f
	.zero		1


	//   ....[64]....
        /*0964*/ 	.word	0x000103d0
        /*0968*/ 	.word	0x00000006
        /*096c*/ 	.word	0x0002d830
        /*0970*/ 	.short	0x010a
        /*0972*/ 	.byte	0x3f
	.zero		1


	//   ....[65]....
        /*0974*/ 	.word	0x00010430
        /*0978*/ 	.word	0x00000006
        /*097c*/ 	.word	0x0002d850
        /*0980*/ 	.short	0x010a
        /*0982*/ 	.byte	0x3f
	.zero		1


	//   ....[66]....
        /*0984*/ 	.word	0x00010490
        /*0988*/ 	.word	0x00000006
        /*098c*/ 	.word	0x0002d830
        /*0990*/ 	.short	0x010a
        /*0992*/ 	.byte	0x3f
	.zero		1


	//   ....[67]....
        /*0994*/ 	.word	0x000104f0
        /*0998*/ 	.word	0x00000006
        /*099c*/ 	.word	0x0002d850
        /*09a0*/ 	.short	0x010a
        /*09a2*/ 	.byte	0x3f
	.zero		1


	//   ....[68]....
        /*09a4*/ 	.word	0x00010550
        /*09a8*/ 	.word	0x00000004
        /*09ac*/ 	.word	0x0002d850
        /*09b0*/ 	.short	0x010a
        /*09b2*/ 	.byte	0x3f
	.zero		1


	//   ....[69]....
        /*09b4*/ 	.word	0x00010650
        /*09b8*/ 	.word	0x00000006
        /*09bc*/ 	.word	0x0002d840
        /*09c0*/ 	.short	0x010a
        /*09c2*/ 	.byte	0x3f
	.zero		1


	//   ....[70]....
        /*09c4*/ 	.word	0x00011470
        /*09c8*/ 	.word	0x00000011
        /*09cc*/ 	.word	0x0002d820
        /*09d0*/ 	.short	0x010a
        /*09d2*/ 	.byte	0x3f
	.zero		1


	//   ....[71]....
        /*09d4*/ 	.word	0x000114c0
        /*09d8*/ 	.word	0x00000006
        /*09dc*/ 	.word	0x0002d840
        /*09e0*/ 	.short	0x010a
        /*09e2*/ 	.byte	0x3f
	.zero		1


	//   ....[72]....
        /*09e4*/ 	.word	0x00011a20
        /*09e8*/ 	.word	0x00000006
        /*09ec*/ 	.word	0x0002d860
        /*09f0*/ 	.short	0x010a
        /*09f2*/ 	.byte	0x3f
	.zero		1


	//   ....[73]....
        /*09f4*/ 	.word	0x00012000
        /*09f8*/ 	.word	0x00000004
        /*09fc*/ 	.word	0x0002d860
        /*0a00*/ 	.short	0x010a
        /*0a02*/ 	.byte	0x3f
	.zero		1


	//   ....[74]....
        /*0a04*/ 	.word	0x00012680
        /*0a08*/ 	.word	0x00000004
        /*0a0c*/ 	.word	0x0002d820
        /*0a10*/ 	.short	0x010a
        /*0a12*/ 	.byte	0x3f
	.zero		1


	//   ....[75]....
        /*0a14*/ 	.word	0x00012820
        /*0a18*/ 	.word	0x00000005
        /*0a1c*/ 	.word	0x0002d840
        /*0a20*/ 	.short	0x010a
        /*0a22*/ 	.byte	0x3f
	.zero		1


	//   ....[76]....
        /*0a24*/ 	.word	0x00012870
        /*0a28*/ 	.word	0x00000017
        /*0a2c*/ 	.word	0x0002d840
        /*0a30*/ 	.short	0x010a
        /*0a32*/ 	.byte	0x3f
	.zero		1


	//   ....[77]....
        /*0a34*/ 	.word	0x000128c0
        /*0a38*/ 	.word	0x00000005
        /*0a3c*/ 	.word	0x0002d860
        /*0a40*/ 	.short	0x010a
        /*0a42*/ 	.byte	0x3f
	.zero		1


	//----- nvinfo : EIATTR_NUM_MBARRIERS
	.align		4
.L_265:
        /*0a44*/ 	.byte	0x03, 0x38
        /*0a46*/ 	.short	0x0016


	//----- nvinfo : EIATTR_EXIT_INSTR_OFFSETS
	.align		4
        /*0a48*/ 	.byte	0x04, 0x1c
        /*0a4a*/ 	.short	(.L_267 - .L_266)


	//   ....[0]....
.L_266:
        /*0a4c*/ 	.word	0x00000970


	//   ....[1]....
        /*0a50*/ 	.word	0x0000c090


	//   ....[2]....
        /*0a54*/ 	.word	0x00010300


	//----- nvinfo : EIATTR_MAX_THREADS
	.align		4
.L_267:
        /*0a58*/ 	.byte	0x04, 0x05
        /*0a5a*/ 	.short	(.L_269 - .L_268)
.L_268:
        /*0a5c*/ 	.word	0x00000200
        /*0a60*/ 	.word	0x00000001
        /*0a64*/ 	.word	0x00000001


	//----- nvinfo : EIATTR_CRS_STACK_SIZE
	.align		4
.L_269:
        /*0a68*/ 	.byte	0x04, 0x1e
        /*0a6a*/ 	.short	(.L_271 - .L_270)
.L_270:
        /*0a6c*/ 	.word	0x00000000


	//----- nvinfo : EIATTR_CBANK_PARAM_SIZE
	.align		4
.L_271:
        /*0a70*/ 	.byte	0x03, 0x19
        /*0a72*/ 	.short	0x0af0


	//----- nvinfo : EIATTR_PARAM_CBANK
	.align		4
        /*0a74*/ 	.byte	0x04, 0x0a
        /*0a76*/ 	.short	(.L_273 - .L_272)
	.align		4
.L_272:
        /*0a78*/ 	.word	index@(.nv.constant0._ZN7cutlass13device_kernelIN5flash11enable_sm90INS1_16FlashAttnFwdSm90INS1_25CollectiveMainloopFwdSm90ILi2EN4cute5tupleIJNS5_1CILi1EEES8_S8_EEENS6_IJNS7_ILi192EEENS7_ILi128EEENS7_ILi96EEEEEELi96ENS_10bfloat16_tEfNS_4arch4Sm90ELb1ELb0ELb1ELb0ELb1ELb0ELb0ELb0ELb1ELb1ELb0ELb0EEENS1_21CollectiveEpilogueFwdINS6_IJSA_SC_SB_EEES9_SE_SG_Li384ELb0ELb1ELb0ELb0EEENS1_30DynamicPersistentTileSchedulerILi384ELi128ELb0ELb1ELb1EEEEEEEEEvNT_6ParamsE)
        /*0a7c*/ 	.short	0x0210
        /*0a7e*/ 	.short	0x0af0


	//----- nvinfo : EIATTR_SW_WAR
	.align		4
.L_273:
        /*0a80*/ 	.byte	0x04, 0x36
        /*0a82*/ 	.short	(.L_275 - .L_274)
.L_274:
        /*0a84*/ 	.word	0x00000008
.L_275:


//--------------------- .nv.info._ZN7cutlass13device_kernelIN5flash11enable_sm90INS1_16FlashAttnFwdSm90INS1_25CollectiveMainloopFwdSm90ILi2EN4cute5tupleIJNS5_1CILi1EEES8_S8_EEENS6_IJNS7_ILi192EEENS7_ILi128EEENS7_ILi96EEEEEELi96ENS_10bfloat16_tEfNS_4arch4Sm90ELb1ELb0ELb1ELb1ELb1ELb0ELb0ELb0ELb1ELb1ELb0ELb0EEENS1_21CollectiveEpilogueFwdINS6_IJSA_SC_SB_EEES9_SE_SG_Li384ELb1ELb1ELb0ELb0EEENS1_36VarlenDynamicPersistentTileSchedulerILi192ELi128ELi384ELi128ELb0ELb1ELb1ELb1ELb1ELb1EEEEEEEEEvNT_6ParamsE --------------------------
	.section	.nv.info._ZN7cutlass13device_kernelIN5flash11enable_sm90INS1_16FlashAttnFwdSm90INS1_25CollectiveMainloopFwdSm90ILi2EN4cute5tupleIJNS5_1CILi1EEES8_S8_EEENS6_IJNS7_ILi192EEENS7_ILi128EEENS7_ILi96EEEEEELi96ENS_10bfloat16_tEfNS_4arch4Sm90ELb1ELb0ELb1ELb1ELb1ELb0ELb0ELb0ELb1ELb1ELb0ELb0EEENS1_21CollectiveEpilogueFwdINS6_IJSA_SC_SB_EEES9_SE_SG_Li384ELb1ELb1ELb0ELb0EEENS1_36VarlenDynamicPersistentTileSchedulerILi192ELi128ELi384ELi128ELb0ELb1ELb1ELb1ELb1ELb1EEEEEEEEEvNT_6ParamsE,"",@"SHT_CUDA_INFO"
	.sectionflags	@""
	.align	4


	//----- nvinfo : EIATTR_CUDA_API_VERSION
	.align		4
        /*0000*/ 	.byte	0x04, 0x37
        /*0002*/ 	.short	(.L_277 - .L_276)
.L_276:
        /*0004*/ 	.word	0x00000082


	//----- nvinfo : EIATTR_KPARAM_INFO
	.align		4
.L_277:
        /*0008*/ 	.byte	0x04, 0x17
        /*000a*/ 	.short	(.L_279 - .L_278)
.L_278:
        /*000c*/ 	.word	0x00000000
        /*0010*/ 	.short	0x0000
        /*0012*/ 	.short	0x0070
        /*0014*/ 	.byte	0x00, 0xf0, 0x01, 0x2a


	//----- nvinfo : EIATTR_SPARSE_MMA_MASK
	.align		4
.L_279:
        /*0018*/ 	.byte	0x03, 0x50
        /*001a*/ 	.short	0x0000


	//----- nvinfo : EIATTR_MAXREG_COUNT
	.align		4
        /*001c*/ 	.byte	0x03, 0x1b
        /*001e*/ 	.short	0x0080


	//----- nvinfo : EIATTR_NUM_BARRIERS
	.align		4
        /*0020*/ 	.byte	0x02, 0x4c
        /*0022*/ 	.byte	0x10
	.zero		1


	//----- nvinfo : EIATTR_EXTERNS
	.align		4
        /*0024*/ 	.byte	0x04, 0x0f
        /*0026*/ 	.short	(.L_281 - .L_280)


	//   ....[0]....
	.align		4
.L_280:
        /*0028*/ 	.word	index@(__assertfail)


	//----- nvinfo : EIATTR_ANNOTATIONS
	.align		4
.L_281:
        /*002c*/ 	.byte	0x04, 0x55
        /*002e*/ 	.short	(.L_283 - .L_282)


	//   ....[0]....
.L_282:
        /* <DEDUP_REMOVED lines=32> */


	//----- nvinfo : EIATTR_MERCURY_ISA_VERSION
	.align		4
.L_283:
        /*0220*/ 	.byte	0x03, 0x5f
        /*0222*/ 	.short	0x0101


	//----- nvinfo : EIATTR_UNUSED_LOAD_BYTE_OFFSET
	.align		4
        /*0224*/ 	.byte	0x04, 0x44
        /*0226*/ 	.short	(.L_285 - .L_284)


	//   ....[0]....
.L_284:
        /*0228*/ 	.word	0x00000970
        /*022c*/ 	.word	0x0000fff0


	//   ....[1]....
        /*0230*/ 	.word	0x0000a780
        /*0234*/ 	.word	0x0000fff0


	//----- nvinfo : EIATTR_INT_WARP_WIDE_INSTR_OFFSETS
	.align		4
.L_285:
        /*0238*/ 	.byte	0x04, 0x31
        /*023a*/ 	.short	(.L_287 - .L_286)


	//   ....[0]....
.L_286:
        /*023c*/ 	.word	0x000000c0


	//   ....[1]....
        /*0240*/ 	.word	0x000000d0


	//   ....[2]....
        /*0244*/ 	.word	0x00000170


	//   ....[3]....
        /*0248*/ 	.word	0x0000d520


	//   ....[4]....
        /*024c*/ 	.word	0x0000d5b0


	//   ....[5]....
        /*0250*/ 	.word	0x000103a0


	//   ....[6]....
        /*0254*/ 	.word	0x00010430


	//----- nvinfo : EIATTR_COOP_GROUP_MASK_REGIDS
	.align		4
.L_287:
        /*0258*/ 	.byte	0x04, 0x29
        /*025a*/ 	.short	(.L_289 - .L_288)


	//   ....[0]....
.L_288:
        /*025c*/ 	.word	0xffffffff


	//   ....[1]....
        /*0260*/ 	.word	0xffffffff


	//   ....[2]....
        /*0264*/ 	.word	0xffffffff


	//   ....[3]....
        /*0268*/ 	.word	0xffffffff


	//   ....[4]....
        /*026c*/ 	.word	0xffffffff


	//   ....[5]....
        /*0270*/ 	.word	0xffffffff


	//   ....[6]....
        /*0274*/ 	.word	0xffffffff


	//   ....[7]....
        /*0278*/ 	.word	0xffffffff


	//   ....[8]....
        /*027c*/ 	.word	0xffffffff


	//   ....[9]....
        /*0280*/ 	.word	0xffffffff


	//   ....[10]....
        /*0284*/ 	.word	0xffffffff


	//   ....[11]....
        /*0288*/ 	.word	0xffffffff


	//   ....[12]....
        /*028c*/ 	.word	0xffffffff


	//   ....[13]....
        /*0290*/ 	.word	0xffffffff


	//   ....[14]....
        /*0294*/ 	.word	0xffffffff


	//   ....[15]....
        /*0298*/ 	.word	0xffffffff


	//   ....[16]....
        /*029c*/ 	.word	0xffffffff


	//   ....[17]....
        /*02a0*/ 	.word	0xffffffff


	//   ....[18]....
        /*02a4*/ 	.word	0xffffffff


	//   ....[19]....
        /*02a8*/ 	.word	0xffffffff


	//   ....[20]....
        /*02ac*/ 	.word	0xffffffff


	//   ....[21]....
        /*02b0*/ 	.word	0xffffffff


	//   ....[22]....
        /*02b4*/ 	.word	0xffffffff


	//   ....[23]....
        /*02b8*/ 	.word	0xffffffff


	//   ....[24]....
        /*02bc*/ 	.word	0xffffffff


	//   ....[25]....
        /*02c0*/ 	.word	0xffffffff


	//   ....[26]....
        /*02c4*/ 	.word	0xffffffff


	//   ....[27]....
        /*02c8*/ 	.word	0xffffffff


	//   ....[28]....
        /*02cc*/ 	.word	0xffffffff


	//   ....[29]....
        /*02d0*/ 	.word	0xffffffff


	//   ....[30]....
        /*02d4*/ 	.word	0xffffffff


	//   ....[31]....
        /*02d8*/ 	.word	0xffffffff


	//   ....[32]....
        /*02dc*/ 	.word	0xffffffff


	//   ....[33]....
        /*02e0*/ 	.word	0xffffffff


	//   ....[34]....
        /*02e4*/ 	.word	0xffffffff


	//   ....[35]....
        /*02e8*/ 	.word	0xffffffff


	//   ....[36]....
        /*02ec*/ 	.word	0xffffffff


	//   ....[37]....
        /*02f0*/ 	.word	0xffffffff


	//   ....[38]....
        /*02f4*/ 	.word	0xffffffff


	//   ....[39]....
        /*02f8*/ 	.word	0xffffffff


	//   ....[40]....
        /*02fc*/ 	.word	0xffffffff


	//   ....[41]....
        /*0300*/ 	.word	0xffffffff


	//   ....[42]....
        /*0304*/ 	.word	0xffffffff


	//   ....[43]....
        /*0308*/ 	.word	0xffffffff


	//   ....[44]....
        /*030c*/ 	.word	0xffffffff


	//   ....[45]....
        /*0310*/ 	.word	0xffffffff


	//   ....[46]....
        /*0314*/ 	.word	0xffffffff


	//   ....[47]....
        /*0318*/ 	.word	0xffffffff


	//   ....[48]....
        /*031c*/ 	.word	0xffffffff


	//   ....[49]....
        /*0320*/ 	.word	0xffffffff


	//   ....[50]....
        /*0324*/ 	.word	0xffffffff


	//   ....[51]....
        /*0328*/ 	.word	0xffffffff


	//   ....[52]....
        /*032c*/ 	.word	0xffffffff


	//   ....[53]....
        /*0330*/ 	.word	0xffffffff


	//   ....[54]....
        /*0334*/ 	.word	0xffffffff


	//   ....[55]....
        /*0338*/ 	.word	0xffffffff


	//   ....[56]....
        /*033c*/ 	.word	0xffffffff


	//   ....[57]....
        /*0340*/ 	.word	0xffffffff


	//   ....[58]....
        /*0344*/ 	.word	0xffffffff


	//   ....[59]....
        /*0348*/ 	.word	0xffffffff


	//   ....[60]....
        /*034c*/ 	.word	0xffffffff


	//   ....[61]....
        /*0350*/ 	.word	0xffffffff


	//   ....[62]....
        /*0354*/ 	.word	0xffffffff


	//   ....[63]....
        /*0358*/ 	.word	0xffffffff


	//   ....[64]....
        /*035c*/ 	.word	0xffffffff


	//   ....[65]....
        /*0360*/ 	.word	0xffffffff


	//   ....[66]....
        /*0364*/ 	.word	0xffffffff


	//   ....[67]....
        /*0368*/ 	.word	0xffffffff


	//   ....[68]....
        /*036c*/ 	.word	0xffffffff


	//   ....[69]....
        /*0370*/ 	.word	0xffffffff


	//   ....[70]....
        /*0374*/ 	.word	0xffffffff


	//   ....[71]....
        /*0378*/ 	.word	0xffffffff


	//   ....[72]....
        /*037c*/ 	.word	0xffffffff


	//   ....[73]....
        /*0380*/ 	.word	0xffffffff


	//   ....[74]....
        /*0384*/ 	.word	0xffffffff


	//   ....[75]....
        /*0388*/ 	.word	0xffffffff


	//   ....[76]....
        /*038c*/ 	.word	0xffffffff


	//   ....[77]....
        /*0390*/ 	.word	0xffffffff


	//   ....[78]....
        /*0394*/ 	.word	0xffffffff


	//   ....[79]....
        /*0398*/ 	.word	0xffffffff


	//   ....[80]....
        /*039c*/ 	.word	0xffffffff


	//   ....[81]....
        /*03a0*/ 	.word	0xffffffff


	//   ....[82]....
        /*03a4*/ 	.word	0xffffffff


	//   ....[83]....
        /*03a8*/ 	.word	0xffffffff


	//   ....[84]....
        /*03ac*/ 	.word	0xffffffff


	//   ....[85]....
        /*03b0*/ 	.word	0xffffffff


	//   ....[86]....
        /*03b4*/ 	.word	0xffffffff


	//   ....[87]....
        /*03b8*/ 	.word	0xffffffff


	//   ....[88]....
        /*03bc*/ 	.word	0xffffffff


	//   ....[89]....
        /*03c0*/ 	.word	0xffffffff


	//   ....[90]....
        /*03c4*/ 	.word	0xffffffff


	//   ....[91]....
        /*03c8*/ 	.word	0xffffffff


	//   ....[92]....
        /*03cc*/ 	.word	0xffffffff


	//   ....[93]....
        /*03d0*/ 	.word	0xffffffff


	//   ....[94]....
        /*03d4*/ 	.word	0xffffffff


	//   ....[95]....
        /*03d8*/ 	.word	0xffffffff


	//   ....[96]....
        /*03dc*/ 	.word	0xffffffff


	//   ....[97]....
        /*03e0*/ 	.word	0xffffffff


	//   ....[98]....
        /*03e4*/ 	.word	0xffffffff


	//   ....[99]....
        /*03e8*/ 	.word	0xffffffff


	//   ....[100]....
        /*03ec*/ 	.word	0xffffffff


	//   ....[101]....
        /*03f0*/ 	.word	0xffffffff


	//   ....[102]....
        /*03f4*/ 	.word	0xffffffff


	//   ....[103]....
        /*03f8*/ 	.word	0xffffffff


	//   ....[104]....
        /*03fc*/ 	.word	0xffffffff


	//   ....[105]....
        /*0400*/ 	.word	0xffffffff


	//   ....[106]....
        /*0404*/ 	.word	0xffffffff


	//   ....[107]....
        /*0408*/ 	.word	0xffffffff


	//   ....[108]....
        /*040c*/ 	.word	0xffffffff


	//   ....[109]....
        /*0410*/ 	.word	0xffffffff


	//   ....[110]....
        /*0414*/ 	.word	0xffffffff


	//   ....[111]....
        /*0418*/ 	.word	0xffffffff


	//   ....[112]....
        /*041c*/ 	.word	0xffffffff


	//   ....[113]....
        /*0420*/ 	.word	0xffffffff


	//   ....[114]....
        /*0424*/ 	.word	0xffffffff


	//   ....[115]....
        /*0428*/ 	.word	0xffffffff


	//   ....[116]....
        /*042c*/ 	.word	0xffffffff


	//   ....[117]....
        /*0430*/ 	.word	0xffffffff


	//   ....[118]....
        /*0434*/ 	.word	0xffffffff


	//   ....[119]....
        /*0438*/ 	.word	0xffffffff


	//   ....[120]....
        /*043c*/ 	.word	0x0500000f


	//   ....[121]....
        /*0440*/ 	.word	0x0500000f


	//   ....[122]....
        /*0444*/ 	.word	0x0500000f


	//   ....[123]....
        /*0448*/ 	.word	0x0500000f


	//   ....[124]....
        /*044c*/ 	.word	0x0500000f


	//   ....[125]....
        /*0450*/ 	.word	0x0500000f


	//   ....[126]....
        /*0454*/ 	.word	0x0500000f


	//   ....[127]....
        /*0458*/ 	.word	0x0500000f


	//   ....[128]....
        /*045c*/ 	.word	0x0500000f


	//   ....[129]....
        /*0460*/ 	.word	0x0500000f


	//   ....[130]....
        /*0464*/ 	.word	0x0500000f


	//   ....[131]....
        /*0468*/ 	.word	0x0500000f


	//   ....[132]....
        /*046c*/ 	.word	0x0500000f


	//   ....[133]....
        /*0470*/ 	.word	0x0500000f


	//   ....[134]....
        /*0474*/ 	.word	0x0500000f


	//   ....[135]....
        /*0478*/ 	.word	0x0500000f


	//   ....[136]....
        /*047c*/ 	.word	0x0500000f


	//   ....[137]....
        /*0480*/ 	.word	0x0500000f


	//   ....[138]....
        /*0484*/ 	.word	0x0500000f


	//   ....[139]....
        /*0488*/ 	.word	0x0500000f


	//   ....[140]....
        /*048c*/ 	.word	0x0500000f


	//   ....[141]....
        /*0490*/ 	.word	0x0500000f


	//   ....[142]....
        /*0494*/ 	.word	0x0500000f


	//   ....[143]....
        /*0498*/ 	.word	0x0500000f


	//   ....[144]....
        /*049c*/ 	.word	0x0500000f


	//   ....[145]....
        /*04a0*/ 	.word	0x0500000f


	//   ....[146]....
        /*04a4*/ 	.word	0x0500000f


	//   ....[147]....
        /*04a8*/ 	.word	0x0500000f


	//   ....[148]....
        /*04ac*/ 	.word	0x0500000f


	//   ....[149]....
        /*04b0*/ 	.word	0x0500000f


	//   ....[150]....
        /*04b4*/ 	.word	0x0500000f


	//   ....[151]....
        /*04b8*/ 	.word	0x0500000f


	//   ....[152]....
        /*04bc*/ 	.word	0x0500000f


	//   ....[153]....
        /*04c0*/ 	.word	0x0500000f


	//   ....[154]....
        /*04c4*/ 	.word	0x0500000f


	//   ....[155]....
        /*04c8*/ 	.word	0x0500000f


	//   ....[156]....
        /*04cc*/ 	.word	0x0500000f


	//   ....[157]....
        /*04d0*/ 	.word	0x0500000f


	//   ....[158]....
        /*04d4*/ 	.word	0x0500000f


	//   ....[159]....
        /*04d8*/ 	.word	0x0500000f


	//   ....[160]....
        /*04dc*/ 	.word	0x0500000f


	//   ....[161]....
        /*04e0*/ 	.word	0x0500000f


	//   ....[162]....
        /*04e4*/ 	.word	0x0500000f


	//   ....[163]....
        /*04e8*/ 	.word	0x0500000f


	//   ....[164]....
        /*04ec*/ 	.word	0x0500000f


	//   ....[165]....
        /*04f0*/ 	.word	0x0500000f


	//   ....[166]....
        /*04f4*/ 	.word	0x0500000f


	//   ....[167]....
        /*04f8*/ 	.word	0x0500000f


	//   ....[168]....
        /*04fc*/ 	.word	0x0500000f


	//   ....[169]....
        /*0500*/ 	.word	0x0500000f


	//   ....[170]....
        /*0504*/ 	.word	0x0500000f


	//   ....[171]....
        /*0508*/ 	.word	0x0500000f


	//   ....[172]....
        /*050c*/ 	.word	0x0500000f


	//   ....[173]....
        /*0510*/ 	.word	0x0500000f


	//   ....[174]....
        /*0514*/ 	.word	0x0500000f


	//   ....[175]....
        /*0518*/ 	.word	0x0500000f


	//   ....[176]....
        /*051c*/ 	.word	0x0500000f


	//   ....[177]....
        /*0520*/ 	.word	0x0500000f


	//   ....[178]....
        /*0524*/ 	.word	0x0500000f


	//   ....[179]....
        /*0528*/ 	.word	0x0500000f


	//   ....[180]....
        /*052c*/ 	.word	0x0500000f


	//   ....[181]....
        /*0530*/ 	.word	0x0500000f


	//   ....[182]....
        /*0534*/ 	.word	0x0500000f


	//----- nvinfo : EIATTR_COOP_GROUP_INSTR_OFFSETS
	.align		4
.L_289:
        /*0538*/ 	.byte	0x04, 0x28
        /*053a*/ 	.short	(.L_291 - .L_290)


	//   ....[0]....
.L_290:
        /*053c*/ 	.word	0x00000080


	//   ....[1]....
        /*0540*/ 	.word	0x000000b0


	//   ....[2]....
        /*0544*/ 	.word	0x000002d0


	//   ....[3]....
        /*0548*/ 	.word	0x00000430


	//   ....[4]....
        /*054c*/ 	.word	0x00000550


	//   ....[5]....
        /*0550*/ 	.word	0x000006b0


	//   ....[6]....
        /*0554*/ 	.word	0x000014e0


	//   ....[7]....
        /*0558*/ 	.word	0x00001e30


	//   ....[8]....
        /*055c*/ 	.word	0x00001f30


	//   ....[9]....
        /*0560*/ 	.word	0x00002900


	//   ....[10]....
        /*0564*/ 	.word	0x000029a0


	//   ....[11]....
        /*0568*/ 	.word	0x00003390


	//   ....[12]....
        /*056c*/ 	.word	0x000033e0


	//   ....[13]....
        /*0570*/ 	.word	0x00004210


	//   ....[14]....
        /*0574*/ 	.word	0x00004e30


	//   ....[15]....
        /*0578*/ 	.word	0x000056e0


	//   ....[16]....
        /*057c*/ 	.word	0x000058f0


	//   ....[17]....
        /*0580*/ 	.word	0x00005a30


	//   ....[18]....
        /*0584*/ 	.word	0x00006350


	//   ....[19]....
        /*0588*/ 	.word	0x000063a0


	//   ....[20]....
        /*058c*/ 	.word	0x00007440


	//   ....[21]....
        /*0590*/ 	.word	0x00008970


	//   ....[22]....
        /*0594*/ 	.word	0x000089a0


	//   ....[23]....
        /*0598*/ 	.word	0x000089c0


	//   ....[24]....
        /*059c*/ 	.word	0x000089f0


	//   ....[25]....
        /*05a0*/ 	.word	0x00009d40


	//   ....[26]....
        /*05a4*/ 	.word	0x00009e40


	//   ....[27]....
        /*05a8*/ 	.word	0x00009ea0


	//   ....[28]....
        /*05ac*/ 	.word	0x00009f80


	//   ....[29]....
        /*05b0*/ 	.word	0x00009f90


	//   ....[30]....
        /*05b4*/ 	.word	0x0000b0d0


	//   ....[31]....
        /*05b8*/ 	.word	0x0000b110


	//   ....[32]....
        /*05bc*/ 	.word	0x0000b140


	//   ....[33]....
        /*05c0*/ 	.word	0x0000b170


	//   ....[34]....
        /*05c4*/ 	.word	0x0000b5f0


	//   ....[35]....
        /*05c8*/ 	.word	0x0000b600


	//   ....[36]....
        /*05cc*/ 	.word	0x0000b710


	//   ....[37]....
        /*05d0*/ 	.word	0x0000b730


	//   ....[38]....
        /*05d4*/ 	.word	0x0000bf30


	//   ....[39]....
        /*05d8*/ 	.word	0x0000bf40


	//   ....[40]....
        /*05dc*/ 	.word	0x0000c040


	//   ....[41]....
        /*05e0*/ 	.word	0x0000c060


	//   ....[42]....
        /*05e4*/ 	.word	0x0000c1d0


	//   ....[43]....
        /*05e8*/ 	.word	0x0000c3a0


	//   ....[44]....
        /*05ec*/ 	.word	0x0000c3d0


	//   ....[45]....
        /*05f0*/ 	.word	0x0000c400


	//   ....[46]....
        /*05f4*/ 	.word	0x0000c430


	//   ....[47]....
        /*05f8*/ 	.word	0x0000c460


	//   ....[48]....
        /*05fc*/ 	.word	0x0000c490


	//   ....[49]....
        /*0600*/ 	.word	0x0000c5e0


	//   ....[50]....
        /*0604*/ 	.word	0x0000c610


	//   ....[51]....
        /*0608*/ 	.word	0x0000c640


	//   ....[52]....
        /*060c*/ 	.word	0x0000c670


	//   ....[53]....
        /*0610*/ 	.word	0x0000c6a0


	//   ....[54]....
        /*0614*/ 	.word	0x0000c6d0


	//   ....[55]....
        /*0618*/ 	.word	0x0000c760


	//   ....[56]....
        /*061c*/ 	.word	0x0000c7c0


	//   ....[57]....
        /*0620*/ 	.word	0x0000c860


	//   ....[58]....
        /*0624*/ 	.word	0x0000e1f0


	//   ....[59]....
        /*0628*/ 	.word	0x0000e210


	//   ....[60]....
        /*062c*/ 	.word	0x0000e2c0


	//   ....[61]....
        /*0630*/ 	.word	0x0000e2e0


	//   ....[62]....
        /*0634*/ 	.word	0x0000e380


	//   ....[63]....
        /*0638*/ 	.word	0x0000e3a0


	//   ....[64]....
        /*063c*/ 	.word	0x0000e3b0


	//   ....[65]....
        /*0640*/ 	.word	0x0000e3c0


	//   ....[66]....
        /*0644*/ 	.word	0x0000ed80


	//   ....[67]....
        /*0648*/ 	.word	0x0000ed90


	//   ....[68]....
        /*064c*/ 	.word	0x0000ee80


	//   ....[69]....
        /*0650*/ 	.word	0x0000ee90


	//   ....[70]....
        /*0654*/ 	.word	0x0000ef40


	//   ....[71]....
        /*0658*/ 	.word	0x0000ef50


	//   ....[72]....
        /*065c*/ 	.word	0x0000ef60


	//   ....[73]....
        /*0660*/ 	.word	0x0000ef70


	//   ....[74]....
        /*0664*/ 	.word	0x0000f040


	//   ....[75]....
        /*0668*/ 	.word	0x0000f080


	//   ....[76]....
        /*066c*/ 	.word	0x0000f090


	//   ....[77]....
        /*0670*/ 	.word	0x0000f0b0


	//   ....[78]....
        /*0674*/ 	.word	0x0000f960


	//   ....[79]....
        /*0678*/ 	.word	0x0000f970


	//   ....[80]....
        /*067c*/ 	.word	0x0000f990


	//   ....[81]....
        /*0680*/ 	.word	0x0000fa10


	//   ....[82]....
        /*0684*/ 	.word	0x0000fa20


	//   ....[83]....
        /*0688*/ 	.word	0x0000fa80


	//   ....[84]....
        /*068c*/ 	.word	0x0000fab0


	//   ....[85]....
        /*0690*/ 	.word	0x0000faf0


	//   ....[86]....
        /*0694*/ 	.word	0x0000fde0


	//   ....[87]....
        /*0698*/ 	.word	0x0000fe00


	//   ....[88]....
        /*069c*/ 	.word	0x0000fea0


	//   ....[89]....
        /*06a0*/ 	.word	0x0000feb0


	//   ....[90]....
        /*06a4*/ 	.word	0x0000ff40


	//   ....[91]....
        /*06a8*/ 	.word	0x0000ff50


	//   ....[92]....
        /*06ac*/ 	.word	0x0000ff60


	//   ....[93]....
        /*06b0*/ 	.word	0x0000fff0


	//   ....[94]....
        /*06b4*/ 	.word	0x00010620


	//   ....[95]....
        /*06b8*/ 	.word	0x00010630


	//   ....[96]....
        /*06bc*/ 	.word	0x000106c0


	//   ....[97]....
        /*06c0*/ 	.word	0x00010760


	//   ....[98]....
        /*06c4*/ 	.word	0x00010780


	//   ....[99]....
        /*06c8*/ 	.word	0x00010800


	//   ....[100]....
        /*06cc*/ 	.word	0x00010820


	//   ....[101]....
        /*06d0*/ 	.word	0x00010830


	//   ....[102]....
        /*06d4*/ 	.word	0x00010c10


	//   ....[103]....
        /*06d8*/ 	.word	0x00010c40


	//   ....[104]....
        /*06dc*/ 	.word	0x00010c80


	//   ....[105]....
        /*06e0*/ 	.word	0x00010cb0


	//   ....[106]....
        /*06e4*/ 	.word	0x00010ce0


	//   ....[107]....
        /*06e8*/ 	.word	0x00010d10


	//   ....[108]....
        /*06ec*/ 	.word	0x00010d40


	//   ....[109]....
        /*06f0*/ 	.word	0x00010d70


	//   ....[110]....
        /*06f4*/ 	.word	0x00010ef0


	//   ....[111]....
        /*06f8*/ 	.word	0x00010f20


	//   ....[112]....
        /*06fc*/ 	.word	0x00010f50


	//   ....[113]....
        /*0700*/ 	.word	0x00010f80


	//   ....[114]....
        /*0704*/ 	.word	0x00010fb0


	//   ....[115]....
        /*0708*/ 	.word	0x00010fe0


	//   ....[116]....
        /*070c*/ 	.word	0x000110a0


	//   ....[117]....
        /*0710*/ 	.word	0x000110c0


	//   ....[118]....
        /*0714*/ 	.word	0x00011130


	//   ....[119]....
        /*0718*/ 	.word	0x000117d0


	//   ....[120]....
        /*071c*/ 	.word	0x00011d70


	//   ....[121]....
        /*0720*/ 	.word	0x00011e60


	//   ....[122]....
        /*0724*/ 	.word	0x00011f00


	//   ....[123]....
        /*0728*/ 	.word	0x00011f60


	//   ....[124]....
        /*072c*/ 	.word	0x00012070


	//   ....[125]....
        /*0730*/ 	.word	0x000120e0


	//   ....[126]....
        /*0734*/ 	.word	0x000121f0


	//   ....[127]....
        /*0738*/ 	.word	0x00012260


	//   ....[128]....
        /*073c*/ 	.word	0x00012300


	//   ....[129]....
        /*0740*/ 	.word	0x00012440


	//   ....[130]....
        /*0744*/ 	.word	0x00012490


	//   ....[131]....
        /*0748*/ 	.word	0x00012500


	//   ....[132]....
        /*074c*/ 	.word	0x00012600


	//   ....[133]....
        /*0750*/ 	.word	0x00012670


	//   ....[134]....
        /*0754*/ 	.word	0x00012770


	//   ....[135]....
        /*0758*/ 	.word	0x000127f0


	//   ....[136]....
        /*075c*/ 	.word	0x00012870


	//   ....[137]....
        /*0760*/ 	.word	0x00012970


	//   ....[138]....
        /*0764*/ 	.word	0x00012a70


	//   ....[139]....
        /*0768*/ 	.word	0x00012ad0


	//   ....[140]....
        /*076c*/ 	.word	0x00012bb0


	//   ....[141]....
        /*0770*/ 	.word	0x00012cf0


	//   ....[142]....
        /*0774*/ 	.word	0x00012dc0


	//   ....[143]....
        /*0778*/ 	.word	0x00012e50


	//   ....[144]....
        /*077c*/ 	.word	0x00012f30


	//   ....[145]....
        /*0780*/ 	.word	0x00012f90


	//   ....[146]....
        /*0784*/ 	.word	0x00013060


	//   ....[147]....
        /*0788*/ 	.word	0x000130c0


	//   ....[148]....
        /*078c*/ 	.word	0x000131a0


	//   ....[149]....
        /*0790*/ 	.word	0x00013290


	//   ....[150]....
        /*0794*/ 	.word	0x00013330


	//   ....[151]....
        /*0798*/ 	.word	0x00013390


	//   ....[152]....
        /*079c*/ 	.word	0x00013490


	//   ....[153]....
        /*07a0*/ 	.word	0x000134f0


	//   ....[154]....
        /*07a4*/ 	.word	0x000135f0


	//   ....[155]....
        /*07a8*/ 	.word	0x00013650


	//   ....[156]....
        /*07ac*/ 	.word	0x00013720


	//   ....[157]....
        /*07b0*/ 	.word	0x00013870


	//   ....[158]....
        /*07b4*/ 	.word	0x00013920


	//   ....[159]....
        /*07b8*/ 	.word	0x00013a30


	//   ....[160]....
        /*07bc*/ 	.word	0x00013b10


	//   ....[161]....
        /*07c0*/ 	.word	0x00013b70


	//   ....[162]....
        /*07c4*/ 	.word	0x00013c60


	//   ....[163]....
        /*07c8*/ 	.word	0x00013cc0


	//   ....[164]....
        /*07cc*/ 	.word	0x00013da0


	//   ....[165]....
        /*07d0*/ 	.word	0x00013e30


	//   ....[166]....
        /*07d4*/ 	.word	0x00013ed0


	//   ....[167]....
        /*07d8*/ 	.word	0x00013ff0


	//   ....[168]....
        /*07dc*/ 	.word	0x00014060


	//   ....[169]....
        /*07e0*/ 	.word	0x000140d0


	//   ....[170]....
        /*07e4*/ 	.word	0x00014140


	//   ....[171]....
        /*07e8*/ 	.word	0x000141b0


	//   ....[172]....
        /*07ec*/ 	.word	0x00014230


	//   ....[173]....
        /*07f0*/ 	.word	0x000142c0


	//   ....[174]....
        /*07f4*/ 	.word	0x00014350


	//   ....[175]....
        /*07f8*/ 	.word	0x000143c0


	//   ....[176]....
        /*07fc*/ 	.word	0x00014430


	//   ....[177]....
        /*0800*/ 	.word	0x000144a0


	//   ....[178]....
        /*0804*/ 	.word	0x00014520


	//   ....[179]....
        /*0808*/ 	.word	0x00014590


	//   ....[180]....
        /*080c*/ 	.word	0x00014630


	//   ....[181]....
        /*0810*/ 	.word	0x000146c0


	//   ....[182]....
        /*0814*/ 	.word	0x000147f0


	//----- nvinfo : EIATTR_REG_RECONFIG
	.align		4
.L_291:
        /*0818*/ 	.byte	0x01, 0x54
	.zero		2


	//----- nvinfo : EIATTR_SYSCALL_OFFSETS
	.align		4
        /*081c*/ 	.byte	0x04, 0x46
        /*081e*/ 	.short	(.L_293 - .L_292)


	//   ....[0]....
.L_292:
        /*0820*/ 	.word	0x000016d0


	//   ....[1]....
        /*0824*/ 	.word	0x0000d710


	//   ....[2]....
        /*0828*/ 	.word	0x0000d860


	//   ....[3]....
        /*082c*/ 	.word	0x0000d950


	//   ....[4]....
        /*0830*/ 	.word	0x0000e800


	//----- nvinfo : EIATTR_MBARRIER_INSTR_OFFSETS
	.align		4
.L_293:
        /*0834*/ 	.byte	0x04, 0x39
        /*0836*/ 	.short	(.L_295 - .L_294)


	//   ....[0]....
.L_294:
        /*0838*/ 	.word	0x00000180
        /*083c*/ 	.word	0x000000ff
        /*0840*/ 	.word	0x0002d800
        /*0844*/ 	.short	0x0100
        /*0846*/ 	.byte	0x08
	.zero		1


	//   ....[1]....
        /*0848*/ 	.word	0x00000190
        /*084c*/ 	.word	0x000000ff
        /*0850*/ 	.word	0x0002d820
        /*0854*/ 	.short	0x0100
        /*0856*/ 	.byte	0x08
	.zero		1


	//   ....[2]....
        /*0858*/ 	.word	0x00000280
        /*085c*/ 	.word	0x000000ff
        /*0860*/ 	.word	0x0002d830
        /*0864*/ 	.short	0x0100
        /*0866*/ 	.byte	0x08
	.zero		1


	//   ....[3]....
        /*0868*/ 	.word	0x00000290
        /*086c*/ 	.word	0x000000ff
        /*0870*/ 	.word	0x0002d840
        /*0874*/ 	.short	0x0100
        /*0876*/ 	.byte	0x08
	.zero		1


	//   ....[4]....
        /*0878*/ 	.word	0x000002a0
        /*087c*/ 	.word	0x000000ff
        /*0880*/ 	.word	0x0002d838
        /*0884*/ 	.short	0x0100
        /*0886*/ 	.byte	0x08
	.zero		1


	//   ....[5]....
        /*0888*/ 	.word	0x000002b0
        /*088c*/ 	.word	0x000000ff
        /*0890*/ 	.word	0x0002d848
        /*0894*/ 	.short	0x0100
        /*0896*/ 	.byte	0x08
	.zero		1


	//   ....[6]....
        /*0898*/ 	.word	0x000003e0
        /*089c*/ 	.word	0x000000ff
        /*08a0*/ 	.word	0x0002d850
        /*08a4*/ 	.short	0x0100
        /*08a6*/ 	.byte	0x08
	.zero		1


	//   ....[7]....
        /*08a8*/ 	.word	0x000003f0
        /*08ac*/ 	.word	0x000000ff
        /*08b0*/ 	.word	0x0002d860
        /*08b4*/ 	.short	0x0100
        /*08b6*/ 	.byte	0x08
	.zero		1


	//   ....[8]....
        /*08b8*/ 	.word	0x00000400
        /*08bc*/ 	.word	0x000000ff
        /*08c0*/ 	.word	0x0002d858
        /*08c4*/ 	.short	0x0100
        /*08c6*/ 	.byte	0x08
	.zero		1


	//   ....[9]....
        /*08c8*/ 	.word	0x00000410
        /*08cc*/ 	.word	0x000000ff
        /*08d0*/ 	.word	0x0002d868
        /*08d4*/ 	.short	0x0100
        /*08d6*/ 	.byte	0x08
	.zero		1


	//   ....[10]....
        /*08d8*/ 	.word	0x00000500
        /*08dc*/ 	.word	0x000000ff
        /*08e0*/ 	.word	0x0002d870
        /*08e4*/ 	.short	0x0100
        /*08e6*/ 	.byte	0x06
	.zero		1


	//   ....[11]....
        /*08e8*/ 	.word	0x00000510
        /*08ec*/ 	.word	0x000000ff
        /*08f0*/ 	.word	0x0002d880
        /*08f4*/ 	.short	0x0100
        /*08f6*/ 	.byte	0x06
	.zero		1


	//   ....[12]....
        /*08f8*/ 	.word	0x00000520
        /*08fc*/ 	.word	0x000000ff
        /*0900*/ 	.word	0x0002d878
        /*0904*/ 	.short	0x0100
        /*0906*/ 	.byte	0x06
	.zero		1


	//   ....[13]....
        /*0908*/ 	.word	0x00000530
        /*090c*/ 	.word	0x000000ff
        /*0910*/ 	.word	0x0002d888
        /*0914*/ 	.short	0x0100
        /*0916*/ 	.byte	0x06
	.zero		1


	//   ....[14]....
        /*0918*/ 	.word	0x00000660
        /*091c*/ 	.word	0x000000ff
        /*0920*/ 	.word	0x0002d890
        /*0924*/ 	.short	0x0100
        /*0926*/ 	.byte	0x08
	.zero		1


	//   ....[15]....
        /*0928*/ 	.word	0x00000670
        /*092c*/ 	.word	0x000000ff
        /*0930*/ 	.word	0x0002d8a0
        /*0934*/ 	.short	0x0100
        /*0936*/ 	.byte	0x08
	.zero		1


	//   ....[16]....
        /*0938*/ 	.word	0x00000680
        /*093c*/ 	.word	0x000000ff
        /*0940*/ 	.word	0x0002d898
        /*0944*/ 	.short	0x0100
        /*0946*/ 	.byte	0x08
	.zero		1


	//   ....[17]....
        /*0948*/ 	.word	0x00000690
        /*094c*/ 	.word	0x000000ff
        /*0950*/ 	.word	0x0002d8a8
        /*0954*/ 	.short	0x0100
        /*0956*/ 	.byte	0x08
	.zero		1


	//   ....[18]....
        /*0958*/ 	.word	0x000007c0
        /*095c*/ 	.word	0x000000ff
        /*0960*/ 	.word	0x0002d8b0
        /*0964*/ 	.short	0x0100
        /*0966*/ 	.byte	0x08
	.zero		1


	//   ....[19]....
        /*0968*/ 	.word	0x000007d0
        /*096c*/ 	.word	0x000000ff
        /*0970*/ 	.word	0x0002d8c0
        /*0974*/ 	.short	0x0100
        /*0976*/ 	.byte	0x08
	.zero		1


	//   ....[20]....
        /*0978*/ 	.word	0x000007e0
        /*097c*/ 	.word	0x000000ff
        /*0980*/ 	.word	0x0002d8b8
        /*0984*/ 	.short	0x0100
        /*0986*/ 	.byte	0x08
	.zero		1


	//   ....[21]....
        /*0988*/ 	.word	0x000007f0
        /*098c*/ 	.word	0x000000ff
        /*0990*/ 	.word	0x0002d8c8
        /*0994*/ 	.short	0x0100
        /*0996*/ 	.byte	0x08
	.zero		1


	//   ....[22]....
        /*0998*/ 	.word	0x00001730
        /*099c*/ 	.word	0x000000ff
        /*09a0*/ 	.word	0x0002d800
        /*09a4*/ 	.short	0x010a
        /*09a6*/ 	.byte	0x29
	.zero		1


	//   ....[23]....
        /*09a8*/ 	.word	0x000017a0
        /*09ac*/ 	.word	0x00000000
        /*09b0*/ 	.word	0x0002d830
        /*09b4*/ 	.short	0x010a
        /*09b6*/ 	.byte	0x3f
	.zero		1


	//   ....[24]....
        /*09b8*/ 	.word	0x000017e0
        /*09bc*/ 	.word	0x00000000
        /*09c0*/ 	.word	0x0002d830
        /*09c4*/ 	.short	0x010a
        /*09c6*/ 	.byte	0x3f
	.zero		1


	//   ....[25]....
        /*09c8*/ 	.word	0x00002970
        /*09cc*/ 	.word	0x000000ff
        /*09d0*/ 	.word	0x00000000
        /*09d4*/ 	.short	0x0101
        /*09d6*/ 	.byte	0x05
	.zero		1


	//   ....[26]....
        /*09d8*/ 	.word	0x00004350
        /*09dc*/ 	.word	0x000000ff
        /*09e0*/ 	.word	0x0002d830
        /*09e4*/ 	.short	0x010a
        /*09e6*/ 	.byte	0x07
	.zero		1


	//   ....[27]....
        /*09e8*/ 	.word	0x00004390
        /*09ec*/ 	.word	0x000000ff
        /*09f0*/ 	.word	0x0002d830
        /*09f4*/ 	.short	0x010a
        /*09f6*/ 	.byte	0x07
	.zero		1


	//   ....[28]....
        /*09f8*/ 	.word	0x00004650
        /*09fc*/ 	.word	0x000000ff
        /*0a00*/ 	.word	0x0002d850
        /*0a04*/ 	.short	0x010a
        /*0a06*/ 	.byte	0x07
	.zero		1


	//   ....[29]....
        /*0a08*/ 	.word	0x00004690
        /*0a0c*/ 	.word	0x000000ff
        /*0a10*/ 	.word	0x0002d850
        /*0a14*/ 	.short	0x010a
        /*0a16*/ 	.byte	0x07
	.zero		1


	//   ....[30]....
        /*0a18*/ 	.word	0x00004fe0
        /*0a1c*/ 	.word	0x000000ff
        /*0a20*/ 	.word	0x00000000
        /*0a24*/ 	.short	0x0101
        /*0a26*/ 	.byte	0x07
	.zero		1


	//   ....[31]....
        /*0a28*/ 	.word	0x00006ed0
        /*0a2c*/ 	.word	0x000000ff
        /*0a30*/ 	.word	0x00000000
        /*0a34*/ 	.short	0x0101
        /*0a36*/ 	.byte	0x06
	.zero		1


	//   ....[32]....
        /*0a38*/ 	.word	0x00007590
        /*0a3c*/ 	.word	0x000000ff
        /*0a40*/ 	.word	0x0002d830
        /*0a44*/ 	.short	0x010a
        /*0a46*/ 	.byte	0x07
	.zero		1


	//   ....[33]....
        /*0a48*/ 	.word	0x000075d0
        /*0a4c*/ 	.word	0x000000ff
        /*0a50*/ 	.word	0x0002d830
        /*0a54*/ 	.short	0x010a
        /*0a56*/ 	.byte	0x07
	.zero		1


	//   ....[34]....
        /*0a58*/ 	.word	0x00007890
        /*0a5c*/ 	.word	0x000000ff
        /*0a60*/ 	.word	0x0002d850
        /*0a64*/ 	.short	0x010a
        /*0a66*/ 	.byte	0x07
	.zero		1


	//   ....[35]....
        /*0a68*/ 	.word	0x000078d0
        /*0a6c*/ 	.word	0x000000ff
        /*0a70*/ 	.word	0x0002d850
        /*0a74*/ 	.short	0x010a
        /*0a76*/ 	.byte	0x07
	.zero		1


	//   ....[36]....
        /*0a78*/ 	.word	0x00008250
        /*0a7c*/ 	.word	0x000000ff
        /*0a80*/ 	.word	0x00000000
        /*0a84*/ 	.short	0x0101
        /*0a86*/ 	.byte	0x07
	.zero		1


	//   ....[37]....
        /*0a88*/ 	.word	0x000097e0
        /*0a8c*/ 	.word	0x000000ff
        /*0a90*/ 	.word	0x00000000
        /*0a94*/ 	.short	0x0101
        /*0a96*/ 	.byte	0x06
	.zero		1


	//   ....[38]....
        /*0a98*/ 	.word	0x00009db0
        /*0a9c*/ 	.word	0x000000ff
        /*0aa0*/ 	.word	0x0002d850
        /*0aa4*/ 	.short	0x010a
        /*0aa6*/ 	.byte	0x04
	.zero		1


	//   ....[39]....
        /*0aa8*/ 	.word	0x00009df0
        /*0aac*/ 	.word	0x000000ff
        /*0ab0*/ 	.word	0x0002d850
        /*0ab4*/ 	.short	0x010a
        /*0ab6*/ 	.byte	0x04
	.zero		1


	//   ....[40]....
        /*0ab8*/ 	.word	0x0000a460
        /*0abc*/ 	.word	0x000000ff
        /*0ac0*/ 	.word	0x00000000
        /*0ac4*/ 	.short	0x0101
        /*0ac6*/ 	.byte	0x04
	.zero		1


	//   ....[41]....
        /*0ac8*/ 	.word	0x0000b610
        /*0acc*/ 	.word	0x000000ff
        /*0ad0*/ 	.word	0x00000000
        /*0ad4*/ 	.short	0x0101
        /*0ad6*/ 	.byte	0x04
	.zero		1


	//   ....[42]....
        /*0ad8*/ 	.word	0x0000df50
        /*0adc*/ 	.word	0x00000002
        /*0ae0*/ 	.word	0x0002d840
        /*0ae4*/ 	.short	0x010a
        /*0ae6*/ 	.byte	0x3f
	.zero		1


	//   ....[43]....
        /*0ae8*/ 	.word	0x0000e500
        /*0aec*/ 	.word	0x00000002
        /*0af0*/ 	.word	0x0002d830
        /*0af4*/ 	.short	0x0107
        /*0af6*/ 	.byte	0x3f
	.zero		1


	//   ....[44]....
        /*0af8*/ 	.word	0x0000e5e0
        /*0afc*/ 	.word	0x00000002
        /*0b00*/ 	.word	0x0002d830
        /*0b04*/ 	.short	0x0101
        /*0b06*/ 	.byte	0x3f
	.zero		1


	//   ....[45]....
        /*0b08*/ 	.word	0x0000f1f0
        /*0b0c*/ 	.word	0x00000017
        /*0b10*/ 	.word	0x0002d800
        /*0b14*/ 	.short	0x0107
        /*0b16*/ 	.byte	0x3f
	.zero		1


	//   ....[46]....
        /*0b18*/ 	.word	0x0000f2e0
        /*0b1c*/ 	.word	0x00000017
        /*0b20*/ 	.word	0x0002d800
        /*0b24*/ 	.short	0x0101
        /*0b26*/ 	.byte	0x3f
	.zero		1


	//   ....[47]....
        /*0b28*/ 	.word	0x0000f300
        /*0b2c*/ 	.word	0x00000017
        /*0b30*/ 	.word	0x0002d820
        /*0b34*/ 	.short	0x010a
        /*0b36*/ 	.byte	0x3f
	.zero		1


	//   ....[48]....
        /*0b38*/ 	.word	0x0000f710
        /*0b3c*/ 	.word	0x00000005
        /*0b40*/ 	.word	0x0002d840
        /*0b44*/ 	.short	0x010a
        /*0b46*/ 	.byte	0x3f
	.zero		1


	//   ....[49]....
        /*0b48*/ 	.word	0x0000fba0
        /*0b4c*/ 	.word	0x00000005
        /*0b50*/ 	.word	0x0002d830
        /*0b54*/ 	.short	0x0107
        /*0b56*/ 	.byte	0x3f
	.zero		1


	//   ....[50]....
        /*0b58*/ 	.word	0x0000fc60
        /*0b5c*/ 	.word	0x00000005
        /*0b60*/ 	.word	0x0002d830
        /*0b64*/ 	.short	0x0101
        /*0b66*/ 	.byte	0x3f
	.zero		1


	//   ....[51]....
        /*0b68*/ 	.word	0x0000fcc0
        /*0b6c*/ 	.word	0x00000005
        /*0b70*/ 	.word	0x0002d860
        /*0b74*/ 	.short	0x010a
        /*0b76*/ 	.byte	0x3f
	.zero		1


	//   ....[52]....
        /*0b78*/ 	.word	0x000101e0
        /*0b7c*/ 	.word	0x00000005
        /*0b80*/ 	.word	0x0002d850
        /*0b84*/ 	.short	0x0107
        /*0b86*/ 	.byte	0x3f
	.zero		1


	//   ....[53]....
        /*0b88*/ 	.word	0x000102e0
        /*0b8c*/ 	.word	0x00000005
        /*0b90*/ 	.word	0x0002d850
        /*0b94*/ 	.short	0x0101
        /*0b96*/ 	.byte	0x3f
	.zero		1


	//   ....[54]....
        /*0b98*/ 	.word	0x000104e0
        /*0b9c*/ 	.word	0x00000000
        /*0ba0*/ 	.word	0x0002d860
        /*0ba4*/ 	.short	0x010a
        /*0ba6*/ 	.byte	0x3f
	.zero		1


	//   ....[55]....
        /*0ba8*/ 	.word	0x00010960
        /*0bac*/ 	.word	0x00000000
        /*0bb0*/ 	.word	0x0002d850
        /*0bb4*/ 	.short	0x0107
        /*0bb6*/ 	.byte	0x3f
	.zero		1


	//   ....[56]....
        /*0bb8*/ 	.word	0x00010a30
        /*0bbc*/ 	.word	0x00000000
        /*0bc0*/ 	.word	0x0002d850
        /*0bc4*/ 	.short	0x0101
        /*0bc6*/ 	.byte	0x3f
	.zero		1


	//   ....[57]....
        /*0bc8*/ 	.word	0x00011750
        /*0bcc*/ 	.word	0x00000005
        /*0bd0*/ 	.word	0x0002d820
        /*0bd4*/ 	.short	0x010a
        /*0bd6*/ 	.byte	0x3f
	.zero		1


	//   ....[58]....
        /*0bd8*/ 	.word	0x000118d0
        /*0bdc*/ 	.word	0x00000003
        /*0be0*/ 	.word	0x0002d840
        /*0be4*/ 	.short	0x010a
        /*0be6*/ 	.byte	0x3f
	.zero		1


	//   ....[59]....
        /*0be8*/ 	.word	0x00011970
        /*0bec*/ 	.word	0x00000005
        /*0bf0*/ 	.word	0x0002d840
        /*0bf4*/ 	.short	0x010a
        /*0bf6*/ 	.byte	0x3f
	.zero		1


	//   ....[60]....
        /*0bf8*/ 	.word	0x000119b0
        /*0bfc*/ 	.word	0x00000003
        /*0c00*/ 	.word	0x0002d860
        /*0c04*/ 	.short	0x010a
        /*0c06*/ 	.byte	0x3f
	.zero		1


	//   ....[61]....
        /*0c08*/ 	.word	0x000119f0
        /*0c0c*/ 	.word	0x00000005
        /*0c10*/ 	.word	0x0002d860
        /*0c14*/ 	.short	0x010a
        /*0c16*/ 	.byte	0x3f
	.zero		1


	//   ....[62]....
        /*0c18*/ 	.word	0x00011a60
        /*0c1c*/ 	.word	0x00000003
        /*0c20*/ 	.word	0x0002d800
        /*0c24*/ 	.short	0x010a
        /*0c26*/ 	.byte	0x3f
	.zero		1


	//   ....[63]....
        /*0c28*/ 	.word	0x00011ab0
        /*0c2c*/ 	.word	0x00000000
        /*0c30*/ 	.word	0x0002d830
        /*0c34*/ 	.short	0x010a
        /*0c36*/ 	.byte	0x3f
	.zero		1


	//   ....[64]....
        /*0c38*/ 	.word	0x00011b10
        /*0c3c*/ 	.word	0x0000000a
        /*0c40*/ 	.word	0x0002d830
        /*0c44*/ 	.short	0x010a
        /*0c46*/ 	.byte	0x3f
	.zero		1


	//   ....[65]....
        /*0c48*/ 	.word	0x00011b70
        /*0c4c*/ 	.word	0x00000009
        /*0c50*/ 	.word	0x0002d850
        /*0c54*/ 	.short	0x010a
        /*0c56*/ 	.byte	0x3f
	.zero		1


	//   ....[66]....
        /*0c58*/ 	.word	0x00011bd0
        /*0c5c*/ 	.word	0x00000009
        /*0c60*/ 	.word	0x0002d830
        /*0c64*/ 	.short	0x010a
        /*0c66*/ 	.byte	0x3f
	.zero		1


	//   ....[67]....
        /*0c68*/ 	.word	0x00011c30
        /*0c6c*/ 	.word	0x00000008
        /*0c70*/ 	.word	0x0002d850
        /*0c74*/ 	.short	0x010a
        /*0c76*/ 	.byte	0x3f
	.zero		1


	//   ....[68]....
        /*0c78*/ 	.word	0x00011c90
        /*0c7c*/ 	.word	0x00000005
        /*0c80*/ 	.word	0x0002d850
        /*0c84*/ 	.short	0x010a
        /*0c86*/ 	.byte	0x3f
	.zero		1


	//   ....[69]....
        /*0c88*/ 	.word	0x00011db0
        /*0c8c*/ 	.word	0x00000002
        /*0c90*/ 	.word	0x0002d840
        /*0c94*/ 	.short	0x010a
        /*0c96*/ 	.byte	0x3f
	.zero		1


	//   ....[70]....
        /*0c98*/ 	.word	0x00012bf0
        /*0c9c*/ 	.word	0x00000017
        /*0ca0*/ 	.word	0x0002d820
        /*0ca4*/ 	.short	0x010a
        /*0ca6*/ 	.byte	0x3f
	.zero		1


	//   ....[71]....
        /*0ca8*/ 	.word	0x00012c40
        /*0cac*/ 	.word	0x00000005
        /*0cb0*/ 	.word	0x0002d840
        /*0cb4*/ 	.short	0x010a
        /*0cb6*/ 	.byte	0x3f
	.zero		1


	//   ....[72]....
        /*0cb8*/ 	.word	0x000131e0
        /*0cbc*/ 	.word	0x00000005
        /*0cc0*/ 	.word	0x0002d860
        /*0cc4*/ 	.short	0x010a
        /*0cc6*/ 	.byte	0x3f
	.zero		1


	//   ....[73]....
        /*0cc8*/ 	.word	0x000137c0
        /*0ccc*/ 	.word	0x00000000
        /*0cd0*/ 	.word	0x0002d860
        /*0cd4*/ 	.short	0x010a
        /*0cd6*/ 	.byte	0x3f
	.zero		1


	//   ....[74]....
        /*0cd8*/ 	.word	0x00014710
        /*0cdc*/ 	.word	0x00000005
        /*0ce0*/ 	.word	0x0002d820
        /*0ce4*/ 	.short	0x010a
        /*0ce6*/ 	.byte	0x3f
	.zero		1


	//   ....[75]....
        /*0ce8*/ 	.word	0x000148b0
        /*0cec*/ 	.word	0x00000003
        /*0cf0*/ 	.word	0x0002d840
        /*0cf4*/ 	.short	0x010a
        /*0cf6*/ 	.byte	0x3f
	.zero		1


	//   ....[76]....
        /*0cf8*/ 	.word	0x00014900
        /*0cfc*/ 	.word	0x00000005
        /*0d00*/ 	.word	0x0002d840
        /*0d04*/ 	.short	0x010a
        /*0d06*/ 	.byte	0x3f
	.zero		1


	//   ....[77]....
        /*0d08*/ 	.word	0x00014950
        /*0d0c*/ 	.word	0x00000003
        /*0d10*/ 	.word	0x0002d860
        /*0d14*/ 	.short	0x010a
        /*0d16*/ 	.byte	0x3f
	.zero		1


	//----- nvinfo : EIATTR_NUM_MBARRIERS
	.align		4
.L_295:
        /*0d18*/ 	.byte	0x03, 0x38
        /*0d1a*/ 	.short	0x0016


	//----- nvinfo : EIATTR_EXIT_INSTR_OFFSETS
	.align		4
        /*0d1c*/ 	.byte	0x04, 0x1c
        /*0d1e*/ 	.short	(.L_297 - .L_296)


	//   ....[0]....
.L_296:
        /*0d20*/ 	.word	0x000009a0


	//   ....[1]....
        /*0d24*/ 	.word	0x0000c180


	//   ....[2]....
        /*0d28*/ 	.word	0x00011a40


	//----- nvinfo : EIATTR_MAX_THREADS
	.align		4
.L_297:
        /*0d2c*/ 	.byte	0x04, 0x05
        /*0d2e*/ 	.short	(.L_299 - .L_298)
.L_298:
        /*0d30*/ 	.word	0x00000200
        /*0d34*/ 	.word	0x00000001
        /*0d38*/ 	.word	0x00000001


	//----- nvinfo : EIATTR_CRS_STACK_SIZE
	.align		4
.L_299:
        /*0d3c*/ 	.byte	0x04, 0x1e
        /*0d3e*/ 	.short	(.L_301 - .L_300)
.L_300:
        /*0d40*/ 	.word	0x00000000


	//----- nvinfo : EIATTR_CBANK_PARAM_SIZE
	.align		4
.L_301:
        /*0d44*/ 	.byte	0x03, 0x19
        /*0d46*/ 	.short	0x0af0


	//----- nvinfo : EIATTR_PARAM_CBANK
	.align		4
        /*0d48*/ 	.byte	0x04, 0x0a
        /*0d4a*/ 	.short	(.L_303 - .L_302)
	.align		4
.L_302:
        /*0d4c*/ 	.word	index@(.nv.constant0._ZN7cutlass13device_kernelIN5flash11enable_sm90INS1_16FlashAttnFwdSm90INS1_25CollectiveMainloopFwdSm90ILi2EN4cute5tupleIJNS5_1CILi1EEES8_S8_EEENS6_IJNS7_ILi192EEENS7_ILi128EEENS7_ILi96EEEEEELi96ENS_10bfloat16_tEfNS_4arch4Sm90ELb1ELb0ELb1ELb1ELb1ELb0ELb0ELb0ELb1ELb1ELb0ELb0EEENS1_21CollectiveEpilogueFwdINS6_IJSA_SC_SB_EEES9_SE_SG_Li384ELb1ELb1ELb0ELb0EEENS1_36VarlenDynamicPersistentTileSchedulerILi192ELi128ELi384ELi128ELb0ELb1ELb1ELb1ELb1ELb1EEEEEEEEEvNT_6ParamsE)
        /*0d50*/ 	.short	0x0210
        /*0d52*/ 	.short	0x0af0


	//----- nvinfo : EIATTR_SW_WAR
	.align		4
.L_303:
        /*0d54*/ 	.byte	0x04, 0x36
        /*0d56*/ 	.short	(.L_305 - .L_304)
.L_304:
        /*0d58*/ 	.word	0x00000008
.L_305:


//--------------------- .nv.info._ZN7cutlass13device_kernelIN5flash11enable_sm90INS1_16FlashAttnFwdSm90INS1_25CollectiveMainloopFwdSm90ILi2EN4cute5tupleIJNS5_1CILi1EEES8_S8_EEENS6_IJNS7_ILi192EEENS7_ILi128EEENS7_ILi96EEEEEELi96ENS_10bfloat16_tEfNS_4arch4Sm90ELb1ELb0ELb1ELb1ELb1ELb1ELb0ELb0ELb1ELb1ELb0ELb0EEENS1_21CollectiveEpilogueFwdINS6_IJSA_SC_SB_EEES9_SE_SG_Li384ELb1ELb1ELb0ELb0EEENS1_36VarlenDynamicPersistentTileSchedulerILi192ELi128ELi384ELi128ELb0ELb1ELb1ELb1ELb1ELb1EEEEEEEEEvNT_6ParamsE --------------------------
	.section	.nv.info._ZN7cutlass13device_kernelIN5flash11enable_sm90INS1_16FlashAttnFwdSm90INS1_25CollectiveMainloopFwdSm90ILi2EN4cute5tupleIJNS5_1CILi1EEES8_S8_EEENS6_IJNS7_ILi192EEENS7_ILi128EEENS7_ILi96EEEEEELi96ENS_10bfloat16_tEfNS_4arch4Sm90ELb1ELb0ELb1ELb1ELb1ELb1ELb0ELb0ELb1ELb1ELb0ELb0EEENS1_21CollectiveEpilogueFwdINS6_IJSA_SC_SB_EEES9_SE_SG_Li384ELb1ELb1ELb0ELb0EEENS1_36VarlenDynamicPersistentTileSchedulerILi192ELi128ELi384ELi128ELb0ELb1ELb1ELb1ELb1ELb1EEEEEEEEEvNT_6ParamsE,"",@"SHT_CUDA_INFO"
	.sectionflags	@""
	.align	4


	//----- nvinfo : EIATTR_CUDA_API_VERSION
	.align		4
        /*0000*/ 	.byte	0x04, 0x37
        /*0002*/ 	.short	(.L_307 - .L_306)
.L_306:
        /*0004*/ 	.word	0x00000082


	//----- nvinfo : EIATTR_KPARAM_INFO
	.align		4
.L_307:
        /*0008*/ 	.byte	0x04, 0x17
        /*000a*/ 	.short	(.L_309 - .L_308)
.L_308:
        /*000c*/ 	.word	0x00000000
        /*0010*/ 	.short	0x0000
        /*0012*/ 	.short	0x0070
        /*0014*/ 	.byte	0x00, 0xf0, 0x01, 0x2a


	//----- nvinfo : EIATTR_SPARSE_MMA_MASK
	.align		4
.L_309:
        /*0018*/ 	.byte	0x03, 0x50
        /*001a*/ 	.short	0x0000


	//----- nvinfo : EIATTR_MAXREG_COUNT
	.align		4
        /*001c*/ 	.byte	0x03, 0x1b
        /*001e*/ 	.short	0x0080


	//----- nvinfo : EIATTR_NUM_BARRIERS
	.align		4
        /*0020*/ 	.byte	0x02, 0x4c
        /*0022*/ 	.byte	0x10
	.zero		1


	//----- nvinfo : EIATTR_EXTERNS
	.align		4
        /*0024*/ 	.byte	0x04, 0x0f
        /*0026*/ 	.short	(.L_311 - .L_310)


	//   ....[0]....
	.align		4
.L_310:
        /*0028*/ 	.word	index@(__assertfail)


	//----- nvinfo : EIATTR_ANNOTATIONS
	.align		4
.L_311:
        /*002c*/ 	.byte	0x04, 0x55
        /*002e*/ 	.short	(.L_313 - .L_312)


	//   ....[0]....
.L_312:
        /* <DEDUP_REMOVED lines=119> */


	//----- nvinfo : EIATTR_MERCURY_ISA_VERSION
	.align		4
.L_313:
        /*0790*/ 	.byte	0x03, 0x5f
        /*0792*/ 	.short	0x0101


	//----- nvinfo : EIATTR_UNUSED_LOAD_BYTE_OFFSET
	.align		4
        /*0794*/ 	.byte	0x04, 0x44
        /*0796*/ 	.short	(.L_315 - .L_314)


	//   ....[0]....
.L_314:
        /*0798*/ 	.word	0x00000a80
        /*079c*/ 	.word	0x0000fff0


	//   ....[1]....
        /*07a0*/ 	.word	0x00015940
        /*07a4*/ 	.word	0x0000fff0


	//----- nvinfo : EIATTR_INT_WARP_WIDE_INSTR_OFFSETS
	.align		4
.L_315:
        /*07a8*/ 	.byte	0x04, 0x31
        /*07aa*/ 	.short	(.L_317 - .L_316)


	//   ....[0]....
.L_316:
        /*07ac*/ 	.word	0x00000130


	//   ....[1]....
        /*07b0*/ 	.word	0x00000170


	//   ....[2]....
        /*07b4*/ 	.word	0x000001e0


	//   ....[3]....
        /*07b8*/ 	.word	0x0001a110


	//   ....[4]....
        /*07bc*/ 	.word	0x0001a1a0


	//   ....[5]....
        /*07c0*/ 	.word	0x0001cef0


	//   ....[6]....
        /*07c4*/ 	.word	0x0001cf80


	//----- nvinfo : EIATTR_COOP_GROUP_MASK_REGIDS
	.align		4
.L_317:
        /*07c8*/ 	.byte	0x04, 0x29
        /*07ca*/ 	.short	(.L_319 - .L_318)


	//   ....[0]....
.L_318:
        /*07cc*/ 	.word	0xffffffff


	//   ....[1]....
        /*07d0*/ 	.word	0xffffffff


	//   ....[2]....
        /*07d4*/ 	.word	0xffffffff


	//   ....[3]....
        /*07d8*/ 	.word	0xffffffff


	//   ....[4]....
        /*07dc*/ 	.word	0xffffffff


	//   ....[5]....
        /*07e0*/ 	.word	0xffffffff


	//   ....[6]....
        /*07e4*/ 	.word	0xffffffff


	//   ....[7]....
        /*07e8*/ 	.word	0xffffffff


	//   ....[8]....
        /*07ec*/ 	.word	0xffffffff


	//   ....[9]....
        /*07f0*/ 	.word	0xffffffff


	//   ....[10]....
        /*07f4*/ 	.word	0xffffffff


	//   ....[11]....
        /*07f8*/ 	.word	0xffffffff


	//   ....[12]....
        /*07fc*/ 	.word	0xffffffff


	//   ....[13]....
        /*0800*/ 	.word	0xffffffff


	//   ....[14]....
        /*0804*/ 	.word	0xffffffff


	//   ....[15]....
        /*0808*/ 	.word	0xffffffff


	//   ....[16]....
        /*080c*/ 	.word	0xffffffff


	//   ....[17]....
        /*0810*/ 	.word	0xffffffff


	//   ....[18]....
        /*0814*/ 	.word	0xffffffff


	//   ....[19]....
        /*0818*/ 	.word	0xffffffff


	//   ....[20]....
        /*081c*/ 	.word	0xffffffff


	//   ....[21]....
        /*0820*/ 	.word	0xffffffff


	//   ....[22]....
        /*0824*/ 	.word	0xffffffff


	//   ....[23]....
        /*0828*/ 	.word	0xffffffff


	//   ....[24]....
        /*082c*/ 	.word	0xffffffff


	//   ....[25]....
        /*0830*/ 	.word	0xffffffff


	//   ....[26]....
        /*0834*/ 	.word	0xffffffff


	//   ....[27]....
        /*0838*/ 	.word	0xffffffff


	//   ....[28]....
        /*083c*/ 	.word	0xffffffff


	//   ....[29]....
        /*0840*/ 	.word	0xffffffff


	//   ....[30]....
        /*0844*/ 	.word	0xffffffff


	//   ....[31]....
        /*0848*/ 	.word	0xffffffff


	//   ....[32]....
        /*084c*/ 	.word	0xffffffff


	//   ....[33]....
        /*0850*/ 	.word	0xffffffff


	//   ....[34]....
        /*0854*/ 	.word	0xffffffff


	//   ....[35]....
        /*0858*/ 	.word	0xffffffff


	//   ....[36]....
        /*085c*/ 	.word	0xffffffff


	//   ....[37]....
        /*0860*/ 	.word	0xffffffff


	//   ....[38]....
        /*0864*/ 	.word	0xffffffff


	//   ....[39]....
        /*0868*/ 	.word	0xffffffff


	//   ....[40]....
        /*086c*/ 	.word	0xffffffff


	//   ....[41]....
        /*0870*/ 	.word	0xffffffff


	//   ....[42]....
        /*0874*/ 	.word	0xffffffff


	//   ....[43]....
        /*0878*/ 	.word	0xffffffff


	//   ....[44]....
        /*087c*/ 	.word	0xffffffff


	//   ....[45]....
        /*0880*/ 	.word	0xffffffff


	//   ....[46]....
        /*0884*/ 	.word	0xffffffff


	//   ....[47]....
        /*0888*/ 	.word	0xffffffff


	//   ....[48]....
        /*088c*/ 	.word	0xffffffff


	//   ....[49]....
        /*0890*/ 	.word	0xffffffff


	//   ....[50]....
        /*0894*/ 	.word	0xffffffff


	//   ....[51]....
        /*0898*/ 	.word	0xffffffff


	//   ....[52]....
        /*089c*/ 	.word	0xffffffff


	//   ....[53]....
        /*08a0*/ 	.word	0xffffffff


	//   ....[54]....
        /*08a4*/ 	.word	0xffffffff


	//   ....[55]....
        /*08a8*/ 	.word	0xffffffff


	//   ....[56]....
        /*08ac*/ 	.word	0xffffffff


	//   ....[57]....
        /*08b0*/ 	.word	0xffffffff


	//   ....[58]....
        /*08b4*/ 	.word	0xffffffff


	//   ....[59]....
        /*08b8*/ 	.word	0xffffffff


	//   ....[60]....
        /*08bc*/ 	.word	0xffffffff


	//   ....[61]....
        /*08c0*/ 	.word	0xffffffff


	//   ....[62]....
        /*08c4*/ 	.word	0xffffffff


	//   ....[63]....
        /*08c8*/ 	.word	0xffffffff


	//   ....[64]....
        /*08cc*/ 	.word	0xffffffff


	//   ....[65]....
        /*08d0*/ 	.word	0xffffffff


	//   ....[66]....
        /*08d4*/ 	.word	0xffffffff


	//   ....[67]....
        /*08d8*/ 	.word	0xffffffff


	//   ....[68]....
        /*08dc*/ 	.word	0xffffffff


	//   ....[69]....
        /*08e0*/ 	.word	0xffffffff


	//   ....[70]....
        /*08e4*/ 	.word	0xffffffff


	//   ....[71]....
        /*08e8*/ 	.word	0xffffffff


	//   ....[72]....
        /*08ec*/ 	.word	0xffffffff


	//   ....[73]....
        /*08f0*/ 	.word	0xffffffff


	//   ....[74]....
        /*08f4*/ 	.word	0xffffffff


	//   ....[75]....
        /*08f8*/ 	.word	0xffffffff


	//   ....[76]....
        /*08fc*/ 	.word	0xffffffff


	//   ....[77]....
        /*0900*/ 	.word	0xffffffff


	//   ....[78]....
        /*0904*/ 	.word	0xffffffff


	//   ....[79]....
        /*0908*/ 	.word	0xffffffff


	//   ....[80]....
        /*090c*/ 	.word	0xffffffff


	//   ....[81]....
        /*0910*/ 	.word	0xffffffff


	//   ....[82]....
        /*0914*/ 	.word	0xffffffff


	//   ....[83]....
        /*0918*/ 	.word	0xffffffff


	//   ....[84]....
        /*091c*/ 	.word	0xffffffff


	//   ....[85]....
        /*0920*/ 	.word	0xffffffff


	//   ....[86]....
        /*0924*/ 	.word	0xffffffff


	//   ....[87]....
        /*0928*/ 	.word	0xffffffff


	//   ....[88]....
        /*092c*/ 	.word	0xffffffff


	//   ....[89]....
        /*0930*/ 	.word	0xffffffff


	//   ....[90]....
        /*0934*/ 	.word	0xffffffff


	//   ....[91]....
        /*0938*/ 	.word	0xffffffff


	//   ....[92]....
        /*093c*/ 	.word	0xffffffff


	//   ....[93]....
        /*0940*/ 	.word	0xffffffff


	//   ....[94]....
        /*0944*/ 	.word	0xffffffff


	//   ....[95]....
        /*0948*/ 	.word	0xffffffff


	//   ....[96]....
        /*094c*/ 	.word	0xffffffff


	//   ....[97]....
        /*0950*/ 	.word	0xffffffff


	//   ....[98]....
        /*0954*/ 	.word	0xffffffff


	//   ....[99]....
        /*0958*/ 	.word	0xffffffff


	//   ....[100]....
        /*095c*/ 	.word	0xffffffff


	//   ....[101]....
        /*0960*/ 	.word	0xffffffff


	//   ....[102]....
        /*0964*/ 	.word	0xffffffff


	//   ....[103]....
        /*0968*/ 	.word	0xffffffff


	//   ....[104]....
        /*096c*/ 	.word	0xffffffff


	//   ....[105]....
        /*0970*/ 	.word	0xffffffff


	//   ....[106]....
        /*0974*/ 	.word	0xffffffff


	//   ....[107]....
        /*0978*/ 	.word	0xffffffff


	//   ....[108]....
        /*097c*/ 	.word	0xffffffff


	//   ....[109]....
        /*0980*/ 	.word	0xffffffff


	//   ....[110]....
        /*0984*/ 	.word	0xffffffff


	//   ....[111]....
        /*0988*/ 	.word	0xffffffff


	//   ....[112]....
        /*098c*/ 	.word	0xffffffff


	//   ....[113]....
        /*0990*/ 	.word	0xffffffff


	//   ....[114]....
        /*0994*/ 	.word	0xffffffff


	//   ....[115]....
        /*0998*/ 	.word	0xffffffff


	//   ....[116]....
        /*099c*/ 	.word	0xffffffff


	//   ....[117]....
        /*09a0*/ 	.word	0xffffffff


	//   ....[118]....
        /*09a4*/ 	.word	0xffffffff


	//   ....[119]....
        /*09a8*/ 	.word	0xffffffff


	//   ....[120]....
        /*09ac*/ 	.word	0xffffffff


	//   ....[121]....
        /*09b0*/ 	.word	0xffffffff


	//   ....[122]....
        /*09b4*/ 	.word	0xffffffff


	//   ....[123]....
        /*09b8*/ 	.word	0xffffffff


	//   ....[124]....
        /*09bc*/ 	.word	0xffffffff


	//   ....[125]....
        /*09c0*/ 	.word	0xffffffff


	//   ....[126]....
        /*09c4*/ 	.word	0xffffffff


	//   ....[127]....
        /*09c8*/ 	.word	0xffffffff


	//   ....[128]....
        /*09cc*/ 	.word	0xffffffff


	//   ....[129]....
        /*09d0*/ 	.word	0xffffffff


	//   ....[130]....
        /*09d4*/ 	.word	0xffffffff


	//   ....[131]....
        /*09d8*/ 	.word	0xffffffff


	//   ....[132]....
        /*09dc*/ 	.word	0xffffffff


	//   ....[133]....
        /*09e0*/ 	.word	0xffffffff


	//   ....[134]....
        /*09e4*/ 	.word	0xffffffff


	//   ....[135]....
        /*09e8*/ 	.word	0xffffffff


	//   ....[136]....
        /*09ec*/ 	.word	0xffffffff


	//   ....[137]....
        /*09f0*/ 	.word	0xffffffff


	//   ....[138]....
        /*09f4*/ 	.word	0x0500000f


	//   ....[139]....
        /*09f8*/ 	.word	0x0500000f


	//   ....[140]....
        /*09fc*/ 	.word	0x0500000f


	//   ....[141]....
        /*0a00*/ 	.word	0x0500000f


	//   ....[142]....
        /*0a04*/ 	.word	0x0500000f


	//   ....[143]....
        /*0a08*/ 	.word	0x0500000f


	//   ....[144]....
        /*0a0c*/ 	.word	0x0500000f


	//   ....[145]....
        /*0a10*/ 	.word	0x0500000f


	//   ....[146]....
        /*0a14*/ 	.word	0x0500000f


	//   ....[147]....
        /*0a18*/ 	.word	0x0500000f


	//   ....[148]....
        /*0a1c*/ 	.word	0x0500000f


	//   ....[149]....
        /*0a20*/ 	.word	0x0500000f


	//   ....[150]....
        /*0a24*/ 	.word	0x0500000f


	//   ....[151]....
        /*0a28*/ 	.word	0x0500000f


	//   ....[152]....
        /*0a2c*/ 	.word	0x0500000f


	//   ....[153]....
        /*0a30*/ 	.word	0x0500000f


	//   ....[154]....
        /*0a34*/ 	.word	0x0500000f


	//   ....[155]....
        /*0a38*/ 	.word	0x0500000f


	//   ....[156]....
        /*0a3c*/ 	.word	0x0500000f


	//   ....[157]....
        /*0a40*/ 	.word	0x0500000f


	//   ....[158]....
        /*0a44*/ 	.word	0x0500000f


	//   ....[159]....
        /*0a48*/ 	.word	0x0500000f


	//   ....[160]....
        /*0a4c*/ 	.word	0x0500000f


	//   ....[161]....
        /*0a50*/ 	.word	0x0500000f


	//   ....[162]....
        /*0a54*/ 	.word	0x0500000f


	//   ....[163]....
        /*0a58*/ 	.word	0x0500000f


	//   ....[164]....
        /*0a5c*/ 	.word	0x0500000f


	//   ....[165]....
        /*0a60*/ 	.word	0x0500000f


	//   ....[166]....
        /*0a64*/ 	.word	0x0500000f


	//   ....[167]....
        /*0a68*/ 	.word	0x0500000f


	//   ....[168]....
        /*0a6c*/ 	.word	0x0500000f


	//   ....[169]....
        /*0a70*/ 	.word	0x0500000f


	//   ....[170]....
        /*0a74*/ 	.word	0x0500000f


	//   ....[171]....
        /*0a78*/ 	.word	0x0500000f


	//   ....[172]....
        /*0a7c*/ 	.word	0x0500000f


	//   ....[173]....
        /*0a80*/ 	.word	0x0500000f


	//   ....[174]....
        /*0a84*/ 	.word	0x0500000f


	//   ....[175]....
        /*0a88*/ 	.word	0x0500000f


	//   ....[176]....
        /*0a8c*/ 	.word	0x0500000f


	//   ....[177]....
        /*0a90*/ 	.word	0x0500000f


	//   ....[178]....
        /*0a94*/ 	.word	0x0500000f


	//   ....[179]....
        /*0a98*/ 	.word	0x0500000f


	//   ....[180]....
        /*0a9c*/ 	.word	0x0500000f


	//   ....[181]....
        /*0aa0*/ 	.word	0x0500000f


	//   ....[182]....
        /*0aa4*/ 	.word	0x0500000f


	//   ....[183]....
        /*0aa8*/ 	.word	0x0500000f


	//   ....[184]....
        /*0aac*/ 	.word	0x0500000f


	//   ....[185]....
        /*0ab0*/ 	.word	0x0500000f


	//   ....[186]....
        /*0ab4*/ 	.word	0x0500000f


	//   ....[187]....
        /*0ab8*/ 	.word	0x0500000f


	//   ....[188]....
        /*0abc*/ 	.word	0x0500000f


	//   ....[189]....
        /*0ac0*/ 	.word	0x0500000f


	//   ....[190]....
        /*0ac4*/ 	.word	0x0500000f


	//   ....[191]....
        /*0ac8*/ 	.word	0x0500000f


	//   ....[192]....
        /*0acc*/ 	.word	0x0500000f


	//   ....[193]....
        /*0ad0*/ 	.word	0x0500000f


	//   ....[194]....
        /*0ad4*/ 	.word	0x0500000f


	//   ....[195]....
        /*0ad8*/ 	.word	0x0500000f


	//   ....[196]....
        /*0adc*/ 	.word	0x0500000f


	//   ....[197]....
        /*0ae0*/ 	.word	0x0500000f


	//   ....[198]....
        /*0ae4*/ 	.word	0x0500000f


	//   ....[199]....
        /*0ae8*/ 	.word	0x0500000f


	//   ....[200]....
        /*0aec*/ 	.word	0x0500000f


	//   ....[201]....
        /*0af0*/ 	.word	0x0500000f


	//   ....[202]....
        /*0af4*/ 	.word	0x0500000f


	//   ....[203]....
        /*0af8*/ 	.word	0x0500000f


	//   ....[204]....
        /*0afc*/ 	.word	0x0500000f


	//   ....[205]....
        /*0b00*/ 	.word	0x0500000f


	//   ....[206]....
        /*0b04*/ 	.word	0x0500000f


	//   ....[207]....
        /*0b08*/ 	.word	0x0500000f


	//   ....[208]....
        /*0b0c*/ 	.word	0x0500000f


	//   ....[209]....
        /*0b10*/ 	.word	0x0500000f


	//   ....[210]....
        /*0b14*/ 	.word	0x0500000f


	//   ....[211]....
        /*0b18*/ 	.word	0x0500000f


	//   ....[212]....
        /*0b1c*/ 	.word	0x0500000f


	//   ....[213]....
        /*0b20*/ 	.word	0x0500000f


	//   ....[214]....
        /*0b24*/ 	.word	0x0500000f


	//   ....[215]....
        /*0b28*/ 	.word	0x0500000f


	//   ....[216]....
        /*0b2c*/ 	.word	0x0500000f


	//   ....[217]....
        /*0b30*/ 	.word	0x0500000f


	//   ....[218]....
        /*0b34*/ 	.word	0x0500000f


	//   ....[219]....
        /*0b38*/ 	.word	0x0500000f


	//   ....[220]....
        /*0b3c*/ 	.word	0x0500000f


	//----- nvinfo : EIATTR_COOP_GROUP_INSTR_OFFSETS
	.align		4
.L_319:
        /*0b40*/ 	.byte	0x04, 0x28
        /*0b42*/ 	.short	(.L_321 - .L_320)


	//   ....[0]....
.L_320:
        /*0b44*/ 	.word	0x00000070


	//   ....[1]....
        /*0b48*/ 	.word	0x00000140


	//   ....[2]....
        /*0b4c*/ 	.word	0x00000190


	//   ....[3]....
        /*0b50*/ 	.word	0x000003c0


	//   ....[4]....
        /*0b54*/ 	.word	0x00000520


	//   ....[5]....
        /*0b58*/ 	.word	0x00000640


	//   ....[6]....
        /*0b5c*/ 	.word	0x000007a0


	//   ....[7]....
        /*0b60*/ 	.word	0x00003330


	//   ....[8]....
        /*0b64*/ 	.word	0x00003340


	//   ....[9]....
        /*0b68*/ 	.word	0x00004fc0


	//   ....[10]....
        /*0b6c*/ 	.word	0x00004fd0


	//   ....[11]....
        /*0b70*/ 	.word	0x00006b00


	//   ....[12]....
        /*0b74*/ 	.word	0x00006b10


	//   ....[13]....
        /*0b78*/ 	.word	0x00007040


	//   ....[14]....
        /*0b7c*/ 	.word	0x00007060


	//   ....[15]....
        /*0b80*/ 	.word	0x000077c0


	//   ....[16]....
        /*0b84*/ 	.word	0x00007f40


	//   ....[17]....
        /*0b88*/ 	.word	0x00007f50


	//   ....[18]....
        /*0b8c*/ 	.word	0x00007f60


	//   ....[19]....
        /*0b90*/ 	.word	0x00007f70


	//   ....[20]....
        /*0b94*/ 	.word	0x00009e80


	//   ....[21]....
        /*0b98*/ 	.word	0x00009e90


	//   ....[22]....
        /*0b9c*/ 	.word	0x00009ea0


	//   ....[23]....
        /*0ba0*/ 	.word	0x00009eb0


	//   ....[24]....
        /*0ba4*/ 	.word	0x0000c610


	//   ....[25]....
        /*0ba8*/ 	.word	0x0000cea0


	//   ....[26]....
        /*0bac*/ 	.word	0x0000cec0


	//   ....[27]....
        /*0bb0*/ 	.word	0x0000cee0


	//   ....[28]....
        /*0bb4*/ 	.word	0x0000d8a0


	//   ....[29]....
        /*0bb8*/ 	.word	0x0000d8c0


	//   ....[30]....
        /*0bbc*/ 	.word	0x0000e920


	//   ....[31]....
        /*0bc0*/ 	.word	0x0000fa00


	//   ....[32]....
        /*0bc4*/ 	.word	0x0000fa80


	//   ....[33]....
        /*0bc8*/ 	.word	0x00010300


	//   ....[34]....
        /*0bcc*/ 	.word	0x00010380


	//   ....[35]....
        /*0bd0*/ 	.word	0x00010d70


	//   ....[36]....
        /*0bd4*/ 	.word	0x00010d90


	//   ....[37]....
        /*0bd8*/ 	.word	0x00011f80


	//   ....[38]....
        /*0bdc*/ 	.word	0x000134b0


	//   ....[39]....
        /*0be0*/ 	.word	0x00013510


	//   ....[40]....
        /*0be4*/ 	.word	0x000138e0


	//   ....[41]....
        /*0be8*/ 	.word	0x00013900


	//   ....[42]....
        /*0bec*/ 	.word	0x00014c80


	//   ....[43]....
        /*0bf0*/ 	.word	0x00014e80


	//   ....[44]....
        /*0bf4*/ 	.word	0x00015330


	//   ....[45]....
        /*0bf8*/ 	.word	0x00015370


	//   ....[46]....
        /*0bfc*/ 	.word	0x00015380


	//   ....[47]....
        /*0c00*/ 	.word	0x000163a0


	//   ....[48]....
        /*0c04*/ 	.word	0x000163d0


	//   ....[49]....
        /*0c08*/ 	.word	0x00016440


	//   ....[50]....
        /*0c0c*/ 	.word	0x00016460


	//   ....[51]....
        /*0c10*/ 	.word	0x000168f0


	//   ....[52]....
        /*0c14*/ 	.word	0x00016910


	//   ....[53]....
        /*0c18*/ 	.word	0x00016a30


	//   ....[54]....
        /*0c1c*/ 	.word	0x00016a50


	//   ....[55]....
        /*0c20*/ 	.word	0x00017340


	//   ....[56]....
        /*0c24*/ 	.word	0x00017350


	//   ....[57]....
        /*0c28*/ 	.word	0x000174b0


	//   ....[58]....
        /*0c2c*/ 	.word	0x000174c0


	//   ....[59]....
        /*0c30*/ 	.word	0x00017660


	//   ....[60]....
        /*0c34*/ 	.word	0x00017850


	//   ....[61]....
        /*0c38*/ 	.word	0x00017880


	//   ....[62]....
        /*0c3c*/ 	.word	0x000178b0


	//   ....[63]....
        /*0c40*/ 	.word	0x000178e0


	//   ....[64]....
        /*0c44*/ 	.word	0x00017910


	//   ....[65]....
        /*0c48*/ 	.word	0x00017940


	//   ....[66]....
        /*0c4c*/ 	.word	0x00017ab0


	//   ....[67]....
        /*0c50*/ 	.word	0x00017ae0


	//   ....[68]....
        /*0c54*/ 	.word	0x00017b10


	//   ....[69]....
        /*0c58*/ 	.word	0x00017b40


	//   ....[70]....
        /*0c5c*/ 	.word	0x00017b70


	//   ....[71]....
        /*0c60*/ 	.word	0x00017ba0


	//   ....[72]....
        /*0c64*/ 	.word	0x00017c40


	//   ....[73]....
        /*0c68*/ 	.word	0x00017ca0


	//   ....[74]....
        /*0c6c*/ 	.word	0x00017d40


	//   ....[75]....
        /*0c70*/ 	.word	0x00018b80


	//   ....[76]....
        /*0c74*/ 	.word	0x0001adc0


	//   ....[77]....
        /*0c78*/ 	.word	0x0001add0


	//   ....[78]....
        /*0c7c*/ 	.word	0x0001ae90


	//   ....[79]....
        /*0c80*/ 	.word	0x0001aea0


	//   ....[80]....
        /*0c84*/ 	.word	0x0001af50


	//   ....[81]....
        /*0c88*/ 	.word	0x0001af60


	//   ....[82]....
        /*0c8c*/ 	.word	0x0001af70


	//   ....[83]....
        /*0c90*/ 	.word	0x0001af80


	//   ....[84]....
        /*0c94*/ 	.word	0x0001b980


	//   ....[85]....
        /*0c98*/ 	.word	0x0001b990


	//   ....[86]....
        /*0c9c*/ 	.word	0x0001b9b0


	//   ....[87]....
        /*0ca0*/ 	.word	0x0001ba60


	//   ....[88]....
        /*0ca4*/ 	.word	0x0001ba90


	//   ....[89]....
        /*0ca8*/ 	.word	0x0001bab0


	//   ....[90]....
        /*0cac*/ 	.word	0x0001bb30


	//   ....[91]....
        /*0cb0*/ 	.word	0x0001bb40


	//   ....[92]....
        /*0cb4*/ 	.word	0x0001bc10


	//   ....[93]....
        /*0cb8*/ 	.word	0x0001bc50


	//   ....[94]....
        /*0cbc*/ 	.word	0x0001bc60


	//   ....[95]....
        /*0cc0*/ 	.word	0x0001bce0


	//   ....[96]....
        /*0cc4*/ 	.word	0x0001c4d0


	//   ....[97]....
        /*0cc8*/ 	.word	0x0001c4e0


	//   ....[98]....
        /*0ccc*/ 	.word	0x0001c540


	//   ....[99]....
        /*0cd0*/ 	.word	0x0001c590


	//   ....[100]....
        /*0cd4*/ 	.word	0x0001c5a0


	//   ....[101]....
        /*0cd8*/ 	.word	0x0001c600


	//   ....[102]....
        /*0cdc*/ 	.word	0x0001c630


	//   ....[103]....
        /*0ce0*/ 	.word	0x0001c670


	//   ....[104]....
        /*0ce4*/ 	.word	0x0001c930


	//   ....[105]....
        /*0ce8*/ 	.word	0x0001c950


	//   ....[106]....
        /*0cec*/ 	.word	0x0001c9f0


	//   ....[107]....
        /*0cf0*/ 	.word	0x0001ca00


	//   ....[108]....
        /*0cf4*/ 	.word	0x0001ca90


	//   ....[109]....
        /*0cf8*/ 	.word	0x0001caa0


	//   ....[110]....
        /*0cfc*/ 	.word	0x0001cab0


	//   ....[111]....
        /*0d00*/ 	.word	0x0001cb40


	//   ....[112]....
        /*0d04*/ 	.word	0x0001d120


	//   ....[113]....
        /*0d08*/ 	.word	0x0001d130


	//   ....[114]....
        /*0d0c*/ 	.word	0x0001d1c0


	//   ....[115]....
        /*0d10*/ 	.word	0x0001d260


	//   ....[116]....
        /*0d14*/ 	.word	0x0001d280


	//   ....[117]....
        /*0d18*/ 	.word	0x0001d300


	//   ....[118]....
        /*0d1c*/ 	.word	0x0001d320


	//   ....[119]....
        /*0d20*/ 	.word	0x0001d330


	//   ....[120]....
        /*0d24*/ 	.word	0x0001d720


	//   ....[121]....
        /*0d28*/ 	.word	0x0001d750


	//   ....[122]....
        /*0d2c*/ 	.word	0x0001d790


	//   ....[123]....
        /*0d30*/ 	.word	0x0001d7c0


	//   ....[124]....
        /*0d34*/ 	.word	0x0001d7f0


	//   ....[125]....
        /*0d38*/ 	.word	0x0001d820


	//   ....[126]....
        /*0d3c*/ 	.word	0x0001d850


	//   ....[127]....
        /*0d40*/ 	.word	0x0001d880


	//   ....[128]....
        /*0d44*/ 	.word	0x0001da00


	//   ....[129]....
        /*0d48*/ 	.word	0x0001da30


	//   ....[130]....
        /*0d4c*/ 	.word	0x0001da60


	//   ....[131]....
        /*0d50*/ 	.word	0x0001da90


	//   ....[132]....
        /*0d54*/ 	.word	0x0001dac0


	//   ....[133]....
        /*0d58*/ 	.word	0x0001daf0


	//   ....[134]....
        /*0d5c*/ 	.word	0x0001dbb0


	//   ....[135]....
        /*0d60*/ 	.word	0x0001dbd0


	//   ....[136]....
        /*0d64*/ 	.word	0x0001dc40


	//   ....[137]....
        /*0d68*/ 	.word	0x0001e2e0


	//   ....[138]....
        /*0d6c*/ 	.word	0x0001e600


	//   ....[139]....
        /*0d70*/ 	.word	0x0001e690


	//   ....[140]....
        /*0d74*/ 	.word	0x0001e780


	//   ....[141]....
        /*0d78*/ 	.word	0x0001e810


	//   ....[142]....
        /*0d7c*/ 	.word	0x0001e8f0


	//   ....[143]....
        /*0d80*/ 	.word	0x0001e980


	//   ....[144]....
        /*0d84*/ 	.word	0x0001eac0


	//   ....[145]....
        /*0d88*/ 	.word	0x0001eb60


	//   ....[146]....
        /*0d8c*/ 	.word	0x0001ebf0


	//   ....[147]....
        /*0d90*/ 	.word	0x0001ec40


	//   ....[148]....
        /*0d94*/ 	.word	0x0001ec90


	//   ....[149]....
        /*0d98*/ 	.word	0x0001ed70


	//   ....[150]....
        /*0d9c*/ 	.word	0x0001ee00


	//   ....[151]....
        /*0da0*/ 	.word	0x0001ee50


	//   ....[152]....
        /*0da4*/ 	.word	0x0001eea0


	//   ....[153]....
        /*0da8*/ 	.word	0x0001f160


	//   ....[154]....
        /*0dac*/ 	.word	0x0001f1b0


	//   ....[155]....
        /*0db0*/ 	.word	0x0001f240


	//   ....[156]....
        /*0db4*/ 	.word	0x0001f2d0


	//   ....[157]....
        /*0db8*/ 	.word	0x0001f390


	//   ....[158]....
        /*0dbc*/ 	.word	0x0001f670


	//   ....[159]....
        /*0dc0*/ 	.word	0x0001f760


	//   ....[160]....
        /*0dc4*/ 	.word	0x0001f7f0


	//   ....[161]....
        /*0dc8*/ 	.word	0x0001f850


	//   ....[162]....
        /*0dcc*/ 	.word	0x0001f970


	//   ....[163]....
        /*0dd0*/ 	.word	0x0001f9d0


	//   ....[164]....
        /*0dd4*/ 	.word	0x0001faf0


	//   ....[165]....
        /*0dd8*/ 	.word	0x0001fb50


	//   ....[166]....
        /*0ddc*/ 	.word	0x0001fc00


	//   ....[167]....
        /*0de0*/ 	.word	0x0001fd20


	//   ....[168]....
        /*0de4*/ 	.word	0x0001fd90


	//   ....[169]....
        /*0de8*/ 	.word	0x0001fdf0


	//   ....[170]....
        /*0dec*/ 	.word	0x0001fe90


	//   ....[171]....
        /*0df0*/ 	.word	0x0001ff60


	//   ....[172]....
        /*0df4*/ 	.word	0x00020040


	//   ....[173]....
        /*0df8*/ 	.word	0x00020110


	//   ....[174]....
        /*0dfc*/ 	.word	0x000201a0


	//   ....[175]....
        /*0e00*/ 	.word	0x00020270


	//   ....[176]....
        /*0e04*/ 	.word	0x00020300


	//   ....[177]....
        /*0e08*/ 	.word	0x000203e0


	//   ....[178]....
        /*0e0c*/ 	.word	0x000204a0


	//   ....[179]....
        /*0e10*/ 	.word	0x00020620


	//   ....[180]....
        /*0e14*/ 	.word	0x000206f0


	//   ....[181]....
        /*0e18*/ 	.word	0x00020760


	//   ....[182]....
        /*0e1c*/ 	.word	0x00020890


	//   ....[183]....
        /*0e20*/ 	.word	0x000208f0


	//   ....[184]....
        /*0e24*/ 	.word	0x000209c0


	//   ....[185]....
        /*0e28*/ 	.word	0x00020ab0


	//   ....[186]....
        /*0e2c*/ 	.word	0x00020b40


	//   ....[187]....
        /*0e30*/ 	.word	0x00020c30


	//   ....[188]....
        /*0e34*/ 	.word	0x00020cd0


	//   ....[189]....
        /*0e38*/ 	.word	0x00020d30


	//   ....[190]....
        /*0e3c*/ 	.word	0x00020e30


	//   ....[191]....
        /*0e40*/ 	.word	0x00020e90


	//   ....[192]....
        /*0e44*/ 	.word	0x00020f90


	//   ....[193]....
        /*0e48*/ 	.word	0x00020ff0


	//   ....[194]....
        /*0e4c*/ 	.word	0x000210c0


	//   ....[195]....
        /*0e50*/ 	.word	0x00021210


	//   ....[196]....
        /*0e54*/ 	.word	0x000212c0


	//   ....[197]....
        /*0e58*/ 	.word	0x000213d0


	//   ....[198]....
        /*0e5c*/ 	.word	0x000214b0


	//   ....[199]....
        /*0e60*/ 	.word	0x00021510


	//   ....[200]....
        /*0e64*/ 	.word	0x00021600


	//   ....[201]....
        /*0e68*/ 	.word	0x00021660


	//   ....[202]....
        /*0e6c*/ 	.word	0x00021740


	//   ....[203]....
        /*0e70*/ 	.word	0x000217d0


	//   ....[204]....
        /*0e74*/ 	.word	0x00021870


	//   ....[205]....
        /*0e78*/ 	.word	0x00021990


	//   ....[206]....
        /*0e7c*/ 	.word	0x00021a00


	//   ....[207]....
        /*0e80*/ 	.word	0x00021a70


	//   ....[208]....
        /*0e84*/ 	.word	0x00021ae0


	//   ....[209]....
        /*0e88*/ 	.word	0x00021b50


	//   ....[210]....
        /*0e8c*/ 	.word	0x00021bd0


	//   ....[211]....
        /*0e90*/ 	.word	0x00021c60


	//   ....[212]....
        /*0e94*/ 	.word	0x00021cf0


	//   ....[213]....
        /*0e98*/ 	.word	0x00021d60


	//   ....[214]....
        /*0e9c*/ 	.word	0x00021dd0


	//   ....[215]....
        /*0ea0*/ 	.word	0x00021e40


	//   ....[216]....
        /*0ea4*/ 	.word	0x00021ec0


	//   ....[217]....
        /*0ea8*/ 	.word	0x00021f30


	//   ....[218]....
        /*0eac*/ 	.word	0x00021fd0


	//   ....[219]....
        /*0eb0*/ 	.word	0x00022060


	//   ....[220]....
        /*0eb4*/ 	.word	0x00022190


	//----- nvinfo : EIATTR_REG_RECONFIG
	.align		4
.L_321:
        /*0eb8*/ 	.byte	0x01, 0x54
	.zero		2


	//----- nvinfo : EIATTR_SYSCALL_OFFSETS
	.align		4
        /*0ebc*/ 	.byte	0x04, 0x46
        /*0ebe*/ 	.short	(.L_323 - .L_322)


	//   ....[0]....
.L_322:
        /*0ec0*/ 	.word	0x00001d30


	//   ....[1]....
        /*0ec4*/ 	.word	0x00001e80


	//   ....[2]....
        /*0ec8*/ 	.word	0x000079d0


	//   ....[3]....
        /*0ecc*/ 	.word	0x00007cf0


	//   ....[4]....
        /*0ed0*/ 	.word	0x0001a300


	//   ....[5]....
        /*0ed4*/ 	.word	0x0001a450


	//   ....[6]....
        /*0ed8*/ 	.word	0x0001a540


	//   ....[7]....
        /*0edc*/ 	.word	0x0001b3f0


	//----- nvinfo : EIATTR_MBARRIER_INSTR_OFFSETS
	.align		4
.L_323:
        /*0ee0*/ 	.byte	0x04, 0x39
        /*0ee2*/ 	.short	(.L_325 - .L_324)


	//   ....[0]....
.L_324:
        /*0ee4*/ 	.word	0x00000270
        /*0ee8*/ 	.word	0x000000ff
        /*0eec*/ 	.word	0x0002d800
        /*0ef0*/ 	.short	0x0100
        /*0ef2*/ 	.byte	0x08
	.zero		1


	//   ....[1]....
        /*0ef4*/ 	.word	0x00000280
        /*0ef8*/ 	.word	0x000000ff
        /*0efc*/ 	.word	0x0002d820
        /*0f00*/ 	.short	0x0100
        /*0f02*/ 	.byte	0x08
	.zero		1


	//   ....[2]....
        /*0f04*/ 	.word	0x00000370
        /*0f08*/ 	.word	0x000000ff
        /*0f0c*/ 	.word	0x0002d830
        /*0f10*/ 	.short	0x0100
        /*0f12*/ 	.byte	0x08
	.zero		1


	//   ....[3]....
        /*0f14*/ 	.word	0x00000380
        /*0f18*/ 	.word	0x000000ff
        /*0f1c*/ 	.word	0x0002d840
        /*0f20*/ 	.short	0x0100
        /*0f22*/ 	.byte	0x08
	.zero		1


	//   ....[4]....
        /*0f24*/ 	.word	0x00000390
        /*0f28*/ 	.word	0x000000ff
        /*0f2c*/ 	.word	0x0002d838
        /*0f30*/ 	.short	0x0100
        /*0f32*/ 	.byte	0x08
	.zero		1


	//   ....[5]....
        /*0f34*/ 	.word	0x000003a0
        /*0f38*/ 	.word	0x000000ff
        /*0f3c*/ 	.word	0x0002d848
        /*0f40*/ 	.short	0x0100
        /*0f42*/ 	.byte	0x08
	.zero		1


	//   ....[6]....
        /*0f44*/ 	.word	0x000004d0
        /*0f48*/ 	.word	0x000000ff
        /*0f4c*/ 	.word	0x0002d850
        /*0f50*/ 	.short	0x0100
        /*0f52*/ 	.byte	0x08
	.zero		1


	//   ....[7]....
        /*0f54*/ 	.word	0x000004e0
        /*0f58*/ 	.word	0x000000ff
        /*0f5c*/ 	.word	0x0002d860
        /*0f60*/ 	.short	0x0100
        /*0f62*/ 	.byte	0x08
	.zero		1


	//   ....[8]....
        /*0f64*/ 	.word	0x000004f0
        /*0f68*/ 	.word	0x000000ff
        /*0f6c*/ 	.word	0x0002d858
        /*0f70*/ 	.short	0x0100
        /*0f72*/ 	.byte	0x08
	.zero		1


	//   ....[9]....
        /*0f74*/ 	.word	0x00000500
        /*0f78*/ 	.word	0x000000ff
        /*0f7c*/ 	.word	0x0002d868
        /*0f80*/ 	.short	0x0100
        /*0f82*/ 	.byte	0x08
	.zero		1


	//   ....[10]....
        /*0f84*/ 	.word	0x000005f0
        /*0f88*/ 	.word	0x000000ff
        /*0f8c*/ 	.word	0x0002d870
        /*0f90*/ 	.short	0x0100
        /*0f92*/ 	.byte	0x06
	.zero		1


	//   ....[11]....
        /*0f94*/ 	.word	0x00000600
        /*0f98*/ 	.word	0x000000ff
        /*0f9c*/ 	.word	0x0002d880
        /*0fa0*/ 	.short	0x0100
        /*0fa2*/ 	.byte	0x06
	.zero		1


	//   ....[12]....
        /*0fa4*/ 	.word	0x00000610
        /*0fa8*/ 	.word	0x000000ff
        /*0fac*/ 	.word	0x0002d878
        /*0fb0*/ 	.short	0x0100
        /*0fb2*/ 	.byte	0x06
	.zero		1


	//   ....[13]....
        /*0fb4*/ 	.word	0x00000620
        /*0fb8*/ 	.word	0x000000ff
        /*0fbc*/ 	.word	0x0002d888
        /*0fc0*/ 	.short	0x0100
        /*0fc2*/ 	.byte	0x06
	.zero		1


	//   ....[14]....
        /*0fc4*/ 	.word	0x00000750
        /*0fc8*/ 	.word	0x000000ff
        /*0fcc*/ 	.word	0x0002d890
        /*0fd0*/ 	.short	0x0100
        /*0fd2*/ 	.byte	0x08
	.zero		1


	//   ....[15]....
        /*0fd4*/ 	.word	0x00000760
        /*0fd8*/ 	.word	0x000000ff
        /*0fdc*/ 	.word	0x0002d8a0
        /*0fe0*/ 	.short	0x0100
        /*0fe2*/ 	.byte	0x08
	.zero		1


	//   ....[16]....
        /*0fe4*/ 	.word	0x00000770
        /*0fe8*/ 	.word	0x000000ff
        /*0fec*/ 	.word	0x0002d898
        /*0ff0*/ 	.short	0x0100
        /*0ff2*/ 	.byte	0x08
	.zero		1


	//   ....[17]....
        /*0ff4*/ 	.word	0x00000780
        /*0ff8*/ 	.word	0x000000ff
        /*0ffc*/ 	.word	0x0002d8a8
        /*1000*/ 	.short	0x0100
        /*1002*/ 	.byte	0x08
	.zero		1


	//   ....[18]....
        /*1004*/ 	.word	0x000008b0
        /*1008*/ 	.word	0x000000ff
        /*100c*/ 	.word	0x0002d8b0
        /*1010*/ 	.short	0x0100
        /*1012*/ 	.byte	0x08
	.zero		1


	//   ....[19]....
        /*1014*/ 	.word	0x000008c0
        /*1018*/ 	.word	0x000000ff
        /*101c*/ 	.word	0x0002d8c0
        /*1020*/ 	.short	0x0100
        /*1022*/ 	.byte	0x08
	.zero		1


	//   ....[20]....
        /*1024*/ 	.word	0x000008d0
        /*1028*/ 	.word	0x000000ff
        /*102c*/ 	.word	0x0002d8b8
        /*1030*/ 	.short	0x0100
        /*1032*/ 	.byte	0x08
	.zero		1


	//   ....[21]....
        /*1034*/ 	.word	0x000008e0
        /*1038*/ 	.word	0x000000ff
        /*103c*/ 	.word	0x0002d8c8
        /*1040*/ 	.short	0x0100
        /*1042*/ 	.byte	0x08
	.zero		1


	//   ....[22]....
        /*1044*/ 	.word	0x000032e0
        /*1048*/ 	.word	0x00000020
        /*104c*/ 	.word	0x0002d890
        /*1050*/ 	.short	0x010a
        /*1052*/ 	.byte	0x3f
	.zero		1


	//   ....[23]....
        /*1054*/ 	.word	0x00004f70
        /*1058*/ 	.word	0x00000020
        /*105c*/ 	.word	0x0002d890
        /*1060*/ 	.short	0x010a
        /*1062*/ 	.byte	0x3f
	.zero		1


	//   ....[24]....
        /*1064*/ 	.word	0x00006950
        /*1068*/ 	.word	0x00000020
        /*106c*/ 	.word	0x0002d890
        /*1070*/ 	.short	0x010a
        /*1072*/ 	.byte	0x3f
	.zero		1


	//   ....[25]....
        /*1074*/ 	.word	0x00006e90
        /*1078*/ 	.word	0x0000000b
        /*107c*/ 	.word	0x00000000
        /*1080*/ 	.short	0x0101
        /*1082*/ 	.byte	0x3f
	.zero		1


	//   ....[26]....
        /*1084*/ 	.word	0x00006ed0
        /*1088*/ 	.word	0x00000020
        /*108c*/ 	.word	0x0002d8b0
        /*1090*/ 	.short	0x010a
        /*1092*/ 	.byte	0x3f
	.zero		1


	//   ....[27]....
        /*1094*/ 	.word	0x000073d0
        /*1098*/ 	.word	0x00000020
        /*109c*/ 	.word	0x00000000
        /*10a0*/ 	.short	0x0101
        /*10a2*/ 	.byte	0x3f
	.zero		1


	//   ....[28]....
        /*10a4*/ 	.word	0x00007a70
        /*10a8*/ 	.word	0x00000002
        /*10ac*/ 	.word	0x0002d800
        /*10b0*/ 	.short	0x010a
        /*10b2*/ 	.byte	0x3f
	.zero		1


	//   ....[29]....
        /*10b4*/ 	.word	0x00007ac0
        /*10b8*/ 	.word	0x00000002
        /*10bc*/ 	.word	0x0002d800
        /*10c0*/ 	.short	0x010a
        /*10c2*/ 	.byte	0x3f
	.zero		1


	//   ....[30]....
        /*10c4*/ 	.word	0x000086b0
        /*10c8*/ 	.word	0x00000002
        /*10cc*/ 	.word	0x0002d800
        /*10d0*/ 	.short	0x010a
        /*10d2*/ 	.byte	0x3f
	.zero		1


	//   ....[31]....
        /*10d4*/ 	.word	0x0000a3a0
        /*10d8*/ 	.word	0x00000002
        /*10dc*/ 	.word	0x0002d800
        /*10e0*/ 	.short	0x010a
        /*10e2*/ 	.byte	0x3f
	.zero		1


	//   ....[32]....
        /*10e4*/ 	.word	0x0000bbd0
        /*10e8*/ 	.word	0x00000000
        /*10ec*/ 	.word	0x0002d830
        /*10f0*/ 	.short	0x010a
        /*10f2*/ 	.byte	0x3f
	.zero		1


	//   ....[33]....
        /*10f4*/ 	.word	0x0000bc80
        /*10f8*/ 	.word	0x00000000
        /*10fc*/ 	.word	0x0002d830
        /*1100*/ 	.short	0x010a
        /*1102*/ 	.byte	0x3f
	.zero		1


	//   ....[34]....
        /*1104*/ 	.word	0x0000dd00
        /*1108*/ 	.word	0x00000000
        /*110c*/ 	.word	0x00000000
        /*1110*/ 	.short	0x0101
        /*1112*/ 	.byte	0x3f
	.zero		1


	//   ....[35]....
        /*1114*/ 	.word	0x0000ea70
        /*1118*/ 	.word	0x00000007
        /*111c*/ 	.word	0x0002d830
        /*1120*/ 	.short	0x010a
        /*1122*/ 	.byte	0x3f
	.zero		1


	//   ....[36]....
        /*1124*/ 	.word	0x0000eac0
        /*1128*/ 	.word	0x00000007
        /*112c*/ 	.word	0x0002d830
        /*1130*/ 	.short	0x010a
        /*1132*/ 	.byte	0x3f
	.zero		1


	//   ....[37]....
        /*1134*/ 	.word	0x0000ef60
        /*1138*/ 	.word	0x00000008
        /*113c*/ 	.word	0x0002d850
        /*1140*/ 	.short	0x010a
        /*1142*/ 	.byte	0x3f
	.zero		1


	//   ....[38]....
        /*1144*/ 	.word	0x0000efa0
        /*1148*/ 	.word	0x00000008
        /*114c*/ 	.word	0x0002d850
        /*1150*/ 	.short	0x010a
        /*1152*/ 	.byte	0x3f
	.zero		1


	//   ....[39]....
        /*1154*/ 	.word	0x00011140
        /*1158*/ 	.word	0x00000050
        /*115c*/ 	.word	0x00000000
        /*1160*/ 	.short	0x0101
        /*1162*/ 	.byte	0x3f
	.zero		1


	//   ....[40]....
        /*1164*/ 	.word	0x00011970
        /*1168*/ 	.word	0x00000005
        /*116c*/ 	.word	0x00000000
        /*1170*/ 	.short	0x0101
        /*1172*/ 	.byte	0x3f
	.zero		1


	//   ....[41]....
        /*1174*/ 	.word	0x000120e0
        /*1178*/ 	.word	0x00000007
        /*117c*/ 	.word	0x0002d830
        /*1180*/ 	.short	0x010a
        /*1182*/ 	.byte	0x3f
	.zero		1


	//   ....[42]....
        /*1184*/ 	.word	0x00012130
        /*1188*/ 	.word	0x00000007
        /*118c*/ 	.word	0x0002d830
        /*1190*/ 	.short	0x010a
        /*1192*/ 	.byte	0x3f
	.zero		1


	//   ....[43]....
        /*1194*/ 	.word	0x000125d0
        /*1198*/ 	.word	0x00000008
        /*119c*/ 	.word	0x0002d850
        /*11a0*/ 	.short	0x010a
        /*11a2*/ 	.byte	0x3f
	.zero		1


	//   ....[44]....
        /*11a4*/ 	.word	0x00012610
        /*11a8*/ 	.word	0x00000008
        /*11ac*/ 	.word	0x0002d850
        /*11b0*/ 	.short	0x010a
        /*11b2*/ 	.byte	0x3f
	.zero		1


	//   ....[45]....
        /*11b4*/ 	.word	0x00012d60
        /*11b8*/ 	.word	0x00000007
        /*11bc*/ 	.word	0x00000000
        /*11c0*/ 	.short	0x0101
        /*11c2*/ 	.byte	0x3f
	.zero		1


	//   ....[46]....
        /*11c4*/ 	.word	0x00014670
        /*11c8*/ 	.word	0x00000005
        /*11cc*/ 	.word	0x00000000
        /*11d0*/ 	.short	0x0101
        /*11d2*/ 	.byte	0x3f
	.zero		1


	//   ....[47]....
        /*11d4*/ 	.word	0x00014d00
        /*11d8*/ 	.word	0x00000006
        /*11dc*/ 	.word	0x0002d850
        /*11e0*/ 	.short	0x010a
        /*11e2*/ 	.byte	0x3f
	.zero		1


	//   ....[48]....
        /*11e4*/ 	.word	0x00014db0
        /*11e8*/ 	.word	0x00000006
        /*11ec*/ 	.word	0x0002d850
        /*11f0*/ 	.short	0x010a
        /*11f2*/ 	.byte	0x3f
	.zero		1


	//   ....[49]....
        /*11f4*/ 	.word	0x000155b0
        /*11f8*/ 	.word	0x00000004
        /*11fc*/ 	.word	0x00000000
        /*1200*/ 	.short	0x0101
        /*1202*/ 	.byte	0x3f
	.zero		1


	//   ....[50]....
        /*1204*/ 	.word	0x00016900
        /*1208*/ 	.word	0x00000000
        /*120c*/ 	.word	0x00000000
        /*1210*/ 	.short	0x0101
        /*1212*/ 	.byte	0x3f
	.zero		1


	//   ....[51]....
        /*1214*/ 	.word	0x00018c60
        /*1218*/ 	.word	0x00000016
        /*121c*/ 	.word	0x0002d820
        /*1220*/ 	.short	0x010a
        /*1222*/ 	.byte	0x3f
	.zero		1


	//   ....[52]....
        /*1224*/ 	.word	0x00018d20
        /*1228*/ 	.word	0x00000008
        /*122c*/ 	.word	0x0002d8a0
        /*1230*/ 	.short	0x010a
        /*1232*/ 	.byte	0x3f
	.zero		1


	//   ....[53]....
        /*1234*/ 	.word	0x00019150
        /*1238*/ 	.word	0x00000008
        /*123c*/ 	.word	0x0002d8c0
        /*1240*/ 	.short	0x010a
        /*1242*/ 	.byte	0x3f
	.zero		1


	//   ....[54]....
        /*1244*/ 	.word	0x000196b0
        /*1248*/ 	.word	0x00000008
        /*124c*/ 	.word	0x0002d8a0
        /*1250*/ 	.short	0x010a
        /*1252*/ 	.byte	0x3f
	.zero		1


	//   ....[55]....
        /*1254*/ 	.word	0x00019ad0
        /*1258*/ 	.word	0x00000008
        /*125c*/ 	.word	0x0002d8c0
        /*1260*/ 	.short	0x010a
        /*1262*/ 	.byte	0x3f
	.zero		1


	//   ....[56]....
        /*1264*/ 	.word	0x0001ab40
        /*1268*/ 	.word	0x00000000
        /*126c*/ 	.word	0x0002d840
        /*1270*/ 	.short	0x010a
        /*1272*/ 	.byte	0x3f
	.zero		1


	//   ....[57]....
        /*1274*/ 	.word	0x0001b0d0
        /*1278*/ 	.word	0x00000000
        /*127c*/ 	.word	0x0002d830
        /*1280*/ 	.short	0x0107
        /*1282*/ 	.byte	0x3f
	.zero		1


	//   ....[58]....
        /*1284*/ 	.word	0x0001b1a0
        /*1288*/ 	.word	0x00000000
        /*128c*/ 	.word	0x0002d830
        /*1290*/ 	.short	0x0101
        /*1292*/ 	.byte	0x3f
	.zero		1


	//   ....[59]....
        /*1294*/ 	.word	0x0001bdb0
        /*1298*/ 	.word	0x00000016
        /*129c*/ 	.word	0x0002d800
        /*12a0*/ 	.short	0x0107
        /*12a2*/ 	.byte	0x3f
	.zero		1


	//   ....[60]....
        /*12a4*/ 	.word	0x0001bea0
        /*12a8*/ 	.word	0x00000016
        /*12ac*/ 	.word	0x0002d800
        /*12b0*/ 	.short	0x0101
        /*12b2*/ 	.byte	0x3f
	.zero		1


	//   ....[61]....
        /*12b4*/ 	.word	0x0001bec0
        /*12b8*/ 	.word	0x00000016
        /*12bc*/ 	.word	0x0002d820
        /*12c0*/ 	.short	0x010a
        /*12c2*/ 	.byte	0x3f
	.zero		1


	//   ....[62]....
        /*12c4*/ 	.word	0x0001c2c0
        /*12c8*/ 	.word	0x00000005
        /*12cc*/ 	.word	0x0002d840
        /*12d0*/ 	.short	0x010a
        /*12d2*/ 	.byte	0x3f
	.zero		1


	//   ....[63]....
        /*12d4*/ 	.word	0x0001c730
        /*12d8*/ 	.word	0x00000005
        /*12dc*/ 	.word	0x0002d830
        /*12e0*/ 	.short	0x0107
        /*12e2*/ 	.byte	0x3f
	.zero		1


	//   ....[64]....
        /*12e4*/ 	.word	0x0001c7f0
        /*12e8*/ 	.word	0x00000005
        /*12ec*/ 	.word	0x0002d830
        /*12f0*/ 	.short	0x0101
        /*12f2*/ 	.byte	0x3f
	.zero		1


	//   ....[65]....
        /*12f4*/ 	.word	0x0001c850
        /*12f8*/ 	.word	0x00000005
        /*12fc*/ 	.word	0x0002d860
        /*1300*/ 	.short	0x010a
        /*1302*/ 	.byte	0x3f
	.zero		1


	//   ....[66]....
        /*1304*/ 	.word	0x0001cd30
        /*1308*/ 	.word	0x00000005
        /*130c*/ 	.word	0x0002d850
        /*1310*/ 	.short	0x0107
        /*1312*/ 	.byte	0x3f
	.zero		1


	//   ....[67]....
        /*1314*/ 	.word	0x0001ce30
        /*1318*/ 	.word	0x00000005
        /*131c*/ 	.word	0x0002d850
        /*1320*/ 	.short	0x0101
        /*1322*/ 	.byte	0x3f
	.zero		1


	//   ....[68]....
        /*1324*/ 	.word	0x0001d030
        /*1328*/ 	.word	0x00000000
        /*132c*/ 	.word	0x0002d860
        /*1330*/ 	.short	0x010a
        /*1332*/ 	.byte	0x3f
	.zero		1


	//   ....[69]....
        /*1334*/ 	.word	0x0001d460
        /*1338*/ 	.word	0x00000000
        /*133c*/ 	.word	0x0002d850
        /*1340*/ 	.short	0x0107
        /*1342*/ 	.byte	0x3f
	.zero		1


	//   ....[70]....
        /*1344*/ 	.word	0x0001d530
        /*1348*/ 	.word	0x00000000
        /*134c*/ 	.word	0x0002d850
        /*1350*/ 	.short	0x0101
        /*1352*/ 	.byte	0x3f
	.zero		1


	//   ....[71]....
        /*1354*/ 	.word	0x0001e260
        /*1358*/ 	.word	0x00000005
        /*135c*/ 	.word	0x0002d820
        /*1360*/ 	.short	0x010a
        /*1362*/ 	.byte	0x3f
	.zero		1


	//   ....[72]....
        /*1364*/ 	.word	0x0001e3d0
        /*1368*/ 	.word	0x00000003
        /*136c*/ 	.word	0x0002d840
        /*1370*/ 	.short	0x010a
        /*1372*/ 	.byte	0x3f
	.zero		1


	//   ....[73]....
        /*1374*/ 	.word	0x0001e470
        /*1378*/ 	.word	0x00000019
        /*137c*/ 	.word	0x0002d840
        /*1380*/ 	.short	0x010a
        /*1382*/ 	.byte	0x3f
	.zero		1


	//   ....[74]....
        /*1384*/ 	.word	0x0001e4b0
        /*1388*/ 	.word	0x00000003
        /*138c*/ 	.word	0x0002d860
        /*1390*/ 	.short	0x010a
        /*1392*/ 	.byte	0x3f
	.zero		1


	//   ....[75]....
        /*1394*/ 	.word	0x0001e4f0
        /*1398*/ 	.word	0x00000019
        /*139c*/ 	.word	0x0002d860
        /*13a0*/ 	.short	0x010a
        /*13a2*/ 	.byte	0x3f
	.zero		1


	//   ....[76]....
        /*13a4*/ 	.word	0x0001e550
        /*13a8*/ 	.word	0x00000020
        /*13ac*/ 	.word	0x0002d890
        /*13b0*/ 	.short	0x010a
        /*13b2*/ 	.byte	0x3f
	.zero		1


	//   ....[77]....
        /*13b4*/ 	.word	0x0001e6d0
        /*13b8*/ 	.word	0x00000020
        /*13bc*/ 	.word	0x0002d890
        /*13c0*/ 	.short	0x010a
        /*13c2*/ 	.byte	0x3f
	.zero		1


	//   ....[78]....
        /*13c4*/ 	.word	0x0001e850
        /*13c8*/ 	.word	0x00000020
        /*13cc*/ 	.word	0x0002d890
        /*13d0*/ 	.short	0x010a
        /*13d2*/ 	.byte	0x3f
	.zero		1


	//   ....[79]....
        /*13d4*/ 	.word	0x0001e9c0
        /*13d8*/ 	.word	0x00000020
        /*13dc*/ 	.word	0x0002d8b0
        /*13e0*/ 	.short	0x010a
        /*13e2*/ 	.byte	0x3f
	.zero		1


	//   ....[80]....
        /*13e4*/ 	.word	0x0001ecd0
        /*13e8*/ 	.word	0x00000002
        /*13ec*/ 	.word	0x0002d800
        /*13f0*/ 	.short	0x010a
        /*13f2*/ 	.byte	0x3f
	.zero		1


	//   ....[81]....
        /*13f4*/ 	.word	0x0001eee0
        /*13f8*/ 	.word	0x00000002
        /*13fc*/ 	.word	0x0002d800
        /*1400*/ 	.short	0x010a
        /*1402*/ 	.byte	0x3f
	.zero		1


	//   ....[82]....
        /*1404*/ 	.word	0x0001ef30
        /*1408*/ 	.word	0x00000000
        /*140c*/ 	.word	0x0002d830
        /*1410*/ 	.short	0x010a
        /*1412*/ 	.byte	0x3f
	.zero		1


	//   ....[83]....
        /*1414*/ 	.word	0x0001ef80
        /*1418*/ 	.word	0x00000007
        /*141c*/ 	.word	0x0002d830
        /*1420*/ 	.short	0x010a
        /*1422*/ 	.byte	0x3f
	.zero		1


	//   ....[84]....
        /*1424*/ 	.word	0x0001efd0
        /*1428*/ 	.word	0x00000008
        /*142c*/ 	.word	0x0002d850
        /*1430*/ 	.short	0x010a
        /*1432*/ 	.byte	0x3f
	.zero		1


	//   ....[85]....
        /*1434*/ 	.word	0x0001f020
        /*1438*/ 	.word	0x00000007
        /*143c*/ 	.word	0x0002d830
        /*1440*/ 	.short	0x010a
        /*1442*/ 	.byte	0x3f
	.zero		1


	//   ....[86]....
        /*1444*/ 	.word	0x0001f070
        /*1448*/ 	.word	0x00000008
        /*144c*/ 	.word	0x0002d850
        /*1450*/ 	.short	0x010a
        /*1452*/ 	.byte	0x3f
	.zero		1


	//   ....[87]....
        /*1454*/ 	.word	0x0001f0c0
        /*1458*/ 	.word	0x00000006
        /*145c*/ 	.word	0x0002d850
        /*1460*/ 	.short	0x010a
        /*1462*/ 	.byte	0x3f
	.zero		1


	//   ....[88]....
        /*1464*/ 	.word	0x0001f450
        /*1468*/ 	.word	0x00000016
        /*146c*/ 	.word	0x0002d820
        /*1470*/ 	.short	0x010a
        /*1472*/ 	.byte	0x3f
	.zero		1


	//   ....[89]....
        /*1474*/ 	.word	0x0001f4a0
        /*1478*/ 	.word	0x00000008
        /*147c*/ 	.word	0x0002d8a0
        /*1480*/ 	.short	0x010a
        /*1482*/ 	.byte	0x3f
	.zero		1


	//   ....[90]....
        /*1484*/ 	.word	0x0001f4f0
        /*1488*/ 	.word	0x00000008
        /*148c*/ 	.word	0x0002d8c0
        /*1490*/ 	.short	0x010a
        /*1492*/ 	.byte	0x3f
	.zero		1


	//   ....[91]....
        /*1494*/ 	.word	0x0001f540
        /*1498*/ 	.word	0x00000008
        /*149c*/ 	.word	0x0002d8a0
        /*14a0*/ 	.short	0x010a
        /*14a2*/ 	.byte	0x3f
	.zero		1


	//   ....[92]....
        /*14a4*/ 	.word	0x0001f590
        /*14a8*/ 	.word	0x00000008
        /*14ac*/ 	.word	0x0002d8c0
        /*14b0*/ 	.short	0x010a
        /*14b2*/ 	.byte	0x3f
	.zero		1


	//   ....[93]....
        /*14b4*/ 	.word	0x0001f6b0
        /*14b8*/ 	.word	0x00000000
        /*14bc*/ 	.word	0x0002d840
        /*14c0*/ 	.short	0x010a
        /*14c2*/ 	.byte	0x3f
	.zero		1


	//   ....[94]....
        /*14c4*/ 	.word	0x00020520
        /*14c8*/ 	.word	0x00000016
        /*14cc*/ 	.word	0x0002d820
        /*14d0*/ 	.short	0x010a
        /*14d2*/ 	.byte	0x3f
	.zero		1


	//   ....[95]....
        /*14d4*/ 	.word	0x00020570
        /*14d8*/ 	.word	0x00000005
        /*14dc*/ 	.word	0x0002d840
        /*14e0*/ 	.short	0x010a
        /*14e2*/ 	.byte	0x3f
	.zero		1


	//   ....[96]....
        /*14e4*/ 	.word	0x00020b80
        /*14e8*/ 	.word	0x00000005
        /*14ec*/ 	.word	0x0002d860
        /*14f0*/ 	.short	0x010a
        /*14f2*/ 	.byte	0x3f
	.zero		1


	//   ....[97]....
        /*14f4*/ 	.word	0x00021160
        /*14f8*/ 	.word	0x00000000
        /*14fc*/ 	.word	0x0002d860
        /*1500*/ 	.short	0x010a
        /*1502*/ 	.byte	0x3f
	.zero		1


	//   ....[98]....
        /*1504*/ 	.word	0x000220b0
        /*1508*/ 	.word	0x00000005
        /*150c*/ 	.word	0x0002d820
        /*1510*/ 	.short	0x010a
        /*1512*/ 	.byte	0x3f
	.zero		1


	//   ....[99]....
        /*1514*/ 	.word	0x00022250
        /*1518*/ 	.word	0x00000003
        /*151c*/ 	.word	0x0002d840
        /*1520*/ 	.short	0x010a
        /*1522*/ 	.byte	0x3f
	.zero		1


	//   ....[100]....
        /*1524*/ 	.word	0x000222a0
        /*1528*/ 	.word	0x00000019
        /*152c*/ 	.word	0x0002d840
        /*1530*/ 	.short	0x010a
        /*1532*/ 	.byte	0x3f
	.zero		1


	//   ....[101]....
        /*1534*/ 	.word	0x000222f0
        /*1538*/ 	.word	0x00000003
        /*153c*/ 	.word	0x0002d860
        /*1540*/ 	.short	0x010a
        /*1542*/ 	.byte	0x3f
	.zero		1


	//----- nvinfo : EIATTR_NUM_MBARRIERS
	.align		4
.L_325:
        /*1544*/ 	.byte	0x03, 0x38
        /*1546*/ 	.short	0x0016


	//----- nvinfo : EIATTR_EXIT_INSTR_OFFSETS
	.align		4
        /*1548*/ 	.byte	0x04, 0x1c
        /*154a*/ 	.short	(.L_327 - .L_326)


	//   ....[0]....
.L_326:
        /*154c*/ 	.word	0x0001e540


	//----- nvinfo : EIATTR_MAX_THREADS
	.align		4
.L_327:
        /*1550*/ 	.byte	0x04, 0x05
        /*1552*/ 	.short	(.L_329 - .L_328)
.L_328:
        /*1554*/ 	.word	0x00000200
        /*1558*/ 	.word	0x00000001
        /*155c*/ 	.word	0x00000001


	//----- nvinfo : EIATTR_CRS_STACK_SIZE
	.align		4
.L_329:
        /*1560*/ 	.byte	0x04, 0x1e
        /*1562*/ 	.short	(.L_331 - .L_330)
.L_330:
        /*1564*/ 	.word	0x00000000


	//----- nvinfo : EIATTR_CBANK_PARAM_SIZE
	.align		4
.L_331:
        /*1568*/ 	.byte	0x03, 0x19
        /*156a*/ 	.short	0x0af0


	//----- nvinfo : EIATTR_PARAM_CBANK
	.align		4
        /*156c*/ 	.byte	0x04, 0x0a
        /*156e*/ 	.short	(.L_333 - .L_332)
	.align		4
.L_332:
        /*1570*/ 	.word	index@(.nv.constant0._ZN7cutlass13device_kernelIN5flash11enable_sm90INS1_16FlashAttnFwdSm90INS1_25CollectiveMainloopFwdSm90ILi2EN4cute5tupleIJNS5_1CILi1EEES8_S8_EEENS6_IJNS7_ILi192EEENS7_ILi128EEENS7_ILi96EEEEEELi96ENS_10bfloat16_tEfNS_4arch4Sm90ELb1ELb0ELb1ELb1ELb1ELb1ELb0ELb0ELb1ELb1ELb0ELb0EEENS1_21CollectiveEpilogueFwdINS6_IJSA_SC_SB_EEES9_SE_SG_Li384ELb1ELb1ELb0ELb0EEENS1_36VarlenDynamicPersistentTileSchedulerILi192ELi128ELi384ELi128ELb0ELb1ELb1ELb1ELb1ELb1EEEEEEEEEvNT_6ParamsE)
        /*1574*/ 	.short	0x0210
        /*1576*/ 	.short	0x0af0


	//----- nvinfo : EIATTR_SW_WAR
	.align		4
.L_333:
        /*1578*/ 	.byte	0x04, 0x36
        /*157a*/ 	.short	(.L_335 - .L_334)
.L_334:
        /*157c*/ 	.word	0x00000008
.L_335:


//--------------------- .nv.callgraph             --------------------------
	.section	.nv.callgraph,"",@"SHT_CUDA_CALLGRAPH"
	.align	4
	.sectionentsize	8
	.align		4
        /*0000*/ 	.word	0x00000000
	.align		4
        /*0004*/ 	.word	0xffffffff
	.align		4
        /*0008*/ 	.word	index@(_ZN7cutlass13device_kernelIN5flash11enable_sm90INS1_16FlashAttnFwdSm90INS1_25CollectiveMainloopFwdSm90ILi2EN4cute5tupleIJNS5_1CILi1EEES8_S8_EEENS6_IJNS7_ILi192EEENS7_ILi128EEENS7_ILi96EEEEEELi96ENS_10bfloat16_tEfNS_4arch4Sm90ELb0ELb0ELb1ELb0ELb1ELb0ELb0ELb0ELb1ELb1ELb0ELb0EEENS1_21CollectiveEpilogueFwdINS6_IJSA_SC_SB_EEES9_SE_SG_Li384ELb0ELb1ELb0ELb0EEENS1_29StaticPersistentTileSchedulerILb0EEEEEEEEEvNT_6ParamsE)
	.align		4
        /*000c*/ 	.word	index@(__assertfail)
	.align		4
        /*0010*/ 	.word	index@(_ZN7cutlass13device_kernelIN5flash11enable_sm90INS1_16FlashAttnFwdSm90INS1_25CollectiveMainloopFwdSm90ILi2EN4cute5tupleIJNS5_1CILi1EEES8_S8_EEENS6_IJNS7_ILi192EEENS7_ILi128EEENS7_ILi96EEEEEELi96ENS_10bfloat16_tEfNS_4arch4Sm90ELb0ELb0ELb1ELb1ELb1ELb0ELb0ELb0ELb1ELb1ELb0ELb0EEENS1_21CollectiveEpilogueFwdINS6_IJSA_SC_SB_EEES9_SE_SG_Li384ELb1ELb1ELb0ELb0EEENS1_36VarlenDynamicPersistentTileSchedulerILi192ELi128ELi384ELi128ELb0ELb1ELb1ELb0ELb1ELb1EEEEEEEEEvNT_6ParamsE)
	.align		4
        /*0014*/ 	.word	index@(__assertfail)
	.align		4
        /*0018*/ 	.word	index@(_ZN7cutlass13device_kernelIN5flash11enable_sm90INS1_16FlashAttnFwdSm90INS1_25CollectiveMainloopFwdSm90ILi2EN4cute5tupleIJNS5_1CILi1EEES8_S8_EEENS6_IJNS7_ILi192EEENS7_ILi128EEENS7_ILi96EEEEEELi96ENS_10bfloat16_tEfNS_4arch4Sm90ELb0ELb0ELb1ELb1ELb1ELb1ELb0ELb0ELb1ELb1ELb0ELb0EEENS1_21CollectiveEpilogueFwdINS6_IJSA_SC_SB_EEES9_SE_SG_Li384ELb1ELb1ELb0ELb0EEENS1_36VarlenDynamicPersistentTileSchedulerILi192ELi128ELi384ELi128ELb0ELb1ELb1ELb0ELb1ELb1EEEEEEEEEvNT_6ParamsE)
	.align		4
        /*001c*/ 	.word	index@(__assertfail)
	.align		4
        /*0020*/ 	.word	index@(_ZN7cutlass13device_kernelIN5flash11enable_sm90INS1_16FlashAttnFwdSm90INS1_25CollectiveMainloopFwdSm90ILi2EN4cute5tupleIJNS5_1CILi1EEES8_S8_EEENS6_IJNS7_ILi192EEENS7_ILi128EEENS7_ILi96EEEEEELi96ENS_10bfloat16_tEfNS_4arch4Sm90ELb0ELb1ELb1ELb0ELb1ELb0ELb0ELb0ELb1ELb1ELb0ELb0EEENS1_21CollectiveEpilogueFwdINS6_IJSA_SC_SB_EEES9_SE_SG_Li384ELb0ELb1ELb0ELb0EEENS1_30DynamicPersistentTileSchedulerILi384ELi128ELb0ELb1ELb1EEEEEEEEEvNT_6ParamsE)
	.align		4
        /*0024*/ 	.word	index@(__assertfail)
	.align		4
        /*0028*/ 	.word	index@(_ZN7cutlass13device_kernelIN5flash11enable_sm90INS1_16FlashAttnFwdSm90INS1_25CollectiveMainloopFwdSm90ILi2EN4cute5tupleIJNS5_1CILi1EEES8_S8_EEENS6_IJNS7_ILi192EEENS7_ILi128EEENS7_ILi96EEEEEELi96ENS_10bfloat16_tEfNS_4arch4Sm90ELb0ELb1ELb1ELb1ELb1ELb0ELb0ELb0ELb1ELb1ELb0ELb0EEENS1_21CollectiveEpilogueFwdINS6_IJSA_SC_SB_EEES9_SE_SG_Li384ELb1ELb1ELb0ELb0EEENS1_36VarlenDynamicPersistentTileSchedulerILi192ELi128ELi384ELi128ELb0ELb1ELb1ELb1ELb0ELb1EEEEEEEEEvNT_6ParamsE)
	.align		4
        /*002c*/ 	.word	index@(__assertfail)
	.align		4
        /*0030*/ 	.word	index@(_ZN7cutlass13device_kernelIN5flash11enable_sm90INS1_16FlashAttnFwdSm90INS1_25CollectiveMainloopFwdSm90ILi2EN4cute5tupleIJNS5_1CILi1EEES8_S8_EEENS6_IJNS7_ILi192EEENS7_ILi128EEENS7_ILi96EEEEEELi96ENS_10bfloat16_tEfNS_4arch4Sm90ELb0ELb1ELb1ELb1ELb1ELb1ELb0ELb0ELb1ELb1ELb0ELb0EEENS1_21CollectiveEpilogueFwdINS6_IJSA_SC_SB_EEES9_SE_SG_Li384ELb1ELb1ELb0ELb0EEENS1_36VarlenDynamicPersistentTileSchedulerILi192ELi128ELi384ELi128ELb0ELb1ELb1ELb1ELb0ELb1EEEEEEEEEvNT_6ParamsE)
	.align		4
        /*0034*/ 	.word	index@(__assertfail)
	.align		4
        /*0038*/ 	.word	index@(_ZN7cutlass13device_kernelIN5flash11enable_sm90INS1_16FlashAttnFwdSm90INS1_25CollectiveMainloopFwdSm90ILi2EN4cute5tupleIJNS5_1CILi1EEES8_S8_EEENS6_IJNS7_ILi192EEENS7_ILi128EEENS7_ILi96EEEEEELi96ENS_10bfloat16_tEfNS_4arch4Sm90ELb1ELb0ELb1ELb0ELb1ELb0ELb0ELb0ELb1ELb1ELb0ELb0EEENS1_21CollectiveEpilogueFwdINS6_IJSA_SC_SB_EEES9_SE_SG_Li384ELb0ELb1ELb0ELb0EEENS1_30DynamicPersistentTileSchedulerILi384ELi128ELb0ELb1ELb1EEEEEEEEEvNT_6ParamsE)
	.align		4
        /*003c*/ 	.word	index@(__assertfail)
	.align		4
        /*0040*/ 	.word	index@(_ZN7cutlass13device_kernelIN5flash11enable_sm90INS1_16FlashAttnFwdSm90INS1_25CollectiveMainloopFwdSm90ILi2EN4cute5tupleIJNS5_1CILi1EEES8_S8_EEENS6_IJNS7_ILi192EEENS7_ILi128EEENS7_ILi96EEEEEELi96ENS_10bfloat16_tEfNS_4arch4Sm90ELb1ELb0ELb1ELb1ELb1ELb0ELb0ELb0ELb1ELb1ELb0ELb0EEENS1_21CollectiveEpilogueFwdINS6_IJSA_SC_SB_EEES9_SE_SG_Li384ELb1ELb1ELb0ELb0EEENS1_36VarlenDynamicPersistentTileSchedulerILi192ELi128ELi384ELi128ELb0ELb1ELb1ELb1ELb1ELb1EEEEEEEEEvNT_6ParamsE)
	.align		4
        /*0044*/ 	.word	index@(__assertfail)
	.align		4
        /*0048*/ 	.word	index@(_ZN7cutlass13device_kernelIN5flash11enable_sm90INS1_16FlashAttnFwdSm90INS1_25CollectiveMainloopFwdSm90ILi2EN4cute5tupleIJNS5_1CILi1EEES8_S8_EEENS6_IJNS7_ILi192EEENS7_ILi128EEENS7_ILi96EEEEEELi96ENS_10bfloat16_tEfNS_4arch4Sm90ELb1ELb0ELb1ELb1ELb1ELb1ELb0ELb0ELb1ELb1ELb0ELb0EEENS1_21CollectiveEpilogueFwdINS6_IJSA_SC_SB_EEES9_SE_SG_Li384ELb1ELb1ELb0ELb0EEENS1_36VarlenDynamicPersistentTileSchedulerILi192ELi128ELi384ELi128ELb0ELb1ELb1ELb1ELb1ELb1EEEEEEEEEvNT_6ParamsE)
	.align		4
        /*004c*/ 	.word	index@(__assertfail)
	.align		4
        /*0050*/ 	.word	0x00000000
	.align		4
        /*0054*/ 	.word	0xfffffffe
	.align		4
        /*0058*/ 	.word	0x00000000
	.align		4
        /*005c*/ 	.word	0xfffffffd
	.align		4
        /*0060*/ 	.word	0x00000000
	.align		4
        /*0064*/ 	.word	0xfffffffc


//--------------------- .nv.constant4             --------------------------
	.section	.nv.constant4,"a",@progbits
	.align	8
	.align		8
.nv.constant4:
        /*0000*/ 	.dword	__assertfail
	.align		8
        /*0008*/ 	.dword	__unnamed_1
	.align		8
        /*0010*/ 	.dword	__unnamed_2
	.align		8
        /*0018*/ 	.dword	__unnamed_3
	.align		8
        /*0020*/ 	.dword	__unnamed_4
	.align		8
        /*0028*/ 	.dword	__unnamed_5
	.align		8
        /*0030*/ 	.dword	_ZN79_INTERNAL_8c6fb5e8_43_flash_fwd_hdim96_bf16_paged_softcap_sm90_cu_59c7631c_32204cuda3std3__45__cpo5beginE
	.align		8
        /*0038*/ 	.dword	_ZN79_INTERNAL_8c6fb5e8_43_flash_fwd_hdim96_bf16_paged_softcap_sm90_cu_59c7631c_32204cuda3std3__45__cpo3endE
	.align		8
        /*0040*/ 	.dword	_ZN79_INTERNAL_8c6fb5e8_43_flash_fwd_hdim96_bf16_paged_softcap_sm90_cu_59c7631c_32204cuda3std3__45__cpo6cbeginE
	.align		8
        /*0048*/ 	.dword	_ZN79_INTERNAL_8c6fb5e8_43_flash_fwd_hdim96_bf16_paged_softcap_sm90_cu_59c7631c_32204cuda3std3__45__cpo4cendE
	.align		8
        /*0050*/ 	.dword	_ZN79_INTERNAL_8c6fb5e8_43_flash_fwd_hdim96_bf16_paged_softcap_sm90_cu_59c7631c_32204cuda3std3__481_GLOBAL__N__8c6fb5e8_43_flash_fwd_hdim96_bf16_paged_softcap_sm90_cu_59c7631c_32206ignoreE
	.align		8
        /*0058*/ 	.dword	_ZN79_INTERNAL_8c6fb5e8_43_flash_fwd_hdim96_bf16_paged_softcap_sm90_cu_59c7631c_32204cuda3std3__419piecewise_constructE
	.align		8
        /*0060*/ 	.dword	_ZN79_INTERNAL_8c6fb5e8_43_flash_fwd_hdim96_bf16_paged_softcap_sm90_cu_59c7631c_32204cuda3std3__48in_placeE
	.align		8
        /*0068*/ 	.dword	_ZN79_INTERNAL_8c6fb5e8_43_flash_fwd_hdim96_bf16_paged_softcap_sm90_cu_59c7631c_32204cuda3std6ranges3__45__cpo4swapE
	.align		8
        /*0070*/ 	.dword	_ZN79_INTERNAL_8c6fb5e8_43_flash_fwd_hdim96_bf16_paged_softcap_sm90_cu_59c7631c_32204cuda3std6ranges3__45__cpo9iter_moveE
	.align		8
        /*0078*/ 	.dword	_ZN79_INTERNAL_8c6fb5e8_43_flash_fwd_hdim96_bf16_paged_softcap_sm90_cu_59c7631c_32204cute7productE
	.align		8
        /*0080*/ 	.dword	_ZN79_INTERNAL_8c6fb5e8_43_flash_fwd_hdim96_bf16_paged_softcap_sm90_cu_59c7631c_32204cute1_E
	.align		8
        /*0088*/ 	.dword	$str$23
	.align		8
        /*0090*/ 	.dword	$str$24


//--------------------- .text._ZN7cutlass13device_kernelIN5flash11enable_sm90INS1_16FlashAttnFwdSm90INS1_25CollectiveMainloopFwdSm90ILi2EN4cute5tupleIJNS5_1CILi1EEES8_S8_EEENS6_IJNS7_ILi192EEENS7_ILi128EEENS7_ILi96EEEEEELi96ENS_10bfloat16_tEfNS_4arch4Sm90ELb0ELb0ELb1ELb0ELb1ELb0ELb0ELb0ELb1ELb1ELb0ELb0EEENS1_21CollectiveEpilogueFwdINS6_IJSA_SC_SB_EEES9_SE_SG_Li384ELb0ELb1ELb0ELb0EEENS1_29StaticPersistentTileSchedulerILb0EEEEEEEEEvNT_6ParamsE --------------------------
	.section	.text._ZN7cutlass13device_kernelIN5flash11enable_sm90INS1_16FlashAttnFwdSm90INS1_25CollectiveMainloopFwdSm90ILi2EN4cute5tupleIJNS5_1CILi1EEES8_S8_EEENS6_IJNS7_ILi192EEENS7_ILi128EEENS7_ILi96EEEEEELi96ENS_10bfloat16_tEfNS_4arch4Sm90ELb0ELb0ELb1ELb0ELb1ELb0ELb0ELb0ELb1ELb1ELb0ELb0EEENS1_21CollectiveEpilogueFwdINS6_IJSA_SC_SB_EEES9_SE_SG_Li384ELb0ELb1ELb0ELb0EEENS1_29StaticPersistentTileSchedulerILb0EEEEEEEEEvNT_6ParamsE,"ax",@progbits
	.align	128
.text._ZN7cutlass13device_kernelIN5flash11enable_sm90INS1_16FlashAttnFwdSm90INS1_25CollectiveMainloopFwdSm90ILi2EN4cute5tupleIJNS5_1CILi1EEES8_S8_EEENS6_IJNS7_ILi192EEENS7_ILi128EEENS7_ILi96EEEEEELi96ENS_10bfloat16_tEfNS_4arch4Sm90ELb0ELb0ELb1ELb0ELb1ELb0ELb0ELb0ELb1ELb1ELb0ELb0EEENS1_21CollectiveEpilogueFwdINS6_IJSA_SC_SB_EEES9_SE_SG_Li384ELb0ELb1ELb0ELb0EEENS1_29StaticPersistentTileSchedulerILb0EEEEEEEEEvNT_6ParamsE:
        .type           _ZN7cutlass13device_kernelIN5flash11enable_sm90INS1_16FlashAttnFwdSm90INS1_25CollectiveMainloopFwdSm90ILi2EN4cute5tupleIJNS5_1CILi1EEES8_S8_EEENS6_IJNS7_ILi192EEENS7_ILi128EEENS7_ILi96EEEEEELi96ENS_10bfloat16_tEfNS_4arch4Sm90ELb0ELb0ELb1ELb0ELb1ELb0ELb0ELb0ELb1ELb1ELb0ELb0EEENS1_21CollectiveEpilogueFwdINS6_IJSA_SC_SB_EEES9_SE_SG_Li384ELb0ELb1ELb0ELb0EEENS1_29StaticPersistentTileSchedulerILb0EEEEEEEEEvNT_6ParamsE,@function
        .size           _ZN7cutlass13device_kernelIN5flash11enable_sm90INS1_16FlashAttnFwdSm90INS1_25CollectiveMainloopFwdSm90ILi2EN4cute5tupleIJNS5_1CILi1EEES8_S8_EEENS6_IJNS7_ILi192EEENS7_ILi128EEENS7_ILi96EEEEEELi96ENS_10bfloat16_tEfNS_4arch4Sm90ELb0ELb0ELb1ELb0ELb1ELb0ELb0ELb0ELb1ELb1ELb0ELb0EEENS1_21CollectiveEpilogueFwdINS6_IJSA_SC_SB_EEES9_SE_SG_Li384ELb0ELb1ELb0ELb0EEENS1_29StaticPersistentTileSchedulerILb0EEEEEEEEEvNT_6ParamsE,(.L_x_2728 - _ZN7cutlass13device_kernelIN5flash11enable_sm90INS1_16FlashAttnFwdSm90INS1_25CollectiveMainloopFwdSm90ILi2EN4cute5tupleIJNS5_1CILi1EEES8_S8_EEENS6_IJNS7_ILi192EEENS7_ILi128EEENS7_ILi96EEEEEELi96ENS_10bfloat16_tEfNS_4arch4Sm90ELb0ELb0ELb1ELb0ELb1ELb0ELb0ELb0ELb1ELb1ELb0ELb0EEENS1_21CollectiveEpilogueFwdINS6_IJSA_SC_SB_EEES9_SE_SG_Li384ELb0ELb1ELb0ELb0EEENS1_29StaticPersistentTileSchedulerILb0EEEEEEEEEvNT_6ParamsE)
        .other          _ZN7cutlass13device_kernelIN5flash11enable_sm90INS1_16FlashAttnFwdSm90INS1_25CollectiveMainloopFwdSm90ILi2EN4cute5tupleIJNS5_1CILi1EEES8_S8_EEENS6_IJNS7_ILi192EEENS7_ILi128EEENS7_ILi96EEEEEELi96ENS_10bfloat16_tEfNS_4arch4Sm90ELb0ELb0ELb1ELb0ELb1ELb0ELb0ELb0ELb1ELb1ELb0ELb0EEENS1_21CollectiveEpilogueFwdINS6_IJSA_SC_SB_EEES9_SE_SG_Li384ELb0ELb1ELb0ELb0EEENS1_29StaticPersistentTileSchedulerILb0EEEEEEEEEvNT_6ParamsE,@"STO_CUDA_ENTRY STV_DEFAULT"
_ZN7cutlass13device_kernelIN5flash11enable_sm90INS1_16FlashAttnFwdSm90INS1_25CollectiveMainloopFwdSm90ILi2EN4cute5tupleIJNS5_1CILi1EEES8_S8_EEENS6_IJNS7_ILi192EEENS7_ILi128EEENS7_ILi96EEEEEELi96ENS_10bfloat16_tEfNS_4arch4Sm90ELb0ELb0ELb1ELb0ELb1ELb0ELb0ELb0ELb1ELb1ELb0ELb0EEENS1_21CollectiveEpilogueFwdINS6_IJSA_SC_SB_EEES9_SE_SG_Li384ELb0ELb1ELb0ELb0EEENS1_29StaticPersistentTileSchedulerILb0EEEEEEEEEvNT_6ParamsE:
[----:B------:R-:W0:Y:S02]  /*0000*/  LDC R1, c[0x0][0x28] ;  /* 0x00000a00ff017b82 */ /* 0x000e240000000800 */
[----:B0-----:R-:W-:Y:S01]  /*0010*/  VIADD R1, R1, 0xffffffe8 ;  /* 0xffffffe801017836 */ /* 0x001fe20000000000 */
[----:B------:R-:W0:Y:S01]  /*0020*/  S2R R3, SR_TID.X ;  /* 0x0000000000037919 */ /* 0x000e220000002100 */
[----:B------:R-:W-:Y:S01]  /*0030*/  ELECT P0, URZ, PT ;  /* 0x00000000003f782f */ /* 0x000fe20003800000 */
[----:B------:R-:W-:Y:S01]  /*0040*/  UMOV UR4, 0x80 ;  /* 0x0000008000047882 */ /* 0x000fe20000000000 */
[----:B------:R-:W-:Y:S01]  /*0050*/  UMOV UR7, 0x180 ;  /* 0x0000018000077882 */ /* 0x000fe20000000000 */
[--C-:B0-----:R-:W-:Y:S02]  /*0060*/  SHF.R.U32.HI R0, RZ, 0x5, R3.reuse ;  /* 0x00000005ff007819 */ /* 0x101fe40000011603 */
[----:B------:R-:W-:-:S03]  /*0070*/  SHF.R.U32.HI R3, RZ, 0x7, R3 ;  /* 0x00000007ff037819 */ /* 0x000fc60000011603 */
[----:B------:R-:W0:Y:S04]  /*0080*/  SHFL.IDX PT, R2, R0, RZ, 0x1f ;  /* 0x00001fff00027589 */ /* 0x000e2800000e0000 */
[----:B------:R-:W1:Y:S01]  /*0090*/  SHFL.IDX PT, R3, R3, RZ, 0x1f ;  /* 0x00001fff03037589 */ /* 0x000e6200000e0000 */
[C---:B0-----:R-:W-:Y:S02]  /*00a0*/  ISETP.NE.OR P0, PT, R2.reuse, RZ, !P0 ;  /* 0x000000ff0200720c */ /* 0x041fe40004705670 */
[----:B------:R-:W-:-:S11]  /*00b0*/  ISETP.NE.AND P1, PT, R2, RZ, PT ;  /* 0x000000ff0200720c */ /* 0x000fd60003f25270 */
[----:B------:R-:W-:Y:S01]  /*00c0*/  VOTEU.ALL UP0, P0 ;  /* 0x00000000003f7886 */ /* 0x000fe20000000000 */
[----:B------:R-:W-:-:S04]  /*00d0*/  VOTEU.ALL UP1, P0 ;  /* 0x00000000003f7886 */ /* 0x000fc80000020000 */
[----:B------:R-:W0:Y:S01]  /*00e0*/  @!UP0 S2UR UR8, SR_CgaCtaId ;  /* 0x00000000000889c3 */ /* 0x000e220000008800 */
[----:B------:R-:W-:Y:S01]  /*00f0*/  @!UP0 UMOV UR6, 0x400 ;  /* 0x0000040000068882 */ /* 0x000fe20000000000 */
[----:B------:R-:W-:-:S04]  /*0100*/  @!UP0 UIADD3 UR4, -UR4, 0x100000, URZ ;  /* 0x0010000004048890 */ /* 0x000fc8000fffe13f */
[----:B------:R-:W-:Y:S02]  /*0110*/  @!UP0 USHF.L.U32 UR5, UR4, 0xb, URZ ;  /* 0x0000000b04058899 */ /* 0x000fe4000800063f */
[----:B------:R-:W-:Y:S02]  /*0120*/  @!UP0 USHF.L.U32 UR4, UR4, 0x1, URZ ;  /* 0x0000000104048899 */ /* 0x000fe4000800063f */
[----:B0-----:R-:W-:Y:S02]  /*0130*/  @!UP0 ULEA UR8, UR8, UR6, 0x18 ;  /* 0x0000000608088291 */ /* 0x001fe4000f8ec03f */
[----:B------:R-:W-:-:S04]  /*0140*/  @!UP0 UIADD3 UR6, -UR7, 0x100000, URZ ;  /* 0x0010000007068890 */ /* 0x000fc8000fffe13f */
[----:B------:R-:W-:Y:S02]  /*0150*/  @!UP0 USHF.L.U32 UR7, UR6, 0xb, URZ ;  /* 0x0000000b06078899 */ /* 0x000fe4000800063f */
[----:B------:R-:W-:Y:S01]  /*0160*/  @!UP0 USHF.L.U32 UR6, UR6, 0x1, URZ ;  /* 0x0000000106068899 */ /* 0x000fe2000800063f */
[----:B------:R-:W-:-:S05]  /*0170*/  VOTEU.ALL UP0, P0 ;  /* 0x00000000003f7886 */ /* 0x000fca0000000000 */
[----:B------:R0:W2:Y:S06]  /*0180*/  @!UP0 SYNCS.EXCH.64 URZ, [UR8+0x2d800], UR4 ;  /* 0x02d80004083f85b2 */ /* 0x0000ac0008000100 */
[----:B------:R0:W3:Y:S02]  /*0190*/  @!UP1 SYNCS.EXCH.64 URZ, [UR8+0x2d820], UR6 ;  /* 0x02d82006083f95b2 */ /* 0x0000e40008000100 */
[----:B01----:R-:W-:Y:S05]  /*01a0*/  @P1 BRA `(.L_x_0) ;  /* 0x0000000000481947 */ /* 0x003fea0003800000 */
[----:B------:R-:W0:Y:S01]  /*01b0*/  S2UR UR5, SR_CgaCtaId ;  /* 0x00000000000579c3 */ /* 0x000e220000008800 */
[----:B------:R-:W-:Y:S01]  /*01c0*/  UMOV UR4, 0x400 ;  /* 0x0000040000047882 */ /* 0x000fe20000000000 */
[----:B------:R-:W-:Y:S01]  /*01d0*/  UMOV UR6, 0x80 ;  /* 0x0000008000067882 */ /* 0x000fe20000000000 */
[----:B------:R-:W-:Y:S01]  /*01e0*/  UMOV UR7, 0x180 ;  /* 0x0000018000077882 */ /* 0x000fe20000000000 */
[----:B------:R-:W-:Y:S01]  /*01f0*/  ELECT P0, URZ, PT ;  /* 0x00000000003f782f */ /* 0x000fe20003800000 */
[----:B0-----:R-:W-:Y:S02]  /*0200*/  ULEA UR8, UR5, UR4, 0x18 ;  /* 0x0000000405087291 */ /* 0x001fe4000f8ec03f */
[----:B------:R-:W-:-:S04]  /*0210*/  UIADD3 UR4, -UR6, 0x100000, URZ ;  /* 0x0010000006047890 */ /* 0x000fc8000fffe13f */
[----:B------:R-:W-:Y:S02]  /*0220*/  USHF.L.U32 UR5, UR4, 0xb, URZ ;  /* 0x0000000b04057899 */ /* 0x000fe4000800063f */
[----:B------:R-:W-:Y:S02]  /*0230*/  USHF.L.U32 UR4, UR4, 0x1, URZ ;  /* 0x0000000104047899 */ /* 0x000fe4000800063f */
[----:B------:R-:W-:-:S04]  /*0240*/  UIADD3 UR6, -UR7, 0x100000, URZ ;  /* 0x0010000007067890 */ /* 0x000fc8000fffe13f */
[----:B------:R-:W-:Y:S02]  /*0250*/  USHF.L.U32 UR7, UR6, 0xb, URZ ;  /* 0x0000000b06077899 */ /* 0x000fe4000800063f */
[----:B------:R-:W-:Y:S01]  /*0260*/  USHF.L.U32 UR6, UR6, 0x1, URZ ;  /* 0x0000000106067899 */ /* 0x000fe2000800063f */
[----:B------:R-:W0:Y:S03]  /*0270*/  FENCE.VIEW.ASYNC.S ;  /* 0x00000000000073c6 */ /* 0x000e260000000000 */
[----:B0-----:R0:W1:Y:S08]  /*0280*/  SYNCS.EXCH.64 URZ, [UR8+0x2d830], UR4 ;  /* 0x02d83004083f75b2 */ /* 0x0010700008000100 */
[----:B------:R0:W4:Y:S01]  /*0290*/  SYNCS.EXCH.64 URZ, [UR8+0x2d840], UR6 ;  /* 0x02d84006083f75b2 */ /* 0x0001220008000100 */
[----:B------:R0:W0:Y:S01]  /*02a0*/  SYNCS.EXCH.64 URZ, [UR8+0x2d838], UR4 ;  /* 0x02d83804083f75b2 */ /* 0x0000220008000100 */
[----:B------:R0:W0:Y:S01]  /*02b0*/  SYNCS.EXCH.64 URZ, [UR8+0x2d848], UR6 ;  /* 0x02d84806083f75b2 */ /* 0x0000220008000100 */
[----:B------:R-:W-:Y:S01]  /*02c0*/  NOP ;  /* 0x0000000000007918 */ /* 0x000fe20000000000 */
.L_x_0:
[----:B------:R-:W5:Y:S01]  /*02d0*/  SHFL.IDX PT, R2, R0, RZ, 0x1f ;  /* 0x00001fff00027589 */ /* 0x000f6200000e0000 */
[----:B------:R-:W-:Y:S01]  /*02e0*/  NOP ;  /* 0x0000000000007918 */ /* 0x000fe20000000000 */
[----:B-----5:R-:W-:-:S13]  /*02f0*/  ISETP.NE.AND P0, PT, R2, RZ, PT ;  /* 0x000000ff0200720c */ /* 0x020fda0003f05270 */
[----:B------:R-:W-:Y:S05]  /*0300*/  @P0 BRA `(.L_x_1) ;  /* 0x0000000000480947 */ /* 0x000fea0003800000 */
[----:B0-----:R-:W0:Y:S01]  /*0310*/  S2UR UR5, SR_CgaCtaId ;  /* 0x00000000000579c3 */ /* 0x001e220000008800 */
        /* <DEDUP_REMOVED lines=12> */
[----:B0-----:R0:W0:Y:S08]  /*03e0*/  SYNCS.EXCH.64 URZ, [UR8+0x2d850], UR4 ;  /* 0x02d85004083f75b2 */ /* 0x0010300008000100 */
[----:B------:R0:W0:Y:S01]  /*03f0*/  SYNCS.EXCH.64 URZ, [UR8+0x2d860], UR6 ;  /* 0x02d86006083f75b2 */ /* 0x0000220008000100 */
[----:B------:R0:W0:Y:S01]  /*0400*/  SYNCS.EXCH.64 URZ, [UR8+0x2d858], UR4 ;  /* 0x02d85804083f75b2 */ /* 0x0000220008000100 */
[----:B------:R0:W0:Y:S01]  /*0410*/  SYNCS.EXCH.64 URZ, [UR8+0x2d868], UR6 ;  /* 0x02d86806083f75b2 */ /* 0x0000220008000100 */
[----:B------:R-:W-:Y:S01]  /*0420*/  NOP ;  /* 0x0000000000007918 */ /* 0x000fe20000000000 */
.L_x_1:
[----:B------:R-:W5:Y:S01]  /*0430*/  SHFL.IDX PT, R2, R0, RZ, 0x1f ;  /* 0x00001fff00027589 */ /* 0x000f6200000e0000 */
[----:B------:R-:W-:Y:S01]  /*0440*/  NOP ;  /* 0x0000000000007918 */ /* 0x000fe20000000000 */
[----:B-----5:R-:W-:-:S13]  /*0450*/  ISETP.NE.AND P0, PT, R2, RZ, PT ;  /* 0x000000ff0200720c */ /* 0x020fda0003f05270 */
[----:B------:R-:W-:Y:S05]  /*0460*/  @P0 BRA `(.L_x_2) ;  /* 0x0000000000380947 */ /* 0x000fea0003800000 */
[----:B0-----:R-:W0:Y:S01]  /*0470*/  S2UR UR5, SR_CgaCtaId ;  /* 0x00000000000579c3 */ /* 0x001e220000008800 */
[----:B------:R-:W-:Y:S01]  /*0480*/  UMOV UR4, 0x400 ;  /* 0x0000040000047882 */ /* 0x000fe20000000000 */
[----:B------:R-:W-:Y:S01]  /*0490*/  UMOV UR7, 0x80 ;  /* 0x0000008000077882 */ /* 0x000fe20000000000 */
[----:B------:R-:W-:Y:S01]  /*04a0*/  ELECT P0, URZ, PT ;  /* 0x00000000003f782f */ /* 0x000fe20003800000 */
[----:B0-----:R-:W-:Y:S02]  /*04b0*/  ULEA UR6, UR5, UR4, 0x18 ;  /* 0x0000000405067291 */ /* 0x001fe4000f8ec03f */
[----:B------:R-:W-:-:S04]  /*04c0*/  UIADD3 UR4, -UR7, 0x100000, URZ ;  /* 0x0010000007047890 */ /* 0x000fc8000fffe13f */
[----:B------:R-:W-:Y:S02]  /*04d0*/  USHF.L.U32 UR5, UR4, 0xb, URZ ;  /* 0x0000000b04057899 */ /* 0x000fe4000800063f */
[----:B------:R-:W-:Y:S01]  /*04e0*/  USHF.L.U32 UR4, UR4, 0x1, URZ ;  /* 0x0000000104047899 */ /* 0x000fe2000800063f */
[----:B------:R-:W0:Y:S11]  /*04f0*/  FENCE.VIEW.ASYNC.S ;  /* 0x00000000000073c6 */ /* 0x000e360000000000 */
[----:B0-----:R0:W0:Y:S01]  /*0500*/  SYNCS.EXCH.64 URZ, [UR6+0x2d870], UR4 ;  /* 0x02d87004063f75b2 */ /* 0x0010220008000100 */
[----:B------:R0:W0:Y:S01]  /*0510*/  SYNCS.EXCH.64 URZ, [UR6+0x2d880], UR4 ;  /* 0x02d88004063f75b2 */ /* 0x0000220008000100 */
[----:B------:R0:W0:Y:S01]  /*0520*/  SYNCS.EXCH.64 URZ, [UR6+0x2d878], UR4 ;  /* 0x02d87804063f75b2 */ /* 0x0000220008000100 */
[----:B------:R0:W0:Y:S01]  /*0530*/  SYNCS.EXCH.64 URZ, [UR6+0x2d888], UR4 ;  /* 0x02d88804063f75b2 */ /* 0x0000220008000100 */
[----:B------:R-:W-:Y:S01]  /*0540*/  NOP ;  /* 0x0000000000007918 */ /* 0x000fe20000000000 */
.L_x_2:
        /* <DEDUP_REMOVED lines=22> */
.L_x_3:
[----:B------:R-:W5:Y:S01]  /*06b0*/  SHFL.IDX PT, R2, R0, RZ, 0x1f ;  /* 0x00001fff00027589 */ /* 0x000f6200000e0000 */
[----:B------:R-:W-:Y:S01]  /*06c0*/  R2UR UR9, R3 ;  /* 0x00000000030972ca */ /* 0x000fe200000e0000 */
        /* <DEDUP_REMOVED lines=21> */
.L_x_4:
[----:B------:R-:W-:Y:S01]  /*0820*/  UISETP.NE.AND UP0, UPT, UR9, URZ, UPT ;  /* 0x0000003f0900728c */ /* 0x000fe2000bf05270 */
[----:B------:R-:W-:Y:S01]  /*0830*/  NOP ;  /* 0x0000000000007918 */ /* 0x000fe20000000000 */
[----:B------:R-:W-:Y:S01]  /*0840*/  UMOV UR42, 0x1 ;  /* 0x00000001002a7882 */ /* 0x000fe20000000000 */
[----:B------:R-:W-:Y:S01]  /*0850*/  ULDC.64 UR48, c[0x0][0x208] ;  /* 0x0000820000307ab9 */ /* 0x000fe20000000a00 */
[----:B------:R-:W-:Y:S01]  /*0860*/  USEL UR42, UR42, 0x2, !UP0 ;  /* 0x000000022a2a7887 */ /* 0x000fe2000c000000 */
[----:B01234-:R-:W-:Y:S01]  /*0870*/  BAR.SYNC.DEFER_BLOCKING 0x0 ;  /* 0x0000000000007b1d */ /* 0x01ffe20000010000 */
[----:B------:R-:W-:-:S13]  /*0880*/  PLOP3.LUT P0, PT, PT, PT, UP0, 0x80, 0x0 ;  /* 0x000000000000781c */ /* 0x000fda0003f0f008 */
[----:B------:R-:W-:Y:S05]  /*0890*/  @!P0 BRA `(.L_x_5) ;  /* 0x0000007400b88947 */ /* 0x000fea0003800000 */
.L_x_6:
[----:B------:R-:W-:-:S08]  /*08a0*/  NOP ;  /* 0x0000000000007918 */ /* 0x000fd00000000000 */
[----:B------:R-:W0:Y:S02]  /*08b0*/  USETMAXREG.TRY_ALLOC.CTAPOOL UP0, 0xa0 ;  /* 0x000000a0000079c8 */ /* 0x000e240008000600 */
[----:B0-----:R-:W-:-:S13]  /*08c0*/  PLOP3.LUT P0, PT, PT, PT, UP0, 0x80, 0x0 ;  /* 0x000000000000781c */ /* 0x001fda0003f0f008 */
[----:B------:R-:W-:Y:S05]  /*08d0*/  @!P0 BRA `(.L_x_6) ;  /* 0xfffffffc00f08947 */ /* 0x000fea000383ffff */
[----:B------:R-:W0:Y:S01]  /*08e0*/  S2R R2, SR_TID.X ;  /* 0x0000000000027919 */ /* 0x000e220000002100 */
[----:B------:R-:W1:Y:S08]  /*08f0*/  S2UR UR36, SR_CTAID.X ;  /* 0x00000000002479c3 */ /* 0x000e700000002500 */
[----:B------:R-:W-:Y:S06]  /*0900*/  BAR.ARV 0x8, 0x200 ;  /* 0x0208000000007b1d */ /* 0x000fec0000002000 */
[----:B0-----:R-:W-:-:S04]  /*0910*/  LOP3.LUT R0, R2, 0xffffff80, RZ, 0xc0, !PT ;  /* 0xffffff8002007812 */ /* 0x001fc800078ec0ff */
[----:B------:R-:W-:Y:S02]  /*0920*/  ISETP.NE.AND P0, PT, R0, 0x80, PT ;  /* 0x000000800000780c */ /* 0x000fe40003f05270 */
[----:B------:R-:W1:Y:S11]  /*0930*/  LDC R0, c[0x0][0xc34] ;  /* 0x00030d00ff007b82 */ /* 0x000e760000000800 */
[----:B------:R-:W-:Y:S06]  /*0940*/  @!P0 BAR.ARV 0x9, 0x100 ;  /* 0x0244000000008b1d */ /* 0x000fec0000002000 */
[----:B-1----:R-:W-:-:S13]  /*0950*/  ISETP.LE.AND P0, PT, R0, UR36, PT ;  /* 0x0000002400007c0c */ /* 0x002fda000bf03270 */
[----:B------:R-:W-:Y:S05]  /*0960*/  @P0 EXIT ;  /* 0x000000000000094d */ /* 0x000fea0003800000 */
[----:B------:R-:W-:Y:S01]  /*0970*/  VIADD R137, R2, 0xffffff80 ;  /* 0xffffff8002897836 */ /* 0x000fe20000000000 */
[----:B------:R-:W0:Y:S01]  /*0980*/  S2UR UR41, SR_CgaCtaId ;  /* 0x00000000002979c3 */ /* 0x000e220000008800 */
[----:B------:R-:W-:Y:S01]  /*0990*/  UMOV UR40, 0x400 ;  /* 0x0000040000287882 */ /* 0x000fe20000000000 */
[----:B------:R-:W-:Y:S01]  /*09a0*/  IMAD.MOV.U32 R11, RZ, RZ, -0x2 ;  /* 0xfffffffeff0b7424 */ /* 0x000fe200078e00ff */
[----:B------:R-:W-:Y:S01]  /*09b0*/  MOV R16, 0x40 ;  /* 0x0000004000107802 */ /* 0x000fe20000000f00 */
[----:B------:R-:W-:Y:S01]  /*09c0*/  ULOP3.LUT UR47, UR42, 0x1, URZ, 0xfc, !UPT ;  /* 0x000000012a2f7892 */ /* 0x000fe2000f8efc3f */
[----:B------:R-:W-:Y:S01]  /*09d0*/  SHF.R.S32.HI R0, RZ, 0x1f, R137 ;  /* 0x0000001fff007819 */ /* 0x000fe20000011489 */
[----:B------:R-:W-:Y:S01]  /*09e0*/  UMOV UR46, URZ ;  /* 0x0000003f002e7c82 */ /* 0x000fe20008000000 */
[----:B------:R-:W-:Y:S01]  /*09f0*/  UMOV UR45, URZ ;  /* 0x0000003f002d7c82 */ /* 0x000fe20008000000 */
[----:B------:R-:W-:Y:S01]  /*0a00*/  UMOV UR44, URZ ;  /* 0x0000003f002c7c82 */ /* 0x000fe20008000000 */
[----:B------:R-:W-:-:S02]  /*0a10*/  LEA.HI R2, R0, R137, RZ, 0x4 ;  /* 0x0000008900027211 */ /* 0x000fc400078f20ff */
[CC--:B------:R-:W-:Y:S02]  /*0a20*/  LEA.HI R140, R0.reuse, R137.reuse, RZ, 0x7 ;  /* 0x00000089008c7211 */ /* 0x0c0fe400078f38ff */
[CC--:B------:R-:W-:Y:S02]  /*0a30*/  LEA.HI R4, R0.reuse, R137.reuse, RZ, 0x5 ;  /* 0x0000008900047211 */ /* 0x0c0fe400078f28ff */
[----:B------:R-:W-:Y:S02]  /*0a40*/  LEA.HI R138, R0, R137, RZ, 0x2 ;  /* 0x00000089008a7211 */ /* 0x000fe400078f10ff */
[----:B------:R-:W-:Y:S02]  /*0a50*/  LOP3.LUT R0, R2, 0xfffffff0, RZ, 0xc0, !PT ;  /* 0xfffffff002007812 */ /* 0x000fe400078ec0ff */
[----:B------:R-:W-:Y:S02]  /*0a60*/  SHF.R.S32.HI R5, RZ, 0x4, R2 ;  /* 0x00000004ff057819 */ /* 0x000fe40000011402 */
[----:B------:R-:W-:Y:S01]  /*0a70*/  LOP3.LUT R6, R140, 0xffffff80, RZ, 0xc0, !PT ;  /* 0xffffff808c067812 */ /* 0x000fe200078ec0ff */
[C---:B------:R-:W-:Y:S01]  /*0a80*/  IMAD.IADD R0, R137.reuse, 0x1, -R0 ;  /* 0x0000000189007824 */ /* 0x040fe200078e0a00 */
[----:B------:R-:W-:Y:S01]  /*0a90*/  LEA.HI R2, R2, R5, RZ, 0x1 ;  /* 0x0000000502027211 */ /* 0x000fe200078f08ff */
[----:B0-----:R-:W-:Y:S01]  /*0aa0*/  ULEA UR40, UR41, UR40, 0x18 ;  /* 0x0000002829287291 */ /* 0x001fe2000f8ec03f */
[----:B------:R-:W-:Y:S01]  /*0ab0*/  SHF.R.S32.HI R140, RZ, 0x7, R140 ;  /* 0x00000007ff8c7819 */ /* 0x000fe2000001148c */
[----:B------:R-:W-:Y:S01]  /*0ac0*/  IMAD.IADD R139, R137, 0x1, -R6 ;  /* 0x00000001898b7824 */ /* 0x000fe200078e0a06 */
[----:B------:R-:W-:-:S02]  /*0ad0*/  SHF.R.S32.HI R3, RZ, 0x1f, R0 ;  /* 0x0000001fff037819 */ /* 0x000fc40000011400 */
[----:B------:R-:W-:Y:S02]  /*0ae0*/  LOP3.LUT R2, R2, 0x1ffffffe, RZ, 0xc0, !PT ;  /* 0x1ffffffe02027812 */ /* 0x000fe400078ec0ff */
[----:B------:R-:W-:Y:S02]  /*0af0*/  LEA.HI R3, R3, R0, RZ, 0x3 ;  /* 0x0000000003037211 */ /* 0x000fe400078f18ff */
[----:B------:R-:W-:Y:S01]  /*0b00*/  SHF.R.S32.HI R8, RZ, 0x1f, R139 ;  /* 0x0000001fff087819 */ /* 0x000fe2000001148b */
[----:B------:R-:W-:Y:S01]  /*0b10*/  IMAD.IADD R2, R5, 0x1, -R2 ;  /* 0x0000000105027824 */ /* 0x000fe200078e0a02 */
[----:B------:R-:W-:Y:S01]  /*0b20*/  SHF.R.S32.HI R5, RZ, 0x5, R4 ;  /* 0x00000005ff057819 */ /* 0x000fe20000011404 */
[C---:B------:R-:W-:Y:S01]  /*0b30*/  IMAD.SHL.U32 R4, R3.reuse, 0x40, RZ ;  /* 0x0000004003047824 */ /* 0x040fe200078e00ff */
[----:B------:R-:W-:Y:S01]  /*0b40*/  LOP3.LUT R3, R3, 0xfffffff8, RZ, 0xc0, !PT ;  /* 0xfffffff803037812 */ /* 0x000fe200078ec0ff */
[----:B------:R-:W-:Y:S01]  /*0b50*/  IMAD.SHL.U32 R2, R2, 0x8, RZ ;  /* 0x0000000802027824 */ /* 0x000fe200078e00ff */
[----:B------:R-:W-:Y:S01]  /*0b60*/  LOP3.LUT R6, R138, 0xfffffffc, RZ, 0xc0, !PT ;  /* 0xfffffffc8a067812 */ /* 0x000fe200078ec0ff */
[----:B------:R-:W-:Y:S01]  /*0b70*/  IMAD R143, R5, 0x10, R0 ;  /* 0x00000010058f7824 */ /* 0x000fe200078e0200 */
[----:B------:R-:W-:Y:S01]  /*0b80*/  LEA.HI R7, R8, R139, RZ, 0x2 ;  /* 0x0000008b08077211 */ /* 0x000fe200078f10ff */
[----:B------:R-:W-:Y:S01]  /*0b90*/  IMAD.IADD R3, R0, 0x1, -R3 ;  /* 0x0000000100037824 */ /* 0x000fe200078e0a03 */
[----:B------:R-:W-:-:S02]  /*0ba0*/  LOP3.LUT R4, R4, 0x7ffffe00, RZ, 0xc0, !PT ;  /* 0x7ffffe0004047812 */ /* 0x000fc400078ec0ff */
[----:B------:R-:W-:Y:S02]  /*0bb0*/  LEA R143, R143, R2, 0x5 ;  /* 0x000000028f8f7211 */ /* 0x000fe400078e28ff */
[C---:B------:R-:W-:Y:S01]  /*0bc0*/  R2P PR, R3.reuse, 0x6 ;  /* 0x0000000603007804 */ /* 0x040fe20000000000 */
[----:B------:R-:W-:Y:S01]  /*0bd0*/  IMAD.SHL.U32 R3, R3, 0x40, RZ ;  /* 0x0000004003037824 */ /* 0x000fe200078e00ff */
[----:B------:R-:W-:Y:S02]  /*0be0*/  IADD3 R137, R137, -R6, RZ ;  /* 0x8000000689897210 */ /* 0x000fe40007ffe0ff */
[--C-:B------:R-:W-:Y:S02]  /*0bf0*/  SHF.R.S32.HI R9, RZ, 0x2, R7.reuse ;  /* 0x00000002ff097819 */ /* 0x100fe40000011407 */
[----:B------:R-:W-:Y:S01]  /*0c00*/  LOP3.LUT R3, R3, 0x1c0, RZ, 0xc0, !PT ;  /* 0x000001c003037812 */ /* 0x000fe200078ec0ff */
[----:B------:R-:W-:Y:S01]  /*0c10*/  IMAD.SHL.U32 R22, R137, 0x8, RZ ;  /* 0x0000000889167824 */ /* 0x000fe200078e00ff */
[----:B------:R-:W-:-:S02]  /*0c20*/  SHF.R.S32.HI R6, RZ, 0x1f, R7 ;  /* 0x0000001fff067819 */ /* 0x000fc40000011407 */
[----:B------:R-:W-:Y:S01]  /*0c30*/  LOP3.LUT R2, R3, 0x8, R2, 0xf8, !PT ;  /* 0x0000000803027812 */ /* 0x000fe200078ef802 */
[C---:B------:R-:W-:Y:S01]  /*0c40*/  VIADD R136, R22.reuse, 0x20 ;  /* 0x0000002016887836 */ /* 0x040fe20000000000 */
[----:B------:R-:W-:Y:S01]  /*0c50*/  SHF.R.U32.HI R3, RZ, 0x3, R3 ;  /* 0x00000003ff037819 */ /* 0x000fe20000011603 */
[----:B------:R-:W-:Y:S01]  /*0c60*/  VIADD R23, R22, 0x40 ;  /* 0x0000004016177836 */ /* 0x000fe20000000000 */
[----:B------:R-:W-:Y:S02]  /*0c70*/  LEA R4, R5, R4, 0xa ;  /* 0x0000000405047211 */ /* 0x000fe400078e50ff */
[----:B------:R-:W-:Y:S02]  /*0c80*/  LOP3.LUT R3, R2, R3, RZ, 0x3c, !PT ;  /* 0x0000000302037212 */ /* 0x000fe400078e3cff */
[----:B------:R-:W-:Y:S02]  /*0c90*/  LOP3.LUT R0, R7, 0x7ffffffc, RZ, 0xc0, !PT ;  /* 0x7ffffffc07007812 */ /* 0x000fe400078ec0ff */
[----:B------:R-:W-:Y:S01]  /*0ca0*/  LEA.HI R10, R6, R9, RZ, 0x3 ;  /* 0x00000009060a7211 */ /* 0x000fe200078f18ff */
[----:B------:R-:W-:Y:S01]  /*0cb0*/  IMAD.IADD R2, R4, 0x1, R3 ;  /* 0x0000000104027824 */ /* 0x000fe200078e0203 */
[----:B------:R-:W-:Y:S01]  /*0cc0*/  LEA.HI R8, R8, R139, RZ, 0x5 ;  /* 0x0000008b08087211 */ /* 0x000fe200078f28ff */
[----:B------:R-:W-:Y:S01]  /*0cd0*/  IMAD.HI R6, R140, 0x55555556, RZ ;  /* 0x555555568c067827 */ /* 0x000fe200078e02ff */
[----:B------:R-:W-:-:S02]  /*0ce0*/  LOP3.LUT R10, R10, 0xfffffff8, RZ, 0xc0, !PT ;  /* 0xfffffff80a0a7812 */ /* 0x000fc400078ec0ff */
[----:B------:R-:W-:Y:S01]  /*0cf0*/  LEA R2, R2, UR40, 0x1 ;  /* 0x0000002802027c11 */ /* 0x000fe2000f8e08ff */
[----:B------:R-:W-:Y:S01]  /*0d00*/  IMAD.IADD R0, R139, 0x1, -R0 ;  /* 0x000000018b007824 */ /* 0x000fe200078e0a00 */
[----:B------:R-:W-:Y:S01]  /*0d10*/  LEA.HI R5, R6, R6, RZ, 0x1 ;  /* 0x0000000606057211 */ /* 0x000fe200078f08ff */
[----:B------:R-:W-:Y:S01]  /*0d20*/  IMAD.IADD R9, R9, 0x1, -R10 ;  /* 0x0000000109097824 */ /* 0x000fe200078e0a0a */
[----:B------:R-:W-:Y:S01]  /*0d30*/  SHF.R.S32.HI R8, RZ, 0x5, R8 ;  /* 0x00000005ff087819 */ /* 0x000fe20000011408 */
[----:B------:R-:W-:Y:S01]  /*0d40*/  IMAD R144, R0, R11, 0x80 ;  /* 0x0000008000907424 */ /* 0x000fe200078e020b */
[----:B------:R-:W-:Y:S01]  /*0d50*/  LEA.HI R0, R137, R137, RZ, 0x1 ;  /* 0x0000008989007211 */ /* 0x000fe200078f08ff */
[C---:B------:R-:W-:Y:S01]  /*0d60*/  VIADD R17, R2.reuse, 0x21800 ;  /* 0x0002180002117836 */ /* 0x040fe20000000000 */
[----:B------:R-:W-:Y:S01]  /*0d70*/  IADD3 R18, R2, 0x21820, RZ ;  /* 0x0002182002127810 */ /* 0x000fe20007ffe0ff */
[----:B------:R-:W-:Y:S01]  /*0d80*/  IMAD R5, R5, -0x3, R140 ;  /* 0xfffffffd05057824 */ /* 0x000fe200078e028c */
[----:B------:R-:W-:Y:S01]  /*0d90*/  LOP3.LUT R0, R0, 0x1ffffffe, RZ, 0xc0, !PT ;  /* 0x1ffffffe00007812 */ /* 0x000fe200078ec0ff */
[----:B------:R-:W-:Y:S01]  /*0da0*/  IMAD R8, R8, 0x10, R9 ;  /* 0x0000001008087824 */ /* 0x000fe200078e0209 */
[----:B------:R-:W-:Y:S01]  /*0db0*/  SEL R16, R16, 0xffffffc0, !P2 ;  /* 0xffffffc010107807 */ /* 0x000fe20005000000 */
[----:B------:R-:W-:Y:S01]  /*0dc0*/  @P1 VIADD R18, R17, 0xffffffe0 ;  /* 0xffffffe011121836 */ /* 0x000fe20000000000 */
[----:B------:R-:W-:Y:S01]  /*0dd0*/  SHF.R.S32.HI R138, RZ, 0x2, R138 ;  /* 0x00000002ff8a7819 */ /* 0x000fe2000001148a */
[----:B------:R-:W-:Y:S01]  /*0de0*/  IMAD R141, R5, 0x40, R8 ;  /* 0x00000040058d7824 */ /* 0x000fe200078e0208 */
[----:B------:R-:W-:Y:S01]  /*0df0*/  SHF.R.S32.HI R146, RZ, 0x1f, R136 ;  /* 0x0000001fff927819 */ /* 0x000fe20000011488 */
[----:B------:R-:W-:Y:S01]  /*0e00*/  IMAD.IADD R0, R137, 0x1, -R0 ;  /* 0x0000000189007824 */ /* 0x000fe200078e0a00 */
[----:B------:R-:W-:Y:S01]  /*0e10*/  SHF.R.S32.HI R145, RZ, 0x1f, R23 ;  /* 0x0000001fff917819 */ /* 0x000fe20000011417 */
[----:B------:R-:W-:Y:S01]  /*0e20*/  IMAD.IADD R17, R17, 0x1, R16 ;  /* 0x0000000111117824 */ /* 0x000fe200078e0210 */
[----:B------:R-:W-:Y:S01]  /*0e30*/  IADD3 R16, R16, R18, RZ ;  /* 0x0000001210107210 */ /* 0x000fe20007ffe0ff */
[----:B------:R-:W-:-:S02]  /*0e40*/  IMAD R142, R0, 0x8, R141 ;  /* 0x00000008008e7824 */ /* 0x000fc400078e028d */
[----:B------:R-:W-:-:S07]  /*0e50*/  VIADD R19, R18, 0x6000 ;  /* 0x0000600012137836 */ /* 0x000fce0000000000 */
.L_x_35:
[----:B0-----:R-:W0:Y:S01]  /*0e60*/  SHFL.IDX PT, R0, R140, RZ, 0x1f ;  /* 0x00001fff8c007589 */ /* 0x001e2200000e0000 */
[----:B------:R-:W-:Y:S01]  /*0e70*/  ULDC UR4, c[0x0][0xc38] ;  /* 0x00030e0000047ab9 */ /* 0x000fe20000000800 */
[----:B------:R-:W-:Y:S01]  /*0e80*/  ULDC.64 UR6, c[0x0][0x418] ;  /* 0x0001060000067ab9 */ /* 0x000fe20000000a00 */
[----:B------:R-:W-:Y:S02]  /*0e90*/  UISETP.NE.AND UP2, UPT, UR4, 0x1, UPT ;  /* 0x000000010400788c */ /* 0x000fe4000bf45270 */
[----:B------:R-:W-:Y:S01]  /*0ea0*/  UISETP.NE.U32.AND UP0, UPT, UR6, URZ, UPT ;  /* 0x0000003f0600728c */ /* 0x000fe2000bf05070 */
[----:B------:R-:W-:Y:S01]  /*0eb0*/  ULDC UR4, c[0x0][0xc44] ;  /* 0x0003110000047ab9 */ /* 0x000fe20000000800 */
[----:B------:R-:W-:Y:S01]  /*0ec0*/  UMOV UR43, UR36 ;  /* 0x00000024002b7c82 */ /* 0x000fe20008000000 */
[----:B------:R-:W-:Y:S02]  /*0ed0*/  UISETP.NE.AND UP1, UPT, UR4, 0x1, UPT ;  /* 0x000000010400788c */ /* 0x000fe4000bf25270 */
[----:B------:R-:W-:Y:S01]  /*0ee0*/  UISETP.NE.AND.EX UP0, UPT, UR7, URZ, UPT, UP0 ;  /* 0x0000003f0700728c */ /* 0x000fe2000bf05300 */
[----:B------:R-:W-:-:S03]  /*0ef0*/  ULDC UR51, c[0x0][0x424] ;  /* 0x0001090000337ab9 */ /* 0x000fc60000000800 */
[----:B------:R-:W-:Y:S01]  /*0f00*/  @UP2 ULDC UR4, c[0x0][0xc3c] ;  /* 0x00030f0000042ab9 */ /* 0x000fe20000000800 */
[----:B------:R-:W-:Y:S01]  /*0f10*/  @UP2 ULDC UR6, c[0x0][0xc40] ;  /* 0x0003100000062ab9 */ /* 0x000fe20000000800 */
[----:B------:R-:W-:Y:S02]  /*0f20*/  UIMAD.WIDE.U32 UR4, UR36, UR4, URZ ;  /* 0x00000004240472a5 */ /* 0x000fe4000f8e003f */
[----:B------:R-:W-:Y:S02]  /*0f30*/  USEL UR51, UR51, 0x1, UP0 ;  /* 0x0000000133337887 */ /* 0x000fe40008000000 */
[----:B------:R-:W-:Y:S01]  /*0f40*/  @UP2 USHF.R.U32.HI UR43, URZ, UR6, UR5 ;  /* 0x000000063f2b2299 */ /* 0x000fe20008011605 */
[----:B------:R-:W-:Y:S01]  /*0f50*/  @UP1 ULDC.64 UR8, c[0x0][0xc48] ;  /* 0x0003120000081ab9 */ /* 0x000fe20000000a00 */
[----:B0-----:R-:W-:Y:S02]  /*0f60*/  R2UR UR39, R0 ;  /* 0x00000000002772ca */ /* 0x001fe400000e0000 */
[----:B------:R-:W-:-:S02]  /*0f70*/  UIMAD.WIDE.U32 UR4, UR43, UR8, URZ ;  /* 0x000000082b0472a5 */ /* 0x000fc4000f8e003f */
[----:B------:R-:W-:Y:S01]  /*0f80*/  UIADD3 UR8, UR40, 0x21800, URZ ;  /* 0x0002180028087890 */ /* 0x000fe2000fffe03f */
[----:B------:R-:W-:Y:S01]  /*0f90*/  UMOV UR38, UR43 ;  /* 0x0000002b00267c82 */ /* 0x000fe20008000000 */
[----:B------:R-:W-:-:S03]  /*0fa0*/  @UP1 USHF.R.U32.HI UR38, URZ, UR9, UR5 ;  /* 0x000000093f261299 */ /* 0x000fc60008011605 */
[----:B------:R-:W-:Y:S01]  /*0fb0*/  ULDC UR4, c[0x0][0x2f0] ;  /* 0x0000bc0000047ab9 */ /* 0x000fe20000000800 */
[----:B------:R-:W-:Y:S02]  /*0fc0*/  ULOP3.LUT UP0, URZ, UR8, 0x3ff, URZ, 0xc0, !UPT ;  /* 0x000003ff083f7892 */ /* 0x000fe4000f80c03f */
[----:B------:R-:W-:Y:S02]  /*0fd0*/  UIMAD UR51, UR51, UR4, URZ ;  /* 0x00000004333372a4 */ /* 0x000fe4000f8e023f */
[----:B------:R-:W-:Y:S02]  /*0fe0*/  UIMAD.WIDE UR6, UR39, 0x55555556, URZ ;  /* 0x55555556270678a5 */ /* 0x000fe4000f8e023f */
[----:B------:R-:W-:Y:S01]  /*0ff0*/  UIADD3 UR4, UR51, 0x7f, URZ ;  /* 0x0000007f33047890 */ /* 0x000fe2000fffe03f */
[----:B------:R-:W-:Y:S01]  /*1000*/  PLOP3.LUT P0, PT, PT, PT, UP0, 0x80, 0x0 ;  /* 0x000000000000781c */ /* 0x000fe20003f0f008 */
[----:B------:R-:W-:Y:S02]  /*1010*/  ULEA.HI UR52, UR7, UR7, URZ, 0x1 ;  /* 0x0000000707347291 */ /* 0x000fe4000f8f083f */
[----:B------:R-:W-:-:S02]  /*1020*/  USHF.R.S32.HI UR5, URZ, 0x1f, UR4 ;  /* 0x0000001f3f057899 */ /* 0x000fc40008011404 */
[----:B------:R-:W-:Y:S02]  /*1030*/  UIMAD UR52, UR52, -0x3, UR39 ;  /* 0xfffffffd343478a4 */ /* 0x000fe4000f8e0227 */
[----:B------:R-:W-:Y:S02]  /*1040*/  ULEA.HI UR5, UR5, UR4, URZ, 0x7 ;  /* 0x0000000405057291 */ /* 0x000fe4000f8f383f */
[----:B------:R-:W-:Y:S02]  /*1050*/  ULEA UR8, UR52, UR8, 0xd ;  /* 0x0000000834087291 */ /* 0x000fe4000f8e683f */
[----:B------:R-:W-:Y:S02]  /*1060*/  USHF.R.S32.HI UR50, URZ, 0x7, UR5 ;  /* 0x000000073f327899 */ /* 0x000fe40008011405 */
[----:B------:R-:W-:-:S04]  /*1070*/  USHF.R.U32.HI UR8, URZ, 0x4, UR8 ;  /* 0x000000043f087899 */ /* 0x000fc80008011608 */
[----:B------:R-:W-:Y:S01]  /*1080*/  ULOP3.LUT UR37, UR8, 0x3fff, URZ, 0xc0, !UPT ;  /* 0x00003fff08257892 */ /* 0x000fe2000f8ec03f */
[----:B-1-345:R-:W-:Y:S11]  /*1090*/  @!P0 BRA `(.L_x_7) ;  /* 0x0000000000408947 */ /* 0x03aff60003800000 */
[----:B------:R-:W-:Y:S01]  /*10a0*/  MOV R0, 0x0 ;  /* 0x0000000000007802 */ /* 0x000fe20000000f00 */
[----:B------:R-:W-:Y:S01]  /*10b0*/  ULDC.64 UR4, c[0x4][0x88] ;  /* 0x0100220000047ab9 */ /* 0x000fe20000000a00 */
[----:B------:R-:W-:Y:S01]  /*10c0*/  ULDC.64 UR6, c[0x4][0x28] ;  /* 0x01000a0000067ab9 */ /* 0x000fe20000000a00 */
[----:B------:R-:W-:Y:S01]  /*10d0*/  IMAD.U32 R4, RZ, RZ, UR4 ;  /* 0x00000004ff047e24 */ /* 0x000fe2000f8e00ff */
[----:B------:R0:W1:Y:S01]  /*10e0*/  LDC.64 R14, c[0x4][R0] ;  /* 0x01000000000e7b82 */ /* 0x0000620000000a00 */
[----:B------:R-:W-:Y:S01]  /*10f0*/  IMAD.U32 R5, RZ, RZ, UR5 ;  /* 0x00000005ff057e24 */ /* 0x000fe2000f8e00ff */
[----:B------:R-:W-:Y:S01]  /*1100*/  ULDC.64 UR4, c[0x4][0x90] ;  /* 0x0100240000047ab9 */ /* 0x000fe20000000a00 */
[----:B------:R-:W-:Y:S01]  /*1110*/  IMAD.U32 R10, RZ, RZ, UR6 ;  /* 0x00000006ff0a7e24 */ /* 0x000fe2000f8e00ff */
[----:B------:R-:W-:Y:S01]  /*1120*/  MOV R7, UR5 ;  /* 0x0000000500077c02 */ /* 0x000fe20008000f00 */
[----:B------:R-:W-:Y:S01]  /*1130*/  IMAD.U32 R6, RZ, RZ, UR4 ;  /* 0x00000004ff067e24 */ /* 0x000fe2000f8e00ff */
[----:B------:R-:W-:Y:S01]  /*1140*/  MOV R13, RZ ;  /* 0x000000ff000d7202 */ /* 0x000fe20000000f00 */
[----:B------:R-:W-:-:S02]  /*1150*/  IMAD.U32 R11, RZ, RZ, UR7 ;  /* 0x00000007ff0b7e24 */ /* 0x000fc4000f8e00ff */
[----:B------:R-:W-:Y:S02]  /*1160*/  IMAD.MOV.U32 R8, RZ, RZ, 0x70 ;  /* 0x00000070ff087424 */ /* 0x000fe400078e00ff */
[----:B0-----:R-:W-:-:S07]  /*1170*/  IMAD.MOV.U32 R12, RZ, RZ, 0x1 ;  /* 0x00000001ff0c7424 */ /* 0x001fce00078e00ff */
[----:B------:R-:W-:-:S07]  /*1180*/  LEPC R20, `(.L_x_7) ;  /* 0x000000001014794e */ /* 0x000fce0000000000 */
[----:B-1----:R-:W-:Y:S05]  /*1190*/  CALL.ABS.NOINC R14 ;  /* 0x000000000e007343 */ /* 0x002fea0003c00000 */
.L_x_7:
[----:B------:R-:W-:Y:S01]  /*11a0*/  ULOP3.LUT UR4, UR46, 0x1, URZ, 0xc0, !UPT ;  /* 0x000000012e047892 */ /* 0x000fe2000f8ec03f */
[----:B------:R-:W-:-:S05]  /*11b0*/  IMAD.U32 R3, RZ, RZ, UR47 ;  /* 0x0000002fff037e24 */ /* 0x000fca000f8e00ff */
[----:B------:R-:W-:Y:S01]  /*11c0*/  IMAD.U32 R0, RZ, RZ, UR4 ;  /* 0x00000004ff007e24 */ /* 0x000fe2000f8e00ff */
[----:B------:R-:W-:-:S04]  /*11d0*/  ISETP.NE.AND P0, PT, R3, 0x3, PT ;  /* 0x000000030300780c */ /* 0x000fc80003f05270 */
[----:B------:R-:W-:-:S04]  /*11e0*/  SHF.L.U32 R0, R0, 0x1f, RZ ;  /* 0x0000001f00007819 */ /* 0x000fc800000006ff */
[----:B------:R-:W0:Y:S02]  /*11f0*/  SYNCS.PHASECHK.TRANS64.TRYWAIT P1, [UR40+0x2d800], R0 ;  /* 0x02d80000ff0075a7 */ /* 0x000e240008020168 */
[----:B0-----:R-:W-:Y:S05]  /*1200*/  @!P1 BRA `(.L_x_8) ;  /* 0x000000a400709947 */ /* 0x001fea0003800000 */
.L_x_85:
[----:B------:R-:W-:Y:S05]  /*1210*/  @!P0 BRA `(.L_x_9) ;  /* 0x0000000000048947 */ /* 0x000fea0003800000 */
[----:B------:R-:W-:Y:S01]  /*1220*/  BPT.TRAP 0x1 ;  /* 0x000000040000795c */ /* 0x000fe20000300000 */
.L_x_9:
[----:B0-----:R-:W-:Y:S02]  /*1230*/  IMAD.U32 R0, RZ, RZ, UR44 ;  /* 0x0000002cff007e24 */ /* 0x001fe4000f8e00ff */
[----:B------:R-:W-:-:S03]  /*1240*/  IMAD.U32 R3, RZ, RZ, UR45 ;  /* 0x0000002dff037e24 */ /* 0x000fc6000f8e00ff */
[----:B------:R-:W-:Y:S02]  /*1250*/  LEA R0, R0, UR40, 0x3 ;  /* 0x0000002800007c11 */ /* 0x000fe4000f8e18ff */
[----:B------:R-:W-:-:S04]  /*1260*/  SHF.L.U32 R3, R3, 0x1f, RZ ;  /* 0x0000001f03037819 */ /* 0x000fc800000006ff */
[----:B------:R0:W1:Y:S01]  /*1270*/  SYNCS.PHASECHK.TRANS64.TRYWAIT P1, [R0+URZ+0x2d830], R3 ;  /* 0x02d83003000075a7 */ /* 0x000062000802017f */
[----:B------:R-:W-:Y:S05]  /*1280*/  @!P0 BRA `(.L_x_10) ;  /* 0x0000000000048947 */ /* 0x000fea0003800000 */
[----:B------:R-:W-:Y:S01]  /*1290*/  BPT.TRAP 0x1 ;  /* 0x000000040000795c */ /* 0x000fe20000300000 */
.L_x_10:
[----:B------:R-:W-:Y:S01]  /*12a0*/  MOV R135, RZ ;  /* 0x000000ff00877202 */ /* 0x000fe20000000f00 */
[----:B-1----:R-:W-:Y:S06]  /*12b0*/  @P1 BRA `(.L_x_11) ;  /* 0x0000000000081947 */ /* 0x002fec0003800000 */
[----:B------:R-:W1:Y:S02]  /*12c0*/  SYNCS.PHASECHK.TRANS64.TRYWAIT P1, [R0+URZ+0x2d830], R3 ;  /* 0x02d83003000075a7 */ /* 0x000e64000802017f */
[----:B-1----:R-:W-:Y:S05]  /*12d0*/  @!P1 BRA `(.L_x_12) ;  /* 0x000000a400549947 */ /* 0x002fea0003800000 */
.L_x_11:
[----:B------:R-:W-:Y:S05]  /*12e0*/  WARPSYNC.ALL ;  /* 0x0000000000007948 */ /* 0x000fea0003800000 */
[----:B------:R-:W-:Y:S01]  /*12f0*/  UIADD3 UR4, UR40, 0x15400, URZ ;  /* 0x0001540028047890 */ /* 0x000fe2000fffe03f */
[----:B------:R-:W-:Y:S01]  /*1300*/  WARPGROUP.ARRIVE ;  /* 0x00000000000079c5 */ /* 0x000fe20000000000 */
[----:B------:R-:W-:Y:S02]  /*1310*/  ULEA UR52, UR52, UR40, 0xc ;  /* 0x0000002834347291 */ /* 0x000fe4000f8e603f */
[----:B------:R-:W-:Y:S02]  /*1320*/  USHF.R.U32.HI UR4, URZ, 0x4, UR4 ;  /* 0x000000043f047899 */ /* 0x000fe40008011604 */
[----:B------:R-:W-:-:S02]  /*1330*/  UIADD3 UR52, UR52, 0xc400, URZ ;  /* 0x0000c40034347890 */ /* 0x000fc4000fffe03f */
[----:B------:R-:W-:Y:S02]  /*1340*/  ULOP3.LUT UR4, UR4, 0x3fff, URZ, 0xc0, !UPT ;  /* 0x00003fff04047892 */ /* 0x000fe4000f8ec03f */
[----:B------:R-:W-:Y:S02]  /*1350*/  USHF.R.U32.HI UR52, URZ, 0x4, UR52 ;  /* 0x000000043f347899 */ /* 0x000fe40008011634 */
[----:B------:R-:W-:Y:S02]  /*1360*/  ULOP3.LUT UR32, UR4, 0x10000, URZ, 0xfc, !UPT ;  /* 0x0001000004207892 */ /* 0x000fe4000f8efc3f */
[----:B------:R-:W-:Y:S02]  /*1370*/  ULOP3.LUT UR52, UR52, 0x3fff, URZ, 0xc0, !UPT ;  /* 0x00003fff34347892 */ /* 0x000fe4000f8ec03f */
[----:B------:R-:W-:Y:S02]  /*1380*/  UIMAD UR6, UR44, 0x600, UR32 ;  /* 0x000006002c0678a4 */ /* 0x000fe4000f8e0220 */
[----:B------:R-:W-:Y:S01]  /*1390*/  ULOP3.LUT UR4, UR52, 0x10000, URZ, 0xfc, !UPT ;  /* 0x0001000034047892 */ /* 0x000fe2000f8efc3f */
[----:B------:R-:W-:Y:S01]  /*13a0*/  UMOV UR7, 0x80000020 ;  /* 0x8000002000077882 */ /* 0x000fe20000000000 */
[----:B------:R-:W-:-:S02]  /*13b0*/  UMOV UR5, 0x80000020 ;  /* 0x8000002000057882 */ /* 0x000fc40000000000 */
[----:B------:R-:W-:Y:S02]  /*13c0*/  UIADD3 UR8, UR4, 0x2, URZ ;  /* 0x0000000204087890 */ /* 0x000fe4000fffe03f */
[----:B------:R-:W-:Y:S01]  /*13d0*/  UIADD3 UR10, UR6, 0x2, URZ ;  /* 0x00000002060a7890 */ /* 0x000fe2000fffe03f */
[----:B------:R-:W-:Y:S02]  /*13e0*/  UMOV UR9, 0x80000020 ;  /* 0x8000002000097882 */ /* 0x000fe40000000000 */
[----:B------:R-:W-:Y:S01]  /*13f0*/  HGMMA.64x128x16.F32.BF16 R24, gdesc[UR4], RZ, !UPT, gsb0 ;  /* 0x01e00000041879f0 */ /* 0x000fe2000c0018ff */
[----:B------:R-:W-:Y:S01]  /*1400*/  UMOV UR11, 0x80000020 ;  /* 0x80000020000b7882 */ /* 0x000fe20000000000 */
[----:B------:R-:W-:Y:S02]  /*1410*/  UIADD3 UR12, UR4, 0x300, URZ ;  /* 0x00000300040c7890 */ /* 0x000fe4000fffe03f */
[----:B------:R-:W-:Y:S01]  /*1420*/  UIADD3 UR14, UR6, 0x200, URZ ;  /* 0x00000200060e7890 */ /* 0x000fe2000fffe03f */
[----:B------:R-:W-:Y:S01]  /*1430*/  UMOV UR13, 0x80000020 ;  /* 0x80000020000d7882 */ /* 0x000fe20000000000 */
[----:B------:R-:W-:Y:S01]  /*1440*/  UMOV UR15, 0x80000020 ;  /* 0x80000020000f7882 */ /* 0x000fe20000000000 */
[----:B------:R-:W-:-:S02]  /*1450*/  UIADD3 UR16, UR4, 0x302, URZ ;  /* 0x0000030204107890 */ /* 0x000fc4000fffe03f */
[----:B------:R-:W-:Y:S01]  /*1460*/  UIADD3 UR18, UR6, 0x202, URZ ;  /* 0x0000020206127890 */ /* 0x000fe2000fffe03f */
[----:B------:R-:W-:Y:S01]  /*1470*/  UMOV UR17, 0x80000020 ;  /* 0x8000002000117882 */ /* 0x000fe20000000000 */
[----:B------:R-:W-:Y:S01]  /*1480*/  UMOV UR19, 0x80000020 ;  /* 0x8000002000137882 */ /* 0x000fe20000000000 */
[----:B------:R-:W-:Y:S02]  /*1490*/  UIADD3 UR20, UR4, 0x600, URZ ;  /* 0x0000060004147890 */ /* 0x000fe4000fffe03f */
[----:B------:R-:W-:Y:S01]  /*14a0*/  UIADD3 UR22, UR6, 0x400, URZ ;  /* 0x0000040006167890 */ /* 0x000fe2000fffe03f */
[----:B------:R-:W-:Y:S01]  /*14b0*/  UMOV UR21, 0x80000020 ;  /* 0x8000002000157882 */ /* 0x000fe20000000000 */
[----:B------:R-:W-:Y:S01]  /*14c0*/  UMOV UR23, 0x80000020 ;  /* 0x8000002000177882 */ /* 0x000fe20000000000 */
[----:B------:R-:W-:Y:S02]  /*14d0*/  UIADD3 UR24, UR4, 0x602, URZ ;  /* 0x0000060204187890 */ /* 0x000fe4000fffe03f */
[----:B------:R-:W-:Y:S01]  /*14e0*/  UIADD3 UR26, UR6, 0x402, URZ ;  /* 0x00000402061a7890 */ /* 0x000fe2000fffe03f */
[----:B------:R-:W-:Y:S01]  /*14f0*/  UMOV UR25, 0x80000020 ;  /* 0x8000002000197882 */ /* 0x000fe20000000000 */
[----:B------:R-:W-:Y:S01]  /*1500*/  UMOV UR27, 0x80000020 ;  /* 0x80000020001b7882 */ /* 0x000fe20000000000 */
[----:B------:R-:W-:-:S02]  /*1510*/  WARPGROUP.DEPBAR.LE gsb0, 0x0 ;  /* 0x00008000000079c5 */ /* 0x000fc40000010000 */
[----:B------:R-:W-:-:S06]  /*1520*/  WARPGROUP.ARRIVE ;  /* 0x00000000000079c5 */ /* 0x000fcc0000000000 */
[----:B------:R-:W-:Y:S03]  /*1530*/  HGMMA.64x128x16.F32.BF16 R24, gdesc[UR8], R24, gsb0 ;  /* 0x01e00000081879f0 */ /* 0x000fe60008001818 */
[----:B------:R-:W-:Y:S02]  /*1540*/  WARPGROUP.DEPBAR.LE gsb0, 0x0 ;  /* 0x00008000000079c5 */ /* 0x000fe40000010000 */
[----:B------:R-:W-:-:S07]  /*1550*/  WARPGROUP.ARRIVE ;  /* 0x00000000000079c5 */ /* 0x000fce0000000000 */
        /* <DEDUP_REMOVED lines=11> */
[----:B------:R-:W-:Y:S05]  /*1610*/  @!P0 BRA `(.L_x_13) ;  /* 0x0000000000048947 */ /* 0x000fea0003800000 */
[----:B------:R-:W-:Y:S01]  /*1620*/  BPT.TRAP 0x1 ;  /* 0x000000040000795c */ /* 0x000fe20000300000 */
.L_x_13:
[----:B------:R-:W-:Y:S01]  /*1630*/  ULDC UR6, c[0x0][0x9d8] ;  /* 0x0002760000067ab9 */ /* 0x000fe20000000800 */
[----:B------:R-:W-:Y:S01]  /*1640*/  ULDC UR33, c[0x0][0x988] ;  /* 0x0002620000217ab9 */ /* 0x000fe20000000800 */
[----:B------:R-:W-:Y:S01]  /*1650*/  FMUL.FTZ R5, R24, UR6 ;  /* 0x0000000618057c20 */ /* 0x000fe20008410000 */
[----:B------:R-:W-:Y:S01]  /*1660*/  FMUL.FTZ R6, R25, UR6 ;  /* 0x0000000619067c20 */ /* 0x000fe20008410000 */
[----:B------:R-:W-:Y:S01]  /*1670*/  FMUL.FTZ R11, R28, UR6 ;  /* 0x000000061c0b7c20 */ /* 0x000fe20008410000 */
[----:B------:R-:W-:Y:S01]  /*1680*/  FMUL.FTZ R4, R27, UR6 ;  /* 0x000000061b047c20 */ /* 0x000fe20008410000 */
[----:B------:R-:W-:Y:S01]  /*1690*/  FMUL.FTZ R27, R47, UR6 ;  /* 0x000000062f1b7c20 */ /* 0x000fe20008410000 */
[----:B------:R-:W-:Y:S01]  /*16a0*/  FMUL.FTZ R47, R66, UR6 ;  /* 0x00000006422f7c20 */ /* 0x000fe20008410000 */
[----:B------:R-:W2:Y:S01]  /*16b0*/  MUFU.TANH R5, R5 ;  /* 0x0000000500057308 */ /* 0x000ea20000002400 */
[----:B------:R-:W-:Y:S01]  /*16c0*/  FMUL.FTZ R12, R29, UR6 ;  /* 0x000000061d0c7c20 */ /* 0x000fe20008410000 */
[----:B------:R-:W-:Y:S01]  /*16d0*/  FMUL.FTZ R25, R36, UR6 ;  /* 0x0000000624197c20 */ /* 0x000fe20008410000 */
[----:B------:R-:W-:Y:S01]  /*16e0*/  FMUL.FTZ R66, R69, UR6 ;  /* 0x0000000645427c20 */ /* 0x000fe20008410000 */
[----:B------:R-:W-:Y:S01]  /*16f0*/  FMUL.FTZ R36, R54, UR6 ;  /* 0x0000000636247c20 */ /* 0x000fe20008410000 */
[----:B------:R-:W-:Y:S01]  /*1700*/  FMUL.FTZ R69, R73, UR6 ;  /* 0x0000000649457c20 */ /* 0x000fe20008410000 */
[----:B------:R-:W-:-:S02]  /*1710*/  VIADD R73, R144, UR51 ;  /* 0x0000003390497c36 */ /* 0x000fc40008000000 */
[----:B------:R-:W-:Y:S01]  /*1720*/  FMUL.FTZ R15, R32, UR6 ;  /* 0x00000006200f7c20 */ /* 0x000fe20008410000 */
[----:B------:R-:W3:Y:S01]  /*1730*/  MUFU.TANH R6, R6 ;  /* 0x0000000600067308 */ /* 0x000ee20000002400 */
[----:B------:R-:W-:Y:S02]  /*1740*/  IMAD.U32 R54, RZ, RZ, UR50 ;  /* 0x00000032ff367e24 */ /* 0x000fe4000f8e00ff */
[----:B01----:R-:W-:Y:S01]  /*1750*/  FMUL.FTZ R3, R26, UR6 ;  /* 0x000000061a037c20 */ /* 0x003fe20008410000 */
[----:B------:R-:W-:Y:S01]  /*1760*/  FMUL.FTZ R20, R33, UR6 ;  /* 0x0000000621147c20 */ /* 0x000fe20008410000 */
[----:B------:R-:W-:Y:S01]  /*1770*/  FMUL.FTZ R33, R45, UR6 ;  /* 0x000000062d217c20 */ /* 0x000fe20008410000 */
[----:B------:R-:W-:Y:S02]  /*1780*/  IMAD R73, R54, -0x80, R73 ;  /* 0xffffff8036497824 */ /* 0x000fe400078e0249 */
[----:B------:R-:W-:Y:S01]  /*1790*/  FMUL.FTZ R45, R57, UR6 ;  /* 0x00000006392d7c20 */ /* 0x000fe20008410000 */
[----:B------:R-:W-:Y:S01]  /*17a0*/  FMUL.FTZ R7, R30, UR6 ;  /* 0x000000061e077c20 */ /* 0x000fe20008410000 */
[----:B------:R-:W0:Y:S01]  /*17b0*/  MUFU.TANH R11, R11 ;  /* 0x0000000b000b7308 */ /* 0x000e220000002400 */
[----:B------:R-:W-:Y:S01]  /*17c0*/  FMUL.FTZ R26, R37, UR6 ;  /* 0x00000006251a7c20 */ /* 0x000fe20008410000 */
[C---:B------:R-:W-:Y:S01]  /*17d0*/  ISETP.GT.AND P2, PT, R73.reuse, RZ, PT ;  /* 0x000000ff4900720c */ /* 0x040fe20003f44270 */
[----:B------:R-:W-:Y:S01]  /*17e0*/  FMUL.FTZ R28, R46, UR6 ;  /* 0x000000062e1c7c20 */ /* 0x000fe20008410000 */
[C---:B------:R-:W-:Y:S01]  /*17f0*/  ISETP.GT.AND P1, PT, R73.reuse, 0x1, PT ;  /* 0x000000014900780c */ /* 0x040fe20003f24270 */
[----:B------:R-:W-:Y:S01]  /*1800*/  FMUL.FTZ R46, R56, UR6 ;  /* 0x00000006382e7c20 */ /* 0x000fe20008410000 */
[----:B------:R-:W-:Y:S01]  /*1810*/  ISETP.GT.AND P6, PT, R73, 0x8, PT ;  /* 0x000000084900780c */ /* 0x000fe20003fc4270 */
[----:B------:R-:W-:Y:S01]  /*1820*/  FMUL.FTZ R8, R31, UR6 ;  /* 0x000000061f087c20 */ /* 0x000fe20008410000 */
[----:B------:R-:W1:Y:S01]  /*1830*/  MUFU.TANH R12, R12 ;  /* 0x0000000c000c7308 */ /* 0x000e620000002400 */
[----:B--2---:R-:W-:Y:S01]  /*1840*/  FSEL R54, R5, -INF , P2 ;  /* 0xff80000005367808 */ /* 0x004fe20001000000 */
[----:B------:R-:W-:Y:S01]  /*1850*/  FMUL.FTZ R30, R40, UR6 ;  /* 0x00000006281e7c20 */ /* 0x000fe20008410000 */
[----:B---3--:R-:W-:Y:S01]  /*1860*/  FSEL R57, R6, -INF , P1 ;  /* 0xff80000006397808 */ /* 0x008fe20000800000 */
[----:B------:R-:W-:Y:S01]  /*1870*/  FMUL.FTZ R14, R39, UR6 ;  /* 0x00000006270e7c20 */ /* 0x000fe20008410000 */
[----:B------:R-:W-:Y:S01]  /*1880*/  ISETP.GT.AND P5, PT, R73, 0x9, PT ;  /* 0x000000094900780c */ /* 0x000fe20003fa4270 */
[----:B------:R-:W-:Y:S01]  /*1890*/  FMUL.FTZ R39, R58, UR6 ;  /* 0x000000063a277c20 */ /* 0x000fe20008410000 */
[----:B------:R-:W-:Y:S01]  /*18a0*/  FMNMX.FTZ R5, R54, R57, !PT ;  /* 0x0000003936057209 */ /* 0x000fe20007810000 */
[----:B------:R-:W2:Y:S01]  /*18b0*/  MUFU.TANH R15, R15 ;  /* 0x0000000f000f7308 */ /* 0x000ea20000002400 */
[----:B0-----:R-:W-:Y:S01]  /*18c0*/  FSEL R56, R11, -INF , P6 ;  /* 0xff8000000b387808 */ /* 0x001fe20003000000 */
[----:B------:R-:W-:Y:S01]  /*18d0*/  FMUL.FTZ R9, R34, UR6 ;  /* 0x0000000622097c20 */ /* 0x000fe20008410000 */
[----:B------:R-:W-:Y:S01]  /*18e0*/  ISETP.GT.AND P4, PT, R73, 0x10, PT ;  /* 0x000000104900780c */ /* 0x000fe20003f84270 */
[----:B------:R-:W-:Y:S01]  /*18f0*/  FMUL.FTZ R29, R41, UR6 ;  /* 0x00000006291d7c20 */ /* 0x000fe20008410000 */
[----:B------:R-:W-:Y:S01]  /*1900*/  FMNMX.FTZ R5, R56, R5, !PT ;  /* 0x0000000538057209 */ /* 0x000fe20007810000 */
[----:B------:R-:W-:Y:S01]  /*1910*/  FMUL.FTZ R40, R59, UR6 ;  /* 0x000000063b287c20 */ /* 0x000fe20008410000 */
[----:B------:R-:W-:Y:S01]  /*1920*/  FMUL.FTZ R10, R35, UR6 ;  /* 0x00000006230a7c20 */ /* 0x000fe20008410000 */
[----:B------:R-:W0:Y:S01]  /*1930*/  MUFU.TANH R3, R3 ;  /* 0x0000000300037308 */ /* 0x000e220000002400 */
[----:B-1----:R-:W-:Y:S01]  /*1940*/  FSEL R58, R12, -INF , P5 ;  /* 0xff8000000c3a7808 */ /* 0x002fe20002800000 */
[----:B------:R-:W-:Y:S01]  /*1950*/  FMUL.FTZ R34, R44, UR6 ;  /* 0x000000062c227c20 */ /* 0x000fe20008410000 */
[----:B------:R-:W-:Y:S01]  /*1960*/  ISETP.GT.AND P3, PT, R73, 0x11, PT ;  /* 0x000000114900780c */ /* 0x000fe20003f64270 */
[----:B------:R-:W-:Y:S01]  /*1970*/  FMUL.FTZ R32, R50, UR6 ;  /* 0x0000000632207c20 */ /* 0x000fe20008410000 */
[----:B------:R-:W-:Y:S01]  /*1980*/  FMNMX.FTZ R6, R58, R5, !PT ;  /* 0x000000053a067209 */ /* 0x000fe20007810000 */
[----:B------:R-:W-:Y:S01]  /*1990*/  FMUL.FTZ R50, R60, UR6 ;  /* 0x000000063c327c20 */ /* 0x000fe20008410000 */
[----:B------:R-:W-:Y:S01]  /*19a0*/  FMUL.FTZ R13, R38, UR6 ;  /* 0x00000006260d7c20 */ /* 0x000fe20008410000 */
[----:B------:R-:W1:Y:S01]  /*19b0*/  MUFU.TANH R20, R20 ;  /* 0x0000001400147308 */ /* 0x000e620000002400 */
[----:B--2---:R-:W-:Y:S01]  /*19c0*/  FSEL R59, R15, -INF , P4 ;  /* 0xff8000000f3b7808 */ /* 0x004fe20002000000 */
[----:B------:R-:W-:Y:S01]  /*19d0*/  FMUL.FTZ R37, R49, UR6 ;  /* 0x0000000631257c20 */ /* 0x000fe20008410000 */
[----:B------:R-:W-:Y:S01]  /*19e0*/  FMUL.FTZ R49, R61, UR6 ;  /* 0x000000063d317c20 */ /* 0x000fe20008410000 */
[----:B------:R-:W-:Y:S01]  /*19f0*/  FMUL.FTZ R38, R48, UR6 ;  /* 0x0000000630267c20 */ /* 0x000fe20008410000 */
[----:B------:R-:W-:Y:S01]  /*1a00*/  FMNMX.FTZ R5, R59, R6, !PT ;  /* 0x000000063b057209 */ /* 0x000fe20007810000 */
[----:B------:R-:W-:Y:S01]  /*1a10*/  FMUL.FTZ R35, R55, UR6 ;  /* 0x0000000637237c20 */ /* 0x000fe20008410000 */
[----:B------:R-:W-:Y:S01]  /*1a20*/  FMUL.FTZ R55, R64, UR6 ;  /* 0x0000000640377c20 */ /* 0x000fe20008410000 */
[----:B------:R-:W2:Y:S01]  /*1a30*/  MUFU.TANH R4, R4 ;  /* 0x0000000400047308 */ /* 0x000ea20000002400 */
[----:B0-----:R-:W-:Y:S01]  /*1a40*/  FSEL R3, R3, -INF , P2 ;  /* 0xff80000003037808 */ /* 0x001fe20001000000 */
[----:B------:R-:W-:Y:S01]  /*1a50*/  FMUL.FTZ R21, R42, UR6 ;  /* 0x000000062a157c20 */ /* 0x000fe20008410000 */
[----:B------:R-:W-:Y:S01]  /*1a60*/  ISETP.GT.AND P2, PT, R73, 0x18, PT ;  /* 0x000000184900780c */ /* 0x000fe20003f44270 */
[----:B------:R-:W-:Y:S01]  /*1a70*/  FMUL.FTZ R48, R67, UR6 ;  /* 0x0000000643307c20 */ /* 0x000fe20008410000 */
[----:B------:R-:W-:Y:S01]  /*1a80*/  FMUL.FTZ R24, R43, UR6 ;  /* 0x000000062b187c20 */ /* 0x000fe20008410000 */
[----:B------:R-:W-:Y:S01]  /*1a90*/  FMUL.FTZ R42, R52, UR6 ;  /* 0x00000006342a7c20 */ /* 0x000fe20008410000 */
[----:B------:R-:W-:Y:S01]  /*1aa0*/  FMUL.FTZ R41, R53, UR6 ;  /* 0x0000000635297c20 */ /* 0x000fe20008410000 */
[----:B------:R-:W0:Y:S01]  /*1ab0*/  MUFU.TANH R25, R25 ;  /* 0x0000001900197308 */ /* 0x000e220000002400 */
[----:B-1----:R-:W-:Y:S01]  /*1ac0*/  FSEL R60, R20, -INF , P3 ;  /* 0xff800000143c7808 */ /* 0x002fe20001800000 */
[----:B------:R-:W-:Y:S01]  /*1ad0*/  FMUL.FTZ R53, R65, UR6 ;  /* 0x0000000641357c20 */ /* 0x000fe20008410000 */
[----:B------:R-:W-:Y:S01]  /*1ae0*/  FMUL.FTZ R65, R68, UR6 ;  /* 0x0000000644417c20 */ /* 0x000fe20008410000 */
[----:B------:R-:W-:Y:S01]  /*1af0*/  FMUL.FTZ R52, R70, UR6 ;  /* 0x0000000646347c20 */ /* 0x000fe20008410000 */
[----:B------:R-:W-:Y:S01]  /*1b00*/  FMNMX.FTZ R6, R60, R5, !PT ;  /* 0x000000053c067209 */ /* 0x000fe20007810000 */
[----:B------:R-:W-:Y:S01]  /*1b10*/  FMUL.FTZ R31, R51, UR6 ;  /* 0x00000006331f7c20 */ /* 0x000fe20008410000 */
[----:B------:R-:W-:Y:S01]  /*1b20*/  FMUL.FTZ R51, R71, UR6 ;  /* 0x0000000647337c20 */ /* 0x000fe20008410000 */
[----:B------:R-:W1:Y:S01]  /*1b30*/  MUFU.TANH R7, R7 ;  /* 0x0000000700077308 */ /* 0x000e620000002400 */
[----:B--2---:R-:W-:Y:S01]  /*1b40*/  FSEL R4, R4, -INF , P1 ;  /* 0xff80000004047808 */ /* 0x004fe20000800000 */
[----:B------:R-:W-:Y:S01]  /*1b50*/  FMUL.FTZ R44, R62, UR6 ;  /* 0x000000063e2c7c20 */ /* 0x000fe20008410000 */
[----:B------:R-:W-:Y:S01]  /*1b60*/  ISETP.GT.AND P1, PT, R73, 0x19, PT ;  /* 0x000000194900780c */ /* 0x000fe20003f24270 */
[----:B------:R-:W-:Y:S01]  /*1b70*/  FMUL.FTZ R43, R63, UR6 ;  /* 0x000000063f2b7c20 */ /* 0x000fe20008410000 */
[----:B------:R-:W-:Y:S01]  /*1b80*/  FMUL.FTZ R72, R72, UR6 ;  /* 0x0000000648487c20 */ /* 0x000fe20008410000 */
[----:B------:R-:W-:Y:S01]  /*1b90*/  FMUL.FTZ R76, R76, UR6 ;  /* 0x000000064c4c7c20 */ /* 0x000fe20008410000 */
[----:B------:R-:W-:Y:S01]  /*1ba0*/  FMUL.FTZ R62, R75, UR6 ;  /* 0x000000064b3e7c20 */ /* 0x000fe20008410000 */
[----:B------:R-:W2:Y:S01]  /*1bb0*/  MUFU.TANH R26, R26 ;  /* 0x0000001a001a7308 */ /* 0x000ea20000002400 */
[----:B0-----:R-:W-:Y:S01]  /*1bc0*/  FSEL R61, R25, -INF , P2 ;  /* 0xff800000193d7808 */ /* 0x001fe20001000000 */
[----:B------:R-:W-:Y:S01]  /*1bd0*/  FMUL.FTZ R75, R77, UR6 ;  /* 0x000000064d4b7c20 */ /* 0x000fe20008410000 */
[----:B------:R-:W-:Y:S01]  /*1be0*/  FMUL.FTZ R63, R74, UR6 ;  /* 0x000000064a3f7c20 */ /* 0x000fe20008410000 */
[----:B------:R-:W-:Y:S01]  /*1bf0*/  FMUL.FTZ R74, R80, UR6 ;  /* 0x00000006504a7c20 */ /* 0x000fe20008410000 */
[----:B------:R-:W-:Y:S01]  /*1c00*/  FMUL.FTZ R77, R81, UR6 ;  /* 0x00000006514d7c20 */ /* 0x000fe20008410000 */
        /* <DEDUP_REMOVED lines=9> */
[----:B------:R-:W-:Y:S01]  /*1ca0*/  P2R R88, PR, RZ, 0x1 ;  /* 0x00000001ff587803 */ /* 0x000fe20000000000 */
[----:B------:R-:W1:Y:S01]  /*1cb0*/  MUFU.TANH R30, R30 ;  /* 0x0000001e001e7308 */ /* 0x000e620000002400 */
[----:B--2---:R-:W-:Y:S01]  /*1cc0*/  FSEL R64, R26, -INF , P1 ;  /* 0xff8000001a407808 */ /* 0x004fe20000800000 */
[----:B------:R-:W-:Y:S01]  /*1cd0*/  FMUL.FTZ R83, R83, UR6 ;  /* 0x0000000653537c20 */ /* 0x000fe20008410000 */
[----:B------:R-:W-:Y:S01]  /*1ce0*/  FMUL.FTZ R86, R86, UR6 ;  /* 0x0000000656567c20 */ /* 0x000fe20008410000 */
[----:B------:R-:W-:Y:S01]  /*1cf0*/  FMUL.FTZ R87, R87, UR6 ;  /* 0x0000000657577c20 */ /* 0x000fe20008410000 */
[----:B------:R-:W-:Y:S01]  /*1d00*/  R2UR UR6, R0 ;  /* 0x00000000000672ca */ /* 0x000fe200000e0000 */
[----:B------:R-:W-:Y:S01]  /*1d10*/  UISETP.GE.AND UP0, UPT, UR51, 0x81, UPT ;  /* 0x000000813300788c */ /* 0x000fe2000bf06270 */
[--C-:B------:R-:W-:Y:S01]  /*1d20*/  IMAD.MOV.U32 R134, RZ, RZ, R135.reuse ;  /* 0x000000ffff867224 */ /* 0x100fe200078e0087 */
[----:B------:R-:W2:Y:S01]  /*1d30*/  MUFU.TANH R9, R9 ;  /* 0x0000000900097308 */ /* 0x000ea20000002400 */
[----:B0-----:R-:W-:Y:S01]  /*1d40*/  FSEL R6, R8, -INF , P5 ;  /* 0xff80000008067808 */ /* 0x001fe20002800000 */
[--C-:B------:R-:W-:Y:S01]  /*1d50*/  IMAD.MOV.U32 R133, RZ, RZ, R135.reuse ;  /* 0x000000ffff857224 */ /* 0x100fe200078e0087 */
[----:B------:R-:W-:Y:S01]  /*1d60*/  ISETP.GT.AND P5, PT, R73, 0x21, PT ;  /* 0x000000214900780c */ /* 0x000fe20003fa4270 */
[--C-:B------:R-:W-:Y:S01]  /*1d70*/  IMAD.MOV.U32 R131, RZ, RZ, R135.reuse ;  /* 0x000000ffff837224 */ /* 0x100fe200078e0087 */
[----:B------:R-:W-:Y:S01]  /*1d80*/  FMNMX.FTZ R8, R64, R7, !PT ;  /* 0x0000000740087209 */ /* 0x000fe20007810000 */
[--C-:B------:R-:W-:Y:S01]  /*1d90*/  IMAD.MOV.U32 R130, RZ, RZ, R135.reuse ;  /* 0x000000ffff827224 */ /* 0x100fe200078e0087 */
[-C--:B------:R-:W-:Y:S01]  /*1da0*/  MOV R132, R135.reuse ;  /* 0x0000008700847202 */ /* 0x080fe20000000f00 */
[----:B------:R-:W0:Y:S01]  /*1db0*/  MUFU.TANH R29, R29 ;  /* 0x0000001d001d7308 */ /* 0x000e220000002400 */
[----:B-1----:R-:W-:Y:S01]  /*1dc0*/  FSEL R67, R30, -INF , P6 ;  /* 0xff8000001e437808 */ /* 0x002fe20003000000 */
[----:B------:R-:W-:Y:S01]  /*1dd0*/  UIADD3 UR6, UR6, 0x2d840, URZ ;  /* 0x0002d84006067890 */ /* 0x000fe2000fffe03f */
[--C-:B------:R-:W-:Y:S01]  /*1de0*/  IMAD.MOV.U32 R129, RZ, RZ, R135.reuse ;  /* 0x000000ffff817224 */ /* 0x100fe200078e0087 */
[-C--:B------:R-:W-:Y:S01]  /*1df0*/  MOV R127, R135.reuse ;  /* 0x00000087007f7202 */ /* 0x080fe20000000f00 */
[--C-:B------:R-:W-:Y:S01]  /*1e00*/  IMAD.MOV.U32 R128, RZ, RZ, R135.reuse ;  /* 0x000000ffff807224 */ /* 0x100fe200078e0087 */
[----:B------:R-:W-:Y:S01]  /*1e10*/  UPRMT UR6, UR41, 0x654, UR6 ;  /* 0x0000065429067896 */ /* 0x000fe20008000006 */
[--C-:B------:R-:W-:Y:S01]  /*1e20*/  IMAD.MOV.U32 R126, RZ, RZ, R135.reuse ;  /* 0x000000ffff7e7224 */ /* 0x100fe200078e0087 */
[----:B------:R-:W1:Y:S01]  /*1e30*/  MUFU.TANH R10, R10 ;  /* 0x0000000a000a7308 */ /* 0x000e620000002400 */
[----:B--2---:R-:W-:Y:S01]  /*1e40*/  FSEL R7, R9, -INF , P4 ;  /* 0xff80000009077808 */ /* 0x004fe20002000000 */
[--C-:B------:R-:W-:Y:S01]  /*1e50*/  IMAD.MOV.U32 R125, RZ, RZ, R135.reuse ;  /* 0x000000ffff7d7224 */ /* 0x100fe200078e0087 */
[----:B------:R-:W-:Y:S01]  /*1e60*/  ISETP.GT.AND P4, PT, R73, 0x28, PT ;  /* 0x000000284900780c */ /* 0x000fe20003f84270 */
[--C-:B------:R-:W-:Y:S01]  /*1e70*/  IMAD.MOV.U32 R124, RZ, RZ, R135.reuse ;  /* 0x000000ffff7c7224 */ /* 0x100fe200078e0087 */
[----:B------:R-:W-:Y:S01]  /*1e80*/  FMNMX.FTZ R9, R67, R8, !PT ;  /* 0x0000000843097209 */ /* 0x000fe20007810000 */
[--C-:B------:R-:W-:Y:S01]  /*1e90*/  IMAD.MOV.U32 R123, RZ, RZ, R135.reuse ;  /* 0x000000ffff7b7224 */ /* 0x100fe200078e0087 */
[----:B------:R-:W-:Y:S01]  /*1ea0*/  SYNCS.ARRIVE.TRANS64.RED.A1T0 RZ, [UR6], RZ ;  /* 0x000000ffffff79a7 */ /* 0x000fe20008100406 */
[----:B------:R-:W2:Y:S01]  /*1eb0*/  MUFU.TANH R34, R34 ;  /* 0x0000002200227308 */ /* 0x000ea20000002400 */
[----:B0-----:R-:W-:Y:S01]  /*1ec0*/  FSEL R68, R29, -INF , P5 ;  /* 0xff8000001d447808 */ /* 0x001fe20002800000 */
[--C-:B------:R-:W-:Y:S01]  /*1ed0*/  IMAD.MOV.U32 R121, RZ, RZ, R135.reuse ;  /* 0x000000ffff797224 */ /* 0x100fe200078e0087 */
[----:B------:R-:W-:Y:S01]  /*1ee0*/  MOV R122, R135 ;  /* 0x00000087007a7202 */ /* 0x000fe20000000f00 */
[--C-:B------:R-:W-:Y:S01]  /*1ef0*/  IMAD.MOV.U32 R120, RZ, RZ, R135.reuse ;  /* 0x000000ffff787224 */ /* 0x100fe200078e0087 */
[----:B------:R-:W-:Y:S01]  /*1f00*/  FMNMX.FTZ R11, R68, R9, !PT ;  /* 0x00000009440b7209 */ /* 0x000fe20007810000 */
[--C-:B------:R-:W-:Y:S01]  /*1f10*/  IMAD.MOV.U32 R119, RZ, RZ, R135.reuse ;  /* 0x000000ffff777224 */ /* 0x100fe200078e0087 */
[-C--:B------:R-:W-:Y:S01]  /*1f20*/  MOV R117, R135.reuse ;  /* 0x0000008700757202 */ /* 0x080fe20000000f00 */
[----:B------:R-:W0:Y:S01]  /*1f30*/  MUFU.TANH R13, R13 ;  /* 0x0000000d000d7308 */ /* 0x000e220000002400 */
[----:B-1----:R-:W-:Y:S01]  /*1f40*/  FSEL R8, R10, -INF , P3 ;  /* 0xff8000000a087808 */ /* 0x002fe20001800000 */
[--C-:B------:R-:W-:Y:S01]  /*1f50*/  IMAD.MOV.U32 R118, RZ, RZ, R135.reuse ;  /* 0x000000ffff767224 */ /* 0x100fe200078e0087 */
[----:B------:R-:W-:Y:S01]  /*1f60*/  ISETP.GT.AND P3, PT, R73, 0x29, PT ;  /* 0x000000294900780c */ /* 0x000fe20003f64270 */
[--C-:B------:R-:W-:Y:S01]  /*1f70*/  IMAD.MOV.U32 R116, RZ, RZ, R135.reuse ;  /* 0x000000ffff747224 */ /* 0x100fe200078e0087 */
[-C--:B------:R-:W-:Y:S01]  /*1f80*/  MOV R112, R135.reuse ;  /* 0x0000008700707202 */ /* 0x080fe20000000f00 */
[--C-:B------:R-:W-:Y:S01]  /*1f90*/  IMAD.MOV.U32 R115, RZ, RZ, R135.reuse ;  /* 0x000000ffff737224 */ /* 0x100fe200078e0087 */
[-C--:B------:R-:W-:Y:S01]  /*1fa0*/  MOV R107, R135.reuse ;  /* 0x00000087006b7202 */ /* 0x080fe20000000f00 */
[----:B------:R-:W1:Y:S01]  /*1fb0*/  MUFU.TANH R33, R33 ;  /* 0x0000002100217308 */ /* 0x000e620000002400 */
[----:B--2---:R-:W-:Y:S01]  /*1fc0*/  FSEL R70, R34, -INF , P4 ;  /* 0xff80000022467808 */ /* 0x004fe20002000000 */
[--C-:B------:R-:W-:Y:S01]  /*1fd0*/  IMAD.MOV.U32 R114, RZ, RZ, R135.reuse ;  /* 0x000000ffff727224 */ /* 0x100fe200078e0087 */
[----:B------:R-:W-:Y:S01]  /*1fe0*/  MOV R102, R135 ;  /* 0x0000008700667202 */ /* 0x000fe20000000f00 */
[--C-:B------:R-:W-:Y:S01]  /*1ff0*/  IMAD.MOV.U32 R113, RZ, RZ, R135.reuse ;  /* 0x000000ffff717224 */ /* 0x100fe200078e0087 */
[----:B------:R-:W-:Y:S01]  /*2000*/  FMNMX.FTZ R12, R70, R11, !PT ;  /* 0x0000000b460c7209 */ /* 0x000fe20007810000 */
[--C-:B------:R-:W-:Y:S01]  /*2010*/  IMAD.MOV.U32 R111, RZ, RZ, R135.reuse ;  /* 0x000000ffff6f7224 */ /* 0x100fe200078e0087 */
[-C--:B------:R-:W-:Y:S01]  /*2020*/  MOV R97, R135.reuse ;  /* 0x0000008700617202 */ /* 0x080fe20000000f00 */
[----:B------:R-:W2:Y:S01]  /*2030*/  MUFU.TANH R14, R14 ;  /* 0x0000000e000e7308 */ /* 0x000ea20000002400 */
[----:B0-----:R-:W-:Y:S01]  /*2040*/  FSEL R9, R13, -INF , P2 ;  /* 0xff8000000d097808 */ /* 0x001fe20001000000 */
[--C-:B------:R-:W-:Y:S01]  /*2050*/  IMAD.MOV.U32 R110, RZ, RZ, R135.reuse ;  /* 0x000000ffff6e7224 */ /* 0x100fe200078e0087 */
[----:B------:R-:W-:Y:S01]  /*2060*/  ISETP.GT.AND P2, PT, R73, 0x30, PT ;  /* 0x000000304900780c */ /* 0x000fe20003f44270 */
[--C-:B------:R-:W-:Y:S01]  /*2070*/  IMAD.MOV.U32 R109, RZ, RZ, R135.reuse ;  /* 0x000000ffff6d7224 */ /* 0x100fe200078e0087 */
[----:B------:R-:W-:Y:S01]  /*2080*/  MOV R92, R135 ;  /* 0x00000087005c7202 */ /* 0x000fe20000000f00 */
[----:B------:R-:W-:-:S02]  /*2090*/  IMAD.MOV.U32 R108, RZ, RZ, R135 ;  /* 0x000000ffff6c7224 */ /* 0x000fc400078e0087 */
[----:B------:R-:W0:Y:S01]  /*20a0*/  MUFU.TANH R38, R38 ;  /* 0x0000002600267308 */ /* 0x000e220000002400 */
[----:B-1----:R-:W-:Y:S01]  /*20b0*/  FSEL R71, R33, -INF , P3 ;  /* 0xff80000021477808 */ /* 0x002fe20001800000 */
[--C-:B------:R-:W-:Y:S02]  /*20c0*/  IMAD.MOV.U32 R106, RZ, RZ, R135.reuse ;  /* 0x000000ffff6a7224 */ /* 0x100fe400078e0087 */
[--C-:B------:R-:W-:Y:S01]  /*20d0*/  IMAD.MOV.U32 R105, RZ, RZ, R135.reuse ;  /* 0x000000ffff697224 */ /* 0x100fe200078e0087 */
[----:B------:R-:W-:Y:S01]  /*20e0*/  FMNMX.FTZ R13, R71, R12, !PT ;  /* 0x0000000c470d7209 */ /* 0x000fe20007810000 */
[--C-:B------:R-:W-:Y:S02]  /*20f0*/  IMAD.MOV.U32 R104, RZ, RZ, R135.reuse ;  /* 0x000000ffff687224 */ /* 0x100fe400078e0087 */
[----:B------:R-:W1:Y:S01]  /*2100*/  MUFU.TANH R21, R21 ;  /* 0x0000001500157308 */ /* 0x000e620000002400 */
[----:B--2---:R-:W-:Y:S01]  /*2110*/  FSEL R10, R14, -INF , P1 ;  /* 0xff8000000e0a7808 */ /* 0x004fe20000800000 */
[--C-:B------:R-:W-:Y:S01]  /*2120*/  IMAD.MOV.U32 R103, RZ, RZ, R135.reuse ;  /* 0x000000ffff677224 */ /* 0x100fe200078e0087 */
[----:B------:R-:W-:Y:S01]  /*2130*/  ISETP.GT.AND P1, PT, R73, 0x31, PT ;  /* 0x000000314900780c */ /* 0x000fe20003f24270 */
[----:B------:R-:W-:-:S02]  /*2140*/  IMAD.MOV.U32 R101, RZ, RZ, R135 ;  /* 0x000000ffff657224 */ /* 0x000fc400078e0087 */
[--C-:B------:R-:W-:Y:S02]  /*2150*/  IMAD.MOV.U32 R100, RZ, RZ, R135.reuse ;  /* 0x000000ffff647224 */ /* 0x100fe400078e0087 */
[----:B------:R-:W2:Y:S01]  /*2160*/  MUFU.TANH R37, R37 ;  /* 0x0000002500257308 */ /* 0x000ea20000002400 */
[----:B0-----:R-:W-:Y:S01]  /*2170*/  FSEL R38, R38, -INF , P2 ;  /* 0xff80000026267808 */ /* 0x001fe20001000000 */
[--C-:B------:R-:W-:Y:S02]  /*2180*/  IMAD.MOV.U32 R99, RZ, RZ, R135.reuse ;  /* 0x000000ffff637224 */ /* 0x100fe400078e0087 */
[--C-:B------:R-:W-:Y:S01]  /*2190*/  IMAD.MOV.U32 R98, RZ, RZ, R135.reuse ;  /* 0x000000ffff627224 */ /* 0x100fe200078e0087 */
[----:B------:R-:W-:Y:S01]  /*21a0*/  FMNMX.FTZ R14, R38, R13, !PT ;  /* 0x0000000d260e7209 */ /* 0x000fe20007810000 */
[--C-:B------:R-:W-:Y:S02]  /*21b0*/  IMAD.MOV.U32 R96, RZ, RZ, R135.reuse ;  /* 0x000000ffff607224 */ /* 0x100fe400078e0087 */
[----:B------:R-:W0:Y:S01]  /*21c0*/  MUFU.TANH R24, R24 ;  /* 0x0000001800187308 */ /* 0x000e220000002400 */
[----:B-1----:R-:W-:Y:S01]  /*21d0*/  FSEL R11, R21, -INF , P6 ;  /* 0xff800000150b7808 */ /* 0x002fe20003000000 */
[--C-:B------:R-:W-:Y:S01]  /*21e0*/  IMAD.MOV.U32 R95, RZ, RZ, R135.reuse ;  /* 0x000000ffff5f7224 */ /* 0x100fe200078e0087 */
[----:B------:R-:W-:Y:S01]  /*21f0*/  ISETP.GT.AND P6, PT, R73, 0x38, PT ;  /* 0x000000384900780c */ /* 0x000fe20003fc4270 */
[----:B------:R-:W-:-:S02]  /*2200*/  IMAD.MOV.U32 R94, RZ, RZ, R135 ;  /* 0x000000ffff5e7224 */ /* 0x000fc400078e0087 */
[--C-:B------:R-:W-:Y:S02]  /*2210*/  IMAD.MOV.U32 R93, RZ, RZ, R135.reuse ;  /* 0x000000ffff5d7224 */ /* 0x100fe400078e0087 */
[----:B------:R-:W1:Y:S01]  /*2220*/  MUFU.TANH R42, R42 ;  /* 0x0000002a002a7308 */ /* 0x000e620000002400 */
[----:B--2---:R-:W-:Y:S01]  /*2230*/  FSEL R37, R37, -INF , P1 ;  /* 0xff80000025257808 */ /* 0x004fe20000800000 */
[--C-:B------:R-:W-:Y:S02]  /*2240*/  IMAD.MOV.U32 R91, RZ, RZ, R135.reuse ;  /* 0x000000ffff5b7224 */ /* 0x100fe400078e0087 */
[----:B------:R-:W-:Y:S01]  /*2250*/  IMAD.MOV.U32 R89, RZ, RZ, R135 ;  /* 0x000000ffff597224 */ /* 0x000fe200078e0087 */
[----:B------:R-:W-:-:S03]  /*2260*/  FMNMX.FTZ R15, R37, R14, !PT ;  /* 0x0000000e250f7209 */ /* 0x000fc60007810000 */
[----:B------:R-:W2:Y:S01]  /*2270*/  MUFU.TANH R28, R28 ;  /* 0x0000001c001c7308 */ /* 0x000ea20000002400 */
[----:B0-----:R-:W-:Y:S02]  /*2280*/  FSEL R12, R24, -INF , P5 ;  /* 0xff800000180c7808 */ /* 0x001fe40002800000 */
[----:B------:R-:W-:-:S05]  /*2290*/  ISETP.GT.AND P5, PT, R73, 0x39, PT ;  /* 0x000000394900780c */ /* 0x000fca0003fa4270 */
[----:B------:R-:W0:Y:S01]  /*22a0*/  MUFU.TANH R41, R41 ;  /* 0x0000002900297308 */ /* 0x000e220000002400 */
[----:B-1----:R-:W-:-:S04]  /*22b0*/  FSEL R42, R42, -INF , P6 ;  /* 0xff8000002a2a7808 */ /* 0x002fc80003000000 */
[----:B------:R-:W-:-:S03]  /*22c0*/  FMNMX.FTZ R20, R42, R15, !PT ;  /* 0x0000000f2a147209 */ /* 0x000fc60007810000 */
[----:B------:R-:W1:Y:S01]  /*22d0*/  MUFU.TANH R27, R27 ;  /* 0x0000001b001b7308 */ /* 0x000e620000002400 */
[----:B--2---:R-:W-:Y:S02]  /*22e0*/  FSEL R13, R28, -INF , P4 ;  /* 0xff8000001c0d7808 */ /* 0x004fe40002000000 */
[----:B------:R-:W-:-:S05]  /*22f0*/  ISETP.GT.AND P4, PT, R73, 0x40, PT ;  /* 0x000000404900780c */ /* 0x000fca0003f84270 */
[----:B------:R-:W2:Y:S01]  /*2300*/  MUFU.TANH R46, R46 ;  /* 0x0000002e002e7308 */ /* 0x000ea20000002400 */
[----:B0-----:R-:W-:-:S04]  /*2310*/  FSEL R41, R41, -INF , P5 ;  /* 0xff80000029297808 */ /* 0x001fc80002800000 */
[----:B------:R-:W-:-:S03]  /*2320*/  FMNMX.FTZ R21, R41, R20, !PT ;  /* 0x0000001429157209 */ /* 0x000fc60007810000 */
[----:B------:R-:W0:Y:S01]  /*2330*/  MUFU.TANH R32, R32 ;  /* 0x0000002000207308 */ /* 0x000e220000002400 */
[----:B-1----:R-:W-:Y:S02]  /*2340*/  FSEL R14, R27, -INF , P3 ;  /* 0xff8000001b0e7808 */ /* 0x002fe40001800000 */
[----:B------:R-:W-:-:S05]  /*2350*/  ISETP.GT.AND P3, PT, R73, 0x41, PT ;  /* 0x000000414900780c */ /* 0x000fca0003f64270 */
[----:B------:R-:W1:Y:S01]  /*2360*/  MUFU.TANH R45, R45 ;  /* 0x0000002d002d7308 */ /* 0x000e620000002400 */
[----:B--2---:R-:W-:-:S04]  /*2370*/  FSEL R46, R46, -INF , P4 ;  /* 0xff8000002e2e7808 */ /* 0x004fc80002000000 */
        /* <DEDUP_REMOVED lines=82> */
[----:B------:R-:W-:Y:S01]  /*28a0*/  MUFU.TANH R78, R78 ;  /* 0x0000004e004e7308 */ /* 0x000fe20000002400 */
[----:B0-----:R-:W-:-:S04]  /*28b0*/  FSEL R51, R80, -INF , P2 ;  /* 0xff80000050337808 */ /* 0x001fc80001000000 */
[----:B------:R-:W-:-:S03]  /*28c0*/  FMNMX.FTZ R36, R51, R36, !PT ;  /* 0x0000002433247209 */ /* 0x000fc60007810000 */
[----:B------:R-:W-:Y:S01]  /*28d0*/  MUFU.TANH R79, R79 ;  /* 0x0000004f004f7308 */ /* 0x000fe20000002400 */
[----:B-1----:R-:W-:-:S04]  /*28e0*/  FSEL R81, R81, -INF , P1 ;  /* 0xff80000051517808 */ /* 0x002fc80000800000 */
[----:B------:R-:W-:-:S03]  /*28f0*/  FMNMX.FTZ R36, R81, R36, !PT ;  /* 0x0000002451247209 */ /* 0x000fc60007810000 */
[----:B------:R-:W0:Y:S02]  /*2900*/  MUFU.TANH R62, R82 ;  /* 0x00000052003e7308 */ /* 0x000e240000002400 */
[----:B------:R-:W1:Y:S06]  /*2910*/  SHFL.BFLY PT, R39, R36, 0x2, 0x1f ;  /* 0x0c401f0024277f89 */ /* 0x000e6c00000e0000 */
[----:B------:R-:W2:Y:S08]  /*2920*/  MUFU.TANH R63, R83 ;  /* 0x00000053003f7308 */ /* 0x000eb00000002400 */
[----:B------:R-:W-:Y:S01]  /*2930*/  MUFU.TANH R86, R86 ;  /* 0x0000005600567308 */ /* 0x000fe20000002400 */
[----:B0-----:R-:W-:-:S07]  /*2940*/  FSEL R62, R62, -INF , P4 ;  /* 0xff8000003e3e7808 */ /* 0x001fce0002000000 */
[----:B------:R-:W0:Y:S01]  /*2950*/  MUFU.TANH R87, R87 ;  /* 0x0000005700577308 */ /* 0x000e220000002400 */
[----:B--2---:R-:W-:Y:S02]  /*2960*/  FSEL R63, R63, -INF , P3 ;  /* 0xff8000003f3f7808 */ /* 0x004fe40001800000 */
[----:B-1----:R-:W-:Y:S02]  /*2970*/  FMNMX.FTZ R39, R36, R39, !PT ;  /* 0x0000002724277209 */ /* 0x002fe40007810000 */
[----:B------:R-:W-:-:S03]  /*2980*/  FMNMX.FTZ R36, R3, R4, !PT ;  /* 0x0000000403247209 */ /* 0x000fc60007810000 */
[----:B------:R-:W1:Y:S02]  /*2990*/  SHFL.BFLY PT, R40, R39, 0x1, 0x1f ;  /* 0x0c201f0027287f89 */ /* 0x000e6400000e0000 */
[----:B-1----:R-:W-:Y:S02]  /*29a0*/  FMNMX.FTZ R69, R39, R40, !PT ;  /* 0x0000002827457209 */ /* 0x002fe40007810000 */
[----:B------:R-:W-:Y:S02]  /*29b0*/  FMNMX.FTZ R39, R5, R36, !PT ;  /* 0x0000002405277209 */ /* 0x000fe40007810000 */
[C---:B------:R-:W-:Y:S01]  /*29c0*/  FSETP.NEU.FTZ.AND P0, PT, R69.reuse, -INF , PT ;  /* 0xff8000004500780b */ /* 0x040fe20003f1d000 */
[----:B------:R-:W-:Y:S01]  /*29d0*/  FMUL.FTZ R48, R69, UR33 ;  /* 0x0000002145307c20 */ /* 0x000fe20008410000 */
[----:B------:R-:W-:-:S04]  /*29e0*/  FMNMX.FTZ R52, R6, R39, !PT ;  /* 0x0000002706347209 */ /* 0x000fc80007810000 */
[----:B------:R-:W-:Y:S02]  /*29f0*/  FMNMX.FTZ R39, R7, R52, !PT ;  /* 0x0000003407277209 */ /* 0x000fe40007810000 */
[----:B------:R-:W-:Y:S02]  /*2a00*/  FSEL R48, R48, RZ, P0 ;  /* 0x000000ff30307208 */ /* 0x000fe40000000000 */
[----:B------:R-:W-:Y:S02]  /*2a10*/  FMNMX.FTZ R52, R8, R39, !PT ;  /* 0x0000002708347209 */ /* 0x000fe40007810000 */
[----:B------:R-:W-:Y:S01]  /*2a20*/  ISETP.NE.AND P0, PT, R88, RZ, PT ;  /* 0x000000ff5800720c */ /* 0x000fe20003f05270 */
[--C-:B------:R-:W-:Y:S01]  /*2a30*/  FFMA.FTZ R44, R57, UR33, -R48.reuse ;  /* 0x00000021392c7c23 */ /* 0x100fe20008010830 */
[----:B------:R-:W-:Y:S01]  /*2a40*/  FMNMX.FTZ R57, R9, R52, !PT ;  /* 0x0000003409397209 */ /* 0x000fe20007810000 */
[--C-:B------:R-:W-:Y:S01]  /*2a50*/  FFMA.FTZ R43, R54, UR33, -R48.reuse ;  /* 0x00000021362b7c23 */ /* 0x100fe20008010830 */
[--C-:B------:R-:W-:Y:S01]  /*2a60*/  FFMA.FTZ R36, R59, UR33, -R48.reuse ;  /* 0x000000213b247c23 */ /* 0x100fe20008010830 */
        /* <DEDUP_REMOVED lines=8> */
[----:B------:R1:W-:Y:S01]  /*2af0*/  MUFU.EX2 R39, R60 ;  /* 0x0000003c00277308 */ /* 0x0003e20000000800 */
[----:B------:R-:W-:Y:S01]  /*2b00*/  FMNMX.FTZ R54, R12, R57, !PT ;  /* 0x000000390c367209 */ /* 0x000fe20007810000 */
[--C-:B------:R-:W-:Y:S01]  /*2b10*/  FFMA.FTZ R71, R71, UR33, -R48.reuse ;  /* 0x0000002147477c23 */ /* 0x100fe20008010830 */
[--C-:B------:R-:W-:Y:S01]  /*2b20*/  FFMA.FTZ R38, R38, UR33, -R48.reuse ;  /* 0x0000002126267c23 */ /* 0x100fe20008010830 */
[--C-:B------:R-:W-:Y:S01]  /*2b30*/  FFMA.FTZ R37, R37, UR33, -R48.reuse ;  /* 0x0000002125257c23 */ /* 0x100fe20008010830 */
[----:B------:R-:W-:Y:S01]  /*2b40*/  FMNMX.FTZ R59, R13, R54, !PT ;  /* 0x000000360d3b7209 */ /* 0x000fe20007810000 */
[--C-:B------:R-:W-:Y:S01]  /*2b50*/  FFMA.FTZ R54, R67, UR33, -R48.reuse ;  /* 0x0000002143367c23 */ /* 0x100fe20008010830 */
[--C-:B------:R-:W-:Y:S01]  /*2b60*/  FFMA.FTZ R42, R42, UR33, -R48.reuse ;  /* 0x000000212a2a7c23 */ /* 0x100fe20008010830 */
[----:B------:R-:W-:Y:S01]  /*2b70*/  MUFU.EX2 R57, R64 ;  /* 0x0000004000397308 */ /* 0x000fe20000000800 */
[----:B------:R-:W-:Y:S01]  /*2b80*/  FMNMX.FTZ R56, R14, R59, !PT ;  /* 0x0000003b0e387209 */ /* 0x000fe20007810000 */
[--C-:B------:R-:W-:Y:S01]  /*2b90*/  FFMA.FTZ R41, R41, UR33, -R48.reuse ;  /* 0x0000002129297c23 */ /* 0x100fe20008010830 */
[----:B-1----:R-:W-:Y:S01]  /*2ba0*/  FSEL R60, R79, -INF , P5 ;  /* 0xff8000004f3c7808 */ /* 0x002fe20002800000 */
[--C-:B------:R-:W-:Y:S01]  /*2bb0*/  FFMA.FTZ R46, R46, UR33, -R48.reuse ;  /* 0x000000212e2e7c23 */ /* 0x100fe20008010830 */
[----:B------:R-:W-:Y:S01]  /*2bc0*/  FMNMX.FTZ R59, R15, R56, !PT ;  /* 0x000000380f3b7209 */ /* 0x000fe20007810000 */
[--C-:B------:R-:W-:Y:S01]  /*2bd0*/  FFMA.FTZ R45, R45, UR33, -R48.reuse ;  /* 0x000000212d2d7c23 */ /* 0x100fe20008010830 */
[--C-:B------:R-:W-:Y:S01]  /*2be0*/  FFMA.FTZ R50, R50, UR33, -R48.reuse ;  /* 0x0000002132327c23 */ /* 0x100fe20008010830 */
[----:B------:R-:W-:Y:S01]  /*2bf0*/  MUFU.EX2 R43, R43 ;  /* 0x0000002b002b7308 */ /* 0x000fe20000000800 */
[----:B------:R-:W-:Y:S01]  /*2c00*/  FMNMX.FTZ R56, R20, R59, !PT ;  /* 0x0000003b14387209 */ /* 0x000fe20007810000 */
[--C-:B------:R-:W-:Y:S01]  /*2c10*/  FFMA.FTZ R66, R66, UR33, -R48.reuse ;  /* 0x0000002142427c23 */ /* 0x100fe20008010830 */
[----:B------:R-:W-:-:S02]  /*2c20*/  FFMA.FTZ R51, R51, UR33, -R48 ;  /* 0x0000002133337c23 */ /* 0x000fc40008010830 */
[----:B------:R-:W-:Y:S01]  /*2c30*/  FMNMX.FTZ R61, R21, R56, !PT ;  /* 0x00000038153d7209 */ /* 0x000fe20007810000 */
[----:B------:R-:W-:Y:S01]  /*2c40*/  FFMA.FTZ R56, R70, UR33, -R48 ;  /* 0x0000002146387c23 */ /* 0x000fe20008010830 */
[----:B0-----:R-:W-:Y:S01]  /*2c50*/  FSEL R70, R87, -INF , P1 ;  /* 0xff80000057467808 */ /* 0x001fe20000800000 */
[----:B------:R0:W-:Y:S01]  /*2c60*/  MUFU.EX2 R59, R68 ;  /* 0x00000044003b7308 */ /* 0x0001e20000000800 */
[----:B------:R-:W-:-:S04]  /*2c70*/  FMNMX.FTZ R58, R24, R61, !PT ;  /* 0x0000003d183a7209 */ /* 0x000fc80007810000 */
[----:B------:R-:W-:-:S03]  /*2c80*/  FMNMX.FTZ R61, R25, R58, !PT ;  /* 0x0000003a193d7209 */ /* 0x000fc60007810000 */
[----:B------:R-:W1:Y:S01]  /*2c90*/  MUFU.EX2 R44, R44 ;  /* 0x0000002c002c7308 */ /* 0x000e620000000800 */
[----:B------:R-:W-:Y:S02]  /*2ca0*/  FMNMX.FTZ R67, R26, R61, !PT ;  /* 0x0000003d1a437209 */ /* 0x000fe40007810000 */
[----:B0-----:R-:W-:Y:S02]  /*2cb0*/  FSEL R68, R86, -INF , P2 ;  /* 0xff80000056447808 */ /* 0x001fe40001000000 */
[----:B------:R-:W-:-:S03]  /*2cc0*/  FMNMX.FTZ R58, R28, R67, !PT ;  /* 0x000000431c3a7209 */ /* 0x000fc60007810000 */
[----:B------:R0:W-:Y:S01]  /*2cd0*/  MUFU.EX2 R61, R71 ;  /* 0x00000047003d7308 */ /* 0x0001e20000000800 */
[----:B------:R-:W-:-:S04]  /*2ce0*/  FMNMX.FTZ R58, R29, R58, !PT ;  /* 0x0000003a1d3a7209 */ /* 0x000fc80007810000 */
[----:B------:R-:W-:-:S03]  /*2cf0*/  FMNMX.FTZ R67, R27, R58, !PT ;  /* 0x0000003a1b437209 */ /* 0x000fc60007810000 */
[----:B------:R-:W-:Y:S01]  /*2d00*/  MUFU.EX2 R40, R40 ;  /* 0x0000002800287308 */ /* 0x000fe20000000800 */
[----:B------:R-:W-:-:S04]  /*2d10*/  FMNMX.FTZ R58, R30, R67, !PT ;  /* 0x000000431e3a7209 */ /* 0x000fc80007810000 */
[----:B------:R-:W-:-:S03]  /*2d20*/  FMNMX.FTZ R67, R31, R58, !PT ;  /* 0x0000003a1f437209 */ /* 0x000fc60007810000 */
[----:B------:R-:W-:Y:S01]  /*2d30*/  MUFU.EX2 R47, R47 ;  /* 0x0000002f002f7308 */ /* 0x000fe20000000800 */
[----:B------:R-:W-:-:S04]  /*2d40*/  FMNMX.FTZ R58, R32, R67, !PT ;  /* 0x00000043203a7209 */ /* 0x000fc80007810000 */
[----:B------:R-:W-:Y:S02]  /*2d50*/  FMNMX.FTZ R67, R33, R58, !PT ;  /* 0x0000003a21437209 */ /* 0x000fe40007810000 */
[----:B------:R-:W-:Y:S01]  /*2d60*/  FSEL R58, R78, -INF , P6 ;  /* 0xff8000004e3a7808 */ /* 0x000fe20003000000 */
[----:B------:R-:W-:Y:S01]  /*2d70*/  MUFU.EX2 R36, R36 ;  /* 0x0000002400247308 */ /* 0x000fe20000000800 */
[----:B------:R-:W-:-:S04]  /*2d80*/  FMNMX.FTZ R67, R34, R67, !PT ;  /* 0x0000004322437209 */ /* 0x000fc80007810000 */
[----:B------:R-:W-:-:S03]  /*2d90*/  FMNMX.FTZ R67, R58, R67, !PT ;  /* 0x000000433a437209 */ /* 0x000fc60007810000 */
[----:B------:R-:W-:Y:S01]  /*2da0*/  MUFU.EX2 R52, R52 ;  /* 0x0000003400347308 */ /* 0x000fe20000000800 */
[----:B------:R-:W-:-:S04]  /*2db0*/  FMNMX.FTZ R67, R60, R67, !PT ;  /* 0x000000433c437209 */ /* 0x000fc80007810000 */
[----:B------:R-:W-:-:S03]  /*2dc0*/  FMNMX.FTZ R64, R62, R67, !PT ;  /* 0x000000433e407209 */ /* 0x000fc60007810000 */
[----:B------:R-:W2:Y:S01]  /*2dd0*/  MUFU.EX2 R54, R54 ;  /* 0x0000003600367308 */ /* 0x000ea20000000800 */
[----:B------:R-:W-:Y:S01]  /*2de0*/  FMNMX.FTZ R67, R63, R64, !PT ;  /* 0x000000403f437209 */ /* 0x000fe20007810000 */
[--C-:B------:R-:W-:Y:S01]  /*2df0*/  FFMA.FTZ R64, R53, UR33, -R48.reuse ;  /* 0x0000002135407c23 */ /* 0x100fe20008010830 */
[--C-:B------:R-:W-:Y:S01]  /*2e00*/  FFMA.FTZ R53, R65, UR33, -R48.reuse ;  /* 0x0000002141357c23 */ /* 0x100fe20008010830 */
[--C-:B------:R-:W-:Y:S01]  /*2e10*/  FFMA.FTZ R65, R74, UR33, -R48.reuse ;  /* 0x000000214a417c23 */ /* 0x100fe20008010830 */
[----:B------:R-:W-:Y:S01]  /*2e20*/  FMNMX.FTZ R67, R68, R67, !PT ;  /* 0x0000004344437209 */ /* 0x000fe20007810000 */
[--C-:B------:R-:W-:Y:S02]  /*2e30*/  FFMA.FTZ R74, R77, UR33, -R48.reuse ;  /* 0x000000214d4a7c23 */ /* 0x100fe40008010830 */
[----:B------:R-:W-:Y:S01]  /*2e40*/  MUFU.EX2 R56, R56 ;  /* 0x0000003800387308 */ /* 0x000fe20000000800 */
[----:B0-----:R-:W-:Y:S01]  /*2e50*/  FMNMX.FTZ R71, R70, R67, !PT ;  /* 0x0000004346477209 */ /* 0x001fe20007810000 */
[--C-:B------:R-:W-:Y:S01]  /*2e60*/  FFMA.FTZ R67, R49, UR33, -R48.reuse ;  /* 0x0000002131437c23 */ /* 0x100fe20008010830 */
[--C-:B------:R-:W-:Y:S01]  /*2e70*/  FFMA.FTZ R49, R55, UR33, -R48.reuse ;  /* 0x0000002137317c23 */ /* 0x100fe20008010830 */
[--C-:B------:R-:W-:Y:S01]  /*2e80*/  FFMA.FTZ R55, R72, UR33, -R48.reuse ;  /* 0x0000002148377c23 */ /* 0x100fe20008010830 */
[--C-:B------:R-:W-:Y:S01]  /*2e90*/  FFMA.FTZ R72, R35, UR33, -R48.reuse ;  /* 0x0000002123487c23 */ /* 0x100fe20008010830 */
[----:B------:R-:W0:Y:S01]  /*2ea0*/  SHFL.BFLY PT, R78, R71, 0x2, 0x1f ;  /* 0x0c401f00474e7f89 */ /* 0x000e2200000e0000 */
[--C-:B------:R-:W-:Y:S01]  /*2eb0*/  FFMA.FTZ R35, R76, UR33, -R48.reuse ;  /* 0x000000214c237c23 */ /* 0x100fe20008010830 */
[----:B------:R-:W-:Y:S08]  /*2ec0*/  MUFU.EX2 R38, R38 ;  /* 0x0000002600267308 */ /* 0x000ff00000000800 */
[----:B------:R-:W-:Y:S08]  /*2ed0*/  MUFU.EX2 R37, R37 ;  /* 0x0000002500257308 */ /* 0x000ff00000000800 */
[----:B------:R-:W-:Y:S01]  /*2ee0*/  MUFU.EX2 R42, R42 ;  /* 0x0000002a002a7308 */ /* 0x000fe20000000800 */
[----:B0-----:R-:W-:Y:S01]  /*2ef0*/  FMNMX.FTZ R73, R71, R78, !PT ;  /* 0x0000004e47497209 */ /* 0x001fe20007810000 */
[--C-:B------:R-:W-:Y:S01]  /*2f00*/  FFMA.FTZ R78, R75, UR33, -R48.reuse ;  /* 0x000000214b4e7c23 */ /* 0x100fe20008010830 */
[----:B------:R-:W-:-:S05]  /*2f10*/  FFMA.FTZ R48, R81, UR33, -R48 ;  /* 0x0000002151307c23 */ /* 0x000fca0008010830 */
[----:B------:R-:W-:Y:S01]  /*2f20*/  MUFU.EX2 R41, R41 ;  /* 0x0000002900297308 */ /* 0x000fe20000000800 */
[----:B------:R-:W0:Y:S07]  /*2f30*/  SHFL.BFLY PT, R80, R73, 0x1, 0x1f ;  /* 0x0c201f0049507f89 */ /* 0x000e2e00000e0000 */
[----:B------:R-:W-:Y:S08]  /*2f40*/  MUFU.EX2 R46, R46 ;  /* 0x0000002e002e7308 */ /* 0x000ff00000000800 */
[----:B------:R-:W-:Y:S08]  /*2f50*/  MUFU.EX2 R45, R45 ;  /* 0x0000002d002d7308 */ /* 0x000ff00000000800 */
[----:B------:R-:W-:Y:S01]  /*2f60*/  MUFU.EX2 R50, R50 ;  /* 0x0000003200327308 */ /* 0x000fe20000000800 */
[----:B0-----:R-:W-:-:S04]  /*2f70*/  FMNMX.FTZ R76, R73, R80, !PT ;  /* 0x00000050494c7209 */ /* 0x001fc80007810000 */
[C---:B------:R-:W-:Y:S01]  /*2f80*/  FSETP.NEU.FTZ.AND P1, PT, R76.reuse, -INF , PT ;  /* 0xff8000004c00780b */ /* 0x040fe20003f3d000 */
[----:B------:R-:W-:Y:S02]  /*2f90*/  FMUL.FTZ R71, R76, UR33 ;  /* 0x000000214c477c20 */ /* 0x000fe40008410000 */
[----:B------:R-:W-:Y:S03]  /*2fa0*/  MUFU.EX2 R67, R67 ;  /* 0x0000004300437308 */ /* 0x000fe60000000800 */
[----:B------:R-:W-:Y:S02]  /*2fb0*/  FSEL R71, R71, RZ, P1 ;  /* 0x000000ff47477208 */ /* 0x000fe40000800000 */
[----:B------:R-:W-:-:S03]  /*2fc0*/  PLOP3.LUT P1, PT, PT, PT, UP0, 0x80, 0x0 ;  /* 0x000000000000781c */ /* 0x000fc60003f2f008 */
[----:B------:R-:W-:Y:S01]  /*2fd0*/  MUFU.EX2 R49, R49 ;  /* 0x0000003100317308 */ /* 0x000fe20000000800 */
[--C-:B------:R-:W-:Y:S01]  /*2fe0*/  FFMA.FTZ R73, R3, UR33, -R71.reuse ;  /* 0x0000002103497c23 */ /* 0x100fe20008010847 */
[--C-:B------:R-:W-:Y:S01]  /*2ff0*/  FFMA.FTZ R4, R4, UR33, -R71.reuse ;  /* 0x0000002104047c23 */ /* 0x100fe20008010847 */
[--C-:B------:R-:W-:Y:S01]  /*3000*/  FFMA.FTZ R5, R5, UR33, -R71.reuse ;  /* 0x0000002105057c23 */ /* 0x100fe20008010847 */
[--C-:B------:R-:W-:Y:S01]  /*3010*/  FFMA.FTZ R6, R6, UR33, -R71.reuse ;  /* 0x0000002106067c23 */ /* 0x100fe20008010847 */
[--C-:B------:R-:W-:Y:S01]  /*3020*/  FFMA.FTZ R3, R7, UR33, -R71.reuse ;  /* 0x0000002107037c23 */ /* 0x100fe20008010847 */
[--C-:B------:R-:W-:Y:S01]  /*3030*/  FFMA.FTZ R80, R8, UR33, -R71.reuse ;  /* 0x0000002108507c23 */ /* 0x100fe20008010847 */
[--C-:B------:R-:W-:Y:S01]  /*3040*/  FFMA.FTZ R82, R10, UR33, -R71.reuse ;  /* 0x000000210a527c23 */ /* 0x100fe20008010847 */
[----:B------:R0:W-:Y:S01]  /*3050*/  MUFU.EX2 R81, R73 ;  /* 0x0000004900517308 */ /* 0x0001e20000000800 */
[--C-:B------:R-:W-:Y:S01]  /*3060*/  FFMA.FTZ R77, R11, UR33, -R71.reuse ;  /* 0x000000210b4d7c23 */ /* 0x100fe20008010847 */
[--C-:B------:R-:W-:Y:S01]  /*3070*/  FFMA.FTZ R84, R12, UR33, -R71.reuse ;  /* 0x000000210c547c23 */ /* 0x100fe20008010847 */
[--C-:B------:R-:W-:Y:S01]  /*3080*/  FFMA.FTZ R79, R13, UR33, -R71.reuse ;  /* 0x000000210d4f7c23 */ /* 0x100fe20008010847 */
[--C-:B------:R-:W-:Y:S01]  /*3090*/  FFMA.FTZ R86, R14, UR33, -R71.reuse ;  /* 0x000000210e567c23 */ /* 0x100fe20008010847 */
[--C-:B------:R-:W-:Y:S01]  /*30a0*/  FFMA.FTZ R75, R15, UR33, -R71.reuse ;  /* 0x000000210f4b7c23 */ /* 0x100fe20008010847 */
[--C-:B------:R-:W-:Y:S01]  /*30b0*/  FFMA.FTZ R20, R20, UR33, -R71.reuse ;  /* 0x0000002114147c23 */ /* 0x100fe20008010847 */
[--C-:B------:R-:W-:Y:S01]  /*30c0*/  FFMA.FTZ R21, R21, UR33, -R71.reuse ;  /* 0x0000002115157c23 */ /* 0x100fe20008010847 */
[----:B------:R1:W3:Y:S01]  /*30d0*/  MUFU.EX2 R88, R4 ;  /* 0x0000000400587308 */ /* 0x0002e20000000800 */
[--C-:B0-----:R-:W-:Y:S01]  /*30e0*/  FFMA.FTZ R73, R9, UR33, -R71.reuse ;  /* 0x0000002109497c23 */ /* 0x101fe20008010847 */
[--C-:B------:R-:W-:Y:S01]  /*30f0*/  FFMA.FTZ R24, R24, UR33, -R71.reuse ;  /* 0x0000002118187c23 */ /* 0x100fe20008010847 */
[--C-:B------:R-:W-:Y:S01]  /*3100*/  FFMA.FTZ R25, R25, UR33, -R71.reuse ;  /* 0x0000002119197c23 */ /* 0x100fe20008010847 */
[--C-:B------:R-:W-:Y:S01]  /*3110*/  FFMA.FTZ R26, R26, UR33, -R71.reuse ;  /* 0x000000211a1a7c23 */ /* 0x100fe20008010847 */
[--C-:B------:R-:W-:Y:S01]  /*3120*/  FFMA.FTZ R32, R32, UR33, -R71.reuse ;  /* 0x0000002120207c23 */ /* 0x100fe20008010847 */
[--C-:B------:R-:W-:Y:S01]  /*3130*/  FFMA.FTZ R0, R28, UR33, -R71.reuse ;  /* 0x000000211c007c23 */ /* 0x100fe20008010847 */
[--C-:B------:R-:W-:Y:S01]  /*3140*/  FFMA.FTZ R28, R30, UR33, -R71.reuse ;  /* 0x000000211e1c7c23 */ /* 0x100fe20008010847 */
[----:B------:R0:W4:Y:S01]  /*3150*/  MUFU.EX2 R83, R5 ;  /* 0x0000000500537308 */ /* 0x0001220000000800 */
[----:B-1----:R-:W-:Y:S01]  /*3160*/  F2FP.BF16.F32.PACK_AB R4, R44, R43 ;  /* 0x0000002b2c04723e */ /* 0x002fe200000010ff */
[--C-:B------:R-:W-:Y:S01]  /*3170*/  FFMA.FTZ R30, R31, UR33, -R71.reuse ;  /* 0x000000211f1e7c23 */ /* 0x100fe20008010847 */
[--C-:B------:R-:W-:Y:S01]  /*3180*/  FFMA.FTZ R29, R29, UR33, -R71.reuse ;  /* 0x000000211d1d7c23 */ /* 0x100fe20008010847 */
[--C-:B------:R-:W-:Y:S01]  /*3190*/  FFMA.FTZ R27, R27, UR33, -R71.reuse ;  /* 0x000000211b1b7c23 */ /* 0x100fe20008010847 */
[--C-:B------:R-:W-:Y:S01]  /*31a0*/  FFMA.FTZ R33, R33, UR33, -R71.reuse ;  /* 0x0000002121217c23 */ /* 0x100fe20008010847 */
[--C-:B------:R-:W-:Y:S01]  /*31b0*/  FFMA.FTZ R34, R34, UR33, -R71.reuse ;  /* 0x0000002122227c23 */ /* 0x100fe20008010847 */
[----:B--2---:R-:W-:Y:S01]  /*31c0*/  F2FP.BF16.F32.PACK_AB R12, R59, R54 ;  /* 0x000000363b0c723e */ /* 0x004fe200000010ff */
[----:B------:R1:W2:Y:S01]  /*31d0*/  MUFU.EX2 R90, R6 ;  /* 0x00000006005a7308 */ /* 0x0002a20000000800 */
[----:B0-----:R-:W-:Y:S01]  /*31e0*/  FADD.FTZ R5, R43, R44 ;  /* 0x0000002c2b057221 */ /* 0x001fe20000010000 */
[----:B---3--:R-:W-:Y:S01]  /*31f0*/  FADD.FTZ R8, R81, R88 ;  /* 0x0000005851087221 */ /* 0x008fe20000010000 */
[--C-:B------:R-:W-:Y:S01]  /*3200*/  FFMA.FTZ R58, R58, UR33, -R71.reuse ;  /* 0x000000213a3a7c23 */ /* 0x100fe20008010847 */
[--C-:B------:R-:W-:Y:S01]  /*3210*/  FFMA.FTZ R62, R62, UR33, -R71.reuse ;  /* 0x000000213e3e7c23 */ /* 0x100fe20008010847 */
[--C-:B------:R-:W-:Y:S01]  /*3220*/  FFMA.FTZ R63, R63, UR33, -R71.reuse ;  /* 0x000000213f3f7c23 */ /* 0x100fe20008010847 */
[--C-:B------:R-:W-:Y:S01]  /*3230*/  FFMA.FTZ R68, R68, UR33, -R71.reuse ;  /* 0x0000002144447c23 */ /* 0x100fe20008010847 */
[----:B------:R-:W-:Y:S01]  /*3240*/  FFMA.FTZ R60, R60, UR33, -R71 ;  /* 0x000000213c3c7c23 */ /* 0x000fe20008010847 */
[----:B------:R-:W0:Y:S01]  /*3250*/  MUFU.EX2 R3, R3 ;  /* 0x0000000300037308 */ /* 0x000e220000000800 */
[----:B-1----:R-:W-:Y:S01]  /*3260*/  FADD.FTZ R6, R40, R5 ;  /* 0x0000000528067221 */ /* 0x002fe20000010000 */
[----:B----4-:R-:W-:Y:S01]  /*3270*/  FADD.FTZ R7, R83, R8 ;  /* 0x0000000853077221 */ /* 0x010fe20000010000 */
[----:B------:R-:W-:Y:S01]  /*3280*/  F2FP.BF16.F32.PACK_AB R5, R88, R81 ;  /* 0x000000515805723e */ /* 0x000fe200000010ff */
[----:B------:R-:W-:Y:S01]  /*3290*/  FFMA.FTZ R70, R70, UR33, -R71 ;  /* 0x0000002146467c23 */ /* 0x000fe20008010847 */
[C---:B------:R-:W-:Y:S01]  /*32a0*/  FADD.FTZ R9, R47.reuse, R6 ;  /* 0x000000062f097221 */ /* 0x040fe20000010000 */
[----:B------:R-:W-:Y:S01]  /*32b0*/  F2FP.BF16.F32.PACK_AB R6, R47, R40 ;  /* 0x000000282f06723e */ /* 0x000fe200000010ff */
[----:B------:R-:W-:Y:S01]  /*32c0*/  IMAD.MOV.U32 R88, RZ, RZ, R135 ;  /* 0x000000ffff587224 */ /* 0x000fe200078e0087 */
[----:B------:R-:W1:Y:S01]  /*32d0*/  MUFU.EX2 R80, R80 ;  /* 0x0000005000507308 */ /* 0x000e620000000800 */
[----:B------:R-:W-:Y:S01]  /*32e0*/  FADD.FTZ R10, R36, R9 ;  /* 0x00000009240a7221 */ /* 0x000fe20000010000 */
[C---:B--2---:R-:W-:Y:S01]  /*32f0*/  FADD.FTZ R8, R90.reuse, R7 ;  /* 0x000000075a087221 */ /* 0x044fe20000010000 */
[----:B------:R-:W-:Y:S01]  /*3300*/  F2FP.BF16.F32.PACK_AB R7, R90, R83 ;  /* 0x000000535a07723e */ /* 0x000fe200000010ff */
[----:B------:R-:W-:-:S02]  /*3310*/  IMAD.MOV.U32 R90, RZ, RZ, R135 ;  /* 0x000000ffff5a7224 */ /* 0x000fc400078e0087 */
[----:B------:R-:W-:Y:S02]  /*3320*/  FADD.FTZ R11, R39, R10 ;  /* 0x0000000a270b7221 */ /* 0x000fe40000010000 */
[----:B------:R-:W2:Y:S01]  /*3330*/  MUFU.EX2 R73, R73 ;  /* 0x0000004900497308 */ /* 0x000ea20000000800 */
[----:B0-----:R-:W-:Y:S01]  /*3340*/  FADD.FTZ R9, R3, R8 ;  /* 0x0000000803097221 */ /* 0x001fe20000010000 */
[----:B------:R-:W-:Y:S01]  /*3350*/  FADD.FTZ R10, R52, R11 ;  /* 0x0000000b340a7221 */ /* 0x000fe20000010000 */
[----:B------:R0:W-:Y:S03]  /*3360*/  STSM.16.M88.4 [R2+0x21800], R4 ;  /* 0x0218000402007844 */ /* 0x0001e60000000200 */
[----:B------:R-:W-:Y:S02]  /*3370*/  FADD.FTZ R11, R57, R10 ;  /* 0x0000000a390b7221 */ /* 0x000fe40000010000 */
[----:B------:R-:W3:Y:S01]  /*3380*/  MUFU.EX2 R82, R82 ;  /* 0x0000005200527308 */ /* 0x000ee20000000800 */
[----:B-1----:R-:W-:Y:S01]  /*3390*/  FADD.FTZ R8, R80, R9 ;  /* 0x0000000950087221 */ /* 0x002fe20000010000 */
[----:B------:R-:W-:-:S04]  /*33a0*/  FADD.FTZ R10, R54, R11 ;  /* 0x0000000b360a7221 */ /* 0x000fc80000010000 */
[----:B------:R-:W-:Y:S02]  /*33b0*/  FADD.FTZ R11, R59, R10 ;  /* 0x0000000a3b0b7221 */ /* 0x000fe40000010000 */
[----:B------:R-:W1:Y:S01]  /*33c0*/  MUFU.EX2 R77, R77 ;  /* 0x0000004d004d7308 */ /* 0x000e620000000800 */
[----:B--2---:R-:W-:Y:S01]  /*33d0*/  FADD.FTZ R9, R73, R8 ;  /* 0x0000000849097221 */ /* 0x004fe20000010000 */
[----:B------:R-:W-:-:S04]  /*33e0*/  FADD.FTZ R10, R56, R11 ;  /* 0x0000000b380a7221 */ /* 0x000fc80000010000 */
[----:B------:R-:W-:Y:S02]  /*33f0*/  FADD.FTZ R11, R61, R10 ;  /* 0x0000000a3d0b7221 */ /* 0x000fe40000010000 */
[----:B------:R-:W2:Y:S01]  /*3400*/  MUFU.EX2 R84, R84 ;  /* 0x0000005400547308 */ /* 0x000ea20000000800 */
[----:B---3--:R-:W-:-:S07]  /*3410*/  FADD.FTZ R8, R82, R9 ;  /* 0x0000000952087221 */ /* 0x008fce0000010000 */
[----:B------:R-:W3:Y:S01]  /*3420*/  MUFU.EX2 R79, R79 ;  /* 0x0000004f004f7308 */ /* 0x000ee20000000800 */
[----:B-1----:R-:W-:-:S07]  /*3430*/  FADD.FTZ R9, R77, R8 ;  /* 0x000000084d097221 */ /* 0x002fce0000010000 */
[----:B------:R-:W1:Y:S01]  /*3440*/  MUFU.EX2 R86, R86 ;  /* 0x0000005600567308 */ /* 0x000e620000000800 */
[C---:B--2---:R-:W-:Y:S01]  /*3450*/  FADD.FTZ R8, R84.reuse, R9 ;  /* 0x0000000954087221 */ /* 0x044fe20000010000 */
[----:B------:R-:W-:-:S06]  /*3460*/  F2FP.BF16.F32.PACK_AB R13, R84, R77 ;  /* 0x0000004d540d723e */ /* 0x000fcc00000010ff */
[----:B------:R-:W2:Y:S01]  /*3470*/  MUFU.EX2 R75, R75 ;  /* 0x0000004b004b7308 */ /* 0x000ea20000000800 */
[----:B---3--:R-:W-:Y:S01]  /*3480*/  FADD.FTZ R9, R79, R8 ;  /* 0x000000084f097221 */ /* 0x008fe20000010000 */
[----:B------:R-:W-:-:S04]  /*3490*/  FADD.FTZ R8, R38, R11 ;  /* 0x0000000b26087221 */ /* 0x000fc80000010000 */
[----:B------:R-:W-:Y:S01]  /*34a0*/  FADD.FTZ R11, R37, R8 ;  /* 0x00000008250b7221 */ /* 0x000fe20000010000 */
[----:B------:R-:W-:Y:S01]  /*34b0*/  F2FP.BF16.F32.PACK_AB R8, R39, R36 ;  /* 0x000000242708723e */ /* 0x000fe200000010ff */
[----:B------:R-:W3:Y:S01]  /*34c0*/  MUFU.EX2 R20, R20 ;  /* 0x0000001400147308 */ /* 0x000ee20000000800 */
[----:B-1----:R-:W-:Y:S01]  /*34d0*/  FADD.FTZ R10, R86, R9 ;  /* 0x00000009560a7221 */ /* 0x002fe20000010000 */
[----:B------:R-:W-:Y:S01]  /*34e0*/  FADD.FTZ R14, R42, R11 ;  /* 0x0000000b2a0e7221 */ /* 0x000fe20000010000 */
[----:B------:R-:W-:Y:S02]  /*34f0*/  F2FP.BF16.F32.PACK_AB R11, R82, R73 ;  /* 0x00000049520b723e */ /* 0x000fe400000010ff */
[----:B------:R-:W-:-:S03]  /*3500*/  F2FP.BF16.F32.PACK_AB R15, R86, R79 ;  /* 0x0000004f560f723e */ /* 0x000fc600000010ff */
[----:B------:R-:W0:Y:S01]  /*3510*/  MUFU.EX2 R21, R21 ;  /* 0x0000001500157308 */ /* 0x000e220000000800 */
[----:B--2---:R-:W-:Y:S01]  /*3520*/  FADD.FTZ R9, R75, R10 ;  /* 0x0000000a4b097221 */ /* 0x004fe20000010000 */
[----:B------:R-:W-:-:S06]  /*3530*/  F2FP.BF16.F32.PACK_AB R10, R57, R52 ;  /* 0x00000034390a723e */ /* 0x000fcc00000010ff */
[----:B------:R-:W1:Y:S08]  /*3540*/  MUFU.EX2 R24, R24 ;  /* 0x0000001800187308 */ /* 0x000e700000000800 */
[----:B------:R-:W2:Y:S08]  /*3550*/  MUFU.EX2 R25, R25 ;  /* 0x0000001900197308 */ /* 0x000eb00000000800 */
[----:B------:R-:W4:Y:S08]  /*3560*/  MUFU.EX2 R26, R26 ;  /* 0x0000001a001a7308 */ /* 0x000f300000000800 */
[----:B------:R3:W-:Y:S08]  /*3570*/  MUFU.EX2 R31, R32 ;  /* 0x00000020001f7308 */ /* 0x0007f00000000800 */
[----:B------:R-:W5:Y:S01]  /*3580*/  MUFU.EX2 R0, R0 ;  /* 0x0000000000007308 */ /* 0x000f620000000800 */
[----:B---3--:R-:W-:Y:S01]  /*3590*/  FADD.FTZ R32, R20, R9 ;  /* 0x0000000914207221 */ /* 0x008fe20000010000 */
[----:B------:R-:W-:Y:S01]  /*35a0*/  FADD.FTZ R9, R41, R14 ;  /* 0x0000000e29097221 */ /* 0x000fe20000010000 */
[----:B------:R-:W-:-:S02]  /*35b0*/  F2FP.BF16.F32.PACK_AB R14, R61, R56 ;  /* 0x000000383d0e723e */ /* 0x000fc400000010ff */
[----:B0-----:R-:W-:Y:S01]  /*35c0*/  FADD.FTZ R5, R21, R32 ;  /* 0x0000002015057221 */ /* 0x001fe20000010000 */
[----:B------:R-:W-:Y:S01]  /*35d0*/  FADD.FTZ R6, R46, R9 ;  /* 0x000000092e067221 */ /* 0x000fe20000010000 */
[----:B------:R-:W-:Y:S01]  /*35e0*/  F2FP.BF16.F32.PACK_AB R9, R80, R3 ;  /* 0x000000035009723e */ /* 0x000fe200000010ff */
[----:B------:R-:W0:Y:S01]  /*35f0*/  MUFU.EX2 R29, R29 ;  /* 0x0000001d001d7308 */ /* 0x000e220000000800 */
[----:B-1----:R-:W-:Y:S01]  /*3600*/  FADD.FTZ R4, R24, R5 ;  /* 0x0000000518047221 */ /* 0x002fe20000010000 */
[----:B------:R-:W-:Y:S01]  /*3610*/  FADD.FTZ R5, R45, R6 ;  /* 0x000000062d057221 */ /* 0x000fe20000010000 */
[----:B------:R-:W-:Y:S01]  /*3620*/  F2FP.BF16.F32.PACK_AB R6, R41, R42 ;  /* 0x0000002a2906723e */ /* 0x000fe200000010ff */
[----:B------:R1:W-:Y:S01]  /*3630*/  STSM.16.M88.4 [R18], R8 ;  /* 0x0000000812007844 */ /* 0x0003e20000000200 */
[----:B--2---:R-:W-:Y:S01]  /*3640*/  FADD.FTZ R3, R25, R4 ;  /* 0x0000000419037221 */ /* 0x004fe20000010000 */
[----:B------:R-:W-:Y:S02]  /*3650*/  FADD.FTZ R4, R50, R5 ;  /* 0x0000000532047221 */ /* 0x000fe40000010000 */
[----:B------:R-:W2:Y:S01]  /*3660*/  MUFU.EX2 R64, R64 ;  /* 0x0000004000407308 */ /* 0x000ea20000000800 */
[----:B----4-:R-:W-:Y:S01]  /*3670*/  FADD.FTZ R5, R26, R3 ;  /* 0x000000031a057221 */ /* 0x010fe20000010000 */
[----:B------:R-:W-:Y:S01]  /*3680*/  FADD.FTZ R4, R67, R4 ;  /* 0x0000000443047221 */ /* 0x000fe20000010000 */
[----:B------:R3:W-:Y:S02]  /*3690*/  STSM.16.M88.4 [R17], R12 ;  /* 0x0000000c11007844 */ /* 0x0007e40000000200 */
[----:B-----5:R-:W-:Y:S01]  /*36a0*/  FADD.FTZ R32, R0, R5 ;  /* 0x0000000500207221 */ /* 0x020fe20000010000 */
[----:B------:R-:W-:Y:S01]  /*36b0*/  FADD.FTZ R5, R49, R4 ;  /* 0x0000000431057221 */ /* 0x000fe20000010000 */
[----:B------:R-:W-:Y:S01]  /*36c0*/  F2FP.BF16.F32.PACK_AB R4, R37, R38 ;  /* 0x000000262504723e */ /* 0x000fe200000010ff */
[----:B------:R-:W4:Y:S01]  /*36d0*/  MUFU.EX2 R27, R27 ;  /* 0x0000001b001b7308 */ /* 0x000f220000000800 */
[----:B0-----:R-:W-:Y:S01]  /*36e0*/  FADD.FTZ R32, R29, R32 ;  /* 0x000000201d207221 */ /* 0x001fe20000010000 */
[----:B-1----:R-:W-:-:S02]  /*36f0*/  F2FP.BF16.F32.PACK_AB R8, R45, R46 ;  /* 0x0000002e2d08723e */ /* 0x002fc400000010ff */
[----:B------:R-:W-:-:S04]  /*3700*/  F2FP.BF16.F32.PACK_AB R10, R67, R50 ;  /* 0x00000032430a723e */ /* 0x000fc800000010ff */
[----:B------:R-:W0:Y:S01]  /*3710*/  MUFU.EX2 R53, R53 ;  /* 0x0000003500357308 */ /* 0x000e220000000800 */
[----:B--2---:R-:W-:Y:S01]  /*3720*/  FADD.FTZ R36, R64, R5 ;  /* 0x0000000540247221 */ /* 0x004fe20000010000 */
[----:B------:R-:W-:-:S06]  /*3730*/  F2FP.BF16.F32.PACK_AB R5, R20, R75 ;  /* 0x0000004b1405723e */ /* 0x000fcc00000010ff */
[----:B------:R-:W1:Y:S01]  /*3740*/  MUFU.EX2 R28, R28 ;  /* 0x0000001c001c7308 */ /* 0x000e620000000800 */
[----:B----4-:R-:W-:-:S07]  /*3750*/  FADD.FTZ R7, R27, R32 ;  /* 0x000000201b077221 */ /* 0x010fce0000010000 */
[----:B------:R-:W3:Y:S01]  /*3760*/  MUFU.EX2 R66, R66 ;  /* 0x0000004200427308 */ /* 0x000ee20000000800 */
[----:B0-----:R-:W-:-:S07]  /*3770*/  FADD.FTZ R11, R53, R36 ;  /* 0x00000024350b7221 */ /* 0x001fce0000010000 */
[----:B------:R-:W0:Y:S01]  /*3780*/  MUFU.EX2 R30, R30 ;  /* 0x0000001e001e7308 */ /* 0x000e220000000800 */
[----:B-1----:R-:W-:Y:S01]  /*3790*/  FADD.FTZ R9, R28, R7 ;  /* 0x000000071c097221 */ /* 0x002fe20000010000 */
[----:B------:R-:W-:-:S05]  /*37a0*/  F2FP.BF16.F32.PACK_AB R7, R24, R21 ;  /* 0x000000151807723e */ /* 0x000fca00000010ff */
[----:B------:R1:W-:Y:S01]  /*37b0*/  STSM.16.M88.4 [R16], R4 ;  /* 0x0000000410007844 */ /* 0x0003e20000000200 */
[----:B------:R-:W2:Y:S01]  /*37c0*/  MUFU.EX2 R55, R55 ;  /* 0x0000003700377308 */ /* 0x000ea20000000800 */
[----:B---3--:R-:W-:Y:S01]  /*37d0*/  FADD.FTZ R14, R66, R11 ;  /* 0x0000000b420e7221 */ /* 0x008fe20000010000 */
[----:B------:R-:W-:-:S06]  /*37e0*/  F2FP.BF16.F32.PACK_AB R11, R29, R0 ;  /* 0x000000001d0b723e */ /* 0x000fcc00000010ff */
[----:B------:R-:W3:Y:S01]  /*37f0*/  MUFU.EX2 R72, R72 ;  /* 0x0000004800487308 */ /* 0x000ee20000000800 */
[----:B0-----:R-:W-:Y:S01]  /*3800*/  FADD.FTZ R12, R30, R9 ;  /* 0x000000091e0c7221 */ /* 0x001fe20000010000 */
[----:B------:R-:W-:-:S03]  /*3810*/  F2FP.BF16.F32.PACK_AB R9, R26, R25 ;  /* 0x000000191a09723e */ /* 0x000fc600000010ff */
[----:B------:R-:W-:Y:S02]  /*3820*/  FADD.FTZ R12, R31, R12 ;  /* 0x0000000c1f0c7221 */ /* 0x000fe40000010000 */
[----:B------:R0:W-:Y:S01]  /*3830*/  STSM.16.M88.4 [R2+0x27800], R8 ;  /* 0x0278000802007844 */ /* 0x0001e20000000200 */
[----:B------:R-:W4:Y:S01]  /*3840*/  MUFU.EX2 R33, R33 ;  /* 0x0000002100217308 */ /* 0x000f220000000800 */
[----:B--2---:R-:W-:Y:S01]  /*3850*/  FADD.FTZ R13, R55, R14 ;  /* 0x0000000e370d7221 */ /* 0x004fe20000010000 */
[----:B------:R-:W-:-:S06]  /*3860*/  F2FP.BF16.F32.PACK_AB R14, R66, R53 ;  /* 0x00000035420e723e */ /* 0x000fcc00000010ff */
[----:B------:R-:W2:Y:S01]  /*3870*/  MUFU.EX2 R35, R35 ;  /* 0x0000002300237308 */ /* 0x000ea20000000800 */
[C---:B---3--:R-:W-:Y:S01]  /*3880*/  FADD.FTZ R0, R72.reuse, R13 ;  /* 0x0000000d48007221 */ /* 0x048fe20000010000 */
[----:B------:R-:W-:-:S06]  /*3890*/  F2FP.BF16.F32.PACK_AB R24, R72, R55 ;  /* 0x000000374818723e */ /* 0x000fcc00000010ff */
[----:B------:R-:W3:Y:S01]  /*38a0*/  MUFU.EX2 R34, R34 ;  /* 0x0000002200227308 */ /* 0x000ee20000000800 */
[----:B----4-:R-:W-:Y:S01]  /*38b0*/  FADD.FTZ R13, R33, R12 ;  /* 0x0000000c210d7221 */ /* 0x010fe20000010000 */
[----:B------:R-:W-:-:S06]  /*38c0*/  F2FP.BF16.F32.PACK_AB R12, R64, R49 ;  /* 0x00000031400c723e */ /* 0x000fcc00000010ff */
[----:B------:R-:W4:Y:S01]  /*38d0*/  MUFU.EX2 R78, R78 ;  /* 0x0000004e004e7308 */ /* 0x000f220000000800 */
[----:B--2---:R-:W-:-:S07]  /*38e0*/  FADD.FTZ R15, R35, R0 ;  /* 0x00000000230f7221 */ /* 0x004fce0000010000 */
[----:B------:R-:W2:Y:S01]  /*38f0*/  MUFU.EX2 R58, R58 ;  /* 0x0000003a003a7308 */ /* 0x000ea20000000800 */
[C---:B---3--:R-:W-:Y:S01]  /*3900*/  FADD.FTZ R13, R34.reuse, R13 ;  /* 0x0000000d220d7221 */ /* 0x048fe20000010000 */
[----:B------:R-:W-:-:S06]  /*3910*/  F2FP.BF16.F32.PACK_AB R25, R34, R33 ;  /* 0x000000212219723e */ /* 0x000fcc00000010ff */
[----:B------:R-:W3:Y:S01]  /*3920*/  MUFU.EX2 R65, R65 ;  /* 0x0000004100417308 */ /* 0x000ee20000000800 */
[C---:B----4-:R-:W-:Y:S01]  /*3930*/  FADD.FTZ R20, R78.reuse, R15 ;  /* 0x0000000f4e147221 */ /* 0x050fe20000010000 */
[----:B------:R-:W-:Y:S02]  /*3940*/  F2FP.BF16.F32.PACK_AB R15, R31, R30 ;  /* 0x0000001e1f0f723e */ /* 0x000fe400000010ff */
[----:B------:R-:W-:-:S04]  /*3950*/  F2FP.BF16.F32.PACK_AB R26, R78, R35 ;  /* 0x000000234e1a723e */ /* 0x000fc800000010ff */
[----:B------:R-:W1:Y:S01]  /*3960*/  MUFU.EX2 R74, R74 ;  /* 0x0000004a004a7308 */ /* 0x000e620000000800 */
[----:B--2---:R-:W-:-:S07]  /*3970*/  FADD.FTZ R0, R58, R13 ;  /* 0x0000000d3a007221 */ /* 0x004fce0000010000 */
[----:B------:R-:W2:Y:S01]  /*3980*/  MUFU.EX2 R3, R60 ;  /* 0x0000003c00037308 */ /* 0x000ea20000000800 */
[----:B---3--:R-:W-:-:S07]  /*3990*/  FADD.FTZ R13, R65, R20 ;  /* 0x00000014410d7221 */ /* 0x008fce0000010000 */
[----:B------:R-:W-:Y:S01]  /*39a0*/  MUFU.EX2 R51, R51 ;  /* 0x0000003300337308 */ /* 0x000fe20000000800 */
[----:B-1----:R-:W-:Y:S01]  /*39b0*/  FADD.FTZ R4, R74, R13 ;  /* 0x0000000d4a047221 */ /* 0x002fe20000010000 */
[----:B------:R-:W-:Y:S02]  /*39c0*/  F2FP.BF16.F32.PACK_AB R13, R28, R27 ;  /* 0x0000001b1c0d723e */ /* 0x000fe400000010ff */
[----:B0-----:R-:W-:-:S03]  /*39d0*/  F2FP.BF16.F32.PACK_AB R8, R74, R65 ;  /* 0x000000414a08723e */ /* 0x001fc600000010ff */
[----:B------:R0:W-:Y:S01]  /*39e0*/  STSM.16.M88.4 [R19], R12 ;  /* 0x0000000c13007844 */ /* 0x0001e20000000200 */
[----:B------:R-:W1:Y:S01]  /*39f0*/  MUFU.EX2 R48, R48 ;  /* 0x0000003000307308 */ /* 0x000e620000000800 */
[C---:B--2---:R-:W-:Y:S01]  /*3a00*/  F2FP.BF16.F32.PACK_AB R27, R3.reuse, R58 ;  /* 0x0000003a031b723e */ /* 0x044fe200000010ff */
[----:B------:R-:W-:-:S04]  /*3a10*/  FADD.FTZ R5, R3, R0 ;  /* 0x0000000003057221 */ /* 0x000fc80000010000 */
[----:B------:R0:W-:Y:S02]  /*3a20*/  STSM.16.M88.4 [R17+0x6000], R24 ;  /* 0x0060001811007844 */ /* 0x0001e40000000200 */
[----:B------:R-:W2:Y:S08]  /*3a30*/  MUFU.EX2 R62, R62 ;  /* 0x0000003e003e7308 */ /* 0x000eb00000000800 */
[----:B------:R-:W3:Y:S01]  /*3a40*/  MUFU.EX2 R63, R63 ;  /* 0x0000003f003f7308 */ /* 0x000ee20000000800 */
[----:B-1----:R-:W-:Y:S01]  /*3a50*/  F2FP.BF16.F32.PACK_AB R10, R48, R51 ;  /* 0x00000033300a723e */ /* 0x002fe200000010ff */
[----:B------:R-:W-:-:S06]  /*3a60*/  FADD.FTZ R51, R51, R4 ;  /* 0x0000000433337221 */ /* 0x000fcc0000010000 */
[----:B------:R-:W-:Y:S01]  /*3a70*/  MUFU.EX2 R68, R68 ;  /* 0x0000004400447308 */ /* 0x000fe20000000800 */
[----:B--2---:R-:W-:-:S07]  /*3a80*/  FADD.FTZ R0, R62, R5 ;  /* 0x000000053e007221 */ /* 0x004fce0000010000 */
[----:B------:R-:W1:Y:S01]  /*3a90*/  MUFU.EX2 R21, R70 ;  /* 0x0000004600157308 */ /* 0x000e620000000800 */
[C---:B---3--:R-:W-:Y:S01]  /*3aa0*/  F2FP.BF16.F32.PACK_AB R9, R63.reuse, R62 ;  /* 0x0000003e3f09723e */ /* 0x048fe200000010ff */
[----:B------:R-:W-:Y:S01]  /*3ab0*/  FADD.FTZ R3, R63, R0 ;  /* 0x000000003f037221 */ /* 0x000fe20000010000 */
[----:B-1----:R-:W-:-:S03]  /*3ac0*/  F2FP.BF16.F32.PACK_AB R11, R21, R68 ;  /* 0x00000044150b723e */ /* 0x002fc600000010ff */
[----:B------:R-:W-:Y:S01]  /*3ad0*/  FADD.FTZ R68, R68, R3 ;  /* 0x0000000344447221 */ /* 0x000fe20000010000 */
[----:B------:R-:W-:Y:S01]  /*3ae0*/  FADD.FTZ R3, R48, R51 ;  /* 0x0000003330037221 */ /* 0x000fe20000010000 */
[----:B------:R0:W-:Y:S02]  /*3af0*/  STSM.16.M88.4 [R16+0x6000], R8 ;  /* 0x0060000810007844 */ /* 0x0001e40000000200 */
[----:B------:R-:W-:Y:S01]  /*3b00*/  FADD.FTZ R5, R21, R68 ;  /* 0x0000004415057221 */ /* 0x000fe20000010000 */
[----:B------:R1:W-:Y:S06]  /*3b10*/  MEMBAR.ALL.CTA ;  /* 0x0000000000007992 */ /* 0x0003ec0000008000 */
[----:B-1----:R-:W1:Y:S02]  /*3b20*/  FENCE.VIEW.ASYNC.S ;  /* 0x00000000000073c6 */ /* 0x002e640000000000 */
[----:B-1----:R-:W-:Y:S01]  /*3b30*/  NOP ;  /* 0x0000000000007918 */ /* 0x002fe20000000000 */
[----:B------:R-:W-:Y:S05]  /*3b40*/  @!P1 BRA `(.L_x_14) ;  /* 0x0000002800a89947 */ /* 0x000fea0003800000 */
[----:B------:R-:W-:Y:S01]  /*3b50*/  MOV R4, R76 ;  /* 0x0000004c00047202 */ /* 0x000fe20000000f00 */
[----:B------:R-:W-:Y:S01]  /*3b60*/  IMAD.MOV.U32 R0, RZ, RZ, R69 ;  /* 0x000000ffff007224 */ /* 0x000fe200078e0045 */
[----:B------:R-:W-:Y:S02]  /*3b70*/  CS2R R134, SRZ ;  /* 0x0000000000867805 */ /* 0x000fe4000001ff00 */
[----:B------:R-:W-:Y:S02]  /*3b80*/  CS2R R132, SRZ ;  /* 0x0000000000847805 */ /* 0x000fe4000001ff00 */
[----:B------:R-:W-:Y:S02]  /*3b90*/  CS2R R130, SRZ ;  /* 0x0000000000827805 */ /* 0x000fe4000001ff00 */
[----:B------:R-:W-:Y:S02]  /*3ba0*/  CS2R R128, SRZ ;  /* 0x0000000000807805 */ /* 0x000fe4000001ff00 */
[----:B------:R-:W-:-:S02]  /*3bb0*/  CS2R R126, SRZ ;  /* 0x00000000007e7805 */ /* 0x000fc4000001ff00 */
[----:B------:R-:W-:Y:S02]  /*3bc0*/  CS2R R124, SRZ ;  /* 0x00000000007c7805 */ /* 0x000fe4000001ff00 */
        /* <DEDUP_REMOVED lines=17> */
[----:B------:R-:W-:Y:S01]  /*3ce0*/  CS2R R88, SRZ ;  /* 0x0000000000587805 */ /* 0x000fe2000001ff00 */
[----:B------:R-:W-:Y:S01]  /*3cf0*/  UIADD3 UR50, UR50, -0x2, URZ ;  /* 0xfffffffe32327890 */ /* 0x000fe2000fffe03f */
[----:B------:R-:W-:Y:S01]  /*3d00*/  UMOV UR28, UR45 ;  /* 0x0000002d001c7c82 */ /* 0x000fe20008000000 */
[----:B------:R-:W-:Y:S01]  /*3d10*/  UMOV UR35, UR44 ;  /* 0x0000002c00237c82 */ /* 0x000fe20008000000 */
[----:B------:R-:W-:Y:S01]  /*3d20*/  ULDC UR34, c[0x0][0x9d8] ;  /* 0x0002760000227ab9 */ /* 0x000fe20000000800 */
[----:B------:R-:W-:-:S08]  /*3d30*/  ULDC UR33, c[0x0][0x988] ;  /* 0x0002620000217ab9 */ /* 0x000fd00000000800 */
.L_x_25:
[----:B------:R-:W-:Y:S01]  /*3d40*/  ISETP.NE.AND P2, PT, RZ, UR39, PT ;  /* 0x00000027ff007c0c */ /* 0x000fe2000bf45270 */
[----:B------:R-:W-:-:S04]  /*3d50*/  UISETP.NE.AND UP0, UPT, UR35, 0x1, UPT ;  /* 0x000000012300788c */ /* 0x000fc8000bf05270 */
[----:B------:R-:W-:-:S04]  /*3d60*/  USEL UR45, URZ, 0x1, UP0 ;  /* 0x000000013f2d7887 */ /* 0x000fc80008000000 */
[----:B------:R-:W-:-:S04]  /*3d70*/  ULOP3.LUT UR45, UR28, UR45, URZ, 0x3c, !UPT ;  /* 0x0000002d1c2d7292 */ /* 0x000fc8000f8e3c3f */
[----:B------:R-:W-:Y:S08]  /*3d80*/  @P2 BRA `(.L_x_15) ;  /* 0x0000000000382947 */ /* 0x000ff00003800000 */
[----:B------:R-:W-:Y:S05]  /*3d90*/  @!P0 BRA `(.L_x_16) ;  /* 0x0000000000048947 */ /* 0x000fea0003800000 */
[----:B------:R-:W-:Y:S01]  /*3da0*/  BPT.TRAP 0x1 ;  /* 0x000000040000795c */ /* 0x000fe20000300000 */
.L_x_16:
[----:B------:R-:W-:Y:S01]  /*3db0*/  UIADD3 UR6, UR35, 0x1, URZ ;  /* 0x0000000123067890 */ /* 0x000fe2000fffe03f */
[----:B------:R-:W-:-:S03]  /*3dc0*/  IMAD.U32 R6, RZ, RZ, UR45 ;  /* 0x0000002dff067e24 */ /* 0x000fc6000f8e00ff */
[----:B------:R-:W-:Y:S02]  /*3dd0*/  UISETP.NE.AND UP0, UPT, UR6, 0x2, UPT ;  /* 0x000000020600788c */ /* 0x000fe4000bf05270 */
[----:B------:R-:W-:Y:S02]  /*3de0*/  SHF.L.U32 R6, R6, 0x1f, RZ ;  /* 0x0000001f06067819 */ /* 0x000fe400000006ff */
[----:B------:R-:W-:-:S04]  /*3df0*/  USEL UR6, UR6, URZ, UP0 ;  /* 0x0000003f06067287 */ /* 0x000fc80008000000 */
[----:B------:R-:W-:-:S09]  /*3e00*/  ULEA UR6, UR6, UR40, 0x3 ;  /* 0x0000002806067291 */ /* 0x000fd2000f8e183f */
[----:B------:R1:W2:Y:S01]  /*3e10*/  SYNCS.PHASECHK.TRANS64.TRYWAIT P1, [UR6+0x2d830], R6 ;  /* 0x02d83006ff0075a7 */ /* 0x0002a20008020146 */
[----:B------:R-:W-:Y:S05]  /*3e20*/  @!P0 BRA `(.L_x_17) ;  /* 0x0000000000048947 */ /* 0x000fea0003800000 */
[----:B------:R-:W-:Y:S01]  /*3e30*/  BPT.TRAP 0x1 ;  /* 0x000000040000795c */ /* 0x000fe20000300000 */
.L_x_17:
[----:B--2---:R-:W-:Y:S05]  /*3e40*/  @P1 BRA `(.L_x_15) ;  /* 0x0000000000081947 */ /* 0x004fea0003800000 */
[----:B------:R-:W2:Y:S02]  /*3e50*/  SYNCS.PHASECHK.TRANS64.TRYWAIT P1, [UR6+0x2d830], R6 ;  /* 0x02d83006ff0075a7 */ /* 0x000ea40008020146 */
[----:B--2---:R-:W-:Y:S05]  /*3e60*/  @!P1 BRA `(.L_x_18) ;  /* 0x0000007800849947 */ /* 0x004fea0003800000 */
.L_x_15:
[----:B--2---:R-:W2:Y:S01]  /*3e70*/  S2R R7, SR_TID.X ;  /* 0x0000000000077919 */ /* 0x004ea20000002100 */
[----:B------:R-:W-:Y:S01]  /*3e80*/  UIADD3 UR44, UR35, 0x1, URZ ;  /* 0x00000001232c7890 */ /* 0x000fe2000fffe03f */
[----:B------:R-:W-:Y:S01]  /*3e90*/  UMOV UR7, 0x80000020 ;  /* 0x8000002000077882 */ /* 0x000fe20000000000 */
[----:B------:R-:W-:Y:S02]  /*3ea0*/  UMOV UR11, 0x80000020 ;  /* 0x80000020000b7882 */ /* 0x000fe40000000000 */
[----:B------:R-:W-:Y:S01]  /*3eb0*/  UISETP.NE.AND UP0, UPT, UR44, 0x2, UPT ;  /* 0x000000022c00788c */ /* 0x000fe2000bf05270 */
[----:B------:R-:W-:Y:S01]  /*3ec0*/  UMOV UR15, 0x80000020 ;  /* 0x80000020000f7882 */ /* 0x000fe20000000000 */
[----:B------:R-:W-:Y:S02]  /*3ed0*/  UMOV UR19, 0x80000020 ;  /* 0x8000002000137882 */ /* 0x000fe40000000000 */
[----:B------:R-:W-:Y:S01]  /*3ee0*/  USEL UR44, UR44, URZ, UP0 ;  /* 0x0000003f2c2c7287 */ /* 0x000fe20008000000 */
[----:B------:R-:W-:Y:S01]  /*3ef0*/  UMOV UR23, 0x80000020 ;  /* 0x8000002000177882 */ /* 0x000fe20000000000 */
[----:B------:R-:W-:-:S02]  /*3f00*/  UMOV UR27, 0x80000020 ;  /* 0x80000020001b7882 */ /* 0x000fc40000000000 */
[----:B------:R-:W-:-:S04]  /*3f10*/  UIMAD UR6, UR44, 0x600, UR32 ;  /* 0x000006002c0678a4 */ /* 0x000fc8000f8e0220 */
[----:B------:R-:W-:Y:S02]  /*3f20*/  UIADD3 UR10, UR6, 0x2, URZ ;  /* 0x00000002060a7890 */ /* 0x000fe4000fffe03f */
[----:B------:R-:W-:Y:S02]  /*3f30*/  UIADD3 UR14, UR6, 0x200, URZ ;  /* 0x00000200060e7890 */ /* 0x000fe4000fffe03f */
[----:B------:R-:W-:Y:S02]  /*3f40*/  UIADD3 UR18, UR6, 0x202, URZ ;  /* 0x0000020206127890 */ /* 0x000fe4000fffe03f */
[----:B------:R-:W-:Y:S02]  /*3f50*/  UIADD3 UR22, UR6, 0x400, URZ ;  /* 0x0000040006167890 */ /* 0x000fe4000fffe03f */
[----:B------:R-:W-:Y:S01]  /*3f60*/  UIADD3 UR26, UR6, 0x402, URZ ;  /* 0x00000402061a7890 */ /* 0x000fe2000fffe03f */
[----:B--2---:R-:W-:-:S05]  /*3f70*/  SHF.R.U32.HI R7, RZ, 0x7, R7 ;  /* 0x00000007ff077819 */ /* 0x004fca0000011607 */
[----:B-1----:R-:W-:-:S05]  /*3f80*/  VIADD R6, R7, 0x8 ;  /* 0x0000000807067836 */ /* 0x002fca0000000000 */
[----:B------:R1:W-:Y:S06]  /*3f90*/  BAR.SYNC.DEFER_BLOCKING R6, 0x100 ;  /* 0x000400060000751d */ /* 0x0003ec0000010000 */
[----:B0-----:R-:W-:-:S06]  /*3fa0*/  WARPGROUP.ARRIVE ;  /* 0x00000000000079c5 */ /* 0x001fcc0000000000 */
[----:B------:R-:W-:Y:S03]  /*3fb0*/  HGMMA.64x128x16.F32.BF16 R24, gdesc[UR4], RZ, !UPT, gsb0 ;  /* 0x01e00000041879f0 */ /* 0x000fe6000c0018ff */
        /* <DEDUP_REMOVED lines=16> */
[----:B-1----:R-:W-:Y:S05]  /*40c0*/  @P2 BRA `(.L_x_19) ;  /* 0x00000000002c2947 */ /* 0x002fea0003800000 */
[----:B------:R-:W-:Y:S05]  /*40d0*/  @!P0 BRA `(.L_x_20) ;  /* 0x0000000000048947 */ /* 0x000fea0003800000 */
[----:B------:R-:W-:Y:S01]  /*40e0*/  BPT.TRAP 0x1 ;  /* 0x000000040000795c */ /* 0x000fe20000300000 */
.L_x_20:
[----:B------:R-:W-:Y:S01]  /*40f0*/  ULEA UR6, UR35, UR40, 0x3 ;  /* 0x0000002823067291 */ /* 0x000fe2000f8e183f */
[----:B------:R-:W-:-:S05]  /*4100*/  IMAD.U32 R6, RZ, RZ, UR28 ;  /* 0x0000001cff067e24 */ /* 0x000fca000f8e00ff */
[----:B------:R-:W-:-:S04]  /*4110*/  SHF.L.U32 R6, R6, 0x1f, RZ ;  /* 0x0000001f06067819 */ /* 0x000fc800000006ff */
[----:B------:R0:W1:Y:S01]  /*4120*/  SYNCS.PHASECHK.TRANS64.TRYWAIT P1, [UR6+0x2d850], R6 ;  /* 0x02d85006ff0075a7 */ /* 0x0000620008020146 */
[----:B------:R-:W-:Y:S05]  /*4130*/  @!P0 BRA `(.L_x_21) ;  /* 0x0000000000048947 */ /* 0x000fea0003800000 */
[----:B------:R-:W-:Y:S01]  /*4140*/  BPT.TRAP 0x1 ;  /* 0x000000040000795c */ /* 0x000fe20000300000 */
.L_x_21:
[----:B-1----:R-:W-:Y:S05]  /*4150*/  @P1 BRA `(.L_x_19) ;  /* 0x0000000000081947 */ /* 0x002fea0003800000 */
[----:B------:R-:W1:Y:S02]  /*4160*/  SYNCS.PHASECHK.TRANS64.TRYWAIT P1, [UR6+0x2d850], R6 ;  /* 0x02d85006ff0075a7 */ /* 0x000e640008020146 */
[----:B-1----:R-:W-:Y:S05]  /*4170*/  @!P1 BRA `(.L_x_22) ;  /* 0x0000007400d89947 */ /* 0x002fea0003800000 */
.L_x_19:
[----:B------:R-:W-:Y:S01]  /*4180*/  UIADD3 UR6, UR40, 0x400, URZ ;  /* 0x0000040028067890 */ /* 0x000fe2000fffe03f */
[----:B------:R-:W-:Y:S01]  /*4190*/  WARPGROUP.ARRIVE ;  /* 0x00000000000079c5 */ /* 0x000fe20000000000 */
[----:B------:R-:W-:Y:S01]  /*41a0*/  UMOV UR29, 0x40000040 ;  /* 0x40000040001d7882 */ /* 0x000fe20000000000 */
[----:B------:R-:W-:Y:S01]  /*41b0*/  UMOV UR31, 0x80000020 ;  /* 0x80000020001f7882 */ /* 0x000fe20000000000 */
[----:B------:R-:W-:-:S03]  /*41c0*/  USHF.R.U32.HI UR6, URZ, 0x4, UR6 ;  /* 0x000000043f067899 */ /* 0x000fc60008011606 */
[----:B------:R-:W1:Y:S01]  /*41d0*/  S2R R8, SR_TID.X ;  /* 0x0000000000087919 */ /* 0x000e620000002100 */
[----:B------:R-:W-:-:S04]  /*41e0*/  ULOP3.LUT UR6, UR6, 0x3fff, URZ, 0xc0, !UPT ;  /* 0x00003fff06067892 */ /* 0x000fc8000f8ec03f */
[----:B------:R-:W-:Y:S02]  /*41f0*/  ULOP3.LUT UR7, UR6, 0x2000000, URZ, 0xfc, !UPT ;  /* 0x0200000006077892 */ /* 0x000fe4000f8efc3f */
[----:B------:R-:W-:Y:S02]  /*4200*/  ULOP3.LUT UR6, UR37, 0x10000, URZ, 0xfc, !UPT ;  /* 0x0001000025067892 */ /* 0x000fe4000f8efc3f */
[----:B------:R-:W-:-:S05]  /*4210*/  UIMAD UR7, UR35, 0x600, UR7 ;  /* 0x00000600230778a4 */ /* 0x000fca000f8e0207 */
[----:B------:R-:W-:Y:S02]  /*4220*/  UMOV UR28, UR6 ;  /* 0x00000006001c7c82 */ /* 0x000fe40008000000 */
[----:B------:R-:W-:Y:S02]  /*4230*/  UMOV UR30, UR7 ;  /* 0x00000007001e7c82 */ /* 0x000fe40008000000 */
[----:B------:R-:W-:Y:S01]  /*4240*/  HGMMA.64x96x16.F32.BF16 R88, gdesc[UR28].tnspB, R88, gsb0 ;  /* 0x416000001c5879f0 */ /* 0x000fe20008001858 */
[----:B------:R-:W-:Y:S02]  /*4250*/  UIADD3 UR28, UR6, 0x2, URZ ;  /* 0x00000002061c7890 */ /* 0x000fe4000fffe03f */
[----:B------:R-:W-:Y:S01]  /*4260*/  UIADD3 UR30, UR7, 0x40, URZ ;  /* 0x00000040071e7890 */ /* 0x000fe2000fffe03f */
[----:B------:R-:W-:Y:S01]  /*4270*/  UMOV UR29, 0x40000040 ;  /* 0x40000040001d7882 */ /* 0x000fe20000000000 */
[----:B------:R-:W-:Y:S01]  /*4280*/  UMOV UR31, 0x80000020 ;  /* 0x80000020001f7882 */ /* 0x000fe20000000000 */
[----:B-1----:R-:W-:-:S02]  /*4290*/  SHF.R.U32.HI R7, RZ, 0x7, R8 ;  /* 0x00000007ff077819 */ /* 0x002fc40000011608 */
[----:B------:R-:W-:Y:S02]  /*42a0*/  ISETP.GE.U32.AND P1, PT, R8, 0x180, PT ;  /* 0x000001800800780c */ /* 0x000fe40003f26070 */
[----:B0-----:R-:W-:-:S04]  /*42b0*/  IADD3 R6, R7, 0x9, RZ ;  /* 0x0000000907067810 */ /* 0x001fc80007ffe0ff */
[----:B------:R-:W-:Y:S01]  /*42c0*/  SEL R6, R6, 0x9, !P1 ;  /* 0x0000000906067807 */ /* 0x000fe20004800000 */
[----:B------:R-:W-:Y:S02]  /*42d0*/  WARPGROUP.DEPBAR.LE gsb0, 0x0 ;  /* 0x00008000000079c5 */ /* 0x000fe40000010000 */
[----:B------:R-:W-:-:S06]  /*42e0*/  WARPGROUP.ARRIVE ;  /* 0x00000000000079c5 */ /* 0x000fcc0000000000 */
[----:B------:R-:W-:Y:S01]  /*42f0*/  HGMMA.64x96x16.F32.BF16 R88, gdesc[UR28].tnspB, R88, gsb0 ;  /* 0x416000001c5879f0 */ /* 0x000fe20008001858 */
[----:B------:R-:W-:Y:S02]  /*4300*/  UIADD3 UR28, UR6, 0x4, URZ ;  /* 0x00000004061c7890 */ /* 0x000fe4000fffe03f */
[----:B------:R-:W-:Y:S01]  /*4310*/  UIADD3 UR30, UR7, 0x80, URZ ;  /* 0x00000080071e7890 */ /* 0x000fe2000fffe03f */
[----:B------:R-:W-:Y:S01]  /*4320*/  UMOV UR29, 0x40000040 ;  /* 0x40000040001d7882 */ /* 0x000fe20000000000 */
[----:B------:R-:W-:Y:S01]  /*4330*/  UMOV UR31, 0x80000020 ;  /* 0x80000020001f7882 */ /* 0x000fe20000000000 */
        /* <DEDUP_REMOVED lines=37> */
[----:B------:R-:W-:Y:S03]  /*4590*/  HGMMA.64x96x16.F32.BF16 R88, gdesc[UR28].tnspB, R88, gsb0 ;  /* 0x416000001c5879f0 */ /* 0x000fe60008001858 */
[----:B------:R-:W-:Y:S02]  /*45a0*/  WARPGROUP.DEPBAR.LE gsb0, 0x0 ;  /* 0x00008000000079c5 */ /* 0x000fe40000010000 */
[----:B------:R0:W-:Y:S06]  /*45b0*/  BAR.ARV R6, 0x100 ;  /* 0x000400060000751d */ /* 0x0001ec0000002000 */
[----:B------:R-:W-:Y:S05]  /*45c0*/  @!P0 BRA `(.L_x_23) ;  /* 0x0000000000048947 */ /* 0x000fea0003800000 */
[----:B------:R-:W-:Y:S01]  /*45d0*/  BPT.TRAP 0x1 ;  /* 0x000000040000795c */ /* 0x000fe20000300000 */
.L_x_23:
[----:B0-----:R-:W-:Y:S01]  /*45e0*/  FMUL.FTZ R6, R24, UR34 ;  /* 0x0000002218067c20 */ /* 0x001fe20008410000 */
[----:B------:R-:W-:Y:S01]  /*45f0*/  FMUL.FTZ R8, R26, UR34 ;  /* 0x000000221a087c20 */ /* 0x000fe20008410000 */
[----:B------:R-:W-:Y:S01]  /*4600*/  FMUL.FTZ R7, R25, UR34 ;  /* 0x0000002219077c20 */ /* 0x000fe20008410000 */
[----:B------:R-:W-:Y:S01]  /*4610*/  FMUL.FTZ R9, R27, UR34 ;  /* 0x000000221b097c20 */ /* 0x000fe20008410000 */
[----:B------:R-:W-:Y:S01]  /*4620*/  FMUL.FTZ R10, R28, UR34 ;  /* 0x000000221c0a7c20 */ /* 0x000fe20008410000 */
[----:B------:R-:W-:Y:S01]  /*4630*/  FMUL.FTZ R12, R30, UR34 ;  /* 0x000000221e0c7c20 */ /* 0x000fe20008410000 */
[----:B------:R-:W0:Y:S01]  /*4640*/  MUFU.TANH R6, R6 ;  /* 0x0000000600067308 */ /* 0x000e220000002400 */
[----:B------:R-:W-:Y:S01]  /*4650*/  FMUL.FTZ R11, R29, UR34 ;  /* 0x000000221d0b7c20 */ /* 0x000fe20008410000 */
[----:B------:R-:W-:Y:S01]  /*4660*/  FMUL.FTZ R13, R31, UR34 ;  /* 0x000000221f0d7c20 */ /* 0x000fe20008410000 */
[----:B------:R-:W-:Y:S01]  /*4670*/  FMUL.FTZ R14, R32, UR34 ;  /* 0x00000022200e7c20 */ /* 0x000fe20008410000 */
[----:B------:R-:W-:Y:S01]  /*4680*/  FMUL.FTZ R20, R34, UR34 ;  /* 0x0000002222147c20 */ /* 0x000fe20008410000 */
[----:B------:R-:W-:Y:S01]  /*4690*/  FMUL.FTZ R15, R33, UR34 ;  /* 0x00000022210f7c20 */ /* 0x000fe20008410000 */
[----:B------:R-:W-:Y:S01]  /*46a0*/  FMUL.FTZ R28, R40, UR34 ;  /* 0x00000022281c7c20 */ /* 0x000fe20008410000 */
[----:B------:R-:W-:Y:S01]  /*46b0*/  FMUL.FTZ R40, R52, UR34 ;  /* 0x0000002234287c20 */ /* 0x000fe20008410000 */
[----:B------:R-:W1:Y:S01]  /*46c0*/  MUFU.TANH R8, R8 ;  /* 0x0000000800087308 */ /* 0x000e620000002400 */
[----:B------:R-:W-:Y:S01]  /*46d0*/  FMUL.FTZ R52, R64, UR34 ;  /* 0x0000002240347c20 */ /* 0x000fe20008410000 */
[----:B------:R-:W-:Y:S01]  /*46e0*/  FMUL.FTZ R21, R35, UR34 ;  /* 0x0000002223157c20 */ /* 0x000fe20008410000 */
[----:B------:R-:W-:Y:S01]  /*46f0*/  FMUL.FTZ R30, R42, UR34 ;  /* 0x000000222a1e7c20 */ /* 0x000fe20008410000 */
[----:B------:R-:W-:Y:S01]  /*4700*/  FMUL.FTZ R24, R36, UR34 ;  /* 0x0000002224187c20 */ /* 0x000fe20008410000 */
[----:B------:R-:W-:Y:S01]  /*4710*/  FMUL.FTZ R27, R39, UR34 ;  /* 0x00000022271b7c20 */ /* 0x000fe20008410000 */
[----:B------:R-:W-:Y:S01]  /*4720*/  FMUL.FTZ R42, R54, UR34 ;  /* 0x00000022362a7c20 */ /* 0x000fe20008410000 */
[----:B------:R-:W-:Y:S01]  /*4730*/  FMUL.FTZ R39, R51, UR34 ;  /* 0x0000002233277c20 */ /* 0x000fe20008410000 */
[----:B------:R-:W2:Y:S01]  /*4740*/  MUFU.TANH R7, R7 ;  /* 0x0000000700077308 */ /* 0x000ea20000002400 */
[----:B0-----:R-:W-:Y:S01]  /*4750*/  FMNMX.FTZ R64, R6, R0, !PT ;  /* 0x0000000006407209 */ /* 0x001fe20007810000 */
[----:B------:R-:W-:Y:S01]  /*4760*/  FMUL.FTZ R54, R66, UR34 ;  /* 0x0000002242367c20 */ /* 0x000fe20008410000 */
[----:B------:R-:W-:Y:S01]  /*4770*/  FMUL.FTZ R51, R63, UR34 ;  /* 0x000000223f337c20 */ /* 0x000fe20008410000 */
[----:B------:R-:W-:Y:S01]  /*4780*/  FMUL.FTZ R26, R38, UR34 ;  /* 0x00000022261a7c20 */ /* 0x000fe20008410000 */
[----:B------:R-:W-:Y:S01]  /*4790*/  FMUL.FTZ R29, R41, UR34 ;  /* 0x00000022291d7c20 */ /* 0x000fe20008410000 */
[----:B------:R-:W-:Y:S01]  /*47a0*/  FMUL.FTZ R25, R37, UR34 ;  /* 0x0000002225197c20 */ /* 0x000fe20008410000 */
[----:B------:R-:W-:Y:S01]  /*47b0*/  FMUL.FTZ R41, R53, UR34 ;  /* 0x0000002235297c20 */ /* 0x000fe20008410000 */
[----:B------:R-:W0:Y:S01]  /*47c0*/  MUFU.TANH R9, R9 ;  /* 0x0000000900097308 */ /* 0x000e220000002400 */
[----:B-1----:R-:W-:Y:S01]  /*47d0*/  FMNMX.FTZ R66, R8, R4, !PT ;  /* 0x0000000408427209 */ /* 0x002fe20007810000 */
[----:B------:R-:W-:Y:S01]  /*47e0*/  FMUL.FTZ R53, R65, UR34 ;  /* 0x0000002241357c20 */ /* 0x000fe20008410000 */
[----:B------:R-:W-:Y:S01]  /*47f0*/  FMUL.FTZ R31, R43, UR34 ;  /* 0x000000222b1f7c20 */ /* 0x000fe20008410000 */
[----:B------:R-:W-:Y:S01]  /*4800*/  FMUL.FTZ R43, R55, UR34 ;  /* 0x00000022372b7c20 */ /* 0x000fe20008410000 */
[----:B------:R-:W-:Y:S01]  /*4810*/  FMUL.FTZ R55, R67, UR34 ;  /* 0x0000002243377c20 */ /* 0x000fe20008410000 */
[----:B------:R-:W-:Y:S01]  /*4820*/  FMUL.FTZ R32, R44, UR34 ;  /* 0x000000222c207c20 */ /* 0x000fe20008410000 */
[----:B------:R-:W-:Y:S01]  /*4830*/  FMUL.FTZ R44, R56, UR34 ;  /* 0x00000022382c7c20 */ /* 0x000fe20008410000 */
[----:B------:R-:W1:Y:S01]  /*4840*/  MUFU.TANH R10, R10 ;  /* 0x0000000a000a7308 */ /* 0x000e620000002400 */
[----:B--2---:R-:W-:Y:S01]  /*4850*/  FMNMX.FTZ R63, R7, R64, !PT ;  /* 0x00000040073f7209 */ /* 0x004fe20007810000 */
        /* <DEDUP_REMOVED lines=26> */
[----:B------:R-:W-:-:S04]  /*4a00*/  ULEA UR6, UR44, UR40, 0x3 ;  /* 0x000000282c067291 */ /* 0x000fc8000f8e183f */
[----:B------:R-:W2:Y:S01]  /*4a10*/  MUFU.TANH R14, R14 ;  /* 0x0000000e000e7308 */ /* 0x000ea20000002400 */
[----:B0-----:R-:W-:Y:S01]  /*4a20*/  FMNMX.FTZ R65, R11, R64, !PT ;  /* 0x000000400b417209 */ /* 0x001fe20007810000 */
[----:B------:R-:W-:Y:S01]  /*4a30*/  FMUL.FTZ R64, R76, UR34 ;  /* 0x000000224c407c20 */ /* 0x000fe20008410000 */
[----:B------:R-:W-:-:S04]  /*4a40*/  UIADD3 UR6, UR6, 0x2d840, URZ ;  /* 0x0002d84006067890 */ /* 0x000fc8000fffe03f */
[----:B------:R-:W-:Y:S01]  /*4a50*/  UPRMT UR6, UR41, 0x654, UR6 ;  /* 0x0000065429067896 */ /* 0x000fe20008000006 */
[----:B------:R-:W0:Y:S01]  /*4a60*/  MUFU.TANH R20, R20 ;  /* 0x0000001400147308 */ /* 0x000e220000002400 */
[----:B-1----:R-:W-:-:S07]  /*4a70*/  FMNMX.FTZ R67, R13, R66, !PT ;  /* 0x000000420d437209 */ /* 0x002fce0007810000 */
[----:B------:R-:W1:Y:S01]  /*4a80*/  MUFU.TANH R15, R15 ;  /* 0x0000000f000f7308 */ /* 0x000e620000002400 */
[----:B--2---:R-:W-:Y:S01]  /*4a90*/  FMNMX.FTZ R66, R14, R65, !PT ;  /* 0x000000410e427209 */ /* 0x004fe20007810000 */
[----:B------:R-:W-:Y:S06]  /*4aa0*/  SYNCS.ARRIVE.TRANS64.RED.A1T0 RZ, [UR6], RZ ;  /* 0x000000ffffff79a7 */ /* 0x000fec0008100406 */
[----:B------:R-:W2:Y:S01]  /*4ab0*/  MUFU.TANH R21, R21 ;  /* 0x0000001500157308 */ /* 0x000ea20000002400 */
[----:B0-----:R-:W-:-:S07]  /*4ac0*/  FMNMX.FTZ R68, R20, R67, !PT ;  /* 0x0000004314447209 */ /* 0x001fce0007810000 */
[----:B------:R-:W0:Y:S01]  /*4ad0*/  MUFU.TANH R24, R24 ;  /* 0x0000001800187308 */ /* 0x000e220000002400 */
[----:B-1----:R-:W-:-:S07]  /*4ae0*/  FMNMX.FTZ R65, R15, R66, !PT ;  /* 0x000000420f417209 */ /* 0x002fce0007810000 */
[----:B------:R-:W1:Y:S01]  /*4af0*/  MUFU.TANH R26, R26 ;  /* 0x0000001a001a7308 */ /* 0x000e620000002400 */
[----:B--2---:R-:W-:-:S07]  /*4b00*/  FMNMX.FTZ R67, R21, R68, !PT ;  /* 0x0000004415437209 */ /* 0x004fce0007810000 */
[----:B------:R-:W2:Y:S01]  /*4b10*/  MUFU.TANH R25, R25 ;  /* 0x0000001900197308 */ /* 0x000ea20000002400 */
[----:B0-----:R-:W-:Y:S01]  /*4b20*/  FMNMX.FTZ R66, R24, R65, !PT ;  /* 0x0000004118427209 */ /* 0x001fe20007810000 */
[----:B------:R-:W-:-:S06]  /*4b30*/  FMUL.FTZ R65, R77, UR34 ;  /* 0x000000224d417c20 */ /* 0x000fcc0008410000 */
[----:B------:R-:W0:Y:S01]  /*4b40*/  MUFU.TANH R27, R27 ;  /* 0x0000001b001b7308 */ /* 0x000e220000002400 */
[----:B-1----:R-:W-:-:S07]  /*4b50*/  FMNMX.FTZ R68, R26, R67, !PT ;  /* 0x000000431a447209 */ /* 0x002fce0007810000 */
[----:B------:R-:W1:Y:S01]  /*4b60*/  MUFU.TANH R28, R28 ;  /* 0x0000001c001c7308 */ /* 0x000e620000002400 */
[----:B--2---:R-:W-:Y:S01]  /*4b70*/  FMNMX.FTZ R67, R25, R66, !PT ;  /* 0x0000004219437209 */ /* 0x004fe20007810000 */
[----:B------:R-:W-:-:S06]  /*4b80*/  FMUL.FTZ R66, R78, UR34 ;  /* 0x000000224e427c20 */ /* 0x000fcc0008410000 */
[----:B------:R-:W2:Y:S01]  /*4b90*/  MUFU.TANH R30, R30 ;  /* 0x0000001e001e7308 */ /* 0x000ea20000002400 */
[----:B0-----:R-:W-:-:S07]  /*4ba0*/  FMNMX.FTZ R69, R27, R68, !PT ;  /* 0x000000441b457209 */ /* 0x001fce0007810000 */
[----:B------:R-:W0:Y:S01]  /*4bb0*/  MUFU.TANH R29, R29 ;  /* 0x0000001d001d7308 */ /* 0x000e220000002400 */
[----:B-1----:R-:W-:-:S07]  /*4bc0*/  FMNMX.FTZ R68, R28, R67, !PT ;  /* 0x000000431c447209 */ /* 0x002fce0007810000 */
[----:B------:R-:W1:Y:S01]  /*4bd0*/  MUFU.TANH R31, R31 ;  /* 0x0000001f001f7308 */ /* 0x000e620000002400 */
[----:B--2---:R-:W-:-:S07]  /*4be0*/  FMNMX.FTZ R70, R30, R69, !PT ;  /* 0x000000451e467209 */ /* 0x004fce0007810000 */
[----:B------:R-:W2:Y:S01]  /*4bf0*/  MUFU.TANH R32, R32 ;  /* 0x0000002000207308 */ /* 0x000ea20000002400 */
[----:B0-----:R-:W-:-:S07]  /*4c00*/  FMNMX.FTZ R67, R29, R68, !PT ;  /* 0x000000441d437209 */ /* 0x001fce0007810000 */
        /* <DEDUP_REMOVED lines=8> */
[----:B-1----:R-:W-:Y:S01]  /*4c90*/  FMNMX.FTZ R69, R33, R68, !PT ;  /* 0x0000004421457209 */ /* 0x002fe20007810000 */
[----:B------:R-:W-:-:S06]  /*4ca0*/  FMUL.FTZ R68, R80, UR34 ;  /* 0x0000002250447c20 */ /* 0x000fcc0008410000 */
        /* <DEDUP_REMOVED lines=84> */
[----:B-1----:R-:W-:-:S05]  /*51f0*/  FMNMX.FTZ R79, R74, R69, !PT ;  /* 0x000000454a4f7209 */ /* 0x002fca0007810000 */
[----:B------:R-:W1:Y:S01]  /*5200*/  SHFL.BFLY PT, R76, R79, 0x2, 0x1f ;  /* 0x0c401f004f4c7f89 */ /* 0x000e6200000e0000 */
[----:B--2---:R-:W-:-:S04]  /*5210*/  FMNMX.FTZ R78, R75, R78, !PT ;  /* 0x0000004e4b4e7209 */ /* 0x004fc80007810000 */
[----:B0-----:R-:W-:-:S05]  /*5220*/  FMNMX.FTZ R78, R77, R78, !PT ;  /* 0x0000004e4d4e7209 */ /* 0x001fca0007810000 */
[----:B------:R-:W0:Y:S01]  /*5230*/  SHFL.BFLY PT, R69, R78, 0x2, 0x1f ;  /* 0x0c401f004e457f89 */ /* 0x000e2200000e0000 */
[----:B-1----:R-:W-:Y:S02]  /*5240*/  FMNMX.FTZ R80, R79, R76, !PT ;  /* 0x0000004c4f507209 */ /* 0x002fe40007810000 */
[----:B0-----:R-:W-:-:S03]  /*5250*/  FMNMX.FTZ R81, R78, R69, !PT ;  /* 0x000000454e517209 */ /* 0x001fc60007810000 */
[----:B------:R-:W0:Y:S04]  /*5260*/  SHFL.BFLY PT, R69, R80, 0x1, 0x1f ;  /* 0x0c201f0050457f89 */ /* 0x000e2800000e0000 */
[----:B------:R-:W1:Y:S01]  /*5270*/  SHFL.BFLY PT, R76, R81, 0x1, 0x1f ;  /* 0x0c201f00514c7f89 */ /* 0x000e6200000e0000 */
[----:B0-----:R-:W-:Y:S02]  /*5280*/  FMNMX.FTZ R69, R80, R69, !PT ;  /* 0x0000004550457209 */ /* 0x001fe40007810000 */
[----:B-1----:R-:W-:-:S03]  /*5290*/  FMNMX.FTZ R76, R81, R76, !PT ;  /* 0x0000004c514c7209 */ /* 0x002fc60007810000 */
[C---:B------:R-:W-:Y:S01]  /*52a0*/  FADD.FTZ R0, -R69.reuse, R0 ;  /* 0x0000000045007221 */ /* 0x040fe20000010100 */
[----:B------:R-:W-:-:S03]  /*52b0*/  FMUL.FTZ R79, R69, UR33 ;  /* 0x00000021454f7c20 */ /* 0x000fc60008410000 */
[----:B------:R-:W-:Y:S01]  /*52c0*/  FMUL.FTZ R82, R0, UR33 ;  /* 0x0000002100527c20 */ /* 0x000fe20008410000 */
[C---:B------:R-:W-:Y:S01]  /*52d0*/  FADD.FTZ R0, -R76.reuse, R4 ;  /* 0x000000044c007221 */ /* 0x040fe20000010100 */
[----:B------:R-:W-:Y:S01]  /*52e0*/  FMUL.FTZ R80, R76, UR33 ;  /* 0x000000214c507c20 */ /* 0x000fe20008410000 */
[--C-:B------:R-:W-:Y:S01]  /*52f0*/  FFMA.FTZ R6, R6, UR33, -R79.reuse ;  /* 0x0000002106067c23 */ /* 0x100fe2000801084f */
[--C-:B------:R-:W-:Y:S01]  /*5300*/  FFMA.FTZ R7, R7, UR33, -R79.reuse ;  /* 0x0000002107077c23 */ /* 0x100fe2000801084f */
[----:B------:R-:W-:Y:S01]  /*5310*/  FMUL.FTZ R0, R0, UR33 ;  /* 0x0000002100007c20 */ /* 0x000fe20008410000 */
[--C-:B------:R-:W-:Y:S01]  /*5320*/  FFMA.FTZ R78, R8, UR33, -R80.reuse ;  /* 0x00000021084e7c23 */ /* 0x100fe20008010850 */
[--C-:B------:R-:W-:Y:S01]  /*5330*/  FFMA.FTZ R9, R9, UR33, -R80.reuse ;  /* 0x0000002109097c23 */ /* 0x100fe20008010850 */
        /* <DEDUP_REMOVED lines=8> */
[----:B------:R-:W0:Y:S01]  /*53c0*/  MUFU.EX2 R6, R6 ;  /* 0x0000000600067308 */ /* 0x000e220000000800 */
[--C-:B------:R-:W-:Y:S01]  /*53d0*/  FFMA.FTZ R84, R21, UR33, -R80.reuse ;  /* 0x0000002115547c23 */ /* 0x100fe20008010850 */
[--C-:B------:R-:W-:Y:S01]  /*53e0*/  FFMA.FTZ R21, R30, UR33, -R80.reuse ;  /* 0x000000211e157c23 */ /* 0x100fe20008010850 */
[--C-:B------:R-:W-:Y:S01]  /*53f0*/  FFMA.FTZ R30, R31, UR33, -R80.reuse ;  /* 0x000000211f1e7c23 */ /* 0x100fe20008010850 */
[--C-:B------:R-:W-:Y:S01]  /*5400*/  FFMA.FTZ R31, R34, UR33, -R80.reuse ;  /* 0x00000021221f7c23 */ /* 0x100fe20008010850 */
[--C-:B------:R-:W-:Y:S01]  /*5410*/  FFMA.FTZ R24, R24, UR33, -R79.reuse ;  /* 0x0000002118187c23 */ /* 0x100fe2000801084f */
        /* <DEDUP_REMOVED lines=8> */
[----:B------:R-:W-:Y:S01]  /*54a0*/  FFMA.FTZ R39, R42, UR33, -R80 ;  /* 0x000000212a277c23 */ /* 0x000fe20008010850 */
[--C-:B------:R-:W-:Y:S01]  /*54b0*/  FFMA.FTZ R32, R32, UR33, -R79.reuse ;  /* 0x0000002120207c23 */ /* 0x100fe2000801084f */
[----:B------:R-:W1:Y:S01]  /*54c0*/  MUFU.EX2 R78, R78 ;  /* 0x0000004e004e7308 */ /* 0x000e620000000800 */
[----:B0-----:R-:W-:Y:S01]  /*54d0*/  FFMA.FTZ R8, R4, R3, R6 ;  /* 0x0000000304087223 */ /* 0x001fe20000010006 */
        /* <DEDUP_REMOVED lines=13> */
[----:B------:R-:W-:Y:S01]  /*55b0*/  FFMA.FTZ R47, R50, UR33, -R80 ;  /* 0x00000021322f7c23 */ /* 0x000fe20008010850 */
[----:B------:R-:W2:Y:S01]  /*55c0*/  MUFU.EX2 R9, R9 ;  /* 0x0000000900097308 */ /* 0x000ea20000000800 */
[----:B-1----:R-:W-:Y:S01]  /*55d0*/  FFMA.FTZ R34, R0, R5, R78 ;  /* 0x0000000500227223 */ /* 0x002fe2000001004e */
[--C-:B------:R-:W-:Y:S01]  /*55e0*/  FFMA.FTZ R49, R49, UR33, -R79.reuse ;  /* 0x0000002131317c23 */ /* 0x100fe2000801084f */
[--C-:B------:R-:W-:Y:S01]  /*55f0*/  FFMA.FTZ R52, R52, UR33, -R79.reuse ;  /* 0x0000002134347c23 */ /* 0x100fe2000801084f */
[--C-:B------:R-:W-:Y:S01]  /*5600*/  FFMA.FTZ R53, R53, UR33, -R79.reuse ;  /* 0x0000002135357c23 */ /* 0x100fe2000801084f */
[--C-:B------:R-:W-:Y:S01]  /*5610*/  FFMA.FTZ R56, R56, UR33, -R79.reuse ;  /* 0x0000002138387c23 */ /* 0x100fe2000801084f */
[--C-:B------:R-:W-:Y:S01]  /*5620*/  FFMA.FTZ R57, R57, UR33, -R79.reuse ;  /* 0x0000002139397c23 */ /* 0x100fe2000801084f */
[--C-:B------:R-:W-:Y:S01]  /*5630*/  FFMA.FTZ R60, R60, UR33, -R79.reuse ;  /* 0x000000213c3c7c23 */ /* 0x100fe2000801084f */
[----:B------:R-:W1:Y:S01]  /*5640*/  MUFU.EX2 R10, R10 ;  /* 0x0000000a000a7308 */ /* 0x000e620000000800 */
[----:B0-----:R-:W-:Y:S01]  /*5650*/  FADD.FTZ R3, R7, R8 ;  /* 0x0000000807037221 */ /* 0x001fe20000010000 */
[--C-:B------:R-:W-:Y:S01]  /*5660*/  FFMA.FTZ R61, R61, UR33, -R79.reuse ;  /* 0x000000213d3d7c23 */ /* 0x100fe2000801084f */
[--C-:B------:R-:W-:Y:S01]  /*5670*/  FFMA.FTZ R64, R64, UR33, -R79.reuse ;  /* 0x0000002140407c23 */ /* 0x100fe2000801084f */
[--C-:B------:R-:W-:Y:S01]  /*5680*/  FFMA.FTZ R65, R65, UR33, -R79.reuse ;  /* 0x0000002141417c23 */ /* 0x100fe2000801084f */
[--C-:B------:R-:W-:Y:S01]  /*5690*/  FFMA.FTZ R68, R68, UR33, -R79.reuse ;  /* 0x0000002144447c23 */ /* 0x100fe2000801084f */
[--C-:B------:R-:W-:Y:S01]  /*56a0*/  FFMA.FTZ R70, R70, UR33, -R79.reuse ;  /* 0x0000002146467c23 */ /* 0x100fe2000801084f */
[--C-:B------:R-:W-:Y:S01]  /*56b0*/  FFMA.FTZ R73, R73, UR33, -R79.reuse ;  /* 0x0000002149497c23 */ /* 0x100fe2000801084f */
[----:B------:R-:W0:Y:S01]  /*56c0*/  MUFU.EX2 R12, R12 ;  /* 0x0000000c000c7308 */ /* 0x000e220000000800 */
[----:B--2---:R-:W-:Y:S01]  /*56d0*/  FADD.FTZ R5, R9, R34 ;  /* 0x0000002209057221 */ /* 0x004fe20000010000 */
[----:B------:R-:W-:Y:S01]  /*56e0*/  FFMA.FTZ R74, R74, UR33, -R79 ;  /* 0x000000214a4a7c23 */ /* 0x000fe2000801084f */
[--C-:B------:R-:W-:Y:S01]  /*56f0*/  FFMA.FTZ R79, R51, UR33, -R80.reuse ;  /* 0x00000021334f7c23 */ /* 0x100fe20008010850 */
[--C-:B------:R-:W-:Y:S01]  /*5700*/  FFMA.FTZ R51, R59, UR33, -R80.reuse ;  /* 0x000000213b337c23 */ /* 0x100fe20008010850 */
[--C-:B------:R-:W-:Y:S01]  /*5710*/  FFMA.FTZ R35, R62, UR33, -R80.reuse ;  /* 0x000000213e237c23 */ /* 0x100fe20008010850 */
[--C-:B------:R-:W-:Y:S01]  /*5720*/  FFMA.FTZ R50, R63, UR33, -R80.reuse ;  /* 0x000000213f327c23 */ /* 0x100fe20008010850 */
[--C-:B------:R-:W-:Y:S01]  /*5730*/  FFMA.FTZ R63, R67, UR33, -R80.reuse ;  /* 0x00000021433f7c23 */ /* 0x100fe20008010850 */
[----:B------:R-:W2:Y:S01]  /*5740*/  MUFU.EX2 R11, R11 ;  /* 0x0000000b000b7308 */ /* 0x000ea20000000800 */
[----:B-1----:R-:W-:Y:S01]  /*5750*/  FADD.FTZ R8, R10, R3 ;  /* 0x000000030a087221 */ /* 0x002fe20000010000 */
[--C-:B------:R-:W-:Y:S01]  /*5760*/  FFMA.FTZ R43, R71, UR33, -R80.reuse ;  /* 0x00000021472b7c23 */ /* 0x100fe20008010850 */
[----:B------:R-:W-:-:S05]  /*5770*/  FFMA.FTZ R59, R75, UR33, -R80 ;  /* 0x000000214b3b7c23 */ /* 0x000fca0008010850 */
[----:B------:R-:W1:Y:S01]  /*5780*/  MUFU.EX2 R85, R85 ;  /* 0x0000005500557308 */ /* 0x000e620000000800 */
[----:B0-----:R-:W-:-:S07]  /*5790*/  FADD.FTZ R34, R12, R5 ;  /* 0x000000050c227221 */ /* 0x001fce0000010000 */
[----:B------:R-:W0:Y:S01]  /*57a0*/  MUFU.EX2 R14, R14 ;  /* 0x0000000e000e7308 */ /* 0x000e220000000800 */
[----:B--2---:R-:W-:-:S07]  /*57b0*/  FADD.FTZ R3, R11, R8 ;  /* 0x000000080b037221 */ /* 0x004fce0000010000 */
[----:B------:R-:W2:Y:S01]  /*57c0*/  MUFU.EX2 R13, R13 ;  /* 0x0000000d000d7308 */ /* 0x000ea20000000800 */
[----:B-1----:R-:W-:Y:S01]  /*57d0*/  FADD.FTZ R8, R85, R34 ;  /* 0x0000002255087221 */ /* 0x002fe20000010000 */
[--C-:B------:R-:W-:Y:S01]  /*57e0*/  FFMA.FTZ R34, R54, UR33, -R80.reuse ;  /* 0x0000002136227c23 */ /* 0x100fe20008010850 */
[--C-:B------:R-:W-:Y:S01]  /*57f0*/  FFMA.FTZ R54, R55, UR33, -R80.reuse ;  /* 0x0000002137367c23 */ /* 0x100fe20008010850 */
[----:B------:R-:W-:-:S04]  /*5800*/  FFMA.FTZ R55, R58, UR33, -R80 ;  /* 0x000000213a377c23 */ /* 0x000fc80008010850 */
[----:B------:R-:W1:Y:S01]  /*5810*/  MUFU.EX2 R15, R15 ;  /* 0x0000000f000f7308 */ /* 0x000e620000000800 */
[----:B0-----:R-:W-:-:S07]  /*5820*/  FADD.FTZ R42, R14, R3 ;  /* 0x000000030e2a7221 */ /* 0x001fce0000010000 */
[----:B------:R-:W0:Y:S01]  /*5830*/  MUFU.EX2 R84, R84 ;  /* 0x0000005400547308 */ /* 0x000e220000000800 */
[----:B--2---:R-:W-:-:S07]  /*5840*/  FADD.FTZ R3, R13, R8 ;  /* 0x000000080d037221 */ /* 0x004fce0000010000 */
[----:B------:R-:W2:Y:S01]  /*5850*/  MUFU.EX2 R24, R24 ;  /* 0x0000001800187308 */ /* 0x000ea20000000800 */
[----:B-1----:R-:W-:-:S07]  /*5860*/  FADD.FTZ R5, R15, R42 ;  /* 0x0000002a0f057221 */ /* 0x002fce0000010000 */
        /* <DEDUP_REMOVED lines=39> */
[----:B--2---:R-:W-:Y:S01]  /*5ae0*/  FADD.FTZ R3, R41, R42 ;  /* 0x0000002a29037221 */ /* 0x004fe20000010000 */
[--C-:B------:R-:W-:Y:S01]  /*5af0*/  FFMA.FTZ R42, R66, UR33, -R80.reuse ;  /* 0x00000021422a7c23 */ /* 0x100fe20008010850 */
[----:B------:R-:W-:-:S05]  /*5b00*/  FFMA.FTZ R66, R77, UR33, -R80 ;  /* 0x000000214d427c23 */ /* 0x000fca0008010850 */
        /* <DEDUP_REMOVED lines=15> */
[----:B0-----:R-:W-:Y:S01]  /*5c00*/  FADD.FTZ R3, R49, R58 ;  /* 0x0000003a31037221 */ /* 0x001fe20000010000 */
[----:B------:R-:W-:-:S06]  /*5c10*/  FFMA.FTZ R58, R72, UR33, -R80 ;  /* 0x00000021483a7c23 */ /* 0x000fcc0008010850 */
        /* <DEDUP_REMOVED lines=45> */
[----:B-1----:R-:W-:Y:S01]  /*5ef0*/  FADD.FTZ R5, R59, R62 ;  /* 0x0000003e3b057221 */ /* 0x002fe20000010000 */
[----:B0-----:R-:W-:-:S03]  /*5f00*/  FADD.FTZ R3, R74, R3 ;  /* 0x000000034a037221 */ /* 0x001fc60000010000 */
[----:B--2---:R-:W-:Y:S01]  /*5f10*/  FADD.FTZ R5, R66, R5 ;  /* 0x0000000542057221 */ /* 0x004fe20000010000 */
[----:B------:R-:W-:Y:S06]  /*5f20*/  @!P0 BRA `(.L_x_24) ;  /* 0x0000000000048947 */ /* 0x000fec0003800000 */
[----:B------:R-:W-:Y:S01]  /*5f30*/  BPT.TRAP 0x1 ;  /* 0x000000040000795c */ /* 0x000fe20000300000 */
.L_x_24:
[----:B------:R-:W-:Y:S01]  /*5f40*/  ULEA UR6, UR35, UR40, 0x3 ;  /* 0x0000002823067291 */ /* 0x000fe2000f8e183f */
[----:B------:R-:W-:Y:S01]  /*5f50*/  F2FP.BF16.F32.PACK_AB R10, R11, R10 ;  /* 0x0000000a0b0a723e */ /* 0x000fe200000010ff */
[----:B------:R-:W-:Y:S01]  /*5f60*/  UMOV UR28, UR45 ;  /* 0x0000002d001c7c82 */ /* 0x000fe20008000000 */
[----:B------:R-:W-:Y:S01]  /*5f70*/  F2FP.BF16.F32.PACK_AB R11, R85, R12 ;  /* 0x0000000c550b723e */ /* 0x000fe200000010ff */
[----:B------:R-:W-:Y:S01]  /*5f80*/  UIADD3 UR6, UR6, 0x2d860, URZ ;  /* 0x0002d86006067890 */ /* 0x000fe2000fffe03f */
[----:B------:R-:W-:Y:S01]  /*5f90*/  F2FP.BF16.F32.PACK_AB R8, R7, R6 ;  /* 0x000000060708723e */ /* 0x000fe200000010ff */
[----:B------:R-:W-:Y:S01]  /*5fa0*/  UMOV UR35, UR44 ;  /* 0x0000002c00237c82 */ /* 0x000fe20008000000 */
[----:B------:R-:W-:Y:S01]  /*5fb0*/  F2FP.BF16.F32.PACK_AB R9, R9, R78 ;  /* 0x0000004e0909723e */ /* 0x000fe200000010ff */
[----:B------:R-:W-:Y:S01]  /*5fc0*/  UPRMT UR6, UR41, 0x654, UR6 ;  /* 0x0000065429067896 */ /* 0x000fe20008000006 */
[----:B------:R-:W-:Y:S01]  /*5fd0*/  F2FP.BF16.F32.PACK_AB R12, R15, R14 ;  /* 0x0000000e0f0c723e */ /* 0x000fe200000010ff */
[----:B------:R-:W-:Y:S01]  /*5fe0*/  FMUL.FTZ R88, R88, R4 ;  /* 0x0000000458587220 */ /* 0x000fe20000410000 */
[----:B------:R-:W-:Y:S01]  /*5ff0*/  F2FP.BF16.F32.PACK_AB R28, R29, R28 ;  /* 0x0000001c1d1c723e */ /* 0x000fe200000010ff */
[-C--:B------:R-:W-:Y:S01]  /*6000*/  FMUL.FTZ R89, R89, R4.reuse ;  /* 0x0000000459597220 */ /* 0x080fe20000410000 */
[----:B------:R-:W-:Y:S01]  /*6010*/  F2FP.BF16.F32.PACK_AB R13, R84, R13 ;  /* 0x0000000d540d723e */ /* 0x000fe200000010ff */
[----:B------:R-:W-:Y:S01]  /*6020*/  FMUL.FTZ R92, R92, R4 ;  /* 0x000000045c5c7220 */ /* 0x000fe20000410000 */
[----:B------:R-:W-:Y:S01]  /*6030*/  F2FP.BF16.F32.PACK_AB R14, R25, R24 ;  /* 0x00000018190e723e */ /* 0x000fe200000010ff */
[----:B------:R-:W-:Y:S01]  /*6040*/  FMUL.FTZ R93, R93, R4 ;  /* 0x000000045d5d7220 */ /* 0x000fe20000410000 */
[----:B------:R-:W-:Y:S01]  /*6050*/  F2FP.BF16.F32.PACK_AB R15, R83, R20 ;  /* 0x00000014530f723e */ /* 0x000fe200000010ff */
[----:B------:R-:W-:Y:S01]  /*6060*/  SYNCS.ARRIVE.TRANS64.RED.A1T0 RZ, [UR6], RZ ;  /* 0x000000ffffff79a7 */ /* 0x000fe20008100406 */
[----:B------:R-:W-:Y:S01]  /*6070*/  F2FP.BF16.F32.PACK_AB R29, R30, R21 ;  /* 0x000000151e1d723e */ /* 0x000fe200000010ff */
[----:B------:R1:W-:Y:S01]  /*6080*/  STSM.16.M88.4 [R2+0x21800], R8 ;  /* 0x0218000802007844 */ /* 0x0003e20000000200 */
[----:B------:R-:W-:Y:S01]  /*6090*/  F2FP.BF16.F32.PACK_AB R36, R37, R36 ;  /* 0x000000242524723e */ /* 0x000fe200000010ff */
[----:B------:R-:W-:Y:S01]  /*60a0*/  UIADD3 UR6, UR50, -0x1, URZ ;  /* 0xffffffff32067890 */ /* 0x000fe2000fffe03f */
[----:B------:R-:W-:Y:S01]  /*60b0*/  F2FP.BF16.F32.PACK_AB R30, R33, R32 ;  /* 0x00000020211e723e */ /* 0x000fe200000010ff */
[----:B------:R1:W-:Y:S01]  /*60c0*/  STSM.16.M88.4 [R18], R12 ;  /* 0x0000000c12007844 */ /* 0x0003e20000000200 */
[----:B------:R-:W-:Y:S01]  /*60d0*/  F2FP.BF16.F32.PACK_AB R31, R82, R31 ;  /* 0x0000001f521f723e */ /* 0x000fe200000010ff */
[----:B------:R-:W-:Y:S01]  /*60e0*/  FMUL.FTZ R96, R96, R4 ;  /* 0x0000000460607220 */ /* 0x000fe20000410000 */
[----:B------:R-:W-:Y:S01]  /*60f0*/  F2FP.BF16.F32.PACK_AB R37, R38, R26 ;  /* 0x0000001a2625723e */ /* 0x000fe200000010ff */
[----:B------:R-:W-:Y:S01]  /*6100*/  FMUL.FTZ R97, R97, R4 ;  /* 0x0000000461617220 */ /* 0x000fe20000410000 */
[----:B------:R-:W-:Y:S01]  /*6110*/  F2FP.BF16.F32.PACK_AB R44, R45, R44 ;  /* 0x0000002c2d2c723e */ /* 0x000fe200000010ff */
[----:B------:R1:W-:Y:S01]  /*6120*/  STSM.16.M88.4 [R17], R28 ;  /* 0x0000001c11007844 */ /* 0x0003e20000000200 */
[----:B------:R-:W-:Y:S01]  /*6130*/  F2FP.BF16.F32.PACK_AB R38, R41, R40 ;  /* 0x000000282926723e */ /* 0x000fe200000010ff */
[-C--:B------:R-:W-:Y:S01]  /*6140*/  FMUL.FTZ R100, R100, R4.reuse ;  /* 0x0000000464647220 */ /* 0x080fe20000410000 */
[----:B------:R-:W-:Y:S01]  /*6150*/  F2FP.BF16.F32.PACK_AB R39, R81, R39 ;  /* 0x000000275127723e */ /* 0x000fe200000010ff */
[-C--:B------:R-:W-:Y:S01]  /*6160*/  FMUL.FTZ R101, R101, R4.reuse ;  /* 0x0000000465657220 */ /* 0x080fe20000410000 */
[----:B------:R-:W-:Y:S01]  /*6170*/  F2FP.BF16.F32.PACK_AB R45, R46, R27 ;  /* 0x0000001b2e2d723e */ /* 0x000fe200000010ff */
[----:B------:R-:W-:Y:S01]  /*6180*/  FMUL.FTZ R104, R104, R4 ;  /* 0x0000000468687220 */ /* 0x000fe20000410000 */
[----:B------:R-:W-:Y:S01]  /*6190*/  F2FP.BF16.F32.PACK_AB R52, R53, R52 ;  /* 0x000000343534723e */ /* 0x000fe200000010ff */
[----:B------:R1:W-:Y:S01]  /*61a0*/  STSM.16.M88.4 [R16], R36 ;  /* 0x0000002410007844 */ /* 0x0003e20000000200 */
[----:B------:R-:W-:Y:S01]  /*61b0*/  F2FP.BF16.F32.PACK_AB R46, R49, R48 ;  /* 0x00000030312e723e */ /* 0x000fe200000010ff */
[-C--:B------:R-:W-:Y:S01]  /*61c0*/  FMUL.FTZ R105, R105, R4.reuse ;  /* 0x0000000469697220 */ /* 0x080fe20000410000 */
[----:B------:R-:W-:Y:S01]  /*61d0*/  F2FP.BF16.F32.PACK_AB R47, R79, R47 ;  /* 0x0000002f4f2f723e */ /* 0x000fe200000010ff */
[----:B------:R-:W-:Y:S01]  /*61e0*/  FMUL.FTZ R108, R108, R4 ;  /* 0x000000046c6c7220 */ /* 0x000fe20000410000 */
[----:B------:R-:W-:Y:S01]  /*61f0*/  F2FP.BF16.F32.PACK_AB R53, R54, R34 ;  /* 0x000000223635723e */ /* 0x000fe200000010ff */
[----:B------:R-:W-:Y:S01]  /*6200*/  FMUL.FTZ R109, R109, R4 ;  /* 0x000000046d6d7220 */ /* 0x000fe20000410000 */
[----:B------:R-:W-:Y:S01]  /*6210*/  F2FP.BF16.F32.PACK_AB R54, R57, R56 ;  /* 0x000000383936723e */ /* 0x000fe200000010ff */
[----:B------:R1:W-:Y:S01]  /*6220*/  STSM.16.M88.4 [R2+0x27800], R44 ;  /* 0x0278002c02007844 */ /* 0x0003e20000000200 */
[----:B------:R-:W-:Y:S01]  /*6230*/  F2FP.BF16.F32.PACK_AB R55, R51, R55 ;  /* 0x000000373337723e */ /* 0x000fe200000010ff */
[----:B------:R-:W-:Y:S01]  /*6240*/  FMUL.FTZ R112, R112, R4 ;  /* 0x0000000470707220 */ /* 0x000fe20000410000 */
[----:B------:R-:W-:Y:S01]  /*6250*/  F2FP.BF16.F32.PACK_AB R60, R61, R60 ;  /* 0x0000003c3d3c723e */ /* 0x000fe200000010ff */
[----:B------:R-:W-:Y:S01]  /*6260*/  FMUL.FTZ R113, R113, R4 ;  /* 0x0000000471717220 */ /* 0x000fe20000410000 */
[----:B------:R-:W-:Y:S01]  /*6270*/  F2FP.BF16.F32.PACK_AB R61, R50, R35 ;  /* 0x00000023323d723e */ /* 0x000fe200000010ff */
[----:B------:R1:W-:Y:S01]  /*6280*/  STSM.16.M88.4 [R19], R52 ;  /* 0x0000003413007844 */ /* 0x0003e20000000200 */
[----:B------:R-:W-:Y:S01]  /*6290*/  F2FP.BF16.F32.PACK_AB R62, R65, R64 ;  /* 0x00000040413e723e */ /* 0x000fe200000010ff */
[----:B------:R-:W-:Y:S01]  /*62a0*/  FMUL.FTZ R116, R116, R4 ;  /* 0x0000000474747220 */ /* 0x000fe20000410000 */
[----:B------:R-:W-:Y:S01]  /*62b0*/  F2FP.BF16.F32.PACK_AB R63, R63, R42 ;  /* 0x0000002a3f3f723e */ /* 0x000fe200000010ff */
[-C--:B------:R-:W-:Y:S01]  /*62c0*/  FMUL.FTZ R117, R117, R4.reuse ;  /* 0x0000000475757220 */ /* 0x080fe20000410000 */
[----:B------:R-:W-:Y:S01]  /*62d0*/  F2FP.BF16.F32.PACK_AB R57, R58, R43 ;  /* 0x0000002b3a39723e */ /* 0x000fe200000010ff */
[----:B------:R-:W-:Y:S01]  /*62e0*/  FMUL.FTZ R120, R120, R4 ;  /* 0x0000000478787220 */ /* 0x000fe20000410000 */
[----:B------:R-:W-:Y:S01]  /*62f0*/  F2FP.BF16.F32.PACK_AB R56, R70, R68 ;  /* 0x000000444638723e */ /* 0x000fe200000010ff */
[----:B------:R1:W-:Y:S01]  /*6300*/  STSM.16.M88.4 [R17+0x6000], R60 ;  /* 0x0060003c11007844 */ /* 0x0003e20000000200 */
[----:B------:R-:W-:Y:S01]  /*6310*/  F2FP.BF16.F32.PACK_AB R58, R74, R73 ;  /* 0x000000494a3a723e */ /* 0x000fe200000010ff */
[-C--:B------:R-:W-:Y:S01]  /*6320*/  FMUL.FTZ R121, R121, R4.reuse ;  /* 0x0000000479797220 */ /* 0x080fe20000410000 */
[----:B------:R-:W-:Y:S01]  /*6330*/  F2FP.BF16.F32.PACK_AB R59, R66, R59 ;  /* 0x0000003b423b723e */ /* 0x000fe200000010ff */
[-C--:B------:R-:W-:Y:S01]  /*6340*/  FMUL.FTZ R124, R124, R4.reuse ;  /* 0x000000047c7c7220 */ /* 0x080fe20000410000 */
[----:B------:R-:W-:Y:S01]  /*6350*/  ISETP.LT.AND P1, PT, RZ, UR50, PT ;  /* 0x00000032ff007c0c */ /* 0x000fe2000bf21270 */
[----:B------:R-:W-:Y:S01]  /*6360*/  UMOV UR50, UR6 ;  /* 0x0000000600327c82 */ /* 0x000fe20008000000 */
[-C--:B------:R-:W-:Y:S01]  /*6370*/  FMUL.FTZ R125, R125, R4.reuse ;  /* 0x000000047d7d7220 */ /* 0x080fe20000410000 */
[----:B------:R1:W-:Y:S01]  /*6380*/  STSM.16.M88.4 [R16+0x6000], R56 ;  /* 0x0060003810007844 */ /* 0x0003e20000000200 */
[-C--:B------:R-:W-:Y:S01]  /*6390*/  FMUL.FTZ R128, R128, R4.reuse ;  /* 0x0000000480807220 */ /* 0x080fe20000410000 */
[-C--:B------:R-:W-:Y:S01]  /*63a0*/  FMUL.FTZ R129, R129, R4.reuse ;  /* 0x0000000481817220 */ /* 0x080fe20000410000 */
[-C--:B------:R-:W-:Y:S01]  /*63b0*/  FMUL.FTZ R132, R132, R4.reuse ;  /* 0x0000000484847220 */ /* 0x080fe20000410000 */
[----:B------:R-:W-:Y:S01]  /*63c0*/  @!PT LDS RZ, [RZ] ;  /* 0x00000000fffff984 */ /* 0x000fe20000000800 */
[----:B------:R-:W-:Y:S01]  /*63d0*/  @!PT LDS RZ, [RZ] ;  /* 0x00000000fffff984 */ /* 0x000fe20000000800 */
[----:B------:R-:W-:Y:S01]  /*63e0*/  @!PT LDS RZ, [RZ] ;  /* 0x00000000fffff984 */ /* 0x000fe20000000800 */
[----:B------:R-:W-:Y:S01]  /*63f0*/  @!PT LDS RZ, [RZ] ;  /* 0x00000000fffff984 */ /* 0x000fe20000000800 */
[----:B------:R0:W-:Y:S06]  /*6400*/  MEMBAR.ALL.CTA ;  /* 0x0000000000007992 */ /* 0x0001ec0000008000 */
[----:B0-----:R-:W0:Y:S01]  /*6410*/  FENCE.VIEW.ASYNC.S ;  /* 0x00000000000073c6 */ /* 0x001e220000000000 */
[----:B------:R-:W-:Y:S01]  /*6420*/  FMUL.FTZ R133, R133, R4 ;  /* 0x0000000485857220 */ /* 0x000fe20000410000 */
[-C--:B------:R-:W-:Y:S01]  /*6430*/  FMUL.FTZ R90, R90, R0.reuse ;  /* 0x000000005a5a7220 */ /* 0x080fe20000410000 */
        /* <DEDUP_REMOVED lines=22> */
[----:B------:R-:W-:Y:S01]  /*65a0*/  FMUL.FTZ R135, R135, R0 ;  /* 0x0000000087877220 */ /* 0x000fe20000410000 */
[----:B------:R-:W-:-:S02]  /*65b0*/  IMAD.MOV.U32 R4, RZ, RZ, R76 ;  /* 0x000000ffff047224 */ /* 0x000fc400078e004c */
[----:B------:R-:W-:Y:S01]  /*65c0*/  IMAD.MOV.U32 R0, RZ, RZ, R69 ;  /* 0x000000ffff007224 */ /* 0x000fe200078e0045 */
[----:B0-----:R-:W-:Y:S01]  /*65d0*/  NOP ;  /* 0x0000000000007918 */ /* 0x001fe20000000000 */
[----:B-1----:R-:W-:Y:S05]  /*65e0*/  @P1 BRA `(.L_x_25) ;  /* 0xffffffd400d41947 */ /* 0x002fea000383ffff */
.L_x_14:
[----:B------:R-:W-:Y:S06]  /*65f0*/  BAR.ARV 0x8, 0x200 ;  /* 0x0208000000007b1d */ /* 0x000fec0000002000 */
[----:B------:R-:W-:Y:S05]  /*6600*/  @!P0 BRA `(.L_x_26) ;  /* 0x0000000000048947 */ /* 0x000fea0003800000 */
[----:B------:R-:W-:Y:S01]  /*6610*/  BPT.TRAP 0x1 ;  /* 0x000000040000795c */ /* 0x000fe20000300000 */
.L_x_26:
[----:B------:R-:W-:Y:S01]  /*6620*/  ULEA UR8, UR44, UR40, 0x3 ;  /* 0x000000282c087291 */ /* 0x000fe2000f8e183f */
[----:B------:R-:W-:-:S05]  /*6630*/  IMAD.U32 R0, RZ, RZ, UR45 ;  /* 0x0000002dff007e24 */ /* 0x000fca000f8e00ff */
[----:B------:R-:W-:-:S04]  /*6640*/  SHF.L.U32 R0, R0, 0x1f, RZ ;  /* 0x0000001f00007819 */ /* 0x000fc800000006ff */
[----:B------:R1:W2:Y:S01]  /*6650*/  SYNCS.PHASECHK.TRANS64.TRYWAIT P1, [UR8+0x2d850], R0 ;  /* 0x02d85000ff0075a7 */ /* 0x0002a20008020148 */
[----:B------:R-:W-:Y:S05]  /*6660*/  @!P0 BRA `(.L_x_27) ;  /* 0x0000000000048947 */ /* 0x000fea0003800000 */
[----:B------:R-:W-:Y:S01]  /*6670*/  BPT.TRAP 0x1 ;  /* 0x000000040000795c */ /* 0x000fe20000300000 */
.L_x_27:
[----:B--2---:R-:W-:Y:S05]  /*6680*/  @P1 BRA `(.L_x_28) ;  /* 0x0000000000081947 */ /* 0x004fea0003800000 */
[----:B------:R-:W2:Y:S02]  /*6690*/  SYNCS.PHASECHK.TRANS64.TRYWAIT P1, [UR8+0x2d850], R0 ;  /* 0x02d85000ff0075a7 */ /* 0x000ea40008020148 */
[----:B--2---:R-:W-:Y:S05]  /*66a0*/  @!P1 BRA `(.L_x_29) ;  /* 0x0000005000a49947 */ /* 0x004fea0003800000 */
.L_x_28:
[----:B------:R-:W-:Y:S01]  /*66b0*/  UIADD3 UR4, UR40, 0x400, URZ ;  /* 0x0000040028047890 */ /* 0x000fe2000fffe03f */
[----:B------:R-:W-:Y:S01]  /*66c0*/  WARPGROUP.ARRIVE ;  /* 0x00000000000079c5 */ /* 0x000fe20000000000 */
[----:B------:R-:W-:Y:S01]  /*66d0*/  ULOP3.LUT UR37, UR37, 0x10000, URZ, 0xfc, !UPT ;  /* 0x0001000025257892 */ /* 0x000fe2000f8efc3f */
[----:B-12---:R-:W1:Y:S01]  /*66e0*/  SHFL.BFLY PT, R0, R3, 0x2, 0x1f ;  /* 0x0c401f0003007f89 */ /* 0x006e6200000e0000 */
[----:B------:R-:W-:Y:S01]  /*66f0*/  USHF.R.U32.HI UR4, URZ, 0x4, UR4 ;  /* 0x000000043f047899 */ /* 0x000fe20008011604 */
[----:B------:R-:W-:Y:S01]  /*6700*/  IMAD.MOV.U32 R55, RZ, RZ, RZ ;  /* 0x000000ffff377224 */ /* 0x000fe200078e00ff */
[----:B------:R-:W-:Y:S01]  /*6710*/  UMOV UR5, 0x40000040 ;  /* 0x4000004000057882 */ /* 0x000fe20000000000 */
[----:B------:R-:W-:Y:S01]  /*6720*/  UMOV UR7, 0x80000020 ;  /* 0x8000002000077882 */ /* 0x000fe20000000000 */
[----:B------:R-:W-:Y:S01]  /*6730*/  ULOP3.LUT UR4, UR4, 0x3fff, URZ, 0xc0, !UPT ;  /* 0x00003fff04047892 */ /* 0x000fe2000f8ec03f */
[----:B------:R-:W2:Y:S01]  /*6740*/  SHFL.BFLY PT, R4, R5, 0x2, 0x1f ;  /* 0x0c401f0005047f89 */ /* 0x000ea200000e0000 */
[----:B0-----:R-:W-:Y:S01]  /*6750*/  MOV R8, RZ ;  /* 0x000000ff00087202 */ /* 0x001fe20000000f00 */
[----:B------:R-:W-:Y:S01]  /*6760*/  IMAD.U32 R12, RZ, RZ, UR33 ;  /* 0x00000021ff0c7e24 */ /* 0x000fe2000f8e00ff */
[----:B------:R-:W-:-:S04]  /*6770*/  ULOP3.LUT UR4, UR4, 0x2000000, URZ, 0xfc, !UPT ;  /* 0x0200000004047892 */ /* 0x000fc8000f8efc3f */
[----:B------:R-:W-:-:S03]  /*6780*/  UIMAD UR9, UR44, 0x600, UR4 ;  /* 0x000006002c0978a4 */ /* 0x000fc6000f8e0204 */
[----:B------:R-:W-:-:S04]  /*6790*/  UMOV UR4, UR37 ;  /* 0x0000002500047c82 */ /* 0x000fc80008000000 */
[----:B------:R-:W-:Y:S02]  /*67a0*/  UMOV UR6, UR9 ;  /* 0x0000000900067c82 */ /* 0x000fe40008000000 */
[----:B------:R-:W-:Y:S01]  /*67b0*/  HGMMA.64x96x16.F32.BF16 R88, gdesc[UR4].tnspB, R88, gsb0 ;  /* 0x41600000045879f0 */ /* 0x000fe20008001858 */
[----:B------:R-:W-:Y:S01]  /*67c0*/  UIADD3 UR4, UR37, 0x2, URZ ;  /* 0x0000000225047890 */ /* 0x000fe2000fffe03f */
[----:B-1----:R-:W-:Y:S01]  /*67d0*/  FADD.FTZ R0, R0, R3 ;  /* 0x0000000300007221 */ /* 0x002fe20000010000 */
[----:B------:R-:W-:Y:S01]  /*67e0*/  UIADD3 UR6, UR9, 0x40, URZ ;  /* 0x0000004009067890 */ /* 0x000fe2000fffe03f */
[----:B------:R-:W-:Y:S01]  /*67f0*/  IMAD.MOV.U32 R3, RZ, RZ, -0x800000 ;  /* 0xff800000ff037424 */ /* 0x000fe200078e00ff */
[----:B------:R-:W-:Y:S01]  /*6800*/  UMOV UR5, 0x40000040 ;  /* 0x4000004000057882 */ /* 0x000fe20000000000 */
[----:B------:R-:W-:Y:S01]  /*6810*/  UMOV UR7, 0x80000020 ;  /* 0x8000002000077882 */ /* 0x000fe20000000000 */
[----:B------:R-:W0:Y:S01]  /*6820*/  SHFL.BFLY PT, R7, R0, 0x1, 0x1f ;  /* 0x0c201f0000077f89 */ /* 0x000e2200000e0000 */
[----:B--2---:R-:W-:-:S05]  /*6830*/  FADD.FTZ R4, R4, R5 ;  /* 0x0000000504047221 */ /* 0x004fca0000010000 */
[----:B------:R-:W1:Y:S01]  /*6840*/  SHFL.BFLY PT, R9, R4, 0x1, 0x1f ;  /* 0x0c201f0004097f89 */ /* 0x000e6200000e0000 */
[----:B0-----:R-:W-:Y:S01]  /*6850*/  FADD.FTZ R10, R0, R7 ;  /* 0x00000007000a7221 */ /* 0x001fe20000010000 */
[----:B------:R-:W-:Y:S02]  /*6860*/  IMAD.U32 R7, RZ, RZ, UR33 ;  /* 0x00000021ff077e24 */ /* 0x000fe4000f8e00ff */
[----:B------:R-:W-:Y:S02]  /*6870*/  IMAD.MOV.U32 R0, RZ, RZ, -0x800000 ;  /* 0xff800000ff007424 */ /* 0x000fe400078e00ff */
[----:B------:R-:W-:Y:S01]  /*6880*/  FSETP.NE.FTZ.AND P1, PT, R10, RZ, PT ;  /* 0x000000ff0a00720b */ /* 0x000fe20003f35000 */
[----:B-1----:R-:W-:-:S05]  /*6890*/  FADD.FTZ R9, R4, R9 ;  /* 0x0000000904097221 */ /* 0x002fca0000010000 */
[----:B------:R-:W-:-:S07]  /*68a0*/  FSETP.NE.FTZ.AND P2, PT, R9, RZ, PT ;  /* 0x000000ff0900720b */ /* 0x000fce0003f55000 */
[----:B------:R-:W0:Y:S01]  /*68b0*/  @P1 MUFU.LG2 R5, R10 ;  /* 0x0000000a00051308 */ /* 0x000e220000000c00 */
[----:B------:R-:W-:-:S05]  /*68c0*/  @P1 FMUL.FTZ R4, R7, 0.69314718246459960938 ;  /* 0x3f31721807041820 */ /* 0x000fca0000410000 */
[----:B------:R-:W-:Y:S02]  /*68d0*/  @P2 FMUL.FTZ R12, R12, 0.69314718246459960938 ;  /* 0x3f3172180c0c2820 */ /* 0x000fe40000410000 */
[----:B------:R-:W1:Y:S08]  /*68e0*/  @P2 MUFU.LG2 R6, R9 ;  /* 0x0000000900062308 */ /* 0x000e700000000c00 */
[----:B------:R2:W3:Y:S01]  /*68f0*/  @P1 MUFU.RCP R55, R10 ;  /* 0x0000000a00371308 */ /* 0x0004e20000001000 */
[----:B0-----:R-:W-:-:S04]  /*6900*/  @P1 FMUL.FTZ R5, R5, 0.69314718246459960938 ;  /* 0x3f31721805051820 */ /* 0x001fc80000410000 */
[----:B------:R-:W-:-:S03]  /*6910*/  @P1 FFMA.FTZ R3, R4, R69, R5 ;  /* 0x0000004504031223 */ /* 0x000fc60000010005 */
[----:B------:R2:W0:Y:S01]  /*6920*/  @P2 MUFU.RCP R8, R9 ;  /* 0x0000000900082308 */ /* 0x0004220000001000 */
[----:B-1----:R-:W-:-:S04]  /*6930*/  @P2 FMUL.FTZ R7, R6, 0.69314718246459960938 ;  /* 0x3f31721806072820 */ /* 0x002fc80000410000 */
[----:B------:R-:W-:Y:S01]  /*6940*/  @P2 FFMA.FTZ R0, R12, R76, R7 ;  /* 0x0000004c0c002223 */ /* 0x000fe20000010007 */
        /* <DEDUP_REMOVED lines=46> */
[----:B0-23--:R-:W-:Y:S05]  /*6c30*/  @!P0 BRA `(.L_x_30) ;  /* 0x0000000000048947 */ /* 0x00dfea0003800000 */
[----:B------:R-:W-:Y:S01]  /*6c40*/  BPT.TRAP 0x1 ;  /* 0x000000040000795c */ /* 0x000fe20000300000 */
.L_x_30:
[----:B------:R-:W0:Y:S01]  /*6c50*/  S2UR UR6, SR_SWINHI ;  /* 0x00000000000679c3 */ /* 0x000e220000002f00 */
[-C--:B------:R-:W-:Y:S01]  /*6c60*/  FMUL.FTZ R6, R93, R55.reuse ;  /* 0x000000375d067220 */ /* 0x080fe20000410000 */
[----:B------:R-:W-:Y:S01]  /*6c70*/  ULDC UR7, c[0x0][0xc44] ;  /* 0x0003110000077ab9 */ /* 0x000fe20000000800 */
[----:B------:R-:W-:Y:S01]  /*6c80*/  IMAD R61, RZ, RZ, -UR43 ;  /* 0x8000002bff3d7e24 */ /* 0x000fe2000f8e02ff */
[----:B------:R-:W-:Y:S01]  /*6c90*/  UIADD3 UR8, UR8, 0x2d860, URZ ;  /* 0x0002d86008087890 */ /* 0x000fe2000fffe03f */
[----:B------:R-:W-:Y:S01]  /*6ca0*/  IMAD R9, R138, 0x20, R22 ;  /* 0x000000208a097824 */ /* 0x000fe200078e0216 */
[----:B------:R-:W-:Y:S01]  /*6cb0*/  ULDC.64 UR10, c[0x0][0xb90] ;  /* 0x0002e400000a7ab9 */ /* 0x000fe20000000a00 */
[-C--:B------:R-:W-:Y:S01]  /*6cc0*/  FMUL.FTZ R62, R95, R8.reuse ;  /* 0x000000085f3e7220 */ /* 0x080fe20000410000 */
[----:B------:R-:W1:Y:S01]  /*6cd0*/  LDC R60, c[0x0][0xbe8] ;  /* 0x0002fa00ff3c7b82 */ /* 0x000e620000000800 */
[----:B------:R-:W-:Y:S01]  /*6ce0*/  UPRMT UR8, UR41, 0x654, UR8 ;  /* 0x0000065429087896 */ /* 0x000fe20008000008 */
[-C--:B------:R-:W-:Y:S01]  /*6cf0*/  FMUL.FTZ R7, R89, R55.reuse ;  /* 0x0000003759077220 */ /* 0x080fe20000410000 */
[-C--:B------:R-:W-:Y:S01]  /*6d00*/  FMUL.FTZ R63, R92, R55.reuse ;  /* 0x000000375c3f7220 */ /* 0x080fe20000410000 */
[----:B------:R-:W-:Y:S01]  /*6d10*/  FMUL.FTZ R28, R88, R55 ;  /* 0x00000037581c7220 */ /* 0x000fe20000410000 */
[-C--:B------:R-:W-:Y:S01]  /*6d20*/  FMUL.FTZ R82, R91, R8.reuse ;  /* 0x000000085b527220 */ /* 0x080fe20000410000 */
[-C--:B------:R-:W-:Y:S01]  /*6d30*/  FMUL.FTZ R85, R94, R8.reuse ;  /* 0x000000085e557220 */ /* 0x080fe20000410000 */
[-C--:B------:R-:W-:Y:S01]  /*6d40*/  FMUL.FTZ R87, R90, R8.reuse ;  /* 0x000000085a577220 */ /* 0x080fe20000410000 */
[----:B------:R-:W2:Y:S01]  /*6d50*/  LDC R26, c[0x0][0xc38] ;  /* 0x00030e00ff1a7b82 */ /* 0x000ea20000000800 */
[----:B------:R-:W-:Y:S01]  /*6d60*/  F2FP.BF16.F32.PACK_AB R6, R6, R63 ;  /* 0x0000003f0606723e */ /* 0x000fe200000010ff */
[-C--:B------:R-:W-:Y:S01]  /*6d70*/  FMUL.FTZ R78, R99, R8.reuse ;  /* 0x00000008634e7220 */ /* 0x080fe20000410000 */
[-C--:B------:R-:W-:Y:S01]  /*6d80*/  FMUL.FTZ R83, R98, R8.reuse ;  /* 0x0000000862537220 */ /* 0x080fe20000410000 */
[-C--:B------:R-:W-:Y:S01]  /*6d90*/  FMUL.FTZ R80, R103, R8.reuse ;  /* 0x0000000867507220 */ /* 0x080fe20000410000 */
[-C--:B------:R-:W-:Y:S01]  /*6da0*/  FMUL.FTZ R81, R102, R8.reuse ;  /* 0x0000000866517220 */ /* 0x080fe20000410000 */
[-C--:B------:R-:W-:Y:S01]  /*6db0*/  FMUL.FTZ R70, R107, R8.reuse ;  /* 0x000000086b467220 */ /* 0x080fe20000410000 */
[-C--:B------:R-:W-:Y:S01]  /*6dc0*/  FMUL.FTZ R79, R106, R8.reuse ;  /* 0x000000086a4f7220 */ /* 0x080fe20000410000 */
[----:B------:R-:W-:Y:S01]  /*6dd0*/  UMOV UR4, UR40 ;  /* 0x0000002800047c82 */ /* 0x000fe20008000000 */
[----:B0-----:R-:W-:Y:S01]  /*6de0*/  UMOV UR5, UR6 ;  /* 0x0000000600057c82 */ /* 0x001fe20008000000 */
[----:B------:R-:W-:Y:S01]  /*6df0*/  SYNCS.ARRIVE.TRANS64.RED.A1T0 RZ, [UR8], RZ ;  /* 0x000000ffffff79a7 */ /* 0x000fe20008100408 */
[----:B------:R-:W-:Y:S01]  /*6e00*/  MOV R36, UR4 ;  /* 0x0000000400247c02 */ /* 0x000fe20008000f00 */
[----:B------:R-:W-:Y:S01]  /*6e10*/  IMAD.U32 R37, RZ, RZ, UR5 ;  /* 0x00000005ff257e24 */ /* 0x000fe2000f8e00ff */
[----:B------:R-:W-:Y:S01]  /*6e20*/  UIADD3 UR4, -UR38, URZ, URZ ;  /* 0x0000003f26047290 */ /* 0x000fe2000fffe13f */
[-C--:B------:R-:W-:Y:S01]  /*6e30*/  FMUL.FTZ R71, R111, R8.reuse ;  /* 0x000000086f477220 */ /* 0x080fe20000410000 */
[----:B------:R-:W-:Y:S01]  /*6e40*/  FMUL.FTZ R76, R110, R8 ;  /* 0x000000086e4c7220 */ /* 0x000fe20000410000 */
[----:B------:R-:W-:Y:S01]  /*6e50*/  IMAD.WIDE R4, R143, 0x2, R36 ;  /* 0x000000028f047825 */ /* 0x000fe200078e0224 */
[----:B------:R-:W-:-:S03]  /*6e60*/  UIMAD UR7, UR7, UR4, UR43 ;  /* 0x00000004070772a4 */ /* 0x000fc6000f8e022b */
[-C--:B------:R-:W-:Y:S01]  /*6e70*/  FMUL.FTZ R68, R115, R8.reuse ;  /* 0x0000000873447220 */ /* 0x080fe20000410000 */
[-C--:B------:R-:W-:Y:S01]  /*6e80*/  FMUL.FTZ R77, R114, R8.reuse ;  /* 0x00000008724d7220 */ /* 0x080fe20000410000 */
[----:B------:R-:W-:Y:S01]  /*6e90*/  IMAD.WIDE R36, R9, 0x2, R36 ;  /* 0x0000000209247825 */ /* 0x000fe200078e0224 */
[C---:B------:R-:W-:Y:S01]  /*6ea0*/  IADD3 R31, P1, R4.reuse, 0x6000, RZ ;  /* 0x00006000041f7810 */ /* 0x040fe20007f3e0ff */
[----:B------:R-:W-:Y:S01]  /*6eb0*/  USHF.R.S32.HI UR12, URZ, 0x1f, UR7 ;  /* 0x0000001f3f0c7899 */ /* 0x000fe20008011407 */
[----:B------:R-:W-:Y:S01]  /*6ec0*/  IADD3 R27, P3, R4, 0x3000, RZ ;  /* 0x00003000041b7810 */ /* 0x000fe20007f7e0ff */
[----:B------:R-:W-:Y:S01]  /*6ed0*/  UIMAD.WIDE.U32 UR4, UR7, UR10, URZ ;  /* 0x0000000a070472a5 */ /* 0x000fe2000f8e003f */
[----:B--2---:R-:W-:Y:S01]  /*6ee0*/  IMAD R61, R26, R61, UR36 ;  /* 0x000000241a3d7e24 */ /* 0x004fe2000f8e023d */
[----:B------:R-:W-:Y:S01]  /*6ef0*/  IADD3 R25, P0, R4, 0x6020, RZ ;  /* 0x0000602004197810 */ /* 0x000fe20007f1e0ff */
[----:B------:R-:W-:Y:S01]  /*6f00*/  IMAD.X R11, RZ, RZ, R5, P1 ;  /* 0x000000ffff0b7224 */ /* 0x000fe200008e0605 */
[----:B-1----:R-:W-:Y:S01]  /*6f10*/  ISETP.NE.AND P1, PT, R60, 0x1, PT ;  /* 0x000000013c00780c */ /* 0x002fe20003f25270 */
[----:B------:R-:W-:Y:S01]  /*6f20*/  UIMAD UR6, UR12, UR10, URZ ;  /* 0x0000000a0c0672a4 */ /* 0x000fe2000f8e023f */
[----:B------:R-:W-:Y:S01]  /*6f30*/  LOP3.LUT R14, R27, 0x180, RZ, 0xc0, !PT ;  /* 0x000001801b0e7812 */ /* 0x000fe200078ec0ff */
[----:B------:R-:W-:Y:S01]  /*6f40*/  IMAD R95, R61, 0xc0, R142 ;  /* 0x000000c03d5f7824 */ /* 0x000fe200078e028e */
[----:B------:R-:W-:Y:S01]  /*6f50*/  LOP3.LUT R24, R25, 0x180, RZ, 0xc0, !PT ;  /* 0x0000018019187812 */ /* 0x000fe200078ec0ff */
[----:B------:R-:W-:Y:S01]  /*6f60*/  UIMAD UR6, UR7, UR11, UR6 ;  /* 0x0000000b070672a4 */ /* 0x000fe2000f8e0206 */
[----:B------:R-:W-:Y:S01]  /*6f70*/  SHF.R.U64 R14, R14, 0x3, RZ ;  /* 0x000000030e0e7819 */ /* 0x000fe200000012ff */
[----:B------:R-:W-:Y:S01]  /*6f80*/  IMAD.MOV.U32 R89, RZ, RZ, R95 ;  /* 0x000000ffff597224 */ /* 0x000fe200078e005f */
[----:B------:R-:W-:Y:S01]  /*6f90*/  SHF.R.U64 R24, R24, 0x3, RZ ;  /* 0x0000000318187819 */ /* 0x000fe200000012ff */
[----:B------:R-:W-:Y:S01]  /*6fa0*/  UIADD3 UR6, UR5, UR6, URZ ;  /* 0x0000000605067290 */ /* 0x000fe2000fffe03f */
[----:B------:R-:W-:Y:S01]  /*6fb0*/  LOP3.LUT R14, R14, R27, RZ, 0x3c, !PT ;  /* 0x0000001b0e0e7212 */ /* 0x000fe200078e3cff */
[----:B------:R-:W-:Y:S01]  /*6fc0*/  IMAD.U32 R39, RZ, RZ, UR5 ;  /* 0x00000005ff277e24 */ /* 0x000fe2000f8e00ff */
[----:B------:R-:W0:Y:S01]  /*6fd0*/  LDC.64 R26, c[0x0][0xb98] ;  /* 0x0002e600ff1a7b82 */ /* 0x000e220000000a00 */
[----:B------:R-:W-:Y:S01]  /*6fe0*/  LOP3.LUT R9, R4, 0x180, RZ, 0xc0, !PT ;  /* 0x0000018004097812 */ /* 0x000fe200078ec0ff */
[----:B------:R-:W-:Y:S01]  /*6ff0*/  USHF.R.S32.HI UR10, URZ, 0x1f, UR38 ;  /* 0x0000001f3f0a7899 */ /* 0x000fe20008011426 */
[----:B------:R-:W-:Y:S01]  /*7000*/  LOP3.LUT R24, R24, R25, RZ, 0x3c, !PT ;  /* 0x0000001918187212 */ /* 0x000fe200078e3cff */
[----:B------:R-:W-:Y:S01]  /*7010*/  IMAD.X R25, RZ, RZ, R5, P0 ;  /* 0x000000ffff197224 */ /* 0x000fe200000e0605 */
[----:B------:R-:W-:Y:S01]  /*7020*/  SHF.R.U64 R9, R9, 0x3, RZ ;  /* 0x0000000309097819 */ /* 0x000fe200000012ff */
[----:B------:R-:W-:Y:S01]  /*7030*/  IMAD.U32 R38, RZ, RZ, UR4 ;  /* 0x00000004ff267e24 */ /* 0x000fe2000f8e00ff */
[----:B------:R-:W-:Y:S01]  /*7040*/  IADD3 R35, P0, R36, 0x1800, RZ ;  /* 0x0000180024237810 */ /* 0x000fe20007f1e0ff */
[----:B------:R-:W1:Y:S01]  /*7050*/  @P1 LDC R84, c[0x0][0xbec] ;  /* 0x0002fb00ff541b82 */ /* 0x000e620000000800 */
[C---:B------:R-:W-:Y:S01]  /*7060*/  IADD3 R29, P2, R4.reuse, 0x3020, RZ ;  /* 0x00003020041d7810 */ /* 0x040fe20007f5e0ff */
[-C--:B------:R-:W-:Y:S01]  /*7070*/  FMUL.FTZ R69, R119, R8.reuse ;  /* 0x0000000877457220 */ /* 0x080fe20000410000 */
[----:B------:R-:W-:Y:S01]  /*7080*/  IADD3 R21, P4, R4, 0x20, RZ ;  /* 0x0000002004157810 */ /* 0x000fe20007f9e0ff */
[----:B------:R-:W-:Y:S01]  /*7090*/  FMUL.FTZ R74, R118, R8 ;  /* 0x00000008764a7220 */ /* 0x000fe20000410000 */
[----:B------:R-:W-:Y:S01]  /*70a0*/  LOP3.LUT R4, R9, R4, RZ, 0x3c, !PT ;  /* 0x0000000409047212 */ /* 0x000fe200078e3cff */
[-C--:B------:R-:W-:Y:S01]  /*70b0*/  FMUL.FTZ R66, R123, R8.reuse ;  /* 0x000000087b427220 */ /* 0x080fe20000410000 */
[----:B------:R-:W-:Y:S01]  /*70c0*/  LOP3.LUT R34, R35, 0x180, RZ, 0xc0, !PT ;  /* 0x0000018023227812 */ /* 0x000fe200078ec0ff */
[----:B------:R-:W2:Y:S01]  /*70d0*/  @P1 LDC R93, c[0x0][0xbf0] ;  /* 0x0002fc00ff5d1b82 */ /* 0x000ea20000000800 */
[----:B------:R-:W-:Y:S01]  /*70e0*/  MOV R39, UR6 ;  /* 0x0000000600277c02 */ /* 0x000fe20008000f00 */
[-C--:B------:R-:W-:Y:S01]  /*70f0*/  FMUL.FTZ R75, R122, R8.reuse ;  /* 0x000000087a4b7220 */ /* 0x080fe20000410000 */
[----:B------:R-:W-:Y:S01]  /*7100*/  IADD3 R91, P5, R36, 0x7800, RZ ;  /* 0x00007800245b7810 */ /* 0x000fe20007fbe0ff */
[-C--:B------:R-:W-:Y:S01]  /*7110*/  FMUL.FTZ R67, R127, R8.reuse ;  /* 0x000000087f437220 */ /* 0x080fe20000410000 */
[----:B------:R-:W-:Y:S01]  /*7120*/  LOP3.LUT R10, R31, 0x180, RZ, 0xc0, !PT ;  /* 0x000001801f0a7812 */ /* 0x000fe200078ec0ff */
[----:B------:R-:W-:Y:S01]  /*7130*/  FMUL.FTZ R72, R126, R8 ;  /* 0x000000087e487220 */ /* 0x000fe20000410000 */
[----:B------:R-:W-:Y:S01]  /*7140*/  MOV R86, R4 ;  /* 0x0000000400567202 */ /* 0x000fe20000000f00 */
[----:B0-----:R-:W-:Y:S01]  /*7150*/  IMAD.WIDE.U32 R38, R26, UR38, R38 ;  /* 0x000000261a267c25 */ /* 0x001fe2000f8e0026 */
[----:B------:R-:W-:-:S03]  /*7160*/  F2FP.BF16.F32.PACK_AB R4, R7, R28 ;  /* 0x0000001c0704723e */ /* 0x000fc600000010ff */
[-C--:B------:R-:W-:Y:S01]  /*7170*/  FMUL.FTZ R64, R131, R8.reuse ;  /* 0x0000000883407220 */ /* 0x080fe20000410000 */
[----:B------:R-:W-:Y:S01]  /*7180*/  SHF.R.U64 R34, R34, 0x3, RZ ;  /* 0x0000000322227819 */ /* 0x000fe200000012ff */
[----:B------:R-:W-:Y:S01]  /*7190*/  FMUL.FTZ R73, R130, R8 ;  /* 0x0000000882497220 */ /* 0x000fe20000410000 */
[----:B------:R-:W-:Y:S01]  /*71a0*/  F2FP.BF16.F32.PACK_AB R7, R62, R85 ;  /* 0x000000553e07723e */ /* 0x000fe200000010ff */
[----:B------:R-:W-:Y:S01]  /*71b0*/  IMAD R62, R26, UR10, RZ ;  /* 0x0000000a1a3e7c24 */ /* 0x000fe2000f8e02ff */
[----:B------:R-:W-:Y:S01]  /*71c0*/  SHF.R.U64 R10, R10, 0x3, RZ ;  /* 0x000000030a0a7819 */ /* 0x000fe200000012ff */
[----:B-1----:R-:W-:Y:S01]  /*71d0*/  @P1 IMAD.HI.U32 R84, R95, R84, RZ ;  /* 0x000000545f541227 */ /* 0x002fe200078e00ff */
[----:B------:R-:W-:-:S03]  /*71e0*/  LOP3.LUT R34, R34, R35, RZ, 0x3c, !PT ;  /* 0x0000002322227212 */ /* 0x000fc600078e3cff */
[-C--:B------:R-:W-:Y:S01]  /*71f0*/  FMUL.FTZ R65, R135, R8.reuse ;  /* 0x0000000887417220 */ /* 0x080fe20000410000 */
[----:B------:R-:W-:Y:S01]  /*7200*/  FMUL.FTZ R134, R134, R8 ;  /* 0x0000000886867220 */ /* 0x000fe20000410000 */
[----:B------:R-:W-:Y:S01]  /*7210*/  IMAD.X R15, RZ, RZ, R5, P3 ;  /* 0x000000ffff0f7224 */ /* 0x000fe200018e0605 */
[----:B------:R-:W-:Y:S01]  /*7220*/  LOP3.LUT R10, R10, R31, RZ, 0x3c, !PT ;  /* 0x0000001f0a0a7212 */ /* 0x000fe200078e3cff */
[----:B------:R-:W-:Y:S01]  /*7230*/  IMAD.X R35, RZ, RZ, R37, P0 ;  /* 0x000000ffff237224 */ /* 0x000fe200000e0625 */
[----:B------:R-:W-:Y:S01]  /*7240*/  LOP3.LUT R8, R29, 0x180, RZ, 0xc0, !PT ;  /* 0x000001801d087812 */ /* 0x000fe200078ec0ff */
[----:B------:R-:W-:Y:S01]  /*7250*/  IMAD R27, R27, UR38, R62 ;  /* 0x000000261b1b7c24 */ /* 0x000fe2000f8e023e */
[----:B--2---:R-:W-:Y:S01]  /*7260*/  @P1 SHF.R.U32.HI R89, RZ, R93, R84 ;  /* 0x0000005dff591219 */ /* 0x004fe20000011654 */
[----:B------:R-:W-:Y:S01]  /*7270*/  IMAD.X R9, RZ, RZ, R5, P4 ;  /* 0x000000ffff097224 */ /* 0x000fe200020e0605 */
[----:B------:R-:W-:Y:S01]  /*7280*/  LOP3.LUT R84, R91, 0x180, RZ, 0xc0, !PT ;  /* 0x000001805b547812 */ /* 0x000fe200078ec0ff */
[----:B------:R-:W-:Y:S01]  /*7290*/  ULDC.64 UR4, c[0x0][0xb88] ;  /* 0x0002e20000047ab9 */ /* 0x000fe20000000a00 */
[----:B------:R-:W-:Y:S01]  /*72a0*/  IADD3 R31, P3, R36, 0x4800, RZ ;  /* 0x00004800241f7810 */ /* 0x000fe20007f7e0ff */
[----:B------:R-:W-:Y:S01]  /*72b0*/  IMAD.MOV R63, RZ, RZ, -R89 ;  /* 0x000000ffff3f7224 */ /* 0x000fe200078e0a59 */
[----:B------:R-:W-:Y:S01]  /*72c0*/  SHF.R.U64 R28, R84, 0x3, RZ ;  /* 0x00000003541c7819 */ /* 0x000fe200000012ff */
[----:B------:R-:W-:Y:S01]  /*72d0*/  ULDC UR6, c[0x0][0xa88] ;  /* 0x0002a20000067ab9 */ /* 0x000fe20000000800 */
[----:B------:R-:W-:Y:S01]  /*72e0*/  MOV R84, R24 ;  /* 0x0000001800547202 */ /* 0x000fe20000000f00 */
[C---:B------:R-:W-:Y:S01]  /*72f0*/  IMAD R63, R60.reuse, R63, R95 ;  /* 0x0000003f3c3f7224 */ /* 0x040fe200078e025f */
[----:B------:R-:W-:Y:S01]  /*7300*/  SHF.R.S32.HI R25, RZ, 0x1f, R89 ;  /* 0x0000001fff197819 */ /* 0x000fe20000011459 */
[----:B------:R-:W-:Y:S01]  /*7310*/  IMAD R62, R60, UR6, RZ ;  /* 0x000000063c3e7c24 */ /* 0x000fe2000f8e02ff */
[----:B------:R-:W-:Y:S01]  /*7320*/  IADD3 R24, P0, R89, R38, RZ ;  /* 0x0000002659187210 */ /* 0x000fe20007f1e0ff */
[-C--:B------:R-:W-:Y:S01]  /*7330*/  FMUL.FTZ R40, R97, R55.reuse ;  /* 0x0000003761287220 */ /* 0x080fe20000410000 */
[----:B------:R-:W-:Y:S01]  /*7340*/  SHF.R.S32.HI R26, RZ, 0x1f, R63 ;  /* 0x0000001fff1a7819 */ /* 0x000fe2000001143f */
[----:B------:R-:W-:Y:S01]  /*7350*/  FMUL.FTZ R51, R96, R55 ;  /* 0x0000003760337220 */ /* 0x000fe20000410000 */
[----:B------:R-:W-:Y:S01]  /*7360*/  IADD3.X R13, RZ, R5, RZ, P2, !PT ;  /* 0x00000005ff0d7210 */ /* 0x000fe200017fe4ff */
[----:B------:R-:W-:Y:S01]  /*7370*/  FMUL.FTZ R48, R101, R55 ;  /* 0x0000003765307220 */ /* 0x000fe20000410000 */
[----:B------:R-:W-:Y:S01]  /*7380*/  F2FP.BF16.F32.PACK_AB R5, R82, R87 ;  /* 0x000000575205723e */ /* 0x000fe200000010ff */
[----:B------:R-:W-:Y:S01]  /*7390*/  BAR.SYNC.DEFER_BLOCKING 0x1, 0x180 ;  /* 0x0046000000007b1d */ /* 0x000fe20000010000 */
[----:B------:R-:W-:Y:S01]  /*73a0*/  SHF.R.U64 R8, R8, 0x3, RZ ;  /* 0x0000000308087819 */ /* 0x000fe200000012ff */
[----:B------:R-:W-:Y:S01]  /*73b0*/  IMAD R26, R26, UR4, RZ ;  /* 0x000000041a1a7c24 */ /* 0x000fe2000f8e02ff */
[----:B------:R-:W-:Y:S01]  /*73c0*/  LOP3.LUT R30, R31, 0x180, RZ, 0xc0, !PT ;  /* 0x000001801f1e7812 */ /* 0x000fe200078ec0ff */
[----:B------:R-:W-:Y:S01]  /*73d0*/  FMUL.FTZ R53, R100, R55 ;  /* 0x0000003764357220 */ /* 0x000fe20000410000 */
[----:B------:R-:W-:Y:S01]  /*73e0*/  IADD3.X R25, R25, R39, R27, P0, !PT ;  /* 0x0000002719197210 */ /* 0x000fe200007fe41b */
[-C--:B------:R-:W-:Y:S01]  /*73f0*/  FMUL.FTZ R49, R105, R55.reuse ;  /* 0x0000003769317220 */ /* 0x080fe20000410000 */
[----:B------:R-:W-:Y:S01]  /*7400*/  IADD3 R33, P2, R36, 0x3000, RZ ;  /* 0x0000300024217810 */ /* 0x000fe20007f5e0ff */
[----:B------:R-:W-:Y:S01]  /*7410*/  FMUL.FTZ R50, R104, R55 ;  /* 0x0000003768327220 */ /* 0x000fe20000410000 */
[----:B------:R-:W-:Y:S01]  /*7420*/  LOP3.LUT R12, R8, R29, RZ, 0x3c, !PT ;  /* 0x0000001d080c7212 */ /* 0x000fe200078e3cff */
[----:B------:R-:W-:Y:S01]  /*7430*/  IMAD.WIDE.U32 R24, R63, UR4, R24 ;  /* 0x000000043f187c25 */ /* 0x000fe2000f8e0018 */
[----:B------:R-:W-:-:S03]  /*7440*/  SHF.R.U64 R30, R30, 0x3, RZ ;  /* 0x000000031e1e7819 */ /* 0x000fc600000012ff */
[-C--:B------:R-:W-:Y:S01]  /*7450*/  FMUL.FTZ R46, R109, R55.reuse ;  /* 0x000000376d2e7220 */ /* 0x080fe20000410000 */
[----:B------:R-:W-:Y:S01]  /*7460*/  LOP3.LUT R8, R21, 0x180, RZ, 0xc0, !PT ;  /* 0x0000018015087812 */ /* 0x000fe200078ec0ff */
[-C--:B------:R-:W-:Y:S01]  /*7470*/  FMUL.FTZ R59, R108, R55.reuse ;  /* 0x000000376c3b7220 */ /* 0x080fe20000410000 */
[----:B------:R-:W-:Y:S01]  /*7480*/  LOP3.LUT R32, R33, 0x180, RZ, 0xc0, !PT ;  /* 0x0000018021207812 */ /* 0x000fe200078ec0ff */
[----:B------:R-:W-:Y:S01]  /*7490*/  FMUL.FTZ R47, R113, R55 ;  /* 0x00000037712f7220 */ /* 0x000fe20000410000 */
[----:B------:R-:W-:Y:S01]  /*74a0*/  MOV R85, R10 ;  /* 0x0000000a00557202 */ /* 0x000fe20000000f00 */
[----:B------:R-:W-:Y:S01]  /*74b0*/  IMAD R11, R61, 0xc0, R141 ;  /* 0x000000c03d0b7824 */ /* 0x000fe200078e028d */
[----:B------:R-:W-:Y:S01]  /*74c0*/  LOP3.LUT R30, R30, R31, RZ, 0x3c, !PT ;  /* 0x0000001f1e1e7212 */ /* 0x000fe200078e3cff */
[-C--:B------:R-:W-:Y:S01]  /*74d0*/  FMUL.FTZ R58, R112, R55.reuse ;  /* 0x00000037703a7220 */ /* 0x080fe20000410000 */
[----:B------:R-:W-:Y:S01]  /*74e0*/  SHF.R.U64 R8, R8, 0x3, RZ ;  /* 0x0000000308087819 */ /* 0x000fe200000012ff */
[----:B------:R-:W-:Y:S01]  /*74f0*/  FMUL.FTZ R44, R117, R55 ;  /* 0x00000037752c7220 */ /* 0x000fe20000410000 */
[----:B------:R-:W-:Y:S01]  /*7500*/  SHF.R.U64 R32, R32, 0x3, RZ ;  /* 0x0000000320207819 */ /* 0x000fe200000012ff */
[----:B------:R0:W-:Y:S01]  /*7510*/  STSM.16.M88.4 [R86], R4 ;  /* 0x0000000456007844 */ /* 0x0001e20000000200 */
[----:B------:R-:W-:Y:S01]  /*7520*/  IADD3.X R31, RZ, R37, RZ, P3, !PT ;  /* 0x00000025ff1f7210 */ /* 0x000fe20001ffe4ff */
[-C--:B------:R-:W-:Y:S01]  /*7530*/  FMUL.FTZ R57, R116, R55.reuse ;  /* 0x0000003774397220 */ /* 0x080fe20000410000 */
[----:B------:R-:W-:Y:S01]  /*7540*/  LOP3.LUT P0, RZ, R139, 0x3, RZ, 0xc0, !PT ;  /* 0x000000038bff7812 */ /* 0x000fe2000780c0ff */
[----:B------:R-:W-:Y:S01]  /*7550*/  FMUL.FTZ R45, R121, R55 ;  /* 0x00000037792d7220 */ /* 0x000fe20000410000 */
[----:B------:R-:W-:Y:S01]  /*7560*/  LOP3.LUT R8, R8, R21, RZ, 0x3c, !PT ;  /* 0x0000001508087212 */ /* 0x000fe200078e3cff */
[----:B------:R-:W-:Y:S01]  /*7570*/  FMUL.FTZ R56, R120, R55 ;  /* 0x0000003778387220 */ /* 0x000fe20000410000 */
[----:B------:R-:W-:Y:S01]  /*7580*/  LOP3.LUT R32, R32, R33, RZ, 0x3c, !PT ;  /* 0x0000002120207212 */ /* 0x000fe200078e3cff */
[----:B------:R-:W-:-:S02]  /*7590*/  IMAD.X R33, RZ, RZ, R37, P2 ;  /* 0x000000ffff217224 */ /* 0x000fc400010e0625 */
[-C--:B------:R-:W-:Y:S01]  /*75a0*/  FMUL.FTZ R41, R125, R55.reuse ;  /* 0x000000377d297220 */ /* 0x080fe20000410000 */
[-C--:B------:R-:W-:Y:S01]  /*75b0*/  FMUL.FTZ R54, R124, R55.reuse ;  /* 0x000000377c367220 */ /* 0x080fe20000410000 */
[-C--:B------:R-:W-:Y:S01]  /*75c0*/  FMUL.FTZ R43, R129, R55.reuse ;  /* 0x00000037812b7220 */ /* 0x080fe20000410000 */
[-C--:B------:R-:W-:Y:S01]  /*75d0*/  FMUL.FTZ R52, R128, R55.reuse ;  /* 0x0000003780347220 */ /* 0x080fe20000410000 */
[-C--:B------:R-:W-:Y:S01]  /*75e0*/  FMUL.FTZ R42, R133, R55.reuse ;  /* 0x00000037852a7220 */ /* 0x080fe20000410000 */
[-C--:B------:R-:W-:Y:S01]  /*75f0*/  ISETP.GE.OR P2, PT, R11, R62.reuse, P0 ;  /* 0x0000003e0b00720c */ /* 0x080fe20000746670 */
[----:B------:R-:W-:Y:S01]  /*7600*/  FMUL.FTZ R55, R132, R55 ;  /* 0x0000003784377220 */ /* 0x000fe20000410000 */
[----:B0-----:R-:W-:Y:S01]  /*7610*/  IMAD R7, R63, UR5, R26 ;  /* 0x000000053f077c24 */ /* 0x001fe2000f8e021a */
[----:B------:R-:W-:Y:S01]  /*7620*/  ULDC.64 UR4, c[0x0][0xb50] ;  /* 0x0002d40000047ab9 */ /* 0x000fe20000000a00 */
[----:B------:R-:W-:Y:S01]  /*7630*/  VIADD R5, R11, 0x8 ;  /* 0x000000080b057836 */ /* 0x000fe20000000000 */
[C---:B------:R-:W-:Y:S01]  /*7640*/  LEA R26, P3, R24.reuse, UR4, 0x2 ;  /* 0x00000004181a7c11 */ /* 0x040fe2000f8610ff */
[----:B------:R-:W-:Y:S01]  /*7650*/  ULDC.64 UR8, c[0x0][0xae8] ;  /* 0x0002ba0000087ab9 */ /* 0x000fe20000000a00 */
[----:B------:R-:W-:Y:S01]  /*7660*/  IADD3 R7, R25, R7, RZ ;  /* 0x0000000719077210 */ /* 0x000fe20007ffe0ff */
[----:B------:R-:W-:Y:S01]  /*7670*/  IMAD.X R29, RZ, RZ, R37, P5 ;  /* 0x000000ffff1d7224 */ /* 0x000fe200028e0625 */
[----:B------:R-:W-:Y:S01]  /*7680*/  ISETP.GE.OR P0, PT, R5, R62, P0 ;  /* 0x0000003e0500720c */ /* 0x000fe20000706670 */
[----:B------:R-:W-:Y:S01]  /*7690*/  SHFL.IDX PT, R82, R26, 0x1, 0x1c1f ;  /* 0x003c1f001a527f89 */ /* 0x000fe200000e0000 */
[----:B------:R-:W-:-:S02]  /*76a0*/  LEA.HI.X R27, R24, UR5, R7, 0x2, P3 ;  /* 0x00000005181b7c11 */ /* 0x000fc400098f1407 */
[----:B------:R-:W-:Y:S02]  /*76b0*/  MOV R63, R8 ;  /* 0x00000008003f7202 */ /* 0x000fe40000000f00 */
[----:B------:R-:W-:Y:S02]  /*76c0*/  F2FP.BF16.F32.PACK_AB R4, R40, R51 ;  /* 0x000000332804723e */ /* 0x000fe400000010ff */
[----:B------:R-:W-:Y:S02]  /*76d0*/  F2FP.BF16.F32.PACK_AB R5, R78, R83 ;  /* 0x000000534e05723e */ /* 0x000fe400000010ff */
[----:B------:R-:W-:Y:S01]  /*76e0*/  F2FP.BF16.F32.PACK_AB R6, R48, R53 ;  /* 0x000000353006723e */ /* 0x000fe200000010ff */
[----:B------:R-:W-:Y:S01]  /*76f0*/  SHFL.IDX PT, R83, R27, 0x1, 0x1c1f ;  /* 0x003c1f001b537f89 */ /* 0x000fe200000e0000 */
[----:B------:R-:W-:Y:S02]  /*7700*/  F2FP.BF16.F32.PACK_AB R7, R80, R81 ;  /* 0x000000515007723e */ /* 0x000fe400000010ff */
[----:B------:R-:W-:Y:S01]  /*7710*/  MOV R86, R12 ;  /* 0x0000000c00567202 */ /* 0x000fe20000000f00 */
[----:B------:R0:W-:Y:S01]  /*7720*/  SHFL.IDX PT, R80, R26, RZ, 0x1c1f ;  /* 0x001c1fff1a507589 */ /* 0x0001e200000e0000 */
[----:B------:R-:W-:-:S02]  /*7730*/  MOV R87, R14 ;  /* 0x0000000e00577202 */ /* 0x000fc40000000f00 */
[----:B------:R-:W-:Y:S01]  /*7740*/  F2FP.BF16.F32.PACK_AB R8, R49, R50 ;  /* 0x000000323108723e */ /* 0x000fe200000010ff */
[----:B------:R1:W2:Y:S01]  /*7750*/  SHFL.IDX PT, R81, R27, RZ, 0x1c1f ;  /* 0x001c1fff1b517589 */ /* 0x0002a200000e0000 */
[----:B------:R-:W-:Y:S02]  /*7760*/  F2FP.BF16.F32.PACK_AB R9, R70, R79 ;  /* 0x0000004f4609723e */ /* 0x000fe400000010ff */
[----:B------:R-:W-:Y:S01]  /*7770*/  F2FP.BF16.F32.PACK_AB R10, R46, R59 ;  /* 0x0000003b2e0a723e */ /* 0x000fe200000010ff */
[----:B------:R-:W-:Y:S01]  /*7780*/  STSM.16.M88.4 [R63], R4 ;  /* 0x000000043f007844 */ /* 0x000fe20000000200 */
[----:B------:R-:W-:Y:S02]  /*7790*/  F2FP.BF16.F32.PACK_AB R11, R71, R76 ;  /* 0x0000004c470b723e */ /* 0x000fe400000010ff */
[----:B------:R-:W-:Y:S02]  /*77a0*/  F2FP.BF16.F32.PACK_AB R12, R47, R58 ;  /* 0x0000003a2f0c723e */ /* 0x000fe400000010ff */
[----:B------:R-:W-:Y:S01]  /*77b0*/  F2FP.BF16.F32.PACK_AB R13, R68, R77 ;  /* 0x0000004d440d723e */ /* 0x000fe200000010ff */
[----:B------:R-:W-:Y:S01]  /*77c0*/  STSM.16.M88.4 [R87], R8 ;  /* 0x0000000857007844 */ /* 0x000fe20000000200 */
[----:B------:R-:W-:-:S02]  /*77d0*/  F2FP.BF16.F32.PACK_AB R14, R44, R57 ;  /* 0x000000392c0e723e */ /* 0x000fc400000010ff */
[----:B------:R-:W-:Y:S02]  /*77e0*/  F2FP.BF16.F32.PACK_AB R15, R69, R74 ;  /* 0x0000004a450f723e */ /* 0x000fe400000010ff */
[----:B------:R-:W-:Y:S02]  /*77f0*/  F2FP.BF16.F32.PACK_AB R24, R45, R56 ;  /* 0x000000382d18723e */ /* 0x000fe400000010ff */
[----:B------:R-:W-:Y:S01]  /*7800*/  F2FP.BF16.F32.PACK_AB R25, R66, R75 ;  /* 0x0000004b4219723e */ /* 0x000fe200000010ff */
[----:B------:R3:W-:Y:S01]  /*7810*/  STSM.16.M88.4 [R86], R12 ;  /* 0x0000000c56007844 */ /* 0x0007e20000000200 */
[----:B0-----:R-:W-:Y:S02]  /*7820*/  F2FP.BF16.F32.PACK_AB R26, R41, R54 ;  /* 0x00000036291a723e */ /* 0x001fe400000010ff */
[----:B-1----:R-:W-:Y:S02]  /*7830*/  F2FP.BF16.F32.PACK_AB R27, R67, R72 ;  /* 0x00000048431b723e */ /* 0x002fe400000010ff */
[----:B------:R-:W-:-:S02]  /*7840*/  F2FP.BF16.F32.PACK_AB R40, R43, R52 ;  /* 0x000000342b28723e */ /* 0x000fc400000010ff */
[----:B------:R-:W-:Y:S01]  /*7850*/  F2FP.BF16.F32.PACK_AB R41, R64, R73 ;  /* 0x000000494029723e */ /* 0x000fe200000010ff */
[----:B------:R0:W-:Y:S01]  /*7860*/  STSM.16.M88.4 [R85], R24 ;  /* 0x0000001855007844 */ /* 0x0001e20000000200 */
[----:B------:R-:W-:Y:S02]  /*7870*/  F2FP.BF16.F32.PACK_AB R42, R42, R55 ;  /* 0x000000372a2a723e */ /* 0x000fe400000010ff */
[----:B------:R-:W-:Y:S02]  /*7880*/  F2FP.BF16.F32.PACK_AB R43, R65, R134 ;  /* 0x00000086412b723e */ /* 0x000fe400000010ff */
[----:B------:R-:W-:Y:S02]  /*7890*/  IADD3 R21, P4, R36, 0x6000, RZ ;  /* 0x0000600024157810 */ /* 0x000fe40007f9e0ff */
[----:B------:R-:W-:Y:S01]  /*78a0*/  LOP3.LUT R28, R28, R91, RZ, 0x3c, !PT ;  /* 0x0000005b1c1c7212 */ /* 0x000fe200078e3cff */
[----:B------:R-:W-:Y:S01]  /*78b0*/  STSM.16.M88.4 [R84], R40 ;  /* 0x0000002854007844 */ /* 0x000fe20000000200 */
[----:B---3--:R-:W1:Y:S01]  /*78c0*/  @P1 LDC R13, c[0x0][0xbec] ;  /* 0x0002fb00ff0d1b82 */ /* 0x008e620000000800 */
[----:B------:R-:W-:-:S07]  /*78d0*/  LOP3.LUT R20, R21, 0x180, RZ, 0xc0, !PT ;  /* 0x0000018015147812 */ /* 0x000fce00078ec0ff */
[----:B------:R-:W-:Y:S01]  /*78e0*/  BAR.SYNC.DEFER_BLOCKING 0x1, 0x180 ;  /* 0x0046000000007b1d */ /* 0x000fe20000010000 */
[----:B------:R-:W-:Y:S01]  /*78f0*/  UIMAD UR6, UR12, UR8, URZ ;  /* 0x000000080c0672a4 */ /* 0x000fe2000f8e023f */
[----:B------:R-:W-:-:S06]  /*7900*/  SHF.R.U64 R20, R20, 0x3, RZ ;  /* 0x0000000314147819 */ /* 0x000fcc00000012ff */
[----:B0-----:R-:W0:Y:S08]  /*7910*/  @P1 LDC R25, c[0x0][0xbf0] ;  /* 0x0002fc00ff191b82 */ /* 0x001e300000000800 */
[----:B------:R-:W3:Y:S01]  /*7920*/  LDC.64 R14, c[0x0][0xae0] ;  /* 0x0002b800ff0e7b82 */ /* 0x000ee20000000a00 */
[----:B--2---:R-:W-:Y:S01]  /*7930*/  @!P2 ST.E desc[UR48][R80.64], R3 ;  /* 0x000000035000a985 */ /* 0x004fe2000c101930 */
[----:B------:R-:W-:Y:S01]  /*7940*/  UIMAD.WIDE.U32 UR4, UR7, UR8, URZ ;  /* 0x00000008070472a5 */ /* 0x000fe2000f8e003f */
[----:B------:R-:W-:-:S02]  /*7950*/  LOP3.LUT R20, R20, R21, RZ, 0x3c, !PT ;  /* 0x0000001514147212 */ /* 0x000fc400078e3cff */
[----:B------:R2:W-:Y:S01]  /*7960*/  @!P0 ST.E desc[UR48][R82.64], R0 ;  /* 0x0000000052008985 */ /* 0x0005e2000c101930 */
[----:B------:R-:W-:Y:S01]  /*7970*/  UIMAD UR6, UR7, UR9, UR6 ;  /* 0x00000009070672a4 */ /* 0x000fe2000f8e0206 */
[----:B------:R-:W-:Y:S02]  /*7980*/  LOP3.LUT R21, R36, 0x180, RZ, 0xc0, !PT ;  /* 0x0000018024157812 */ /* 0x000fe400078ec0ff */
[----:B------:R-:W-:Y:S01]  /*7990*/  ULDC.64 UR8, c[0x0][0xaf0] ;  /* 0x0002bc0000087ab9 */ /* 0x000fe20000000a00 */
[----:B--2---:R-:W-:Y:S01]  /*79a0*/  IMAD R0, R137, 0x60, R138 ;  /* 0x0000006089007824 */ /* 0x004fe200078e028a */
[----:B------:R-:W-:Y:S01]  /*79b0*/  UIADD3 UR5, UR5, UR6, URZ ;  /* 0x0000000605057290 */ /* 0x000fe2000fffe03f */
[----:B------:R-:W-:Y:S01]  /*79c0*/  SHF.R.U64 R21, R21, 0x3, RZ ;  /* 0x0000000315157819 */ /* 0x000fe200000012ff */
[----:B------:R2:W5:Y:S01]  /*79d0*/  LD.E.128 R44, desc[UR48][R34.64] ;  /* 0x00000030222c7980 */ /* 0x000562000c101d00 */
[----:B------:R-:W-:Y:S01]  /*79e0*/  IMAD R24, R61, 0xc0, R0 ;  /* 0x000000c03d187824 */ /* 0x000fe200078e0200 */
[----:B------:R-:W-:Y:S01]  /*79f0*/  UIMAD UR6, UR10, UR8, URZ ;  /* 0x000000080a0672a4 */ /* 0x000fe2000f8e023f */
[----:B------:R-:W-:Y:S01]  /*7a00*/  LOP3.LUT R36, R21, R36, RZ, 0x3c, !PT ;  /* 0x0000002415247212 */ /* 0x000fe200078e3cff */
[----:B------:R-:W-:Y:S01]  /*7a10*/  IMAD.X R21, RZ, RZ, R37, P4 ;  /* 0x000000ffff157224 */ /* 0x000fe200020e0625 */
[----:B------:R2:W5:Y:S01]  /*7a20*/  LD.E.128 R48, desc[UR48][R32.64] ;  /* 0x0000003020307980 */ /* 0x000562000c101d00 */
[----:B-1----:R-:W-:-:S03]  /*7a30*/  @P1 IMAD.HI.U32 R0, R24, R13, RZ ;  /* 0x0000000d18001227 */ /* 0x002fc600078e00ff */
[----:B------:R2:W5:Y:S01]  /*7a40*/  LD.E.128 R4, desc[UR48][R30.64] ;  /* 0x000000301e047980 */ /* 0x000562000c101d00 */
[----:B------:R-:W-:Y:S01]  /*7a50*/  IMAD.MOV.U32 R12, RZ, RZ, R24 ;  /* 0x000000ffff0c7224 */ /* 0x000fe200078e0018 */
[----:B0-----:R-:W-:Y:S01]  /*7a60*/  @P1 SHF.R.U32.HI R12, RZ, R25, R0 ;  /* 0x00000019ff0c1219 */ /* 0x001fe20000011600 */
[----:B------:R-:W-:Y:S01]  /*7a70*/  UIMAD UR6, UR38, UR9, UR6 ;  /* 0x00000009260672a4 */ /* 0x000fe2000f8e0206 */
[----:B------:R-:W5:Y:S02]  /*7a80*/  LD.E.128 R36, desc[UR48][R36.64] ;  /* 0x0000003024247980 */ /* 0x000f64000c101d00 */
[--C-:B------:R-:W-:Y:S01]  /*7a90*/  SHF.R.S32.HI R3, RZ, 0x1f, R12.reuse ;  /* 0x0000001fff037819 */ /* 0x100fe2000001140c */
[----:B------:R-:W-:Y:S01]  /*7aa0*/  UIMAD.WIDE.U32 UR38, UR38, UR8, UR4 ;  /* 0x00000008262672a5 */ /* 0x000fe2000f8e0004 */
[----:B------:R-:W-:Y:S01]  /*7ab0*/  IMAD.MOV R13, RZ, RZ, -R12 ;  /* 0x000000ffff0d7224 */ /* 0x000fe200078e0a0c */
[----:B------:R2:W5:Y:S01]  /*7ac0*/  LD.E.128 R52, desc[UR48][R20.64] ;  /* 0x0000003014347980 */ /* 0x000562000c101d00 */
[----:B------:R-:W-:Y:S01]  /*7ad0*/  ULDC.64 UR4, c[0x0][0xad8] ;  /* 0x0002b60000047ab9 */ /* 0x000fe20000000a00 */
[-C--:B---3--:R-:W-:Y:S01]  /*7ae0*/  IMAD R0, R3, R14.reuse, RZ ;  /* 0x0000000e03007224 */ /* 0x088fe200078e02ff */
[----:B------:R-:W-:Y:S01]  /*7af0*/  UIADD3 UR39, UR39, UR6, URZ ;  /* 0x0000000627277290 */ /* 0x000fe2000fffe03f */
[----:B------:R-:W-:Y:S01]  /*7b00*/  IMAD R3, R60, R13, R24 ;  /* 0x0000000d3c037224 */ /* 0x000fe200078e0218 */
[----:B------:R2:W5:Y:S01]  /*7b10*/  LD.E.128 R8, desc[UR48][R28.64] ;  /* 0x000000301c087980 */ /* 0x000562000c101d00 */
[C---:B------:R-:W-:Y:S01]  /*7b20*/  IMAD R15, R12.reuse, R15, R0 ;  /* 0x0000000f0c0f7224 */ /* 0x040fe200078e0200 */
[----:B------:R-:W-:Y:S01]  /*7b30*/  UIADD3 UR44, UR44, 0x1, URZ ;  /* 0x000000012c2c7890 */ /* 0x000fe2000fffe03f */
[----:B------:R-:W-:Y:S01]  /*7b40*/  @!PT LDS RZ, [RZ] ;  /* 0x00000000fffff984 */ /* 0x000fe20000000800 */
[----:B------:R-:W-:Y:S01]  /*7b50*/  @!PT LDS RZ, [RZ] ;  /* 0x00000000fffff984 */ /* 0x000fe20000000800 */
[----:B------:R-:W-:Y:S01]  /*7b60*/  @!PT LDS RZ, [RZ] ;  /* 0x00000000fffff984 */ /* 0x000fe20000000800 */
[----:B------:R-:W-:Y:S01]  /*7b70*/  @!PT LDS RZ, [RZ] ;  /* 0x00000000fffff984 */ /* 0x000fe20000000800 */
[----:B------:R0:W-:Y:S06]  /*7b80*/  MEMBAR.ALL.CTA ;  /* 0x0000000000007992 */ /* 0x0001ec0000008000 */
[----:B0-----:R-:W0:Y:S01]  /*7b90*/  FENCE.VIEW.ASYNC.S ;  /* 0x00000000000073c6 */ /* 0x001e220000000000 */
[----:B------:R-:W-:Y:S01]  /*7ba0*/  SHF.R.S32.HI R0, RZ, 0x1f, R3 ;  /* 0x0000001fff007819 */ /* 0x000fe20000011403 */
[----:B------:R-:W-:Y:S01]  /*7bb0*/  IMAD.WIDE.U32 R12, R12, R14, UR38 ;  /* 0x000000260c0c7e25 */ /* 0x000fe2000f8e000e */
[----:B------:R-:W-:-:S03]  /*7bc0*/  ULDC.64 UR6, c[0x0][0xa80] ;  /* 0x0002a00000067ab9 */ /* 0x000fc60000000a00 */
[----:B------:R-:W-:Y:S02]  /*7bd0*/  IMAD.IADD R13, R13, 0x1, R15 ;  /* 0x000000010d0d7824 */ /* 0x000fe400078e020f */
[----:B------:R-:W-:Y:S02]  /*7be0*/  IMAD R0, R0, UR4, RZ ;  /* 0x0000000400007c24 */ /* 0x000fe4000f8e02ff */
[----:B------:R-:W-:Y:S02]  /*7bf0*/  IMAD R61, R61, 0xc0, R138 ;  /* 0x000000c03d3d7824 */ /* 0x000fe400078e028a */
[C---:B------:R-:W-:Y:S02]  /*7c00*/  IMAD R15, R3.reuse, UR5, R0 ;  /* 0x00000005030f7c24 */ /* 0x040fe4000f8e0200 */
[----:B------:R-:W-:Y:S01]  /*7c10*/  IMAD.WIDE.U32 R12, R3, UR4, R12 ;  /* 0x00000004030c7c25 */ /* 0x000fe2000f8e000c */
[----:B------:R-:W-:Y:S01]  /*7c20*/  UIADD3 UR4, UR40, 0x2d820, URZ ;  /* 0x0002d82028047890 */ /* 0x000fe2000fffe03f */
[----:B------:R-:W-:-:S02]  /*7c30*/  ISETP.GE.AND P0, PT, R61, R62, PT ;  /* 0x0000003e3d00720c */ /* 0x000fc40003f06270 */
[----:B------:R-:W-:Y:S01]  /*7c40*/  IMAD.IADD R3, R13, 0x1, R15 ;  /* 0x000000010d037824 */ /* 0x000fe200078e020f */
[----:B------:R-:W-:Y:S01]  /*7c50*/  UPRMT UR4, URZ, 0x654, UR4 ;  /* 0x000006543f047896 */ /* 0x000fe20008000004 */
[----:B------:R-:W-:Y:S01]  /*7c60*/  LEA R0, P1, R12, UR6, 0x1 ;  /* 0x000000060c007c11 */ /* 0x000fe2000f8208ff */
[----:B------:R-:W-:-:S03]  /*7c70*/  UISETP.NE.AND UP0, UPT, UR44, 0x2, UPT ;  /* 0x000000022c00788c */ /* 0x000fc6000bf05270 */
[----:B------:R-:W-:Y:S01]  /*7c80*/  LEA.HI.X R26, R12, UR7, R3, 0x1, P1 ;  /* 0x000000070c1a7c11 */ /* 0x000fe200088f0c03 */
[----:B------:R-:W-:Y:S01]  /*7c90*/  USEL UR6, URZ, 0x1, UP0 ;  /* 0x000000013f067887 */ /* 0x000fe20008000000 */
[----:B------:R-:W-:Y:S01]  /*7ca0*/  ULDC UR5, c[0x0][0xc] ;  /* 0x0000030000057ab9 */ /* 0x000fe20000000800 */
[----:B------:R-:W-:Y:S01]  /*7cb0*/  USEL UR44, UR44, URZ, UP0 ;  /* 0x0000003f2c2c7287 */ /* 0x000fe20008000000 */
[----:B0-----:R2:W0:Y:S01]  /*7cc0*/  SHFL.IDX PT, R14, R0, RZ, 0x1c1f ;  /* 0x001c1fff000e7589 */ /* 0x00142200000e0000 */
[----:B------:R-:W-:Y:S01]  /*7cd0*/  UIADD3 UR36, UR5, UR36, URZ ;  /* 0x0000002405247290 */ /* 0x000fe2000fffe03f */
[----:B------:R-:W-:Y:S01]  /*7ce0*/  SYNCS.ARRIVE.TRANS64.RED.A1T0 RZ, [UR4], RZ ;  /* 0x000000ffffff79a7 */ /* 0x000fe20008100404 */
[----:B------:R-:W-:Y:S01]  /*7cf0*/  ULOP3.LUT UR45, UR45, UR6, URZ, 0x3c, !UPT ;  /* 0x000000062d2d7292 */ /* 0x000fe2000f8e3c3f */
[----:B------:R2:W1:Y:S01]  /*7d00*/  SHFL.IDX PT, R15, R26, RZ, 0x1c1f ;  /* 0x001c1fff1a0f7589 */ /* 0x00046200000e0000 */
[----:B------:R-:W-:Y:S04]  /*7d10*/  BSSY B0, `(.L_x_31) ;  /* 0x000000e000007945 */ /* 0x000fe80003800000 */
[----:B------:R-:W-:Y:S06]  /*7d20*/  @P0 BRA `(.L_x_32) ;  /* 0x0000000000300947 */ /* 0x000fec0003800000 */
[----:B------:R-:W-:Y:S02]  /*7d30*/  ULDC UR4, c[0x0][0xac8] ;  /* 0x0002b20000047ab9 */ /* 0x000fe40000000800 */
[----:B------:R-:W-:Y:S02]  /*7d40*/  ISETP.GE.AND P1, PT, R136, UR4, PT ;  /* 0x0000000488007c0c */ /* 0x000fe4000bf26270 */
[----:B------:R-:W-:Y:S02]  /*7d50*/  ISETP.GE.AND P2, PT, R23, UR4, PT ;  /* 0x0000000417007c0c */ /* 0x000fe4000bf46270 */
[----:B------:R-:W-:-:S09]  /*7d60*/  ISETP.GE.AND P0, PT, R22, UR4, PT ;  /* 0x0000000416007c0c */ /* 0x000fd2000bf06270 */
[-C--:B0-2---:R-:W-:Y:S02]  /*7d70*/  @!P1 LEA R20, P3, R136, R14.reuse, 0x1 ;  /* 0x0000000e88149211 */ /* 0x085fe400078608ff */
[C---:B------:R-:W-:Y:S02]  /*7d80*/  @!P2 LEA R24, P4, R23.reuse, R14, 0x1 ;  /* 0x0000000e1718a211 */ /* 0x040fe400078808ff */
[----:B-1----:R-:W-:Y:S01]  /*7d90*/  @!P0 IMAD.WIDE R12, R22, 0x2, R14 ;  /* 0x00000002160c8825 */ /* 0x002fe200078e020e */
[-C--:B------:R-:W-:Y:S02]  /*7da0*/  @!P1 LEA.HI.X R21, R136, R15.reuse, R146, 0x1, P3 ;  /* 0x0000000f88159211 */ /* 0x080fe400018f0c92 */
[----:B------:R-:W-:Y:S02]  /*7db0*/  @!P2 LEA.HI.X R25, R23, R15, R145, 0x1, P4 ;  /* 0x0000000f1719a211 */ /* 0x000fe400020f0c91 */
[----:B-----5:R3:W-:Y:S04]  /*7dc0*/  @!P0 ST.E.128 desc[UR48][R12.64], R36 ;  /* 0x000000240c008985 */ /* 0x0207e8000c101d30 */
[----:B------:R3:W-:Y:S04]  /*7dd0*/  @!P1 ST.E.128 desc[UR48][R20.64], R48 ;  /* 0x0000003014009985 */ /* 0x0007e8000c101d30 */
[----:B------:R3:W-:Y:S02]  /*7de0*/  @!P2 ST.E.128 desc[UR48][R24.64], R52 ;  /* 0x000000341800a985 */ /* 0x0007e4000c101d30 */
.L_x_32:
[----:B------:R-:W-:Y:S05]  /*7df0*/  BSYNC B0 ;  /* 0x0000000000007941 */ /* 0x000fea0003800000 */
.L_x_31:
[----:B------:R-:W-:Y:S01]  /*7e00*/  IADD3 R3, R61, 0x60, RZ ;  /* 0x000000603d037810 */ /* 0x000fe20007ffe0ff */
[----:B-1----:R1:W4:Y:S01]  /*7e10*/  SHFL.IDX PT, R15, R26, 0x1, 0x1c1f ;  /* 0x003c1f001a0f7f89 */ /* 0x00232200000e0000 */
[----:B------:R-:W-:Y:S01]  /*7e20*/  UIADD3 UR46, UR46, 0x1, URZ ;  /* 0x000000012e2e7890 */ /* 0x000fe2000fffe03f */
[----:B------:R-:W-:Y:S01]  /*7e30*/  BSSY B0, `(.L_x_33) ;  /* 0x0000010000007945 */ /* 0x000fe20003800000 */
[----:B------:R-:W-:Y:S01]  /*7e40*/  ISETP.GE.AND P0, PT, R3, R62, PT ;  /* 0x0000003e0300720c */ /* 0x000fe20003f06270 */
[----:B0-----:R1:W0:-:S12]  /*7e50*/  SHFL.IDX PT, R14, R0, 0x1, 0x1c1f ;  /* 0x003c1f00000e7f89 */ /* 0x00121800000e0000 */
[----:B-1----:R-:W-:Y:S05]  /*7e60*/  @P0 BRA `(.L_x_34) ;  /* 0x0000000000300947 */ /* 0x002fea0003800000 */
[----:B------:R-:W-:Y:S02]  /*7e70*/  ULDC UR4, c[0x0][0xac8] ;  /* 0x0002b20000047ab9 */ /* 0x000fe40000000800 */
[----:B------:R-:W-:Y:S02]  /*7e80*/  ISETP.GE.AND P3, PT, R136, UR4, PT ;  /* 0x0000000488007c0c */ /* 0x000fe4000bf66270 */
[----:B------:R-:W-:Y:S02]  /*7e90*/  ISETP.GE.AND P4, PT, R23, UR4, PT ;  /* 0x0000000417007c0c */ /* 0x000fe4000bf86270 */
[----:B------:R-:W-:-:S09]  /*7ea0*/  ISETP.GE.AND P2, PT, R22, UR4, PT ;  /* 0x0000000416007c0c */ /* 0x000fd2000bf46270 */
[-C--:B0-23--:R-:W-:Y:S02]  /*7eb0*/  @!P3 LEA R20, P0, R136, R14.reuse, 0x1 ;  /* 0x0000000e8814b211 */ /* 0x08dfe400078008ff */
[C---:B------:R-:W-:Y:S02]  /*7ec0*/  @!P4 LEA R24, P1, R23.reuse, R14, 0x1 ;  /* 0x0000000e1718c211 */ /* 0x040fe400078208ff */
[----:B----4-:R-:W-:Y:S01]  /*7ed0*/  @!P2 IMAD.WIDE R12, R22, 0x2, R14 ;  /* 0x00000002160ca825 */ /* 0x010fe200078e020e */
[-C--:B------:R-:W-:Y:S02]  /*7ee0*/  @!P3 LEA.HI.X R21, R136, R15.reuse, R146, 0x1, P0 ;  /* 0x0000000f8815b211 */ /* 0x080fe400000f0c92 */
[----:B------:R-:W-:Y:S02]  /*7ef0*/  @!P4 LEA.HI.X R25, R23, R15, R145, 0x1, P1 ;  /* 0x0000000f1719c211 */ /* 0x000fe400008f0c91 */
[----:B-----5:R1:W-:Y:S04]  /*7f00*/  @!P2 ST.E.128 desc[UR48][R12.64], R44 ;  /* 0x0000002c0c00a985 */ /* 0x0203e8000c101d30 */
[----:B------:R1:W-:Y:S04]  /*7f10*/  @!P3 ST.E.128 desc[UR48][R20.64], R4 ;  /* 0x000000041400b985 */ /* 0x0003e8000c101d30 */
[----:B------:R1:W-:Y:S02]  /*7f20*/  @!P4 ST.E.128 desc[UR48][R24.64], R8 ;  /* 0x000000081800c985 */ /* 0x0003e4000c101d30 */
.L_x_34:
[----:B------:R-:W-:Y:S05]  /*7f30*/  BSYNC B0 ;  /* 0x0000000000007941 */ /* 0x000fea0003800000 */
.L_x_33:
[----:B--2---:R-:W2:Y:S02]  /*7f40*/  LDC R0, c[0x0][0xc34] ;  /* 0x00030d00ff007b82 */ /* 0x004ea40000000800 */
[----:B--2---:R-:W-:-:S13]  /*7f50*/  ISETP.LE.AND P0, PT, R0, UR36, PT ;  /* 0x0000002400007c0c */ /* 0x004fda000bf03270 */
[----:B------:R-:W-:Y:S05]  /*7f60*/  @!P0 BRA `(.L_x_35) ;  /* 0xffffff8c00bc8947 */ /* 0x000fea000383ffff */
[----:B------:R-:W-:Y:S05]  /*7f70*/  EXIT ;  /* 0x000000000000794d */ /* 0x000fea0003800000 */
.L_x_5:
[----:B------:R-:W-:-:S08]  /*7f80*/  NOP ;  /* 0x0000000000007918 */ /* 0x000fd00000000000 */
[----:B------:R-:W0:-:S00]  /*7f90*/  USETMAXREG.DEALLOC.CTAPOOL 0x20 ;  /* 0x00000020000079c8 */ /* 0x000e0000080e0500 */
[----:B------:R-:W1:Y:S01]  /*7fa0*/  S2UR UR10, SR_CTAID.X ;  /* 0x00000000000a79c3 */ /* 0x000e620000002500 */
[----:B0-----:R-:W-:Y:S02]  /*7fb0*/  IMAD.MOV.U32 R0, RZ, RZ, 0x1 ;  /* 0x00000001ff007424 */ /* 0x001fe400078e00ff */
[----:B------:R-:W-:Y:S02]  /*7fc0*/  IMAD.MOV.U32 R23, RZ, RZ, RZ ;  /* 0x000000ffff177224 */ /* 0x000fe400078e00ff */
[----:B------:R-:W-:-:S03]  /*7fd0*/  IMAD.MOV.U32 R25, RZ, RZ, 0x1 ;  /* 0x00000001ff197424 */ /* 0x000fc600078e00ff */
[----:B------:R-:W1:Y:S02]  /*7fe0*/  LDC R2, c[0x0][0xc34] ;  /* 0x00030d00ff027b82 */ /* 0x000e640000000800 */
[----:B-1----:R-:W-:-:S13]  /*7ff0*/  ISETP.LE.AND P0, PT, R2, UR10, PT ;  /* 0x0000000a02007c0c */ /* 0x002fda000bf03270 */
[----:B------:R-:W-:Y:S05]  /*8000*/  @P0 BRA `(.L_x_36) ;  /* 0x00000034001c0947 */ /* 0x000fea0003800000 */
[----:B------:R-:W0:Y:S01]  /*8010*/  S2R R5, SR_TID.X ;  /* 0x0000000000057919 */ /* 0x000e220000002100 */
[----:B------:R-:W-:Y:S01]  /*8020*/  ULDC.64 UR6, c[0x0][0x2f0] ;  /* 0x0000bc0000067ab9 */ /* 0x000fe20000000a00 */
[----:B------:R-:W-:Y:S01]  /*8030*/  ULDC UR9, c[0x0][0x2b8] ;  /* 0x0000ae0000097ab9 */ /* 0x000fe20000000800 */
[----:B------:R-:W-:Y:S01]  /*8040*/  LOP3.LUT R16, R16, 0xfffffffd, RZ, 0xc0, !PT ;  /* 0xfffffffd10107812 */ /* 0x000fe200078ec0ff */
[----:B------:R-:W-:Y:S01]  /*8050*/  ULDC.64 UR4, c[0x0][0x418] ;  /* 0x0001060000047ab9 */ /* 0x000fe20000000a00 */
[----:B------:R-:W1:Y:S01]  /*8060*/  S2UR UR8, SR_CgaCtaId ;  /* 0x00000000000879c3 */ /* 0x000e620000008800 */
[----:B------:R-:W-:Y:S01]  /*8070*/  UISETP.NE.U32.AND UP0, UPT, UR4, URZ, UPT ;  /* 0x0000003f0400728c */ /* 0x000fe2000bf05070 */
[----:B------:R-:W-:Y:S01]  /*8080*/  IMAD.MOV.U32 R25, RZ, RZ, 0x1 ;  /* 0x00000001ff197424 */ /* 0x000fe200078e00ff */
[----:B------:R-:W-:Y:S01]  /*8090*/  UMOV UR37, 0x400 ;  /* 0x0000040000257882 */ /* 0x000fe20000000000 */
[----:B------:R-:W-:Y:S01]  /*80a0*/  ULDC UR4, c[0x0][0x424] ;  /* 0x0001090000047ab9 */ /* 0x000fe20000000800 */
[----:B------:R-:W-:Y:S01]  /*80b0*/  UISETP.NE.AND.EX UP0, UPT, UR5, URZ, UPT, UP0 ;  /* 0x0000003f0500728c */ /* 0x000fe2000bf05300 */
[----:B------:R-:W-:Y:S01]  /*80c0*/  IMAD.MOV.U32 R23, RZ, RZ, RZ ;  /* 0x000000ffff177224 */ /* 0x000fe200078e00ff */
[----:B------:R-:W-:Y:S01]  /*80d0*/  ULDC UR38, c[0x0][0x448] ;  /* 0x0001120000267ab9 */ /* 0x000fe20000000800 */
[----:B------:R-:W-:-:S02]  /*80e0*/  ULOP3.LUT UR40, UR42, 0x2, URZ, 0xfc, !UPT ;  /* 0x000000022a287892 */ /* 0x000fc4000f8efc3f */
[----:B------:R-:W-:Y:S01]  /*80f0*/  USEL UR4, UR4, 0x1, UP0 ;  /* 0x0000000104047887 */ /* 0x000fe20008000000 */
[----:B------:R-:W-:-:S03]  /*8100*/  ULDC UR41, c[0x0][0xc] ;  /* 0x0000030000297ab9 */ /* 0x000fc60000000800 */
[----:B------:R-:W-:-:S03]  /*8110*/  UIMAD UR36, UR4, UR6, URZ ;  /* 0x00000006042472a4 */ /* 0x000fc6000f8e023f */
[----:B------:R-:W-:Y:S01]  /*8120*/  ULDC UR4, c[0x0][0x288] ;  /* 0x0000a20000047ab9 */ /* 0x000fe20000000800 */
[----:B------:R-:W-:Y:S02]  /*8130*/  UIADD3 UR5, UR36, 0x7f, URZ ;  /* 0x0000007f24057890 */ /* 0x000fe4000fffe03f */
[----:B------:R-:W-:Y:S02]  /*8140*/  UIMAD UR38, UR38, UR4, URZ ;  /* 0x00000004262672a4 */ /* 0x000fe4000f8e023f */
[----:B------:R-:W-:Y:S02]  /*8150*/  USHF.R.S32.HI UR6, URZ, 0x1f, UR5 ;  /* 0x0000001f3f067899 */ /* 0x000fe40008011405 */
[----:B-1----:R-:W-:Y:S02]  /*8160*/  ULEA UR37, UR8, UR37, 0x18 ;  /* 0x0000002508257291 */ /* 0x002fe4000f8ec03f */
[----:B------:R-:W-:Y:S01]  /*8170*/  ULEA.HI UR6, UR6, UR5, URZ, 0x7 ;  /* 0x0000000506067291 */ /* 0x000fe2000f8f383f */
[----:B0-----:R-:W-:-:S03]  /*8180*/  IMAD.SHL.U32 R28, R5, 0x8, RZ ;  /* 0x00000008051c7824 */ /* 0x001fc600078e00ff */
[----:B------:R-:W-:Y:S02]  /*8190*/  ULEA.HI.SX32 UR43, UR6, 0xffffffff, 0x19 ;  /* 0xffffffff062b7891 */ /* 0x000fe4000f8fca3f */
[C---:B------:R-:W-:Y:S01]  /*81a0*/  LOP3.LUT R0, R28.reuse, 0xd8, RZ, 0xc0, !PT ;  /* 0x000000d81c007812 */ /* 0x040fe200078ec0ff */
[----:B------:R-:W-:Y:S01]  /*81b0*/  ULEA.HI.SX32 UR39, UR6, 0xfffffffe, 0x19 ;  /* 0xfffffffe06277891 */ /* 0x000fe2000f8fca3f */
[----:B------:R-:W-:Y:S01]  /*81c0*/  LOP3.LUT R4, R28, 0x18, RZ, 0xc0, !PT ;  /* 0x000000181c047812 */ /* 0x000fe200078ec0ff */
[----:B------:R-:W-:Y:S01]  /*81d0*/  USHF.L.U32 UR5, UR43, 0x7, URZ ;  /* 0x000000072b057899 */ /* 0x000fe2000800063f */
[----:B------:R-:W-:Y:S02]  /*81e0*/  LOP3.LUT R3, R0, 0x18, R5, 0x78, !PT ;  /* 0x0000001800037812 */ /* 0x000fe400078e7805 */
[C---:B------:R-:W-:Y:S02]  /*81f0*/  LOP3.LUT R0, R4.reuse, 0x20, RZ, 0xfc, !PT ;  /* 0x0000002004007812 */ /* 0x040fe400078efcff */
[----:B------:R-:W-:-:S02]  /*8200*/  LOP3.LUT R2, R4, 0x40, RZ, 0xfc, !PT ;  /* 0x0000004004027812 */ /* 0x000fc400078efcff */
[C---:B------:R-:W-:Y:S02]  /*8210*/  ISETP.GE.AND P0, PT, R0.reuse, UR7, PT ;  /* 0x0000000700007c0c */ /* 0x040fe4000bf06270 */
[----:B------:R-:W-:Y:S02]  /*8220*/  ISETP.GE.AND P1, PT, R0, UR9, PT ;  /* 0x0000000900007c0c */ /* 0x000fe4000bf26270 */
[----:B------:R-:W-:Y:S02]  /*8230*/  ISETP.GE.AND P2, PT, R2, UR7, PT ;  /* 0x0000000702007c0c */ /* 0x000fe4000bf46270 */
[----:B------:R-:W-:Y:S01]  /*8240*/  LOP3.LUT R28, R3, 0x320, R28, 0xf8, !PT ;  /* 0x00000320031c7812 */ /* 0x000fe200078ef81c */
[----:B------:R-:W-:-:S05]  /*8250*/  IMAD.U32 R3, RZ, RZ, UR10 ;  /* 0x0000000aff037e24 */ /* 0x000fca000f8e00ff */
[----:B------:R0:W-:Y:S01]  /*8260*/  STL [R1+0xc], R3 ;  /* 0x00000c0301007387 */ /* 0x0001e20000100800 */
[----:B------:R-:W-:Y:S02]  /*8270*/  @P0 LOP3.LUT R16, R16, 0x2, RZ, 0xfc, !PT ;  /* 0x0000000210100812 */ /* 0x000fe400078efcff */
[----:B------:R-:W-:Y:S01]  /*8280*/  ISETP.GE.AND P0, PT, R0, UR7, PT ;  /* 0x0000000700007c0c */ /* 0x000fe2000bf06270 */
[----:B------:R1:W-:Y:S01]  /*8290*/  STL [R1+0x10], RZ ;  /* 0x000010ff01007387 */ /* 0x0003e20000100800 */
[----:B------:R-:W-:Y:S02]  /*82a0*/  LOP3.LUT R16, R16, 0xfffffdff, RZ, 0xc0, !PT ;  /* 0xfffffdff10107812 */ /* 0x000fe400078ec0ff */
[----:B------:R-:W-:Y:S02]  /*82b0*/  SHF.R.U32.HI R0, RZ, 0x2, R5 ;  /* 0x00000002ff007819 */ /* 0x000fe40000011605 */
[----:B------:R-:W-:Y:S02]  /*82c0*/  @P1 LOP3.LUT R16, R16, 0x200, RZ, 0xfc, !PT ;  /* 0x0000020010101812 */ /* 0x000fe400078efcff */
[----:B------:R-:W-:-:S02]  /*82d0*/  ISETP.GE.AND P1, PT, R2, UR9, PT ;  /* 0x0000000902007c0c */ /* 0x000fc4000bf26270 */
[----:B------:R-:W-:Y:S02]  /*82e0*/  LOP3.LUT R16, R16, 0xffffffef, RZ, 0xc0, !PT ;  /* 0xffffffef10107812 */ /* 0x000fe400078ec0ff */
[----:B0-----:R-:W-:Y:S01]  /*82f0*/  LOP3.LUT R3, R0, 0x1f, RZ, 0xc0, !PT ;  /* 0x0000001f00037812 */ /* 0x001fe200078ec0ff */
[----:B------:R-:W-:Y:S01]  /*8300*/  IMAD.U32 R0, RZ, RZ, UR5 ;  /* 0x00000005ff007e24 */ /* 0x000fe2000f8e00ff */
[----:B------:R-:W-:Y:S02]  /*8310*/  @P0 LOP3.LUT R16, R16, 0x10, RZ, 0xfc, !PT ;  /* 0x0000001010100812 */ /* 0x000fe400078efcff */
[----:B------:R-:W-:Y:S02]  /*8320*/  ISETP.GE.AND P0, PT, R2, UR7, PT ;  /* 0x0000000702007c0c */ /* 0x000fe4000bf06270 */
[----:B------:R-:W-:Y:S02]  /*8330*/  LOP3.LUT R16, R16, 0xfffffffe, RZ, 0xc0, !PT ;  /* 0xfffffffe10107812 */ /* 0x000fe400078ec0ff */
[----:B------:R-:W-:-:S02]  /*8340*/  SHF.L.U32 R2, R5, 0x5, RZ ;  /* 0x0000000505027819 */ /* 0x000fc400000006ff */
[----:B------:R-:W-:Y:S02]  /*8350*/  @P2 LOP3.LUT R16, R16, 0x1, RZ, 0xfc, !PT ;  /* 0x0000000110102812 */ /* 0x000fe400078efcff */
[----:B------:R-:W-:Y:S02]  /*8360*/  LOP3.LUT R2, R2, 0x60, RZ, 0xc0, !PT ;  /* 0x0000006002027812 */ /* 0x000fe400078ec0ff */
[----:B------:R-:W-:Y:S02]  /*8370*/  LOP3.LUT R16, R16, 0xfffffeff, RZ, 0xc0, !PT ;  /* 0xfffffeff10107812 */ /* 0x000fe400078ec0ff */
[----:B------:R-:W-:Y:S02]  /*8380*/  LOP3.LUT R5, R3, R2, RZ, 0xfc, !PT ;  /* 0x0000000203057212 */ /* 0x000fe400078efcff */
[----:B------:R-:W-:Y:S02]  /*8390*/  @P1 LOP3.LUT R16, R16, 0x100, RZ, 0xfc, !PT ;  /* 0x0000010010101812 */ /* 0x000fe400078efcff */
[----:B------:R-:W-:-:S02]  /*83a0*/  ISETP.GE.AND P1, PT, R4, UR7, PT ;  /* 0x0000000704007c0c */ /* 0x000fc4000bf26270 */
[----:B------:R-:W-:Y:S02]  /*83b0*/  LOP3.LUT R16, R16, 0xfffffff7, RZ, 0xc0, !PT ;  /* 0xfffffff710107812 */ /* 0x000fe400078ec0ff */
[----:B------:R-:W-:Y:S02]  /*83c0*/  LEA R5, R28, UR37, 0x1 ;  /* 0x000000251c057c11 */ /* 0x000fe4000f8e08ff */
[----:B------:R-:W-:Y:S02]  /*83d0*/  @P0 LOP3.LUT R16, R16, 0x8, RZ, 0xfc, !PT ;  /* 0x0000000810100812 */ /* 0x000fe400078efcff */
[----:B------:R-:W-:Y:S02]  /*83e0*/  ISETP.GE.AND P0, PT, R4, UR7, PT ;  /* 0x0000000704007c0c */ /* 0x000fe4000bf06270 */
[----:B------:R-:W-:Y:S02]  /*83f0*/  LOP3.LUT R16, R16, 0xfffffffb, RZ, 0xc0, !PT ;  /* 0xfffffffb10107812 */ /* 0x000fe400078ec0ff */
[----:B------:R-:W-:-:S02]  /*8400*/  LOP3.LUT R2, R3, UR5, R2, 0xfe, !PT ;  /* 0x0000000503027c12 */ /* 0x000fc4000f8efe02 */
[----:B------:R-:W-:-:S07]  /*8410*/  IADD3 R0, -R3, UR36, -R0 ;  /* 0x0000002403007c10 */ /* 0x000fce000fffe900 */
[----:B------:R-:W-:Y:S02]  /*8420*/  @P0 LOP3.LUT R16, R16, 0x4, RZ, 0xfc, !PT ;  /* 0x0000000410100812 */ /* 0x000fe400078efcff */
[----:B------:R-:W-:Y:S02]  /*8430*/  ISETP.GE.AND P0, PT, R4, UR9, PT ;  /* 0x0000000904007c0c */ /* 0x000fe4000bf06270 */
[----:B------:R-:W-:-:S04]  /*8440*/  LOP3.LUT R16, R16, 0xfffffbff, RZ, 0xc0, !PT ;  /* 0xfffffbff10107812 */ /* 0x000fc800078ec0ff */
[----:B------:R-:W-:-:S04]  /*8450*/  LOP3.LUT R16, R16, 0xffffffdf, RZ, 0xc0, !PT ;  /* 0xffffffdf10107812 */ /* 0x000fc800078ec0ff */
[----:B------:R-:W-:-:S04]  /*8460*/  @P1 LOP3.LUT R16, R16, 0x20, RZ, 0xfc, !PT ;  /* 0x0000002010101812 */ /* 0x000fc800078efcff */
[----:B-1----:R-:W-:-:S07]  /*8470*/  @P0 LOP3.LUT R16, R16, 0x400, RZ, 0xfc, !PT ;  /* 0x0000040010100812 */ /* 0x002fce00078efcff */
.L_x_71:
[----:B------:R-:W2:Y:S01]  /*8480*/  LDL R2, [R1+0xc] ;  /* 0x00000c0001027983 */ /* 0x000ea20000100800 */
[----:B------:R-:W0:Y:S01]  /*8490*/  LDC R0, c[0x0][0xc38] ;  /* 0x00030e00ff007b82 */ /* 0x000e220000000800 */
[----:B------:R-:W-:Y:S05]  /*84a0*/  YIELD ;  /* 0x0000000000007946 */ /* 0x000fea0003800000 */
[----:B------:R-:W-:Y:S01]  /*84b0*/  ULDC.64 UR4, c[0x0][0xa28] ;  /* 0x00028a0000047ab9 */ /* 0x000fe20000000a00 */
[----:B------:R-:W-:Y:S01]  /*84c0*/  IMAD.MOV.U32 R18, RZ, RZ, RZ ;  /* 0x000000ffff127224 */ /* 0x000fe200078e00ff */
[----:B0-----:R-:W-:-:S13]  /*84d0*/  ISETP.NE.AND P0, PT, R0, 0x1, PT ;  /* 0x000000010000780c */ /* 0x001fda0003f05270 */
[----:B------:R-:W2:Y:S08]  /*84e0*/  @P0 LDC R0, c[0x0][0xc3c] ;  /* 0x00030f00ff000b82 */ /* 0x000eb00000000800 */
[----:B------:R-:W0:Y:S01]  /*84f0*/  @P0 LDC R3, c[0x0][0xc40] ;  /* 0x00031000ff030b82 */ /* 0x000e220000000800 */
[----:B--2---:R-:W-:Y:S01]  /*8500*/  @P0 IMAD.HI.U32 R0, R2, R0, RZ ;  /* 0x0000000002000227 */ /* 0x004fe200078e00ff */
[----:B------:R-:W-:-:S04]  /*8510*/  MOV R24, R2 ;  /* 0x0000000200187202 */ /* 0x000fc80000000f00 */
[----:B0-----:R-:W-:Y:S02]  /*8520*/  @P0 SHF.R.U32.HI R24, RZ, R3, R0 ;  /* 0x00000003ff180219 */ /* 0x001fe40000011600 */
[----:B------:R-:W0:Y:S03]  /*8530*/  LDC R0, c[0x0][0xc44] ;  /* 0x00031100ff007b82 */ /* 0x000e260000000800 */
[----:B------:R-:W-:Y:S01]  /*8540*/  IMAD.MOV.U32 R19, RZ, RZ, R24 ;  /* 0x000000ffff137224 */ /* 0x000fe200078e0018 */
[----:B0-----:R-:W-:-:S13]  /*8550*/  ISETP.NE.AND P0, PT, R0, 0x1, PT ;  /* 0x000000010000780c */ /* 0x001fda0003f05270 */
[----:B------:R-:W0:Y:S02]  /*8560*/  @P0 LDC.64 R2, c[0x0][0xc48] ;  /* 0x00031200ff020b82 */ /* 0x000e240000000a00 */
[----:B0-----:R-:W-:-:S05]  /*8570*/  @P0 IMAD.HI.U32 R2, R24, R2, RZ ;  /* 0x0000000218020227 */ /* 0x001fca00078e00ff */
[----:B------:R-:W-:Y:S02]  /*8580*/  @P0 SHF.R.U32.HI R19, RZ, R3, R2 ;  /* 0x00000003ff130219 */ /* 0x000fe40000011602 */
[----:B------:R-:W-:-:S04]  /*8590*/  ISETP.NE.U32.AND P0, PT, RZ, UR4, PT ;  /* 0x00000004ff007c0c */ /* 0x000fc8000bf05070 */
[----:B------:R-:W-:-:S13]  /*85a0*/  ISETP.NE.AND.EX P0, PT, RZ, UR5, PT, P0 ;  /* 0x00000005ff007c0c */ /* 0x000fda000bf05300 */
[----:B------:R-:W0:Y:S02]  /*85b0*/  @P0 LDC.64 R2, c[0x0][0xa28] ;  /* 0x00028a00ff020b82 */ /* 0x000e240000000a00 */
[----:B0-----:R-:W-:-:S05]  /*85c0*/  @P0 IMAD.WIDE R2, R19, 0x4, R2 ;  /* 0x0000000413020825 */ /* 0x001fca00078e0202 */
[----:B------:R-:W2:Y:S01]  /*85d0*/  @P0 LDG.E R18, desc[UR48][R2.64] ;  /* 0x0000003002120981 */ /* 0x000ea2000c1e1900 */
[----:B------:R-:W-:-:S04]  /*85e0*/  UIADD3 UR4, UR37, 0x15400, URZ ;  /* 0x0001540025047890 */ /* 0x000fc8000fffe03f */
[----:B------:R-:W-:-:S06]  /*85f0*/  ULOP3.LUT UP0, URZ, UR4, 0x1bf, URZ, 0xc0, !UPT ;  /* 0x000001bf043f7892 */ /* 0x000fcc000f80c03f */
[----:B------:R-:W-:Y:S01]  /*8600*/  PLOP3.LUT P0, PT, PT, PT, UP0, 0x80, 0x0 ;  /* 0x000000000000781c */ /* 0x000fe20003f0f008 */
[----:B--2---:R0:W-:-:S12]  /*8610*/  STL [R1+0x8], R18 ;  /* 0x0000081201007387 */ /* 0x0041d80000100800 */
[----:B------:R-:W-:Y:S05]  /*8620*/  @!P0 BRA `(.L_x_37) ;  /* 0x0000000000408947 */ /* 0x000fea0003800000 */
[----:B------:R-:W-:Y:S01]  /*8630*/  MOV R2, 0x0 ;  /* 0x0000000000027802 */ /* 0x000fe20000000f00 */
[----:B------:R-:W-:Y:S01]  /*8640*/  ULDC.64 UR6, c[0x4][0x88] ;  /* 0x0100220000067ab9 */ /* 0x000fe20000000a00 */
[----:B------:R-:W-:Y:S01]  /*8650*/  ULDC.64 UR8, c[0x4][0x90] ;  /* 0x0100240000087ab9 */ /* 0x000fe20000000a00 */
[----:B------:R-:W-:Y:S01]  /*8660*/  ULDC.64 UR4, c[0x4][0x8] ;  /* 0x0100020000047ab9 */ /* 0x000fe20000000a00 */
[----:B------:R-:W-:Y:S01]  /*8670*/  IMAD.U32 R4, RZ, RZ, UR6 ;  /* 0x00000006ff047e24 */ /* 0x000fe2000f8e00ff */
[----:B------:R-:W-:Y:S01]  /*8680*/  MOV R6, UR8 ;  /* 0x0000000800067c02 */ /* 0x000fe20008000f00 */
[----:B------:R-:W1:Y:S01]  /*8690*/  LDC.64 R2, c[0x4][R2] ;  /* 0x0100000002027b82 */ /* 0x000e620000000a00 */
[----:B------:R-:W-:Y:S01]  /*86a0*/  IMAD.U32 R5, RZ, RZ, UR7 ;  /* 0x00000007ff057e24 */ /* 0x000fe2000f8e00ff */
[----:B------:R-:W-:Y:S01]  /*86b0*/  MOV R12, 0x1 ;  /* 0x00000001000c7802 */ /* 0x000fe20000000f00 */
[----:B------:R-:W-:Y:S02]  /*86c0*/  IMAD.U32 R7, RZ, RZ, UR9 ;  /* 0x00000009ff077e24 */ /* 0x000fe4000f8e00ff */
[----:B------:R-:W-:-:S02]  /*86d0*/  IMAD.U32 R10, RZ, RZ, UR4 ;  /* 0x00000004ff0a7e24 */ /* 0x000fc4000f8e00ff */
[----:B------:R-:W-:Y:S02]  /*86e0*/  IMAD.U32 R11, RZ, RZ, UR5 ;  /* 0x00000005ff0b7e24 */ /* 0x000fe4000f8e00ff */
[----:B------:R-:W-:Y:S02]  /*86f0*/  IMAD.MOV.U32 R8, RZ, RZ, 0x70 ;  /* 0x00000070ff087424 */ /* 0x000fe400078e00ff */
[----:B------:R-:W-:-:S07]  /*8700*/  IMAD.MOV.U32 R13, RZ, RZ, RZ ;  /* 0x000000ffff0d7224 */ /* 0x000fce00078e00ff */
[----:B------:R-:W-:-:S07]  /*8710*/  LEPC R20, `(.L_x_37) ;  /* 0x000000001014794e */ /* 0x000fce0000000000 */
[----:B01----:R-:W-:Y:S05]  /*8720*/  CALL.ABS.NOINC R2 ;  /* 0x0000000002007343 */ /* 0x003fea0003c00000 */
.L_x_37:
[----:B------:R-:W-:-:S04]  /*8730*/  UIADD3 UR4, UR37, 0x400, URZ ;  /* 0x0000040025047890 */ /* 0x000fc8000fffe03f */
[----:B------:R-:W-:-:S06]  /*8740*/  ULOP3.LUT UP0, URZ, UR4, 0x1bf, URZ, 0xc0, !UPT ;  /* 0x000001bf043f7892 */ /* 0x000fcc000f80c03f */
[----:B------:R-:W-:-:S13]  /*8750*/  PLOP3.LUT P0, PT, PT, PT, UP0, 0x80, 0x0 ;  /* 0x000000000000781c */ /* 0x000fda0003f0f008 */
[----:B------:R-:W-:Y:S05]  /*8760*/  @!P0 BRA `(.L_x_38) ;  /* 0x00000000007c8947 */ /* 0x000fea0003800000 */
[----:B------:R-:W-:Y:S01]  /*8770*/  MOV R17, 0x0 ;  /* 0x0000000000117802 */ /* 0x000fe20000000f00 */
[----:B------:R-:W-:Y:S01]  /*8780*/  ULDC.64 UR6, c[0x4][0x88] ;  /* 0x0100220000067ab9 */ /* 0x000fe20000000a00 */
[----:B------:R-:W-:Y:S01]  /*8790*/  ULDC.64 UR8, c[0x4][0x90] ;  /* 0x0100240000087ab9 */ /* 0x000fe20000000a00 */
[----:B------:R-:W-:Y:S01]  /*87a0*/  ULDC.64 UR4, c[0x4][0x10] ;  /* 0x0100040000047ab9 */ /* 0x000fe20000000a00 */
[----:B------:R1:W2:Y:S01]  /*87b0*/  LDC.64 R2, c[0x4][R17] ;  /* 0x0100000011027b82 */ /* 0x0002a20000000a00 */
[----:B------:R-:W-:Y:S01]  /*87c0*/  IMAD.U32 R4, RZ, RZ, UR6 ;  /* 0x00000006ff047e24 */ /* 0x000fe2000f8e00ff */
[----:B------:R-:W-:Y:S01]  /*87d0*/  MOV R7, UR9 ;  /* 0x0000000900077c02 */ /* 0x000fe20008000f00 */
[----:B------:R-:W-:Y:S01]  /*87e0*/  IMAD.U32 R5, RZ, RZ, UR7 ;  /* 0x00000007ff057e24 */ /* 0x000fe2000f8e00ff */
[----:B------:R-:W-:Y:S01]  /*87f0*/  MOV R13, RZ ;  /* 0x000000ff000d7202 */ /* 0x000fe20000000f00 */
[----:B------:R-:W-:Y:S02]  /*8800*/  IMAD.U32 R6, RZ, RZ, UR8 ;  /* 0x00000008ff067e24 */ /* 0x000fe4000f8e00ff */
[----:B------:R-:W-:-:S02]  /*8810*/  IMAD.U32 R10, RZ, RZ, UR4 ;  /* 0x00000004ff0a7e24 */ /* 0x000fc4000f8e00ff */
[----:B------:R-:W-:Y:S02]  /*8820*/  IMAD.U32 R11, RZ, RZ, UR5 ;  /* 0x00000005ff0b7e24 */ /* 0x000fe4000f8e00ff */
[----:B------:R-:W-:Y:S02]  /*8830*/  IMAD.MOV.U32 R8, RZ, RZ, 0x70 ;  /* 0x00000070ff087424 */ /* 0x000fe400078e00ff */
[----:B-1----:R-:W-:-:S07]  /*8840*/  IMAD.MOV.U32 R12, RZ, RZ, 0x1 ;  /* 0x00000001ff0c7424 */ /* 0x002fce00078e00ff */
[----:B------:R-:W-:-:S07]  /*8850*/  LEPC R20, `(.L_x_39) ;  /* 0x000000001014794e */ /* 0x000fce0000000000 */
[----:B0-2---:R-:W-:Y:S05]  /*8860*/  CALL.ABS.NOINC R2 ;  /* 0x0000000002007343 */ /* 0x005fea0003c00000 */
.L_x_39:
[----:B------:R0:W1:Y:S01]  /*8870*/  LDC.64 R2, c[0x4][R17] ;  /* 0x0100000011027b82 */ /* 0x0000620000000a00 */
[----:B------:R-:W-:Y:S01]  /*8880*/  ULDC.64 UR6, c[0x4][0x88] ;  /* 0x0100220000067ab9 */ /* 0x000fe20000000a00 */
[----:B------:R-:W-:Y:S01]  /*8890*/  ULDC.64 UR8, c[0x4][0x90] ;  /* 0x0100240000087ab9 */ /* 0x000fe20000000a00 */
[----:B------:R-:W-:Y:S01]  /*88a0*/  ULDC.64 UR4, c[0x4][0x18] ;  /* 0x0100060000047ab9 */ /* 0x000fe20000000a00 */
[----:B------:R-:W-:Y:S01]  /*88b0*/  IMAD.U32 R4, RZ, RZ, UR6 ;  /* 0x00000006ff047e24 */ /* 0x000fe2000f8e00ff */
[----:B------:R-:W-:Y:S01]  /*88c0*/  MOV R10, UR4 ;  /* 0x00000004000a7c02 */ /* 0x000fe20008000f00 */
[----:B------:R-:W-:Y:S02]  /*88d0*/  IMAD.U32 R5, RZ, RZ, UR7 ;  /* 0x00000007ff057e24 */ /* 0x000fe4000f8e00ff */
[----:B------:R-:W-:Y:S02]  /*88e0*/  IMAD.U32 R6, RZ, RZ, UR8 ;  /* 0x00000008ff067e24 */ /* 0x000fe4000f8e00ff */
[----:B------:R-:W-:-:S02]  /*88f0*/  IMAD.U32 R7, RZ, RZ, UR9 ;  /* 0x00000009ff077e24 */ /* 0x000fc4000f8e00ff */
[----:B------:R-:W-:Y:S02]  /*8900*/  IMAD.U32 R11, RZ, RZ, UR5 ;  /* 0x00000005ff0b7e24 */ /* 0x000fe4000f8e00ff */
[----:B------:R-:W-:Y:S02]  /*8910*/  IMAD.MOV.U32 R8, RZ, RZ, 0x70 ;  /* 0x00000070ff087424 */ /* 0x000fe400078e00ff */
[----:B------:R-:W-:Y:S02]  /*8920*/  IMAD.MOV.U32 R12, RZ, RZ, 0x1 ;  /* 0x00000001ff0c7424 */ /* 0x000fe400078e00ff */
[----:B0-----:R-:W-:-:S07]  /*8930*/  IMAD.MOV.U32 R13, RZ, RZ, RZ ;  /* 0x000000ffff0d7224 */ /* 0x001fce00078e00ff */
[----:B------:R-:W-:-:S07]  /*8940*/  LEPC R20, `(.L_x_38) ;  /* 0x000000001014794e */ /* 0x000fce0000000000 */
[----:B-1----:R-:W-:Y:S05]  /*8950*/  CALL.ABS.NOINC R2 ;  /* 0x0000000002007343 */ /* 0x002fea0003c00000 */
.L_x_38:
[----:B------:R-:W-:Y:S01]  /*8960*/  ULDC.64 UR4, c[0x0][0x9f8] ;  /* 0x00027e0000047ab9 */ /* 0x000fe20000000a00 */
[----:B------:R-:W-:Y:S01]  /*8970*/  MOV R6, R19 ;  /* 0x0000001300067202 */ /* 0x000fe20000000f00 */
[----:B------:R-:W1:Y:S01]  /*8980*/  LDC R9, c[0x0][0x430] ;  /* 0x00010c00ff097b82 */ /* 0x000e620000000800 */
[----:B------:R-:W-:Y:S01]  /*8990*/  ISETP.NE.U32.AND P0, PT, RZ, UR4, PT ;  /* 0x00000004ff007c0c */ /* 0x000fe2000bf05070 */
[----:B------:R-:W-:Y:S01]  /*89a0*/  IMAD.MOV R5, RZ, RZ, -R19 ;  /* 0x000000ffff057224 */ /* 0x000fe200078e0a13 */
[----:B------:R-:W-:Y:S02]  /*89b0*/  ULDC UR4, c[0x0][0xc44] ;  /* 0x0003110000047ab9 */ /* 0x000fe40000000800 */
[----:B------:R-:W-:-:S13]  /*89c0*/  ISETP.NE.AND.EX P0, PT, RZ, UR5, PT, P0 ;  /* 0x00000005ff007c0c */ /* 0x000fda000bf05300 */
[----:B------:R-:W2:Y:S02]  /*89d0*/  @P0 LDC.64 R2, c[0x0][0x9f8] ;  /* 0x00027e00ff020b82 */ /* 0x000ea40000000a00 */
[----:B--2---:R-:W-:-:S05]  /*89e0*/  @P0 IMAD.WIDE R2, R19, 0x4, R2 ;  /* 0x0000000413020825 */ /* 0x004fca00078e0202 */
[----:B------:R-:W2:Y:S01]  /*89f0*/  @P0 LDG.E R6, desc[UR48][R2.64] ;  /* 0x0000003002060981 */ /* 0x000ea2000c1e1900 */
[----:B------:R-:W-:Y:S01]  /*8a00*/  UMOV UR5, 0xffffffff ;  /* 0xffffffff00057882 */ /* 0x000fe20000000000 */
[----:B------:R-:W-:Y:S02]  /*8a10*/  IMAD R22, R5, UR4, R24 ;  /* 0x0000000405167c24 */ /* 0x000fe4000f8e0218 */
[----:B--2---:R2:W-:Y:S01]  /*8a20*/  STL [R1], R6 ;  /* 0x0000000601007387 */ /* 0x0045e20000100800 */
[----:B-1----:R-:W-:Y:S05]  /*8a30*/  BRA.DIV UR5, `(.L_x_40) ;  /* 0x0000002e05d87947 */ /* 0x002fea000b800000 */
.L_x_88:
[----:B------:R-:W1:Y:S01]  /*8a40*/  S2R R2, SR_TID.X ;  /* 0x0000000000027919 */ /* 0x000e620000002100 */
[----:B------:R-:W-:Y:S01]  /*8a50*/  USHF.L.U32 UR4, UR43, 0x7, URZ ;  /* 0x000000072b047899 */ /* 0x000fe2000800063f */
[----:B------:R-:W-:Y:S02]  /*8a60*/  ISETP.NE.AND P1, PT, R9, 0x1, PT ;  /* 0x000000010900780c */ /* 0x000fe40003f25270 */
[----:B------:R-:W-:Y:S02]  /*8a70*/  SHF.R.S32.HI R10, RZ, 0x1f, R6 ;  /* 0x0000001fff0a7819 */ /* 0x000fe40000011406 */
[----:B------:R-:W-:-:S03]  /*8a80*/  LOP3.LUT R16, R16, 0xffffffbf, RZ, 0xc0, !PT ;  /* 0xffffffbf10107812 */ /* 0x000fc600078ec0ff */
[----:B------:R3:W-:Y:S06]  /*8a90*/  STL [R1+0x4], R10 ;  /* 0x0000040a01007387 */ /* 0x0007ec0000100800 */
[----:B------:R-:W4:Y:S01]  /*8aa0*/  @P1 LDC R3, c[0x0][0x434] ;  /* 0x00010d00ff031b82 */ /* 0x000f220000000800 */
[----:B------:R-:W-:-:S07]  /*8ab0*/  @P1 LOP3.LUT R16, R16, 0x40, RZ, 0xfc, !PT ;  /* 0x0000004010101812 */ /* 0x000fce00078efcff */
[----:B------:R-:W0:Y:S01]  /*8ac0*/  @P1 LDC R7, c[0x0][0x438] ;  /* 0x00010e00ff071b82 */ /* 0x000e220000000800 */
[----:B-1----:R-:W-:Y:S01]  /*8ad0*/  SHF.R.U32.HI R0, RZ, 0x2, R2 ;  /* 0x00000002ff007819 */ /* 0x002fe20000011602 */
[----:B------:R-:W-:-:S03]  /*8ae0*/  IMAD.SHL.U32 R2, R2, 0x20, RZ ;  /* 0x0000002002027824 */ /* 0x000fc600078e00ff */
[----:B------:R-:W-:Y:S02]  /*8af0*/  LOP3.LUT R0, R0, 0x1f, RZ, 0xc0, !PT ;  /* 0x0000001f00007812 */ /* 0x000fe400078ec0ff */
[----:B------:R-:W-:-:S04]  /*8b00*/  LOP3.LUT R2, R2, 0x60, RZ, 0xc0, !PT ;  /* 0x0000006002027812 */ /* 0x000fc800078ec0ff */
[----:B------:R-:W-:-:S04]  /*8b10*/  LOP3.LUT R0, R0, UR4, R2, 0xfe, !PT ;  /* 0x0000000400007c12 */ /* 0x000fc8000f8efe02 */
[C---:B------:R-:W-:Y:S01]  /*8b20*/  ISETP.GE.AND P0, PT, R0.reuse, UR36, PT ;  /* 0x0000002400007c0c */ /* 0x040fe2000bf06270 */
[----:B------:R-:W-:-:S04]  /*8b30*/  IMAD.IADD R0, R0, 0x1, R18 ;  /* 0x0000000100007824 */ /* 0x000fc800078e0212 */
[----:B----4-:R-:W-:-:S04]  /*8b40*/  @P1 IMAD.HI.U32 R2, R0, R3, RZ ;  /* 0x0000000300021227 */ /* 0x010fc800078e00ff */
[----:B------:R-:W-:Y:S01]  /*8b50*/  IMAD.MOV.U32 R8, RZ, RZ, R0 ;  /* 0x000000ffff087224 */ /* 0x000fe200078e0000 */
[----:B0-----:R-:W-:-:S03]  /*8b60*/  @P1 SHF.R.U32.HI R8, RZ, R7, R2 ;  /* 0x00000007ff081219 */ /* 0x001fc60000011602 */
[----:B------:R-:W0:Y:S01]  /*8b70*/  @!P0 LDC.64 R4, c[0x0][0x428] ;  /* 0x00010a00ff048b82 */ /* 0x000e220000000a00 */
[----:B------:R-:W-:Y:S01]  /*8b80*/  @!P0 SHF.R.S32.HI R3, RZ, 0x1f, R8 ;  /* 0x0000001fff038819 */ /* 0x000fe20000011408 */
[----:B0-----:R-:W-:-:S04]  /*8b90*/  @!P0 IMAD R2, R10, R4, RZ ;  /* 0x000000040a028224 */ /* 0x001fc800078e02ff */
[----:B------:R-:W-:Y:S01]  /*8ba0*/  @!P0 IMAD R5, R6, R5, R2 ;  /* 0x0000000506058224 */ /* 0x000fe200078e0202 */
[----:B------:R-:W-:-:S05]  /*8bb0*/  @!P0 MOV R2, R8 ;  /* 0x0000000800028202 */ /* 0x000fca0000000f00 */
[----:B------:R-:W-:Y:S02]  /*8bc0*/  @!P0 IMAD.WIDE.U32 R2, R6, R4, R2 ;  /* 0x0000000406028225 */ /* 0x000fe400078e0002 */
[----:B--2---:R-:W0:Y:S02]  /*8bd0*/  @!P0 LDC.64 R6, c[0x0][0x418] ;  /* 0x00010600ff068b82 */ /* 0x004e240000000a00 */
[----:B------:R-:W-:Y:S02]  /*8be0*/  @!P0 IMAD.IADD R5, R3, 0x1, R5 ;  /* 0x0000000103058824 */ /* 0x000fe400078e0205 */
[----:B------:R-:W-:Y:S01]  /*8bf0*/  IMAD.MOV.U32 R4, RZ, RZ, RZ ;  /* 0x000000ffff047224 */ /* 0x000fe200078e00ff */
[----:B0-----:R-:W-:-:S04]  /*8c00*/  @!P0 LEA R6, P1, R2, R6, 0x2 ;  /* 0x0000000602068211 */ /* 0x001fc800078210ff */
[----:B------:R-:W-:Y:S01]  /*8c10*/  @!P0 LEA.HI.X R7, R2, R7, R5, 0x2, P1 ;  /* 0x0000000702078211 */ /* 0x000fe200008f1405 */
[----:B------:R-:W-:Y:S01]  /*8c20*/  IMAD.U32 R2, RZ, RZ, UR40 ;  /* 0x00000028ff027e24 */ /* 0x000fe2000f8e00ff */
[----:B------:R-:W-:Y:S01]  /*8c30*/  LOP3.LUT R16, R16, 0xffffff7f, RZ, 0xc0, !PT ;  /* 0xffffff7f10107812 */ /* 0x000fe200078ec0ff */
[----:B------:R-:W-:Y:S01]  /*8c40*/  IMAD.MOV R3, RZ, RZ, -R8 ;  /* 0x000000ffff037224 */ /* 0x000fe200078e0a08 */
[----:B------:R-:W-:Y:S01]  /*8c50*/  SHF.R.S32.HI R29, RZ, 0x1f, R22 ;  /* 0x0000001fff1d7819 */ /* 0x000fe20000011416 */
[----:B------:R0:W5:Y:S01]  /*8c60*/  @!P0 LDG.E R4, desc[UR48][R6.64] ;  /* 0x0000003006048981 */ /* 0x000162000c1e1900 */
[----:B------:R-:W-:Y:S01]  /*8c70*/  ISETP.NE.AND P2, PT, R2, 0x3, PT ;  /* 0x000000030200780c */ /* 0x000fe20003f45270 */
[----:B0-----:R-:W-:-:S12]  /*8c80*/  IMAD R6, R9, R3, R0 ;  /* 0x0000000309067224 */ /* 0x001fd800078e0200 */
[----:B------:R-:W-:Y:S01]  /*8c90*/  @P2 LOP3.LUT R16, R16, 0x80, RZ, 0xfc, !PT ;  /* 0x0000008010102812 */ /* 0x000fe200078efcff */
[----:B---3--:R-:W-:Y:S06]  /*8ca0*/  @!P2 BRA `(.L_x_41) ;  /* 0x000000000004a947 */ /* 0x008fec0003800000 */
[----:B------:R-:W-:Y:S01]  /*8cb0*/  BPT.TRAP 0x1 ;  /* 0x000000040000795c */ /* 0x000fe20000300000 */
.L_x_41:
[----:B------:R-:W-:Y:S01]  /*8cc0*/  SHF.R.S32.HI R7, RZ, 0x1f, R6 ;  /* 0x0000001fff077819 */ /* 0x000fe20000011406 */
[----:B------:R-:W-:Y:S01]  /*8cd0*/  ULDC.64 UR4, c[0x0][0x328] ;  /* 0x0000ca0000047ab9 */ /* 0x000fe20000000a00 */
[----:B------:R-:W-:Y:S03]  /*8ce0*/  BSSY B0, `(.L_x_42) ;  /* 0x0000017000007945 */ /* 0x000fe60003800000 */
[----:B------:R-:W-:-:S04]  /*8cf0*/  IMAD R3, R7, UR4, RZ ;  /* 0x0000000407037c24 */ /* 0x000fc8000f8e02ff */
[C---:B------:R-:W-:Y:S02]  /*8d00*/  IMAD R5, R6.reuse, UR5, R3 ;  /* 0x0000000506057c24 */ /* 0x040fe4000f8e0203 */
[----:B------:R-:W-:Y:S01]  /*8d10*/  IMAD.WIDE.U32 R2, R6, UR4, RZ ;  /* 0x0000000406027c25 */ /* 0x000fe2000f8e00ff */
[----:B------:R-:W-:-:S04]  /*8d20*/  ULDC.64 UR4, c[0x0][0x338] ;  /* 0x0000ce0000047ab9 */ /* 0x000fc80000000a00 */
[----:B------:R-:W-:Y:S02]  /*8d30*/  IADD3 R3, R3, R5, RZ ;  /* 0x0000000503037210 */ /* 0x000fe40007ffe0ff */
[----:B-----5:R-:W-:Y:S01]  /*8d40*/  SHF.R.S32.HI R5, RZ, 0x1f, R4 ;  /* 0x0000001fff057819 */ /* 0x020fe20000011404 */
[----:B------:R-:W-:-:S04]  /*8d50*/  IMAD.WIDE.U32 R2, R4, UR4, R2 ;  /* 0x0000000404027c25 */ /* 0x000fc8000f8e0002 */
[----:B------:R-:W-:-:S04]  /*8d60*/  IMAD R0, R5, UR4, RZ ;  /* 0x0000000405007c24 */ /* 0x000fc8000f8e02ff */
[----:B------:R-:W-:Y:S01]  /*8d70*/  IMAD R0, R4, UR5, R0 ;  /* 0x0000000504007c24 */ /* 0x000fe2000f8e0200 */
[----:B------:R-:W-:-:S03]  /*8d80*/  ULDC.64 UR4, c[0x0][0x330] ;  /* 0x0000cc0000047ab9 */ /* 0x000fc60000000a00 */
[----:B------:R-:W-:Y:S02]  /*8d90*/  IMAD.IADD R3, R3, 0x1, R0 ;  /* 0x0000000103037824 */ /* 0x000fe400078e0200 */
[----:B------:R-:W-:Y:S02]  /*8da0*/  IMAD R0, R29, UR4, RZ ;  /* 0x000000041d007c24 */ /* 0x000fe4000f8e02ff */
[----:B------:R-:W-:-:S04]  /*8db0*/  IMAD.WIDE.U32 R2, R22, UR4, R2 ;  /* 0x0000000416027c25 */ /* 0x000fc8000f8e0002 */
[----:B------:R-:W-:Y:S01]  /*8dc0*/  IMAD R0, R22, UR5, R0 ;  /* 0x0000000516007c24 */ /* 0x000fe2000f8e0200 */
[----:B------:R-:W-:Y:S02]  /*8dd0*/  ULDC.64 UR4, c[0x0][0x318] ;  /* 0x0000c60000047ab9 */ /* 0x000fe40000000a00 */
[----:B------:R-:W-:Y:S01]  /*8de0*/  LEA R17, P0, R2, UR4, 0x1 ;  /* 0x0000000402117c11 */ /* 0x000fe2000f8008ff */
[----:B------:R-:W-:-:S05]  /*8df0*/  IMAD.IADD R0, R3, 0x1, R0 ;  /* 0x0000000103007824 */ /* 0x000fca00078e0200 */
[----:B------:R-:W-:Y:S02]  /*8e00*/  LEA.HI.X R18, R2, UR5, R0, 0x1, P0 ;  /* 0x0000000502127c11 */ /* 0x000fe400080f0c00 */
[----:B------:R-:W-:Y:S02]  /*8e10*/  LEA R0, R23, UR37, 0x3 ;  /* 0x0000002517007c11 */ /* 0x000fe4000f8e18ff */
[----:B------:R-:W-:-:S04]  /*8e20*/  SHF.L.U32 R2, R25, 0x1f, RZ ;  /* 0x0000001f19027819 */ /* 0x000fc800000006ff */
[----:B------:R-:W0:Y:S02]  /*8e30*/  SYNCS.PHASECHK.TRANS64.TRYWAIT P0, [R0+URZ+0x2d840], R2 ;  /* 0x02d84002000075a7 */ /* 0x000e24000800017f */
[----:B0-----:R-:W-:Y:S05]  /*8e40*/  @!P0 BRA `(.L_x_43) ;  /* 0x0000002c00088947 */ /* 0x001fea0003800000 */
.L_x_89:
[----:B------:R-:W-:Y:S05]  /*8e50*/  BSYNC B0 ;  /* 0x0000000000007941 */ /* 0x000fea0003800000 */
.L_x_42:
[----:B------:R-:W1:Y:S01]  /*8e60*/  S2R R9, SR_TID.X ;  /* 0x0000000000097919 */ /* 0x000e620000002100 */
[----:B------:R-:W-:Y:S01]  /*8e70*/  ULDC.64 UR4, c[0x0][0x300] ;  /* 0x0000c00000047ab9 */ /* 0x000fe20000000a00 */
[----:B------:R-:W-:Y:S01]  /*8e80*/  USHF.L.U32 UR6, UR43, 0x7, URZ ;  /* 0x000000072b067899 */ /* 0x000fe2000800063f */
[----:B------:R-:W-:Y:S01]  /*8e90*/  IMAD R7, R7, UR4, RZ ;  /* 0x0000000407077c24 */ /* 0x000fe2000f8e02ff */
[----:B------:R-:W-:Y:S01]  /*8ea0*/  LOP3.LUT P4, RZ, R16, 0x4, RZ, 0xc0, !PT ;  /* 0x0000000410ff7812 */ /* 0x000fe2000788c0ff */
[----:B0-----:R-:W-:Y:S01]  /*8eb0*/  IMAD.WIDE.U32 R2, R6, UR4, RZ ;  /* 0x0000000406027c25 */ /* 0x001fe2000f8e00ff */
[C---:B------:R-:W-:Y:S02]  /*8ec0*/  LOP3.LUT P3, RZ, R16.reuse, 0x2, RZ, 0xc0, !PT ;  /* 0x0000000210ff7812 */ /* 0x040fe4000786c0ff */
[----:B------:R-:W-:Y:S01]  /*8ed0*/  LOP3.LUT P2, RZ, R16, 0x1, RZ, 0xc0, !PT ;  /* 0x0000000110ff7812 */ /* 0x000fe2000784c0ff */
[----:B------:R-:W-:Y:S01]  /*8ee0*/  IMAD R7, R6, UR5, R7 ;  /* 0x0000000506077c24 */ /* 0x000fe2000f8e0207 */
[----:B------:R-:W-:-:S02]  /*8ef0*/  ULDC.64 UR4, c[0x0][0x310] ;  /* 0x0000c40000047ab9 */ /* 0x000fc40000000a00 */
[----:B------:R-:W-:Y:S02]  /*8f00*/  IMAD R5, R5, UR4, RZ ;  /* 0x0000000405057c24 */ /* 0x000fe4000f8e02ff */
[----:B------:R-:W-:Y:S02]  /*8f10*/  IMAD.IADD R3, R3, 0x1, R7 ;  /* 0x0000000103037824 */ /* 0x000fe400078e0207 */
[C---:B------:R-:W-:Y:S02]  /*8f20*/  IMAD R5, R4.reuse, UR5, R5 ;  /* 0x0000000504057c24 */ /* 0x040fe4000f8e0205 */
[----:B------:R-:W-:Y:S01]  /*8f30*/  IMAD.WIDE.U32 R2, R4, UR4, R2 ;  /* 0x0000000404027c25 */ /* 0x000fe2000f8e0002 */
[----:B------:R-:W-:-:S03]  /*8f40*/  ULDC.64 UR4, c[0x0][0x308] ;  /* 0x0000c20000047ab9 */ /* 0x000fc60000000a00 */
[----:B------:R-:W-:Y:S02]  /*8f50*/  IMAD.IADD R3, R3, 0x1, R5 ;  /* 0x0000000103037824 */ /* 0x000fe400078e0205 */
[----:B------:R-:W-:Y:S02]  /*8f60*/  IMAD R5, R29, UR4, RZ ;  /* 0x000000041d057c24 */ /* 0x000fe4000f8e02ff */
[----:B------:R-:W-:-:S04]  /*8f70*/  IMAD.WIDE.U32 R2, R22, UR4, R2 ;  /* 0x0000000416027c25 */ /* 0x000fc8000f8e0002 */
[----:B------:R-:W-:Y:S01]  /*8f80*/  IMAD R4, R22, UR5, R5 ;  /* 0x0000000516047c24 */ /* 0x000fe2000f8e0205 */
[----:B------:R-:W-:Y:S01]  /*8f90*/  ULDC.64 UR4, c[0x0][0x2e8] ;  /* 0x0000ba0000047ab9 */ /* 0x000fe20000000a00 */
[----:B-1----:R-:W-:Y:S01]  /*8fa0*/  SHF.R.U32.HI R10, RZ, 0x2, R9 ;  /* 0x00000002ff0a7819 */ /* 0x002fe20000011609 */
[----:B------:R-:W-:Y:S01]  /*8fb0*/  IMAD.SHL.U32 R8, R9, 0x8, RZ ;  /* 0x0000000809087824 */ /* 0x000fe200078e00ff */
[----:B------:R-:W-:Y:S01]  /*8fc0*/  LEA R5, P0, R2, UR4, 0x1 ;  /* 0x0000000402057c11 */ /* 0x000fe2000f8008ff */
[----:B------:R-:W-:Y:S01]  /*8fd0*/  IMAD.U32 R9, RZ, RZ, UR6 ;  /* 0x00000006ff097e24 */ /* 0x000fe2000f8e00ff */
[----:B------:R-:W-:Y:S01]  /*8fe0*/  IADD3 R4, R3, R4, RZ ;  /* 0x0000000403047210 */ /* 0x000fe20007ffe0ff */
[----:B------:R-:W-:Y:S01]  /*8ff0*/  UMOV UR4, 0xffffffff ;  /* 0xffffffff00047882 */ /* 0x000fe20000000000 */
[----:B------:R-:W-:Y:S02]  /*9000*/  LOP3.LUT R10, R10, 0x1f, RZ, 0xc0, !PT ;  /* 0x0000001f0a0a7812 */ /* 0x000fe400078ec0ff */
[----:B------:R-:W-:Y:S01]  /*9010*/  LEA.HI.X R6, R2, UR5, R4, 0x1, P0 ;  /* 0x0000000502067c11 */ /* 0x000fe200080f0c04 */
[----:B------:R-:W-:Y:S01]  /*9020*/  IMAD R4, R23, 0x3000, R28 ;  /* 0x0000300017047824 */ /* 0x000fe200078e021c */
[----:B------:R-:W-:-:S02]  /*9030*/  LOP3.LUT R8, R8, 0x18, RZ, 0xc0, !PT ;  /* 0x0000001808087812 */ /* 0x000fc400078ec0ff */
[----:B------:R-:W-:Y:S01]  /*9040*/  IADD3 R9, -R10, UR36, -R9 ;  /* 0x000000240a097c10 */ /* 0x000fe2000fffe909 */
[----:B------:R-:W-:Y:S06]  /*9050*/  BRA.DIV UR4, `(.L_x_44) ;  /* 0x0000002a04987947 */ /* 0x000fec000b800000 */
[----:B------:R-:W0:Y:S01]  /*9060*/  SHFL.IDX PT, R3, R5, RZ, 0x1c1f ;  /* 0x001c1fff05037589 */ /* 0x000e2200000e0000 */
[----:B------:R-:W-:-:S03]  /*9070*/  ISETP.GE.AND P0, PT, R9, 0x1, PT ;  /* 0x000000010900780c */ /* 0x000fc60003f06270 */
[----:B------:R-:W1:Y:S04]  /*9080*/  SHFL.IDX PT, R2, R6, RZ, 0x1c1f ;  /* 0x001c1fff06027589 */ /* 0x000e6800000e0000 */
[----:B------:R-:W-:Y:S06]  /*9090*/  SHFL.IDX PT, R14, R5, 0x3, 0x1c1f ;  /* 0x007c1f00050e7f89 */ /* 0x000fec00000e0000 */
[----:B------:R-:W-:-:S02]  /*90a0*/  @P0 LEA R7, R4, UR37, 0x1 ;  /* 0x0000002504070c11 */ /* 0x000fc4000f8e08ff */
[----:B0-----:R-:W-:-:S05]  /*90b0*/  @P0 LEA R3, P1, R8, R3, 0x1 ;  /* 0x0000000308030211 */ /* 0x001fca00078208ff */
[----:B-1----:R-:W-:-:S05]  /*90c0*/  @P0 IMAD.X R2, RZ, RZ, R2, P1 ;  /* 0x000000ffff020224 */ /* 0x002fca00008e0602 */
[----:B------:R-:W-:-:S04]  /*90d0*/  @P0 LOP3.LUT R3, R3, R2, RZ, 0x3c, !PT ;  /* 0x0000000203030212 */ /* 0x000fc800078e3cff */
[----:B------:R-:W-:-:S04]  /*90e0*/  @P0 LOP3.LUT R2, R3, R2, RZ, 0x3c, !PT ;  /* 0x0000000203020212 */ /* 0x000fc800078e3cff */
[----:B------:R-:W-:-:S05]  /*90f0*/  @P0 LOP3.LUT R3, R3, R2, RZ, 0x3c, !PT ;  /* 0x0000000203030212 */ /* 0x000fca00078e3cff */
[----:B------:R-:W-:Y:S04]  /*9100*/  @P0 LDGSTS.E.BYPASS.LTC128B.128 [R7+0x15400], desc[UR48][R2.64], !P4 ;  /* 0x1540000002070fae */ /* 0x000fe8000e101d70 */
[----:B------:R-:W-:Y:S04]  /*9110*/  @P0 LDGSTS.E.BYPASS.LTC128B.128 [R7+0x17400], desc[UR48][R2.64+0x40], !P3 ;  /* 0x1740004002070fae */ /* 0x000fe8000d901d70 */
[----:B------:R0:W-:Y:S01]  /*9120*/  @P0 LDGSTS.E.BYPASS.LTC128B.128 [R7+0x19400], desc[UR48][R2.64+0x80], !P2 ;  /* 0x1940008002070fae */ /* 0x0001e2000d101d70 */
[----:B------:R-:W-:-:S03]  /*9130*/  ISETP.GE.AND P0, PT, R9, 0x21, PT ;  /* 0x000000210900780c */ /* 0x000fc60003f06270 */
[----:B0-----:R-:W0:Y:S10]  /*9140*/  SHFL.IDX PT, R3, R5, 0x1, 0x1c1f ;  /* 0x003c1f0005037f89 */ /* 0x001e3400000e0000 */
[----:B------:R-:W-:Y:S01]  /*9150*/  @P0 LEA R7, R4, UR37, 0x1 ;  /* 0x0000002504070c11 */ /* 0x000fe2000f8e08ff */
[----:B------:R-:W1:Y:S01]  /*9160*/  SHFL.IDX PT, R2, R6, 0x1, 0x1c1f ;  /* 0x003c1f0006027f89 */ /* 0x000e6200000e0000 */
        /* <DEDUP_REMOVED lines=11> */
[----:B------:R-:W1:Y:S04]  /*9220*/  SHFL.IDX PT, R2, R6, 0x2, 0x1c1f ;  /* 0x005c1f0006027f89 */ /* 0x000e6800000e0000 */
[----:B------:R-:W2:Y:S01]  /*9230*/  SHFL.IDX PT, R6, R6, 0x3, 0x1c1f ;  /* 0x007c1f0006067f89 */ /* 0x000ea200000e0000 */
[----:B0-----:R-:W-:-:S04]  /*9240*/  @P0 LEA R3, P1, R8, R3, 0x1 ;  /* 0x0000000308030211 */ /* 0x001fc800078208ff */
[----:B-1----:R-:W-:-:S04]  /*9250*/  @P0 IADD3.X R2, RZ, R2, RZ, P1, !PT ;  /* 0x00000002ff020210 */ /* 0x002fc80000ffe4ff */
[----:B------:R-:W-:-:S04]  /*9260*/  @P0 LOP3.LUT R3, R3, R2, RZ, 0x3c, !PT ;  /* 0x0000000203030212 */ /* 0x000fc800078e3cff */
[----:B------:R-:W-:-:S04]  /*9270*/  @P0 LOP3.LUT R2, R3, R2, RZ, 0x3c, !PT ;  /* 0x0000000203020212 */ /* 0x000fc800078e3cff */
[----:B------:R-:W-:-:S05]  /*9280*/  @P0 LOP3.LUT R3, R3, R2, RZ, 0x3c, !PT ;  /* 0x0000000203030212 */ /* 0x000fca00078e3cff */
[----:B------:R0:W-:Y:S04]  /*9290*/  @P0 LDGSTS.E.BYPASS.LTC128B.128 [R7+0x16400], desc[UR48][R2.64], !P4 ;  /* 0x1640000002070fae */ /* 0x0001e8000e101d70 */
[----:B------:R0:W-:Y:S04]  /*92a0*/  @P0 LDGSTS.E.BYPASS.LTC128B.128 [R7+0x18400], desc[UR48][R2.64+0x40], !P3 ;  /* 0x1840004002070fae */ /* 0x0001e8000d901d70 */
[----:B--2---:R0:W-:Y:S02]  /*92b0*/  @P0 LDGSTS.E.BYPASS.LTC128B.128 [R7+0x1a400], desc[UR48][R2.64+0x80], !P2 ;  /* 0x1a40008002070fae */ /* 0x0041e4000d101d70 */
.L_x_99:
[----:B------:R-:W-:-:S13]  /*92c0*/  ISETP.GE.AND P0, PT, R9, 0x61, PT ;  /* 0x000000610900780c */ /* 0x000fda0003f06270 */
[----:B0-----:R-:W-:Y:S02]  /*92d0*/  @P0 LEA R2, P1, R8, R14, 0x1 ;  /* 0x0000000e08020211 */ /* 0x001fe400078208ff */
[----:B------:R-:W-:-:S03]  /*92e0*/  @P0 LEA R5, R4, UR37, 0x1 ;  /* 0x0000002504050c11 */ /* 0x000fc6000f8e08ff */
[----:B------:R-:W-:-:S05]  /*92f0*/  @P0 IMAD.X R3, RZ, RZ, R6, P1 ;  /* 0x000000ffff030224 */ /* 0x000fca00008e0606 */
[----:B------:R-:W-:Y:S01]  /*9300*/  @!PT LDS RZ, [RZ] ;  /* 0x00000000fffff984 */ /* 0x000fe20000000800 */
[----:B------:R-:W-:Y:S01]  /*9310*/  @!PT LDS RZ, [RZ] ;  /* 0x00000000fffff984 */ /* 0x000fe20000000800 */
[----:B------:R-:W-:Y:S01]  /*9320*/  @!PT LDS RZ, [RZ] ;  /* 0x00000000fffff984 */ /* 0x000fe20000000800 */
[----:B------:R0:W-:Y:S04]  /*9330*/  @P0 LDGSTS.E.BYPASS.LTC128B.128 [R5+0x16c00], desc[UR48][R2.64], !P4 ;  /* 0x16c0000002050fae */ /* 0x0001e8000e101d70 */
[----:B------:R0:W-:Y:S04]  /*9340*/  @P0 LDGSTS.E.BYPASS.LTC128B.128 [R5+0x18c00], desc[UR48][R2.64+0x40], !P3 ;  /* 0x18c0004002050fae */ /* 0x0001e8000d901d70 */
[----:B------:R0:W-:Y:S01]  /*9350*/  @P0 LDGSTS.E.BYPASS.LTC128B.128 [R5+0x1ac00], desc[UR48][R2.64+0x80], !P2 ;  /* 0x1ac0008002050fae */ /* 0x0001e2000d101d70 */
[----:B------:R-:W-:Y:S01]  /*9360*/  PLOP3.LUT P0, PT, PT, PT, PT, 0x80, 0x0 ;  /* 0x000000000000781c */ /* 0x000fe20003f0f070 */
[----:B------:R-:W-:-:S12]  /*9370*/  NOP ;  /* 0x0000000000007918 */ /* 0x000fd80000000000 */
.L_x_45:
[----:B------:R-:W-:Y:S02]  /*9380*/  PLOP3.LUT P1, PT, P1, P0, PT, 0xa2, 0x0 ;  /* 0x000000000000781c */ /* 0x000fe40000f21472 */
[----:B------:R-:W-:-:S08]  /*9390*/  @P0 R2UR P1, UR4, R0 ;  /* 0x00000000000402ca */ /* 0x000fd00000020000 */
[----:B------:R-:W-:-:S05]  /*93a0*/  @P0 PLOP3.LUT P0, PT, P1, PT, PT, 0x80, 0x0 ;  /* 0x000000000000081c */ /* 0x000fca0000f0f070 */
[----:B------:R-:W-:Y:S01]  /*93b0*/  @!P1 SYNCS.ARRIVE.TRANS64.RED.A0T1 RZ, [UR4+0x2d830], RZ ;  /* 0x02d830ffffff99a7 */ /* 0x000fe20008200404 */
[----:B------:R-:W-:Y:S07]  /*93c0*/  @!P1 ARRIVES.LDGSTSBAR.64.TRANSCNT [UR4+0x2d830] ;  /* 0x02d83000ff0099b0 */ /* 0x000fee0008000a84 */
[----:B------:R-:W-:Y:S05]  /*93d0*/  @P0 BRA.U.ANY `(.L_x_45) ;  /* 0xfffffffd00e80947 */ /* 0x000fea000393ffff */
[----:B------:R-:W-:Y:S01]  /*93e0*/  NOP ;  /* 0x0000000000007918 */ /* 0x000fe20000000000 */
[----:B0-----:R-:W-:-:S05]  /*93f0*/  IMAD.U32 R2, RZ, RZ, UR40 ;  /* 0x00000028ff027e24 */ /* 0x001fca000f8e00ff */
[----:B------:R-:W-:-:S13]  /*9400*/  ISETP.NE.AND P2, PT, R2, 0x3, PT ;  /* 0x000000030200780c */ /* 0x000fda0003f45270 */
[----:B------:R-:W-:Y:S05]  /*9410*/  @!P2 BRA `(.L_x_46) ;  /* 0x000000000004a947 */ /* 0x000fea0003800000 */
[----:B------:R-:W-:Y:S01]  /*9420*/  BPT.TRAP 0x1 ;  /* 0x000000040000795c */ /* 0x000fe20000300000 */
.L_x_46:
[----:B------:R0:W-:Y:S02]  /*9430*/  SYNCS.ARRIVE.TRANS64.A1T0 RZ, [R0+URZ+0x2d830], RZ ;  /* 0x02d830ff00ff79a7 */ /* 0x0001e4000810003f */
[----:B------:R-:W-:Y:S05]  /*9440*/  WARPSYNC.ALL ;  /* 0x0000000000007948 */ /* 0x000fea0003800000 */
[----:B------:R-:W-:-:S04]  /*9450*/  UIADD3 UR4, UR37, 0xc400, URZ ;  /* 0x0000c40025047890 */ /* 0x000fc8000fffe03f */
[----:B------:R-:W-:Y:S01]  /*9460*/  ULOP3.LUT UP0, URZ, UR4, 0x1bf, URZ, 0xc0, !UPT ;  /* 0x000001bf043f7892 */ /* 0x000fe2000f80c03f */
[----:B------:R-:W-:Y:S05]  /*9470*/  BAR.SYNC.DEFER_BLOCKING 0x8, 0x200 ;  /* 0x0208000000007b1d */ /* 0x000fea0000010000 */
[----:B------:R-:W-:-:S13]  /*9480*/  PLOP3.LUT P0, PT, PT, PT, UP0, 0x80, 0x0 ;  /* 0x000000000000781c */ /* 0x000fda0003f0f008 */
        /* <DEDUP_REMOVED lines=17> */
.L_x_47:
[----:B------:R-:W2:Y:S01]  /*95a0*/  LDL R21, [R1+0xc] ;  /* 0x00000c0001157983 */ /* 0x000ea20000100800 */
[----:B------:R-:W1:Y:S01]  /*95b0*/  LDC R10, c[0x0][0x448] ;  /* 0x00011200ff0a7b82 */ /* 0x000e620000000800 */
[----:B------:R-:W-:Y:S01]  /*95c0*/  ULDC.64 UR4, c[0x0][0x2d8] ;  /* 0x0000b60000047ab9 */ /* 0x000fe20000000a00 */
[----:B0-----:R-:W-:Y:S01]  /*95d0*/  SHF.R.S32.HI R0, RZ, 0x1f, R19 ;  /* 0x0000001fff007819 */ /* 0x001fe20000011413 */
[----:B------:R-:W0:Y:S01]  /*95e0*/  S2R R26, SR_TID.X ;  /* 0x00000000001a7919 */ /* 0x000e220000002100 */
[----:B------:R-:W-:Y:S01]  /*95f0*/  IMAD R3, R29, UR4, RZ ;  /* 0x000000041d037c24 */ /* 0x000fe2000f8e02ff */
[----:B------:R-:W-:Y:S01]  /*9600*/  ULDC.64 UR6, c[0x0][0x2c8] ;  /* 0x0000b20000067ab9 */ /* 0x000fe20000000a00 */
[----:B------:R-:W-:Y:S01]  /*9610*/  IMAD.MOV R6, RZ, RZ, -R24 ;  /* 0x000000ffff067224 */ /* 0x000fe200078e0a18 */
[----:B------:R-:W-:Y:S01]  /*9620*/  ULDC.64 UR8, c[0x0][0x280] ;  /* 0x0000a00000087ab9 */ /* 0x000fe20000000a00 */
[C---:B------:R-:W-:Y:S01]  /*9630*/  IMAD R4, R22.reuse, UR5, R3 ;  /* 0x0000000516047c24 */ /* 0x040fe2000f8e0203 */
[----:B------:R-:W3:Y:S01]  /*9640*/  S2R R11, SR_TID.X ;  /* 0x00000000000b7919 */ /* 0x000ee20000002100 */
[----:B------:R-:W-:Y:S01]  /*9650*/  IMAD.WIDE.U32 R2, R22, UR4, RZ ;  /* 0x0000000416027c25 */ /* 0x000fe2000f8e00ff */
[----:B------:R-:W-:Y:S01]  /*9660*/  ULDC.64 UR4, c[0x0][0x2e0] ;  /* 0x0000b80000047ab9 */ /* 0x000fe20000000a00 */
[----:B------:R-:W-:-:S02]  /*9670*/  LOP3.LUT P3, RZ, R16, 0x400, RZ, 0xc0, !PT ;  /* 0x0000040010ff7812 */ /* 0x000fc4000786c0ff */
[----:B------:R-:W-:Y:S01]  /*9680*/  IMAD R0, R0, UR4, RZ ;  /* 0x0000000400007c24 */ /* 0x000fe2000f8e02ff */
[C---:B------:R-:W-:Y:S01]  /*9690*/  LOP3.LUT P4, RZ, R16.reuse, 0x200, RZ, 0xc0, !PT ;  /* 0x0000020010ff7812 */ /* 0x040fe2000788c0ff */
[----:B------:R-:W-:Y:S01]  /*96a0*/  IMAD.IADD R3, R3, 0x1, R4 ;  /* 0x0000000103037824 */ /* 0x000fe200078e0204 */
[----:B------:R-:W-:Y:S01]  /*96b0*/  LOP3.LUT P5, RZ, R16, 0x100, RZ, 0xc0, !PT ;  /* 0x0000010010ff7812 */ /* 0x000fe200078ac0ff */
[C---:B------:R-:W-:Y:S02]  /*96c0*/  IMAD R5, R19.reuse, UR5, R0 ;  /* 0x0000000513057c24 */ /* 0x040fe4000f8e0200 */
[----:B------:R-:W-:Y:S01]  /*96d0*/  IMAD.WIDE.U32 R2, R19, UR4, R2 ;  /* 0x0000000413027c25 */ /* 0x000fe2000f8e0002 */
[----:B------:R-:W-:Y:S01]  /*96e0*/  ULDC UR4, c[0x0][0xc38] ;  /* 0x00030e0000047ab9 */ /* 0x000fe20000000800 */
[----:B------:R-:W-:Y:S02]  /*96f0*/  LEA R19, R28, UR37, 0x1 ;  /* 0x000000251c137c11 */ /* 0x000fe4000f8e08ff */
[----:B-1----:R-:W-:-:S02]  /*9700*/  ISETP.NE.AND P0, PT, R10, 0x1, PT ;  /* 0x000000010a00780c */ /* 0x002fc40003f05270 */
[----:B------:R-:W-:Y:S02]  /*9710*/  IADD3 R3, R3, R5, RZ ;  /* 0x0000000503037210 */ /* 0x000fe40007ffe0ff */
[----:B0-----:R-:W-:Y:S01]  /*9720*/  SHF.R.U32.HI R20, RZ, 0x2, R26 ;  /* 0x00000002ff147819 */ /* 0x001fe2000001161a */
[----:B------:R-:W-:-:S08]  /*9730*/  IMAD.SHL.U32 R26, R26, 0x20, RZ ;  /* 0x000000201a1a7824 */ /* 0x000fd000078e00ff */
[----:B------:R-:W0:Y:S01]  /*9740*/  @P0 LDC R0, c[0x0][0x44c] ;  /* 0x00011300ff000b82 */ /* 0x000e220000000800 */
[----:B------:R-:W-:Y:S02]  /*9750*/  LOP3.LUT R20, R20, 0x1f, RZ, 0xc0, !PT ;  /* 0x0000001f14147812 */ /* 0x000fe400078ec0ff */
[----:B------:R-:W-:-:S05]  /*9760*/  LOP3.LUT R26, R26, 0x60, RZ, 0xc0, !PT ;  /* 0x000000601a1a7812 */ /* 0x000fca00078ec0ff */
[----:B------:R-:W1:Y:S01]  /*9770*/  @P0 LDC R4, c[0x0][0x450] ;  /* 0x00011400ff040b82 */ /* 0x000e620000000800 */
[----:B------:R-:W-:-:S07]  /*9780*/  LOP3.LUT R20, R20, R26, RZ, 0xfc, !PT ;  /* 0x0000001a14147212 */ /* 0x000fce00078efcff */
[----:B------:R-:W4:Y:S01]  /*9790*/  @P0 LDC R9, c[0x0][0x44c] ;  /* 0x00011300ff090b82 */ /* 0x000f220000000800 */
[----:B--2---:R-:W-:Y:S01]  /*97a0*/  IMAD R6, R6, UR4, R21 ;  /* 0x0000000406067c24 */ /* 0x004fe2000f8e0215 */
[----:B------:R-:W-:Y:S01]  /*97b0*/  ULDC.64 UR4, c[0x0][0x2d0] ;  /* 0x0000b40000047ab9 */ /* 0x000fe20000000a00 */
[----:B---3--:R-:W-:Y:S02]  /*97c0*/  SHF.R.U32.HI R21, RZ, 0x2, R11 ;  /* 0x00000002ff157819 */ /* 0x008fe4000001160b */
[----:B------:R-:W-:Y:S02]  /*97d0*/  IMAD R7, R6, 0xc0, R20 ;  /* 0x000000c006077824 */ /* 0x000fe400078e0214 */
[----:B------:R-:W-:Y:S01]  /*97e0*/  IMAD.SHL.U32 R20, R11, 0x8, RZ ;  /* 0x000000080b147824 */ /* 0x000fe200078e00ff */
[----:B------:R-:W-:Y:S01]  /*97f0*/  LOP3.LUT R21, R21, 0x1f, RZ, 0xc0, !PT ;  /* 0x0000001f15157812 */ /* 0x000fe200078ec0ff */
[----:B0-----:R-:W-:-:S03]  /*9800*/  @P0 IMAD.HI.U32 R0, R7, R0, RZ ;  /* 0x0000000007000227 */ /* 0x001fc600078e00ff */
[----:B------:R-:W-:Y:S01]  /*9810*/  LOP3.LUT R20, R20, 0x18, RZ, 0xc0, !PT ;  /* 0x0000001814147812 */ /* 0x000fe200078ec0ff */
[----:B------:R-:W-:Y:S01]  /*9820*/  IMAD.MOV.U32 R5, RZ, RZ, R7 ;  /* 0x000000ffff057224 */ /* 0x000fe200078e0007 */
[----:B-1----:R-:W-:-:S04]  /*9830*/  @P0 SHF.R.U32.HI R5, RZ, R4, R0 ;  /* 0x00000004ff050219 */ /* 0x002fc80000011600 */
[----:B------:R-:W-:-:S05]  /*9840*/  SHF.R.S32.HI R0, RZ, 0x1f, R5 ;  /* 0x0000001fff007819 */ /* 0x000fca0000011405 */
[----:B------:R-:W-:-:S04]  /*9850*/  IMAD R0, R0, UR4, RZ ;  /* 0x0000000400007c24 */ /* 0x000fc8000f8e02ff */
[C---:B------:R-:W-:Y:S02]  /*9860*/  IMAD R8, R5.reuse, UR5, R0 ;  /* 0x0000000505087c24 */ /* 0x040fe4000f8e0200 */
[----:B------:R-:W-:Y:S02]  /*9870*/  IMAD.MOV R0, RZ, RZ, -R5 ;  /* 0x000000ffff007224 */ /* 0x000fe400078e0a05 */
[----:B------:R-:W-:-:S04]  /*9880*/  IMAD.WIDE.U32 R4, R5, UR4, R2 ;  /* 0x0000000405047c25 */ /* 0x000fc8000f8e0002 */
[----:B------:R-:W-:Y:S02]  /*9890*/  IMAD R0, R10, R0, R7 ;  /* 0x000000000a007224 */ /* 0x000fe400078e0207 */
[----:B------:R-:W-:-:S03]  /*98a0*/  IMAD.IADD R5, R5, 0x1, R8 ;  /* 0x0000000105057824 */ /* 0x000fc600078e0208 */
[----:B------:R-:W-:Y:S01]  /*98b0*/  SHF.R.S32.HI R8, RZ, 0x1f, R0 ;  /* 0x0000001fff087819 */ /* 0x000fe20000011400 */
[----:B------:R-:W-:-:S04]  /*98c0*/  IMAD.WIDE.U32 R4, R0, UR6, R4 ;  /* 0x0000000600047c25 */ /* 0x000fc8000f8e0004 */
[----:B------:R-:W-:-:S04]  /*98d0*/  IMAD R8, R8, UR6, RZ ;  /* 0x0000000608087c24 */ /* 0x000fc8000f8e02ff */
[----:B------:R-:W-:Y:S01]  /*98e0*/  IMAD R8, R0, UR7, R8 ;  /* 0x0000000700087c24 */ /* 0x000fe2000f8e0208 */
[----:B------:R-:W-:-:S03]  /*98f0*/  LEA R0, P1, R4, UR8, 0x1 ;  /* 0x0000000804007c11 */ /* 0x000fc6000f8208ff */
[----:B------:R-:W-:Y:S01]  /*9900*/  IMAD.IADD R5, R5, 0x1, R8 ;  /* 0x0000000105057824 */ /* 0x000fe200078e0208 */
[----:B------:R-:W-:-:S04]  /*9910*/  IADD3 R8, R7, 0x80, RZ ;  /* 0x0000008007087810 */ /* 0x000fc80007ffe0ff */
[----:B------:R-:W-:Y:S01]  /*9920*/  LEA.HI.X R4, R4, UR9, R5, 0x1, P1 ;  /* 0x0000000904047c11 */ /* 0x000fe200088f0c05 */
[----:B----4-:R-:W-:Y:S01]  /*9930*/  @P0 IMAD.HI.U32 R9, R8, R9, RZ ;  /* 0x0000000908090227 */ /* 0x010fe200078e00ff */
[----:B------:R-:W0:Y:S03]  /*9940*/  @P0 LDC R5, c[0x0][0x450] ;  /* 0x00011400ff050b82 */ /* 0x000e260000000800 */
[----:B------:R-:W-:Y:S01]  /*9950*/  IMAD.MOV.U32 R7, RZ, RZ, R8 ;  /* 0x000000ffff077224 */ /* 0x000fe200078e0008 */
[----:B0-----:R-:W-:-:S05]  /*9960*/  @P0 SHF.R.U32.HI R7, RZ, R5, R9 ;  /* 0x00000005ff070219 */ /* 0x001fca0000011609 */
[----:B------:R-:W-:Y:S02]  /*9970*/  IMAD.MOV R5, RZ, RZ, -R7 ;  /* 0x000000ffff057224 */ /* 0x000fe400078e0a07 */
[----:B------:R-:W-:-:S04]  /*9980*/  IMAD.WIDE.U32 R2, R7, UR4, R2 ;  /* 0x0000000407027c25 */ /* 0x000fc8000f8e0002 */
[----:B------:R-:W-:Y:S01]  /*9990*/  IMAD R5, R10, R5, R8 ;  /* 0x000000050a057224 */ /* 0x000fe200078e0208 */
[----:B------:R-:W-:-:S05]  /*99a0*/  SHF.R.S32.HI R8, RZ, 0x1f, R7 ;  /* 0x0000001fff087819 */ /* 0x000fca0000011407 */
[----:B------:R-:W-:Y:S01]  /*99b0*/  IMAD R8, R8, UR4, RZ ;  /* 0x0000000408087c24 */ /* 0x000fe2000f8e02ff */
[----:B------:R-:W-:-:S03]  /*99c0*/  UMOV UR4, 0xffffffff ;  /* 0xffffffff00047882 */ /* 0x000fc60000000000 */
[----:B------:R-:W-:Y:S01]  /*99d0*/  IMAD R8, R7, UR5, R8 ;  /* 0x0000000507087c24 */ /* 0x000fe2000f8e0208 */
[----:B------:R-:W-:-:S03]  /*99e0*/  SHF.R.S32.HI R7, RZ, 0x1f, R5 ;  /* 0x0000001fff077819 */ /* 0x000fc60000011405 */
[----:B------:R-:W-:Y:S02]  /*99f0*/  IMAD.IADD R3, R3, 0x1, R8 ;  /* 0x0000000103037824 */ /* 0x000fe400078e0208 */
[----:B------:R-:W-:Y:S02]  /*9a00*/  IMAD R7, R7, UR6, RZ ;  /* 0x0000000607077c24 */ /* 0x000fe4000f8e02ff */
[----:B------:R-:W-:-:S04]  /*9a10*/  IMAD.WIDE.U32 R2, R5, UR6, R2 ;  /* 0x0000000605027c25 */ /* 0x000fc8000f8e0002 */
[----:B------:R-:W-:Y:S01]  /*9a20*/  IMAD R7, R5, UR7, R7 ;  /* 0x0000000705077c24 */ /* 0x000fe2000f8e0207 */
[----:B------:R-:W-:-:S04]  /*9a30*/  LEA R8, P0, R2, UR8, 0x1 ;  /* 0x0000000802087c11 */ /* 0x000fc8000f8008ff */
[----:B------:R-:W-:-:S04]  /*9a40*/  IADD3 R7, R3, R7, RZ ;  /* 0x0000000703077210 */ /* 0x000fc80007ffe0ff */
[----:B------:R-:W-:Y:S01]  /*9a50*/  LEA.HI.X R7, R2, UR9, R7, 0x1, P0 ;  /* 0x0000000902077c11 */ /* 0x000fe200080f0c07 */
[----:B------:R-:W-:Y:S06]  /*9a60*/  BRA.DIV UR4, `(.L_x_48) ;  /* 0x00000026047c7947 */ /* 0x000fec000b800000 */
[----:B------:R-:W0:Y:S01]  /*9a70*/  SHFL.IDX PT, R3, R0, RZ, 0x1c1f ;  /* 0x001c1fff00037589 */ /* 0x000e2200000e0000 */
[----:B------:R-:W-:-:S03]  /*9a80*/  IMAD R5, R6, 0xc0, R21 ;  /* 0x000000c006057824 */ /* 0x000fc600078e0215 */
[----:B------:R-:W1:Y:S01]  /*9a90*/  SHFL.IDX PT, R2, R4, RZ, 0x1c1f ;  /* 0x001c1fff04027589 */ /* 0x000e6200000e0000 */
[C---:B------:R-:W-:Y:S01]  /*9aa0*/  VIADD R6, R5.reuse, 0x20 ;  /* 0x0000002005067836 */ /* 0x040fe20000000000 */
[----:B------:R-:W-:Y:S02]  /*9ab0*/  ISETP.GE.AND P0, PT, R5, UR38, PT ;  /* 0x0000002605007c0c */ /* 0x000fe4000bf06270 */
[----:B------:R-:W-:Y:S11]  /*9ac0*/  SHFL.IDX PT, R14, R0, 0x3, 0x1c1f ;  /* 0x007c1f00000e7f89 */ /* 0x000ff600000e0000 */
[----:B0-----:R-:W-:-:S05]  /*9ad0*/  @!P0 LEA R3, P1, R20, R3, 0x1 ;  /* 0x0000000314038211 */ /* 0x001fca00078208ff */
[----:B-1----:R-:W-:-:S05]  /*9ae0*/  @!P0 IMAD.X R2, RZ, RZ, R2, P1 ;  /* 0x000000ffff028224 */ /* 0x002fca00008e0602 */
[----:B------:R-:W-:-:S04]  /*9af0*/  @!P0 LOP3.LUT R3, R3, R2, RZ, 0x3c, !PT ;  /* 0x0000000203038212 */ /* 0x000fc800078e3cff */
[----:B------:R-:W-:-:S04]  /*9b00*/  @!P0 LOP3.LUT R2, R3, R2, RZ, 0x3c, !PT ;  /* 0x0000000203028212 */ /* 0x000fc800078e3cff */
[----:B------:R-:W-:-:S05]  /*9b10*/  @!P0 LOP3.LUT R3, R3, R2, RZ, 0x3c, !PT ;  /* 0x0000000203038212 */ /* 0x000fca00078e3cff */
[----:B------:R-:W-:Y:S04]  /*9b20*/  @!P0 LDGSTS.E.BYPASS.LTC128B.128 [R19+0xc400], desc[UR48][R2.64], !P3 ;  /* 0x0c40000002138fae */ /* 0x000fe8000d901d70 */
[----:B------:R-:W-:Y:S04]  /*9b30*/  @!P0 LDGSTS.E.BYPASS.LTC128B.128 [R19+0xf400], desc[UR48][R2.64+0x40], !P4 ;  /* 0x0f40004002138fae */ /* 0x000fe8000e101d70 */
[----:B------:R0:W-:Y:S01]  /*9b40*/  @!P0 LDGSTS.E.BYPASS.LTC128B.128 [R19+0x12400], desc[UR48][R2.64+0x80], !P5 ;  /* 0x1240008002138fae */ /* 0x0001e2000e901d70 */
[----:B------:R-:W-:Y:S01]  /*9b50*/  ISETP.GE.AND P0, PT, R6, UR38, PT ;  /* 0x0000002606007c0c */ /* 0x000fe2000bf06270 */
[----:B------:R-:W-:-:S02]  /*9b60*/  VIADD R6, R5, 0x40 ;  /* 0x0000004005067836 */ /* 0x000fc40000000000 */
[----:B0-----:R-:W0:Y:S04]  /*9b70*/  SHFL.IDX PT, R3, R0, 0x1, 0x1c1f ;  /* 0x003c1f0000037f89 */ /* 0x001e2800000e0000 */
[----:B------:R-:W1:Y:S06]  /*9b80*/  SHFL.IDX PT, R2, R4, 0x1, 0x1c1f ;  /* 0x003c1f0004027f89 */ /* 0x000e6c00000e0000 */
[----:B0-----:R-:W-:-:S04]  /*9b90*/  @!P0 LEA R3, P1, R20, R3, 0x1 ;  /* 0x0000000314038211 */ /* 0x001fc800078208ff */
[----:B-1----:R-:W-:-:S04]  /*9ba0*/  @!P0 IADD3.X R2, RZ, R2, RZ, P1, !PT ;  /* 0x00000002ff028210 */ /* 0x002fc80000ffe4ff */
        /* <DEDUP_REMOVED lines=9> */
[----:B------:R-:W1:Y:S04]  /*9c40*/  SHFL.IDX PT, R2, R4, 0x2, 0x1c1f ;  /* 0x005c1f0004027f89 */ /* 0x000e6800000e0000 */
[----:B------:R-:W2:Y:S04]  /*9c50*/  SHFL.IDX PT, R4, R4, 0x3, 0x1c1f ;  /* 0x007c1f0004047f89 */ /* 0x000ea800000e0000 */
[----:B------:R-:W-:Y:S04]  /*9c60*/  SHFL.IDX PT, R0, R7, RZ, 0x1c1f ;  /* 0x001c1fff07007589 */ /* 0x000fe800000e0000 */
[----:B------:R-:W-:Y:S01]  /*9c70*/  SHFL.IDX PT, R7, R7, 0x1, 0x1c1f ;  /* 0x003c1f0007077f89 */ /* 0x000fe200000e0000 */
        /* <DEDUP_REMOVED lines=8> */
[----:B------:R-:W-:-:S13]  /*9d00*/  ISETP.GE.AND P0, PT, R6, UR38, PT ;  /* 0x0000002606007c0c */ /* 0x000fda000bf06270 */
[----:B------:R-:W-:-:S04]  /*9d10*/  @!P0 LEA R14, P1, R20, R14, 0x1 ;  /* 0x0000000e140e8211 */ /* 0x000fc800078208ff */
[----:B--2---:R-:W-:Y:S01]  /*9d20*/  @!P0 IADD3.X R9, RZ, R4, RZ, P1, !PT ;  /* 0x00000004ff098210 */ /* 0x004fe20000ffe4ff */
[----:B0-----:R-:W-:Y:S02]  /*9d30*/  @!P0 IMAD.MOV.U32 R2, RZ, RZ, R14 ;  /* 0x000000ffff028224 */ /* 0x001fe400078e000e */
[----:B------:R-:W0:Y:S01]  /*9d40*/  SHFL.IDX PT, R14, R8, RZ, 0x1c1f ;  /* 0x001c1fff080e7589 */ /* 0x000e2200000e0000 */
[----:B------:R-:W-:Y:S02]  /*9d50*/  VIADD R4, R5, 0x80 ;  /* 0x0000008005047836 */ /* 0x000fe40000000000 */
[----:B------:R-:W-:-:S05]  /*9d60*/  @!P0 IMAD.MOV.U32 R3, RZ, RZ, R9 ;  /* 0x000000ffff038224 */ /* 0x000fca00078e0009 */
[----:B------:R-:W-:Y:S04]  /*9d70*/  @!P0 LDGSTS.E.BYPASS.LTC128B.128 [R19+0xdc00], desc[UR48][R2.64], !P3 ;  /* 0x0dc0000002138fae */ /* 0x000fe8000d901d70 */
[----:B------:R-:W-:Y:S04]  /*9d80*/  @!P0 LDGSTS.E.BYPASS.LTC128B.128 [R19+0x10c00], desc[UR48][R2.64+0x40], !P4 ;  /* 0x10c0004002138fae */ /* 0x000fe8000e101d70 */
[----:B------:R1:W-:Y:S01]  /*9d90*/  @!P0 LDGSTS.E.BYPASS.LTC128B.128 [R19+0x13c00], desc[UR48][R2.64+0x80], !P5 ;  /* 0x13c0008002138fae */ /* 0x0003e2000e901d70 */
[----:B------:R-:W-:-:S13]  /*9da0*/  ISETP.GE.AND P0, PT, R4, UR38, PT ;  /* 0x0000002604007c0c */ /* 0x000fda000bf06270 */
[----:B0-----:R-:W-:-:S04]  /*9db0*/  @!P0 LEA R14, P1, R20, R14, 0x1 ;  /* 0x0000000e140e8211 */ /* 0x001fc800078208ff */
[----:B------:R-:W-:Y:S01]  /*9dc0*/  @!P0 IADD3.X R9, RZ, R0, RZ, P1, !PT ;  /* 0x00000000ff098210 */ /* 0x000fe20000ffe4ff */
[----:B-1----:R-:W-:Y:S02]  /*9dd0*/  @!P0 IMAD.MOV.U32 R2, RZ, RZ, R14 ;  /* 0x000000ffff028224 */ /* 0x002fe400078e000e */
[----:B------:R0:W1:Y:S02]  /*9de0*/  SHFL.IDX PT, R14, R8, 0x1, 0x1c1f ;  /* 0x003c1f00080e7f89 */ /* 0x00006400000e0000 */
[----:B------:R-:W-:-:S05]  /*9df0*/  @!P0 IMAD.MOV.U32 R3, RZ, RZ, R9 ;  /* 0x000000ffff038224 */ /* 0x000fca00078e0009 */
[----:B------:R0:W-:Y:S04]  /*9e00*/  @!P0 LDGSTS.E.BYPASS.LTC128B.128 [R19+0xe400], desc[UR48][R2.64], !P3 ;  /* 0x0e40000002138fae */ /* 0x0001e8000d901d70 */
[----:B------:R0:W-:Y:S04]  /*9e10*/  @!P0 LDGSTS.E.BYPASS.LTC128B.128 [R19+0x11400], desc[UR48][R2.64+0x40], !P4 ;  /* 0x1140004002138fae */ /* 0x0001e8000e101d70 */
[----:B------:R0:W-:Y:S02]  /*9e20*/  @!P0 LDGSTS.E.BYPASS.LTC128B.128 [R19+0x14400], desc[UR48][R2.64+0x80], !P5 ;  /* 0x1440008002138fae */ /* 0x0001e4000e901d70 */
.L_x_112:
[----:B------:R-:W2:Y:S01]  /*9e30*/  LDL R0, [R1+0x10] ;  /* 0x0000100001007983 */ /* 0x000ea20000100800 */
[----:B------:R-:W-:-:S05]  /*9e40*/  VIADD R5, R5, 0xa0 ;  /* 0x000000a005057836 */ /* 0x000fca0000000000 */
[----:B------:R-:W-:-:S13]  /*9e50*/  ISETP.GE.AND P0, PT, R5, UR38, PT ;  /* 0x0000002605007c0c */ /* 0x000fda000bf06270 */
[----:B01----:R-:W-:-:S04]  /*9e60*/  @!P0 LEA R2, P1, R20, R14, 0x1 ;  /* 0x0000000e14028211 */ /* 0x003fc800078208ff */
[----:B------:R-:W-:-:S05]  /*9e70*/  @!P0 IADD3.X R3, RZ, R7, RZ, P1, !PT ;  /* 0x00000007ff038210 */ /* 0x000fca0000ffe4ff */
[----:B------:R-:W-:Y:S01]  /*9e80*/  @!PT LDS RZ, [RZ] ;  /* 0x00000000fffff984 */ /* 0x000fe20000000800 */
[----:B------:R-:W-:Y:S01]  /*9e90*/  @!PT LDS RZ, [RZ] ;  /* 0x00000000fffff984 */ /* 0x000fe20000000800 */
[----:B------:R-:W-:Y:S01]  /*9ea0*/  @!PT LDS RZ, [RZ] ;  /* 0x00000000fffff984 */ /* 0x000fe20000000800 */
[----:B------:R0:W-:Y:S04]  /*9eb0*/  @!P0 LDGSTS.E.BYPASS.LTC128B.128 [R19+0xec00], desc[UR48][R2.64], !P3 ;  /* 0x0ec0000002138fae */ /* 0x0001e8000d901d70 */
[----:B------:R0:W-:Y:S04]  /*9ec0*/  @!P0 LDGSTS.E.BYPASS.LTC128B.128 [R19+0x11c00], desc[UR48][R2.64+0x40], !P4 ;  /* 0x11c0004002138fae */ /* 0x0001e8000e101d70 */
[----:B------:R0:W-:Y:S01]  /*9ed0*/  @!P0 LDGSTS.E.BYPASS.LTC128B.128 [R19+0x14c00], desc[UR48][R2.64+0x80], !P5 ;  /* 0x14c0008002138fae */ /* 0x0001e2000e901d70 */
[----:B------:R-:W-:Y:S01]  /*9ee0*/  NOP ;  /* 0x0000000000007918 */ /* 0x000fe20000000000 */
[----:B------:R-:W-:Y:S02]  /*9ef0*/  SYNCS.ARRIVE.TRANS64.RED.A0T1 RZ, [UR37+0x2d800], RZ ;  /* 0x02d800ffffff79a7 */ /* 0x000fe40008200425 */
[----:B------:R-:W-:Y:S01]  /*9f00*/  ARRIVES.LDGSTSBAR.64.TRANSCNT [UR37+0x2d800] ;  /* 0x02d80000ff0079b0 */ /* 0x000fe20008000aa5 */
[----:B--2---:R-:W-:-:S04]  /*9f10*/  LOP3.LUT R0, R0, 0x1, RZ, 0xc, !PT ;  /* 0x0000000100007812 */ /* 0x004fc800078e0cff */
[----:B------:R-:W-:Y:S01]  /*9f20*/  SHF.L.U32 R0, R0, 0x1f, RZ ;  /* 0x0000001f00007819 */ /* 0x000fe200000006ff */
[----:B------:R-:W-:Y:S01]  /*9f30*/  NOP ;  /* 0x0000000000007918 */ /* 0x000fe20000000000 */
[----:B------:R-:W-:Y:S01]  /*9f40*/  SYNCS.ARRIVE.TRANS64.A1T0 RZ, [UR37+0x2d800], RZ ;  /* 0x02d800ffffff79a7 */ /* 0x000fe20008100025 */
[----:B------:R-:W-:Y:S01]  /*9f50*/  BSSY B0, `(.L_x_49) ;  /* 0x0000003000007945 */ /* 0x000fe20003800000 */
[----:B------:R-:W1:Y:S03]  /*9f60*/  SYNCS.PHASECHK.TRANS64.TRYWAIT P0, [UR37+0x2d820], R0 ;  /* 0x02d82000ff0075a7 */ /* 0x000e660008000165 */
[----:B01----:R-:W-:Y:S05]  /*9f70*/  @!P0 BRA `(.L_x_50) ;  /* 0x0000002800488947 */ /* 0x003fea0003800000 */
.L_x_113:
[----:B------:R-:W-:Y:S05]  /*9f80*/  BSYNC B0 ;  /* 0x0000000000007941 */ /* 0x000fea0003800000 */
.L_x_49:
[----:B------:R-:W-:Y:S01]  /*9f90*/  UISETP.GE.AND UP0, UPT, UR36, 0x81, UPT ;  /* 0x000000812400788c */ /* 0x000fe2000bf06270 */
[----:B------:R-:W-:-:S05]  /*9fa0*/  IMAD.U32 R10, RZ, RZ, UR43 ;  /* 0x0000002bff0a7e24 */ /* 0x000fca000f8e00ff */
[----:B------:R-:W-:-:S13]  /*9fb0*/  PLOP3.LUT P0, PT, PT, PT, UP0, 0x40, 0x0 ;  /* 0x000000000000781c */ /* 0x000fda0003f0e808 */
[----:B------:R-:W-:Y:S05]  /*9fc0*/  @P0 BRA `(.L_x_51) ;  /* 0x0000000c00a00947 */ /* 0x000fea0003800000 */
[----:B------:R-:W-:Y:S01]  /*9fd0*/  BSSY B0, `(.L_x_51) ;  /* 0x00000e7000007945 */ /* 0x000fe20003800000 */
[----:B------:R-:W-:Y:S01]  /*9fe0*/  IMAD.MOV.U32 R20, RZ, RZ, R25 ;  /* 0x000000ffff147224 */ /* 0x000fe200078e0019 */
[----:B0-----:R-:W-:Y:S01]  /*9ff0*/  MOV R0, UR39 ;  /* 0x0000002700007c02 */ /* 0x001fe20008000f00 */
[----:B------:R-:W-:Y:S02]  /*a000*/  IMAD.MOV.U32 R7, RZ, RZ, R23 ;  /* 0x000000ffff077224 */ /* 0x000fe400078e0017 */
[----:B------:R-:W-:-:S07]  /*a010*/  IMAD.U32 R26, RZ, RZ, UR43 ;  /* 0x0000002bff1a7e24 */ /* 0x000fce000f8e00ff */
.L_x_64:
[----:B------:R-:W2:Y:S01]  /*a020*/  LDL R9, [R1+0x8] ;  /* 0x0000080001097983 */ /* 0x000ea20000100800 */
[----:B------:R-:W0:Y:S01]  /*a030*/  LDC R3, c[0x0][0x430] ;  /* 0x00010c00ff037b82 */ /* 0x000e220000000800 */
[----:B------:R-:W-:Y:S02]  /*a040*/  ULDC.64 UR4, c[0x0][0x428] ;  /* 0x00010a0000047ab9 */ /* 0x000fe40000000a00 */
[----:B------:R-:W3:Y:S04]  /*a050*/  LDL R6, [R1+0x4] ;  /* 0x0000040001067983 */ /* 0x000ee80000100800 */
[----:B------:R-:W4:Y:S01]  /*a060*/  LDL R8, [R1] ;  /* 0x0000000001087983 */ /* 0x000f220000100800 */
[----:B------:R-:W1:Y:S01]  /*a070*/  S2R R2, SR_TID.X ;  /* 0x0000000000027919 */ /* 0x000e620000002100 */
[----:B0-----:R-:W-:-:S13]  /*a080*/  ISETP.NE.AND P0, PT, R3, 0x1, PT ;  /* 0x000000010300780c */ /* 0x001fda0003f05270 */
[----:B------:R-:W0:Y:S01]  /*a090*/  @P0 LDC R4, c[0x0][0x434] ;  /* 0x00010d00ff040b82 */ /* 0x000e220000000800 */
[----:B-1----:R-:W-:Y:S01]  /*a0a0*/  IMAD.SHL.U32 R3, R2, 0x20, RZ ;  /* 0x0000002002037824 */ /* 0x002fe200078e00ff */
[----:B------:R-:W-:-:S06]  /*a0b0*/  SHF.R.U32.HI R5, RZ, 0x2, R2 ;  /* 0x00000002ff057819 */ /* 0x000fcc0000011602 */
[----:B------:R-:W1:Y:S01]  /*a0c0*/  @P0 LDC R2, c[0x0][0x438] ;  /* 0x00010e00ff020b82 */ /* 0x000e620000000800 */
[----:B------:R-:W-:Y:S02]  /*a0d0*/  LOP3.LUT R5, R5, 0x1f, RZ, 0xc0, !PT ;  /* 0x0000001f05057812 */ /* 0x000fe400078ec0ff */
[----:B------:R-:W-:-:S03]  /*a0e0*/  LOP3.LUT R3, R3, 0x60, RZ, 0xc0, !PT ;  /* 0x0000006003037812 */ /* 0x000fc600078ec0ff */
[----:B------:R-:W-:-:S05]  /*a0f0*/  IMAD R5, R0, 0x80, R5 ;  /* 0x0000008000057824 */ /* 0x000fca00078e0205 */
[----:B--2---:R-:W-:-:S05]  /*a100*/  IADD3 R5, R3, R5, R9 ;  /* 0x0000000503057210 */ /* 0x004fca0007ffe009 */
[----:B0-----:R-:W-:Y:S01]  /*a110*/  @P0 IMAD.HI.U32 R3, R5, R4, RZ ;  /* 0x0000000405030227 */ /* 0x001fe200078e00ff */
[----:B------:R-:W-:-:S04]  /*a120*/  MOV R4, R5 ;  /* 0x0000000500047202 */ /* 0x000fc80000000f00 */
[----:B-1----:R-:W-:Y:S01]  /*a130*/  @P0 SHF.R.U32.HI R4, RZ, R2, R3 ;  /* 0x00000002ff040219 */ /* 0x002fe20000011603 */
[----:B---3--:R-:W-:-:S03]  /*a140*/  IMAD R6, R6, UR4, RZ ;  /* 0x0000000406067c24 */ /* 0x008fc6000f8e02ff */
[--C-:B------:R-:W-:Y:S01]  /*a150*/  SHF.R.S32.HI R3, RZ, 0x1f, R4.reuse ;  /* 0x0000001fff037819 */ /* 0x100fe20000011404 */
[----:B------:R-:W-:Y:S02]  /*a160*/  IMAD.MOV.U32 R2, RZ, RZ, R4 ;  /* 0x000000ffff027224 */ /* 0x000fe400078e0004 */
[C---:B----4-:R-:W-:Y:S02]  /*a170*/  IMAD R6, R8.reuse, UR5, R6 ;  /* 0x0000000508067c24 */ /* 0x050fe4000f8e0206 */
[----:B------:R-:W-:Y:S01]  /*a180*/  IMAD.WIDE.U32 R2, R8, UR4, R2 ;  /* 0x0000000408027c25 */ /* 0x000fe2000f8e0002 */
[----:B------:R-:W-:-:S03]  /*a190*/  ULDC.64 UR4, c[0x0][0x418] ;  /* 0x0001060000047ab9 */ /* 0x000fc60000000a00 */
[----:B------:R-:W-:Y:S01]  /*a1a0*/  IMAD.IADD R6, R6, 0x1, R3 ;  /* 0x0000000106067824 */ /* 0x000fe200078e0203 */
[C---:B------:R-:W-:Y:S01]  /*a1b0*/  LEA R8, P0, R2.reuse, UR4, 0x2 ;  /* 0x0000000402087c11 */ /* 0x040fe2000f8010ff */
[----:B------:R-:W-:Y:S01]  /*a1c0*/  IMAD.U32 R10, RZ, RZ, UR40 ;  /* 0x00000028ff0a7e24 */ /* 0x000fe2000f8e00ff */
[----:B------:R-:W-:Y:S01]  /*a1d0*/  IADD3 R23, R7, 0x1, RZ ;  /* 0x0000000107177810 */ /* 0x000fe20007ffe0ff */
[----:B------:R-:W-:Y:S01]  /*a1e0*/  ULDC UR4, c[0x0][0x430] ;  /* 0x00010c0000047ab9 */ /* 0x000fe20000000800 */
[----:B------:R-:W-:Y:S01]  /*a1f0*/  LEA.HI.X R9, R2, UR5, R6, 0x2, P0 ;  /* 0x0000000502097c11 */ /* 0x000fe200080f1406 */
[----:B------:R-:W-:-:S04]  /*a200*/  IMAD.MOV R2, RZ, RZ, -R4 ;  /* 0x000000ffff027224 */ /* 0x000fc800078e0a04 */
[----:B------:R-:W2:Y:S01]  /*a210*/  LDG.E R4, desc[UR48][R8.64] ;  /* 0x0000003008047981 */ /* 0x000ea2000c1e1900 */
[----:B------:R-:W-:Y:S02]  /*a220*/  ISETP.NE.AND P1, PT, R10, 0x3, PT ;  /* 0x000000030a00780c */ /* 0x000fe40003f25270 */
[----:B------:R-:W-:Y:S01]  /*a230*/  ISETP.NE.AND P0, PT, R23, 0x2, PT ;  /* 0x000000021700780c */ /* 0x000fe20003f05270 */
[----:B------:R-:W-:-:S03]  /*a240*/  IMAD R5, R2, UR4, R5 ;  /* 0x0000000402057c24 */ /* 0x000fc6000f8e0205 */
[----:B------:R-:W-:Y:S01]  /*a250*/  SEL R25, RZ, 0x1, P0 ;  /* 0x00000001ff197807 */ /* 0x000fe20000000000 */
[----:B------:R-:W-:Y:S01]  /*a260*/  IMAD.MOV.U32 R10, RZ, RZ, R0 ;  /* 0x000000ffff0a7224 */ /* 0x000fe200078e0000 */
[----:B------:R-:W-:Y:S02]  /*a270*/  SEL R23, R23, RZ, P0 ;  /* 0x000000ff17177207 */ /* 0x000fe40000000000 */
[----:B------:R-:W-:Y:S02]  /*a280*/  LOP3.LUT R25, R20, R25, RZ, 0x3c, !PT ;  /* 0x0000001914197212 */ /* 0x000fe400078e3cff */
[----:B--2---:R-:W-:Y:S01]  /*a290*/  SHF.R.S32.HI R24, RZ, 0x1f, R4 ;  /* 0x0000001fff187819 */ /* 0x004fe20000011404 */
[----:B------:R-:W-:Y:S06]  /*a2a0*/  @!P1 BRA `(.L_x_52) ;  /* 0x0000000000049947 */ /* 0x000fec0003800000 */
[----:B------:R-:W-:Y:S01]  /*a2b0*/  BPT.TRAP 0x1 ;  /* 0x000000040000795c */ /* 0x000fe20000300000 */
.L_x_52:
[----:B------:R-:W-:Y:S01]  /*a2c0*/  LEA R6, R23, UR37, 0x3 ;  /* 0x0000002517067c11 */ /* 0x000fe2000f8e18ff */
[----:B------:R-:W-:Y:S01]  /*a2d0*/  BSSY B1, `(.L_x_53) ;  /* 0x0000004000017945 */ /* 0x000fe20003800000 */
[----:B------:R-:W-:-:S04]  /*a2e0*/  SHF.L.U32 R0, R25, 0x1f, RZ ;  /* 0x0000001f19007819 */ /* 0x000fc800000006ff */
[----:B------:R-:W0:Y:S02]  /*a2f0*/  SYNCS.PHASECHK.TRANS64.TRYWAIT P0, [R6+URZ+0x2d840], R0 ;  /* 0x02d84000060075a7 */ /* 0x000e24000800017f */
[----:B0-----:R-:W-:Y:S05]  /*a300*/  @!P0 BRA `(.L_x_54) ;  /* 0x00000024007c8947 */ /* 0x001fea0003800000 */
.L_x_114:
[----:B------:R-:W-:Y:S05]  /*a310*/  BSYNC B1 ;  /* 0x0000000000017941 */ /* 0x000fea0003800000 */
.L_x_53:
[----:B------:R-:W-:Y:S01]  /*a320*/  SHF.R.S32.HI R21, RZ, 0x1f, R5 ;  /* 0x0000001fff157819 */ /* 0x000fe20000011405 */
[----:B------:R-:W-:Y:S01]  /*a330*/  ULDC.64 UR4, c[0x0][0x300] ;  /* 0x0000c00000047ab9 */ /* 0x000fe20000000a00 */
[C---:B------:R-:W-:Y:S01]  /*a340*/  LOP3.LUT P3, RZ, R16.reuse, 0x4, RZ, 0xc0, !PT ;  /* 0x0000000410ff7812 */ /* 0x040fe2000786c0ff */
[----:B------:R-:W-:Y:S01]  /*a350*/  IMAD.WIDE.U32 R2, R5, UR4, RZ ;  /* 0x0000000405027c25 */ /* 0x000fe2000f8e00ff */
[C---:B------:R-:W-:Y:S02]  /*a360*/  LOP3.LUT P2, RZ, R16.reuse, 0x2, RZ, 0xc0, !PT ;  /* 0x0000000210ff7812 */ /* 0x040fe4000784c0ff */
[----:B------:R-:W-:Y:S01]  /*a370*/  LOP3.LUT P1, RZ, R16, 0x1, RZ, 0xc0, !PT ;  /* 0x0000000110ff7812 */ /* 0x000fe2000782c0ff */
[----:B0-----:R-:W-:Y:S02]  /*a380*/  IMAD R0, R21, UR4, RZ ;  /* 0x0000000415007c24 */ /* 0x001fe4000f8e02ff */
[----:B------:R-:W-:Y:S02]  /*a390*/  IMAD R9, R23, 0x3000, R28 ;  /* 0x0000300017097824 */ /* 0x000fe400078e021c */
[----:B------:R-:W-:Y:S01]  /*a3a0*/  IMAD R0, R5, UR5, R0 ;  /* 0x0000000505007c24 */ /* 0x000fe2000f8e0200 */
[----:B------:R-:W-:-:S03]  /*a3b0*/  ULDC.64 UR4, c[0x0][0x310] ;  /* 0x0000c40000047ab9 */ /* 0x000fc60000000a00 */
[----:B------:R-:W-:Y:S02]  /*a3c0*/  IMAD.IADD R3, R3, 0x1, R0 ;  /* 0x0000000103037824 */ /* 0x000fe400078e0200 */
[----:B------:R-:W-:Y:S02]  /*a3d0*/  IMAD R0, R24, UR4, RZ ;  /* 0x0000000418007c24 */ /* 0x000fe4000f8e02ff */
[----:B------:R-:W-:-:S04]  /*a3e0*/  IMAD.WIDE.U32 R2, R4, UR4, R2 ;  /* 0x0000000404027c25 */ /* 0x000fc8000f8e0002 */
[----:B------:R-:W-:Y:S01]  /*a3f0*/  IMAD R0, R4, UR5, R0 ;  /* 0x0000000504007c24 */ /* 0x000fe2000f8e0200 */
[----:B------:R-:W-:-:S04]  /*a400*/  ULDC.64 UR4, c[0x0][0x308] ;  /* 0x0000c20000047ab9 */ /* 0x000fc80000000a00 */
[----:B------:R-:W-:Y:S01]  /*a410*/  IADD3 R3, R3, R0, RZ ;  /* 0x0000000003037210 */ /* 0x000fe20007ffe0ff */
[----:B------:R-:W-:-:S04]  /*a420*/  IMAD R0, R29, UR4, RZ ;  /* 0x000000041d007c24 */ /* 0x000fc8000f8e02ff */
[C---:B------:R-:W-:Y:S02]  /*a430*/  IMAD R0, R22.reuse, UR5, R0 ;  /* 0x0000000516007c24 */ /* 0x040fe4000f8e0200 */
[----:B------:R-:W-:Y:S01]  /*a440*/  IMAD.WIDE.U32 R2, R22, UR4, R2 ;  /* 0x0000000416027c25 */ /* 0x000fe2000f8e0002 */
[----:B------:R-:W-:-:S03]  /*a450*/  ULDC.64 UR4, c[0x0][0x2e8] ;  /* 0x0000ba0000047ab9 */ /* 0x000fc60000000a00 */
[----:B------:R-:W-:Y:S01]  /*a460*/  IMAD.IADD R0, R0, 0x1, R3 ;  /* 0x0000000100007824 */ /* 0x000fe200078e0203 */
[----:B------:R-:W-:Y:S01]  /*a470*/  LEA R8, P0, R2, UR4, 0x1 ;  /* 0x0000000402087c11 */ /* 0x000fe2000f8008ff */
[----:B------:R-:W-:-:S03]  /*a480*/  UMOV UR4, 0xffffffff ;  /* 0xffffffff00047882 */ /* 0x000fc60000000000 */
[----:B------:R-:W-:Y:S01]  /*a490*/  LEA.HI.X R19, R2, UR5, R0, 0x1, P0 ;  /* 0x0000000502137c11 */ /* 0x000fe200080f0c00 */
[----:B------:R-:W-:Y:S08]  /*a4a0*/  BRA.DIV UR4, `(.L_x_55) ;  /* 0x0000002604287947 */ /* 0x000ff0000b800000 */
[----:B------:R-:W0:Y:S01]  /*a4b0*/  S2R R3, SR_TID.X ;  /* 0x0000000000037919 */ /* 0x000e220000002100 */
[----:B------:R-:W-:Y:S01]  /*a4c0*/  LEA R9, R9, UR37, 0x1 ;  /* 0x0000002509097c11 */ /* 0x000fe2000f8e08ff */
[----:B------:R-:W1:Y:S04]  /*a4d0*/  SHFL.IDX PT, R2, R8, RZ, 0x1c1f ;  /* 0x001c1fff08027589 */ /* 0x000e6800000e0000 */
[----:B------:R-:W-:Y:S01]  /*a4e0*/  SHFL.IDX PT, R27, R19, 0x2, 0x1c1f ;  /* 0x005c1f00131b7f89 */ /* 0x000fe200000e0000 */
[----:B0-----:R-:W-:-:S03]  /*a4f0*/  IMAD.SHL.U32 R11, R3, 0x8, RZ ;  /* 0x00000008030b7824 */ /* 0x001fc600078e00ff */
[----:B------:R-:W0:Y:S02]  /*a500*/  SHFL.IDX PT, R3, R19, RZ, 0x1c1f ;  /* 0x001c1fff13037589 */ /* 0x000e2400000e0000 */
[----:B------:R-:W-:-:S05]  /*a510*/  LOP3.LUT R11, R11, 0x18, RZ, 0xc0, !PT ;  /* 0x000000180b0b7812 */ /* 0x000fca00078ec0ff */
[----:B------:R-:W-:-:S05]  /*a520*/  IMAD.SHL.U32 R0, R11, 0x2, RZ ;  /* 0x000000020b007824 */ /* 0x000fca00078e00ff */
[----:B-1----:R-:W-:-:S04]  /*a530*/  IADD3 R2, P0, R2, R0, RZ ;  /* 0x0000000002027210 */ /* 0x002fc80007f1e0ff */
[----:B0-----:R-:W-:-:S05]  /*a540*/  IADD3.X R3, RZ, R3, RZ, P0, !PT ;  /* 0x00000003ff037210 */ /* 0x001fca00007fe4ff */
[----:B------:R-:W-:Y:S04]  /*a550*/  LDGSTS.E.BYPASS.LTC128B.128 [R9+0x15400], desc[UR48][R2.64], !P3 ;  /* 0x1540000002097fae */ /* 0x000fe8000d901d70 */
[----:B------:R-:W-:Y:S04]  /*a560*/  LDGSTS.E.BYPASS.LTC128B.128 [R9+0x17400], desc[UR48][R2.64+0x40], !P2 ;  /* 0x1740004002097fae */ /* 0x000fe8000d101d70 */
[----:B------:R0:W-:Y:S04]  /*a570*/  LDGSTS.E.BYPASS.LTC128B.128 [R9+0x19400], desc[UR48][R2.64+0x80], !P1 ;  /* 0x1940008002097fae */ /* 0x0001e8000c901d70 */
[----:B0-----:R-:W0:Y:S04]  /*a580*/  SHFL.IDX PT, R2, R8, 0x1, 0x1c1f ;  /* 0x003c1f0008027f89 */ /* 0x001e2800000e0000 */
[----:B------:R-:W1:Y:S01]  /*a590*/  SHFL.IDX PT, R3, R19, 0x1, 0x1c1f ;  /* 0x003c1f0013037f89 */ /* 0x000e6200000e0000 */
[----:B0-----:R-:W-:-:S05]  /*a5a0*/  IADD3 R2, P0, R2, R0, RZ ;  /* 0x0000000002027210 */ /* 0x001fca0007f1e0ff */
[----:B-1----:R-:W-:-:S05]  /*a5b0*/  IMAD.X R3, RZ, RZ, R3, P0 ;  /* 0x000000ffff037224 */ /* 0x002fca00000e0603 */
[----:B------:R-:W-:Y:S04]  /*a5c0*/  LDGSTS.E.BYPASS.LTC128B.128 [R9+0x15c00], desc[UR48][R2.64], !P3 ;  /* 0x15c0000002097fae */ /* 0x000fe8000d901d70 */
[----:B------:R-:W-:Y:S04]  /*a5d0*/  LDGSTS.E.BYPASS.LTC128B.128 [R9+0x17c00], desc[UR48][R2.64+0x40], !P2 ;  /* 0x17c0004002097fae */ /* 0x000fe8000d101d70 */
[----:B------:R0:W-:Y:S04]  /*a5e0*/  LDGSTS.E.BYPASS.LTC128B.128 [R9+0x19c00], desc[UR48][R2.64+0x80], !P1 ;  /* 0x19c0008002097fae */ /* 0x0001e8000c901d70 */
[----:B0-----:R-:W0:Y:S02]  /*a5f0*/  SHFL.IDX PT, R2, R8, 0x2, 0x1c1f ;  /* 0x005c1f0008027f89 */ /* 0x001e2400000e0000 */
[----:B0-----:R-:W-:-:S05]  /*a600*/  IADD3 R2, P0, R2, R0, RZ ;  /* 0x0000000002027210 */ /* 0x001fca0007f1e0ff */
[----:B------:R-:W-:Y:S02]  /*a610*/  IMAD.X R3, RZ, RZ, R27, P0 ;  /* 0x000000ffff037224 */ /* 0x000fe400000e061b */
[----:B------:R0:W1:Y:S04]  /*a620*/  SHFL.IDX PT, R27, R19, 0x3, 0x1c1f ;  /* 0x007c1f00131b7f89 */ /* 0x00006800000e0000 */
[----:B------:R-:W-:Y:S04]  /*a630*/  LDGSTS.E.BYPASS.LTC128B.128 [R9+0x16400], desc[UR48][R2.64], !P3 ;  /* 0x1640000002097fae */ /* 0x000fe8000d901d70 */
[----:B------:R-:W-:Y:S04]  /*a640*/  LDGSTS.E.BYPASS.LTC128B.128 [R9+0x18400], desc[UR48][R2.64+0x40], !P2 ;  /* 0x1840004002097fae */ /* 0x000fe8000d101d70 */
[----:B------:R2:W-:Y:S04]  /*a650*/  LDGSTS.E.BYPASS.LTC128B.128 [R9+0x1a400], desc[UR48][R2.64+0x80], !P1 ;  /* 0x1a40008002097fae */ /* 0x0005e8000c901d70 */
[----:B-12---:R0:W2:Y:S02]  /*a660*/  SHFL.IDX PT, R2, R8, 0x3, 0x1c1f ;  /* 0x007c1f0008027f89 */ /* 0x0060a400000e0000 */
.L_x_124:
[----:B--2---:R-:W-:-:S05]  /*a670*/  IADD3 R2, P0, R2, R0, RZ ;  /* 0x0000000002027210 */ /* 0x004fca0007f1e0ff */
[----:B------:R-:W-:Y:S01]  /*a680*/  IMAD.X R3, RZ, RZ, R27, P0 ;  /* 0x000000ffff037224 */ /* 0x000fe200000e061b */
[----:B------:R-:W-:-:S04]  /*a690*/  PLOP3.LUT P0, PT, PT, PT, PT, 0x80, 0x0 ;  /* 0x000000000000781c */ /* 0x000fc80003f0f070 */
[----:B------:R-:W-:Y:S01]  /*a6a0*/  @!PT LDS RZ, [RZ] ;  /* 0x00000000fffff984 */ /* 0x000fe20000000800 */
[----:B------:R-:W-:Y:S01]  /*a6b0*/  @!PT LDS RZ, [RZ] ;  /* 0x00000000fffff984 */ /* 0x000fe20000000800 */
[----:B------:R-:W-:Y:S01]  /*a6c0*/  @!PT LDS RZ, [RZ] ;  /* 0x00000000fffff984 */ /* 0x000fe20000000800 */
[----:B------:R1:W-:Y:S04]  /*a6d0*/  LDGSTS.E.BYPASS.LTC128B.128 [R9+0x16c00], desc[UR48][R2.64], !P3 ;  /* 0x16c0000002097fae */ /* 0x0003e8000d901d70 */
[----:B------:R1:W-:Y:S04]  /*a6e0*/  LDGSTS.E.BYPASS.LTC128B.128 [R9+0x18c00], desc[UR48][R2.64+0x40], !P2 ;  /* 0x18c0004002097fae */ /* 0x0003e8000d101d70 */
[----:B------:R1:W-:Y:S01]  /*a6f0*/  LDGSTS.E.BYPASS.LTC128B.128 [R9+0x1ac00], desc[UR48][R2.64+0x80], !P1 ;  /* 0x1ac0008002097fae */ /* 0x0003e2000c901d70 */
[----:B------:R-:W-:Y:S01]  /*a700*/  NOP ;  /* 0x0000000000007918 */ /* 0x000fe20000000000 */
.L_x_56:
[----:B------:R-:W-:Y:S02]  /*a710*/  PLOP3.LUT P1, PT, P1, P0, PT, 0xa2, 0x0 ;  /* 0x000000000000781c */ /* 0x000fe40000f21472 */
[----:B------:R-:W-:-:S08]  /*a720*/  @P0 R2UR P1, UR4, R6 ;  /* 0x00000000060402ca */ /* 0x000fd00000020000 */
[----:B------:R-:W-:-:S05]  /*a730*/  @P0 PLOP3.LUT P0, PT, P1, PT, PT, 0x80, 0x0 ;  /* 0x000000000000081c */ /* 0x000fca0000f0f070 */
[----:B------:R-:W-:Y:S01]  /*a740*/  @!P1 SYNCS.ARRIVE.TRANS64.RED.A0T1 RZ, [UR4+0x2d830], RZ ;  /* 0x02d830ffffff99a7 */ /* 0x000fe20008200404 */
[----:B------:R-:W-:Y:S07]  /*a750*/  @!P1 ARRIVES.LDGSTSBAR.64.TRANSCNT [UR4+0x2d830] ;  /* 0x02d83000ff0099b0 */ /* 0x000fee0008000a84 */
[----:B------:R-:W-:Y:S05]  /*a760*/  @P0 BRA.U.ANY `(.L_x_56) ;  /* 0xfffffffd00e80947 */ /* 0x000fea000393ffff */
[----:B------:R-:W-:Y:S01]  /*a770*/  NOP ;  /* 0x0000000000007918 */ /* 0x000fe20000000000 */
[----:B-1----:R-:W-:-:S04]  /*a780*/  MOV R2, UR40 ;  /* 0x0000002800027c02 */ /* 0x002fc80008000f00 */
[----:B------:R-:W-:-:S13]  /*a790*/  ISETP.NE.AND P2, PT, R2, 0x3, PT ;  /* 0x000000030200780c */ /* 0x000fda0003f45270 */
[----:B------:R-:W-:Y:S05]  /*a7a0*/  @!P2 BRA `(.L_x_57) ;  /* 0x000000000004a947 */ /* 0x000fea0003800000 */
[----:B------:R-:W-:Y:S01]  /*a7b0*/  BPT.TRAP 0x1 ;  /* 0x000000040000795c */ /* 0x000fe20000300000 */
.L_x_57:
[----:B------:R1:W-:Y:S01]  /*a7c0*/  SYNCS.ARRIVE.TRANS64.A1T0 RZ, [R6+URZ+0x2d830], RZ ;  /* 0x02d830ff06ff79a7 */ /* 0x0003e2000810003f */
[----:B------:R-:W-:Y:S05]  /*a7d0*/  @!P2 BRA `(.L_x_58) ;  /* 0x000000000004a947 */ /* 0x000fea0003800000 */
[----:B------:R-:W-:Y:S01]  /*a7e0*/  BPT.TRAP 0x1 ;  /* 0x000000040000795c */ /* 0x000fe20000300000 */
.L_x_58:
[----:B------:R-:W-:Y:S01]  /*a7f0*/  SHF.L.U32 R2, R20, 0x1f, RZ ;  /* 0x0000001f14027819 */ /* 0x000fe200000006ff */
[----:B------:R-:W-:Y:S01]  /*a800*/  BSSY B1, `(.L_x_59) ;  /* 0x0000004000017945 */ /* 0x000fe20003800000 */
[----:B-1----:R-:W-:-:S04]  /*a810*/  LEA R6, R7, UR37, 0x3 ;  /* 0x0000002507067c11 */ /* 0x002fc8000f8e18ff */
[----:B------:R-:W1:Y:S02]  /*a820*/  SYNCS.PHASECHK.TRANS64.TRYWAIT P0, [R6+URZ+0x2d860], R2 ;  /* 0x02d86002060075a7 */ /* 0x000e64000800017f */
[----:B-1----:R-:W-:Y:S05]  /*a830*/  @!P0 BRA `(.L_x_60) ;  /* 0x0000002400888947 */ /* 0x002fea0003800000 */
.L_x_125:
[----:B------:R-:W-:Y:S05]  /*a840*/  BSYNC B1 ;  /* 0x0000000000017941 */ /* 0x000fea0003800000 */
.L_x_59:
[----:B------:R-:W2:Y:S01]  /*a850*/  S2R R3, SR_TID.X ;  /* 0x0000000000037919 */ /* 0x000ea20000002100 */
[----:B-1----:R-:W-:Y:S01]  /*a860*/  IMAD.MOV.U32 R2, RZ, RZ, -0x80 ;  /* 0xffffff80ff027424 */ /* 0x002fe200078e00ff */
[----:B------:R-:W-:Y:S01]  /*a870*/  UMOV UR4, 0xffffffff ;  /* 0xffffffff00047882 */ /* 0x000fe20000000000 */
[C---:B------:R-:W-:Y:S01]  /*a880*/  LOP3.LUT P3, RZ, R16.reuse, 0x20, RZ, 0xc0, !PT ;  /* 0x0000002010ff7812 */ /* 0x040fe2000786c0ff */
[----:B------:R-:W-:Y:S01]  /*a890*/  IMAD R7, R7, 0x3000, R28 ;  /* 0x0000300007077824 */ /* 0x000fe200078e021c */
[----:B------:R-:W-:Y:S01]  /*a8a0*/  LOP3.LUT P2, RZ, R16, 0x10, RZ, 0xc0, !PT ;  /* 0x0000001010ff7812 */ /* 0x000fe2000784c0ff */
[----:B------:R-:W-:Y:S01]  /*a8b0*/  IMAD R2, R26, R2, UR36 ;  /* 0x000000241a027e24 */ /* 0x000fe2000f8e0202 */
[----:B------:R-:W-:Y:S02]  /*a8c0*/  LOP3.LUT P1, RZ, R16, 0x8, RZ, 0xc0, !PT ;  /* 0x0000000810ff7812 */ /* 0x000fe4000782c0ff */
[----:B--2---:R-:W-:-:S04]  /*a8d0*/  SHF.R.U32.HI R3, RZ, 0x2, R3 ;  /* 0x00000002ff037819 */ /* 0x004fc80000011603 */
[----:B------:R-:W-:-:S05]  /*a8e0*/  LOP3.LUT R3, R3, 0x1f, RZ, 0xc0, !PT ;  /* 0x0000001f03037812 */ /* 0x000fca00078ec0ff */
[----:B0-----:R-:W-:Y:S01]  /*a8f0*/  IMAD.IADD R8, R2, 0x1, -R3 ;  /* 0x0000000102087824 */ /* 0x001fe200078e0a03 */
[----:B------:R-:W-:Y:S06]  /*a900*/  BRA.DIV UR4, `(.L_x_61) ;  /* 0x0000002604687947 */ /* 0x000fec000b800000 */
[----:B------:R-:W0:Y:S01]  /*a910*/  SHFL.IDX PT, R2, R17, RZ, 0x1c1f ;  /* 0x001c1fff11027589 */ /* 0x000e2200000e0000 */
[----:B------:R-:W-:-:S03]  /*a920*/  LEA R7, R7, UR37, 0x1 ;  /* 0x0000002507077c11 */ /* 0x000fc6000f8e08ff */
[----:B------:R-:W1:Y:S01]  /*a930*/  SHFL.IDX PT, R3, R18, RZ, 0x1c1f ;  /* 0x001c1fff12037589 */ /* 0x000e6200000e0000 */
[----:B0-----:R-:W-:-:S05]  /*a940*/  IADD3 R2, P0, R2, R0, RZ ;  /* 0x0000000002027210 */ /* 0x001fca0007f1e0ff */
[----:B-1----:R-:W-:Y:S01]  /*a950*/  IMAD.X R3, RZ, RZ, R3, P0 ;  /* 0x000000ffff037224 */ /* 0x002fe200000e0603 */
[----:B------:R-:W-:-:S13]  /*a960*/  ISETP.LT.OR P0, PT, R8, 0x1, P3 ;  /* 0x000000010800780c */ /* 0x000fda0001f01670 */
[----:B------:R-:W-:Y:S01]  /*a970*/  @!PT LDS RZ, [RZ] ;  /* 0x00000000fffff984 */ /* 0x000fe20000000800 */
[----:B------:R-:W-:Y:S01]  /*a980*/  LDGSTS.E.BYPASS.LTC128B.128 [R7+0x400], desc[UR48][R2.64], !P0 ;  /* 0x0040000002077fae */ /* 0x000fe2000c101d70 */
[----:B------:R-:W-:-:S13]  /*a990*/  ISETP.LT.OR P0, PT, R8, 0x1, P2 ;  /* 0x000000010800780c */ /* 0x000fda0001701670 */
[----:B------:R-:W-:Y:S01]  /*a9a0*/  LDGSTS.E.BYPASS.LTC128B.128 [R7+0x2400], desc[UR48][R2.64+0x40], !P0 ;  /* 0x0240004002077fae */ /* 0x000fe2000c101d70 */
[----:B------:R-:W-:-:S13]  /*a9b0*/  ISETP.LT.OR P0, PT, R8, 0x1, P1 ;  /* 0x000000010800780c */ /* 0x000fda0000f01670 */
[----:B------:R0:W-:Y:S04]  /*a9c0*/  LDGSTS.E.BYPASS.LTC128B.128 [R7+0x4400], desc[UR48][R2.64+0x80], !P0 ;  /* 0x0440008002077fae */ /* 0x0001e8000c101d70 */
[----:B0-----:R-:W0:Y:S04]  /*a9d0*/  SHFL.IDX PT, R2, R17, 0x1, 0x1c1f ;  /* 0x003c1f0011027f89 */ /* 0x001e2800000e0000 */
[----:B------:R-:W1:Y:S01]  /*a9e0*/  SHFL.IDX PT, R3, R18, 0x1, 0x1c1f ;  /* 0x003c1f0012037f89 */ /* 0x000e6200000e0000 */
[----:B0-----:R-:W-:-:S04]  /*a9f0*/  IADD3 R2, P0, R2, R0, RZ ;  /* 0x0000000002027210 */ /* 0x001fc80007f1e0ff */
[----:B-1----:R-:W-:Y:S02]  /*aa00*/  IADD3.X R3, RZ, R3, RZ, P0, !PT ;  /* 0x00000003ff037210 */ /* 0x002fe400007fe4ff */
[----:B------:R-:W-:-:S13]  /*aa10*/  ISETP.LT.OR P0, PT, R8, 0x21, P3 ;  /* 0x000000210800780c */ /* 0x000fda0001f01670 */
[----:B------:R-:W-:Y:S01]  /*aa20*/  LDGSTS.E.BYPASS.LTC128B.128 [R7+0xc00], desc[UR48][R2.64], !P0 ;  /* 0x00c0000002077fae */ /* 0x000fe2000c101d70 */
[----:B------:R-:W-:-:S13]  /*aa30*/  ISETP.LT.OR P0, PT, R8, 0x21, P2 ;  /* 0x000000210800780c */ /* 0x000fda0001701670 */
[----:B------:R-:W-:Y:S01]  /*aa40*/  LDGSTS.E.BYPASS.LTC128B.128 [R7+0x2c00], desc[UR48][R2.64+0x40], !P0 ;  /* 0x02c0004002077fae */ /* 0x000fe2000c101d70 */
[----:B------:R-:W-:-:S13]  /*aa50*/  ISETP.LT.OR P0, PT, R8, 0x21, P1 ;  /* 0x000000210800780c */ /* 0x000fda0000f01670 */
[----:B------:R0:W-:Y:S04]  /*aa60*/  LDGSTS.E.BYPASS.LTC128B.128 [R7+0x4c00], desc[UR48][R2.64+0x80], !P0 ;  /* 0x04c0008002077fae */ /* 0x0001e8000c101d70 */
[----:B0-----:R-:W0:Y:S04]  /*aa70*/  SHFL.IDX PT, R2, R17, 0x2, 0x1c1f ;  /* 0x005c1f0011027f89 */ /* 0x001e2800000e0000 */
[----:B------:R-:W1:Y:S04]  /*aa80*/  SHFL.IDX PT, R3, R18, 0x2, 0x1c1f ;  /* 0x005c1f0012037f89 */ /* 0x000e6800000e0000 */
[----:B------:R-:W2:Y:S01]  /*aa90*/  SHFL.IDX PT, R18, R18, 0x3, 0x1c1f ;  /* 0x007c1f0012127f89 */ /* 0x000ea200000e0000 */
[----:B0-----:R-:W-:-:S05]  /*aaa0*/  IADD3 R2, P0, R2, R0, RZ ;  /* 0x0000000002027210 */ /* 0x001fca0007f1e0ff */
[----:B-1----:R-:W-:Y:S01]  /*aab0*/  IMAD.X R3, RZ, RZ, R3, P0 ;  /* 0x000000ffff037224 */ /* 0x002fe200000e0603 */
[----:B------:R-:W-:-:S13]  /*aac0*/  ISETP.LT.OR P0, PT, R8, 0x41, P3 ;  /* 0x000000410800780c */ /* 0x000fda0001f01670 */
[----:B------:R-:W-:Y:S01]  /*aad0*/  LDGSTS.E.BYPASS.LTC128B.128 [R7+0x1400], desc[UR48][R2.64], !P0 ;  /* 0x0140000002077fae */ /* 0x000fe2000c101d70 */
[----:B------:R-:W-:-:S13]  /*aae0*/  ISETP.LT.OR P0, PT, R8, 0x41, P2 ;  /* 0x000000410800780c */ /* 0x000fda0001701670 */
[----:B------:R-:W-:Y:S01]  /*aaf0*/  LDGSTS.E.BYPASS.LTC128B.128 [R7+0x3400], desc[UR48][R2.64+0x40], !P0 ;  /* 0x0340004002077fae */ /* 0x000fe2000c101d70 */
[----:B------:R-:W-:-:S13]  /*ab00*/  ISETP.LT.OR P0, PT, R8, 0x41, P1 ;  /* 0x000000410800780c */ /* 0x000fda0000f01670 */
[----:B------:R0:W-:Y:S04]  /*ab10*/  LDGSTS.E.BYPASS.LTC128B.128 [R7+0x5400], desc[UR48][R2.64+0x80], !P0 ;  /* 0x0540008002077fae */ /* 0x0001e8000c101d70 */
[----:B0-2---:R0:W1:Y:S02]  /*ab20*/  SHFL.IDX PT, R2, R17, 0x3, 0x1c1f ;  /* 0x007c1f0011027f89 */ /* 0x00506400000e0000 */
.L_x_135:
[----:B-1----:R-:W-:Y:S01]  /*ab30*/  IADD3 R2, P0, R2, R0, RZ ;  /* 0x0000000002027210 */ /* 0x002fe20007f1e0ff */
[----:B------:R-:W-:Y:S02]  /*ab40*/  ULDC.64 UR4, c[0x0][0x328] ;  /* 0x0000ca0000047ab9 */ /* 0x000fe40000000a00 */
[----:B------:R-:W-:Y:S02]  /*ab50*/  IMAD R0, R21, UR4, RZ ;  /* 0x0000000415007c24 */ /* 0x000fe4000f8e02ff */
[----:B------:R-:W-:Y:S01]  /*ab60*/  IMAD.X R3, RZ, RZ, R18, P0 ;  /* 0x000000ffff037224 */ /* 0x000fe200000e0612 */
[----:B------:R-:W-:Y:S01]  /*ab70*/  ISETP.LT.OR P0, PT, R8, 0x61, P3 ;  /* 0x000000610800780c */ /* 0x000fe20001f01670 */
[----:B------:R-:W-:-:S12]  /*ab80*/  IMAD R9, R5, UR5, R0 ;  /* 0x0000000505097c24 */ /* 0x000fd8000f8e0200 */
[----:B------:R-:W-:Y:S01]  /*ab90*/  @!PT LDS RZ, [RZ] ;  /* 0x00000000fffff984 */ /* 0x000fe20000000800 */
[----:B------:R-:W-:Y:S01]  /*aba0*/  @!PT LDS RZ, [RZ] ;  /* 0x00000000fffff984 */ /* 0x000fe20000000800 */
[----:B------:R-:W-:Y:S01]  /*abb0*/  @!PT LDS RZ, [RZ] ;  /* 0x00000000fffff984 */ /* 0x000fe20000000800 */
[----:B------:R-:W-:Y:S01]  /*abc0*/  LDGSTS.E.BYPASS.LTC128B.128 [R7+0x1c00], desc[UR48][R2.64], !P0 ;  /* 0x01c0000002077fae */ /* 0x000fe2000c101d70 */
[----:B------:R-:W-:-:S13]  /*abd0*/  ISETP.LT.OR P0, PT, R8, 0x61, P2 ;  /* 0x000000610800780c */ /* 0x000fda0001701670 */
[----:B------:R-:W-:Y:S01]  /*abe0*/  LDGSTS.E.BYPASS.LTC128B.128 [R7+0x3c00], desc[UR48][R2.64+0x40], !P0 ;  /* 0x03c0004002077fae */ /* 0x000fe2000c101d70 */
[----:B------:R-:W-:-:S13]  /*abf0*/  ISETP.LT.OR P0, PT, R8, 0x61, P1 ;  /* 0x000000610800780c */ /* 0x000fda0000f01670 */
[----:B------:R1:W-:Y:S01]  /*ac00*/  LDGSTS.E.BYPASS.LTC128B.128 [R7+0x5c00], desc[UR48][R2.64+0x80], !P0 ;  /* 0x05c0008002077fae */ /* 0x0003e2000c101d70 */
[----:B------:R-:W-:Y:S01]  /*ac10*/  NOP ;  /* 0x0000000000007918 */ /* 0x000fe20000000000 */
[----:B-1----:R-:W-:Y:S01]  /*ac20*/  IMAD.WIDE.U32 R2, R5, UR4, RZ ;  /* 0x0000000405027c25 */ /* 0x002fe2000f8e00ff */
        /* <DEDUP_REMOVED lines=12> */
[----:B0-----:R-:W-:-:S04]  /*acf0*/  LEA R17, P0, R2, UR4, 0x1 ;  /* 0x0000000402117c11 */ /* 0x001fc8000f8008ff */
[----:B------:R-:W-:Y:S02]  /*ad00*/  LEA.HI.X R18, R2, UR5, R3, 0x1, P0 ;  /* 0x0000000502127c11 */ /* 0x000fe400080f0c03 */
[----:B------:R-:W-:-:S13]  /*ad10*/  PLOP3.LUT P0, PT, PT, PT, PT, 0x80, 0x0 ;  /* 0x000000000000781c */ /* 0x000fda0003f0f070 */
.L_x_62:
[----:B------:R-:W-:Y:S02]  /*ad20*/  PLOP3.LUT P1, PT, P1, P0, PT, 0xa2, 0x0 ;  /* 0x000000000000781c */ /* 0x000fe40000f21472 */
[----:B------:R-:W-:-:S08]  /*ad30*/  @P0 R2UR P1, UR4, R6 ;  /* 0x00000000060402ca */ /* 0x000fd00000020000 */
[----:B------:R-:W-:-:S05]  /*ad40*/  @P0 PLOP3.LUT P0, PT, P1, PT, PT, 0x80, 0x0 ;  /* 0x000000000000081c */ /* 0x000fca0000f0f070 */
[----:B------:R-:W-:Y:S01]  /*ad50*/  @!P1 SYNCS.ARRIVE.TRANS64.RED.A0T1 RZ, [UR4+0x2d850], RZ ;  /* 0x02d850ffffff99a7 */ /* 0x000fe20008200404 */
[----:B------:R-:W-:Y:S07]  /*ad60*/  @!P1 ARRIVES.LDGSTSBAR.64.TRANSCNT [UR4+0x2d850] ;  /* 0x02d85000ff0099b0 */ /* 0x000fee0008000a84 */
[----:B------:R-:W-:Y:S05]  /*ad70*/  @P0 BRA.U.ANY `(.L_x_62) ;  /* 0xfffffffd00e80947 */ /* 0x000fea000393ffff */
[----:B------:R-:W-:Y:S01]  /*ad80*/  NOP ;  /* 0x0000000000007918 */ /* 0x000fe20000000000 */
[----:B------:R-:W-:-:S05]  /*ad90*/  IMAD.U32 R0, RZ, RZ, UR40 ;  /* 0x00000028ff007e24 */ /* 0x000fca000f8e00ff */
[----:B------:R-:W-:-:S13]  /*ada0*/  ISETP.NE.AND P2, PT, R0, 0x3, PT ;  /* 0x000000030000780c */ /* 0x000fda0003f45270 */
[----:B------:R-:W-:Y:S05]  /*adb0*/  @!P2 BRA `(.L_x_63) ;  /* 0x000000000004a947 */ /* 0x000fea0003800000 */
[----:B------:R-:W-:Y:S01]  /*adc0*/  BPT.TRAP 0x1 ;  /* 0x000000040000795c */ /* 0x000fe20000300000 */
.L_x_63:
[C---:B------:R-:W-:Y:S01]  /*add0*/  ISETP.GT.AND P0, PT, R10.reuse, RZ, PT ;  /* 0x000000ff0a00720c */ /* 0x040fe20003f04270 */
[----:B------:R0:W-:Y:S01]  /*ade0*/  SYNCS.ARRIVE.TRANS64.A1T0 RZ, [R6+URZ+0x2d850], RZ ;  /* 0x02d850ff06ff79a7 */ /* 0x0001e2000810003f */
[----:B------:R-:W-:Y:S01]  /*adf0*/  VIADD R0, R10, 0xffffffff ;  /* 0xffffffff0a007836 */ /* 0x000fe20000000000 */
[----:B------:R-:W-:Y:S01]  /*ae00*/  MOV R20, R25 ;  /* 0x0000001900147202 */ /* 0x000fe20000000f00 */
[----:B------:R-:W-:Y:S02]  /*ae10*/  IMAD.MOV.U32 R7, RZ, RZ, R23 ;  /* 0x000000ffff077224 */ /* 0x000fe400078e0017 */
[----:B------:R-:W-:-:S07]  /*ae20*/  IMAD.MOV.U32 R26, RZ, RZ, R10 ;  /* 0x000000ffff1a7224 */ /* 0x000fce00078e000a */
[----:B0-----:R-:W-:Y:S05]  /*ae30*/  @P0 BRA `(.L_x_64) ;  /* 0xfffffff000780947 */ /* 0x001fea000383ffff */
[----:B------:R-:W-:Y:S05]  /*ae40*/  BSYNC B0 ;  /* 0x0000000000007941 */ /* 0x000fea0003800000 */
.L_x_51:
[----:B0-----:R-:W-:-:S05]  /*ae50*/  IMAD.U32 R0, RZ, RZ, UR40 ;  /* 0x00000028ff007e24 */ /* 0x001fca000f8e00ff */
[----:B------:R-:W-:-:S13]  /*ae60*/  ISETP.NE.AND P0, PT, R0, 0x3, PT ;  /* 0x000000030000780c */ /* 0x000fda0003f05270 */
[----:B------:R-:W-:Y:S05]  /*ae70*/  @!P0 BRA `(.L_x_65) ;  /* 0x0000000000048947 */ /* 0x000fea0003800000 */
[----:B------:R-:W-:Y:S01]  /*ae80*/  BPT.TRAP 0x1 ;  /* 0x000000040000795c */ /* 0x000fe20000300000 */
.L_x_65:
[----:B------:R-:W-:Y:S01]  /*ae90*/  LEA R4, R23, UR37, 0x3 ;  /* 0x0000002517047c11 */ /* 0x000fe2000f8e18ff */
[----:B------:R-:W-:Y:S01]  /*aea0*/  BSSY B0, `(.L_x_66) ;  /* 0x0000006000007945 */ /* 0x000fe20003800000 */
[----:B------:R-:W-:Y:S02]  /*aeb0*/  SHF.L.U32 R3, R25, 0x1f, RZ ;  /* 0x0000001f19037819 */ /* 0x000fe400000006ff */
[----:B------:R-:W-:Y:S02]  /*aec0*/  MOV R5, 0xffffff80 ;  /* 0xffffff8000057802 */ /* 0x000fe40000000f00 */
[----:B------:R-:W0:Y:S03]  /*aed0*/  SYNCS.PHASECHK.TRANS64.TRYWAIT P0, [R4+URZ+0x2d860], R3 ;  /* 0x02d86003040075a7 */ /* 0x000e26000800017f */
[----:B------:R-:W-:Y:S01]  /*aee0*/  IMAD R5, R10, R5, UR36 ;  /* 0x000000240a057e24 */ /* 0x000fe2000f8e0205 */
[----:B0-----:R-:W-:Y:S06]  /*aef0*/  @!P0 BRA `(.L_x_67) ;  /* 0x0000002400508947 */ /* 0x001fec0003800000 */
.L_x_136:
[----:B------:R-:W-:Y:S05]  /*af00*/  BSYNC B0 ;  /* 0x0000000000007941 */ /* 0x000fea0003800000 */
.L_x_66:
[----:B------:R-:W1:Y:S01]  /*af10*/  S2R R0, SR_TID.X ;  /* 0x0000000000007919 */ /* 0x000e620000002100 */
[----:B------:R-:W-:Y:S01]  /*af20*/  UMOV UR4, 0xffffffff ;  /* 0xffffffff00047882 */ /* 0x000fe20000000000 */
[C---:B------:R-:W-:Y:S01]  /*af30*/  LOP3.LUT P3, RZ, R16.reuse, 0x20, RZ, 0xc0, !PT ;  /* 0x0000002010ff7812 */ /* 0x040fe2000786c0ff */
[----:B------:R-:W-:Y:S01]  /*af40*/  IMAD R7, R23, 0x3000, R28 ;  /* 0x0000300017077824 */ /* 0x000fe200078e021c */
[C---:B------:R-:W-:Y:S02]  /*af50*/  LOP3.LUT P2, RZ, R16.reuse, 0x10, RZ, 0xc0, !PT ;  /* 0x0000001010ff7812 */ /* 0x040fe4000784c0ff */
[----:B------:R-:W-:Y:S02]  /*af60*/  LOP3.LUT P1, RZ, R16, 0x8, RZ, 0xc0, !PT ;  /* 0x0000000810ff7812 */ /* 0x000fe4000782c0ff */
[----:B-1----:R-:W-:-:S04]  /*af70*/  SHF.R.U32.HI R0, RZ, 0x2, R0 ;  /* 0x00000002ff007819 */ /* 0x002fc80000011600 */
[----:B------:R-:W-:-:S05]  /*af80*/  LOP3.LUT R0, R0, 0x1f, RZ, 0xc0, !PT ;  /* 0x0000001f00007812 */ /* 0x000fca00078ec0ff */
[----:B------:R-:W-:Y:S01]  /*af90*/  IMAD.IADD R5, R5, 0x1, -R0 ;  /* 0x0000000105057824 */ /* 0x000fe200078e0a00 */
[----:B------:R-:W-:Y:S06]  /*afa0*/  BRA.DIV UR4, `(.L_x_68) ;  /* 0x0000002604387947 */ /* 0x000fec000b800000 */
[----:B------:R-:W1:Y:S01]  /*afb0*/  S2R R2, SR_TID.X ;  /* 0x0000000000027919 */ /* 0x000e620000002100 */
[----:B------:R-:W2:Y:S04]  /*afc0*/  SHFL.IDX PT, R14, R17, RZ, 0x1c1f ;  /* 0x001c1fff110e7589 */ /* 0x000ea800000e0000 */
[----:B------:R-:W0:Y:S01]  /*afd0*/  SHFL.IDX PT, R0, R18, RZ, 0x1c1f ;  /* 0x001c1fff12007589 */ /* 0x000e2200000e0000 */
[----:B-1----:R-:W-:-:S05]  /*afe0*/  IMAD.SHL.U32 R2, R2, 0x8, RZ ;  /* 0x0000000802027824 */ /* 0x002fca00078e00ff */
[----:B------:R-:W-:-:S05]  /*aff0*/  LOP3.LUT R2, R2, 0x18, RZ, 0xc0, !PT ;  /* 0x0000001802027812 */ /* 0x000fca00078ec0ff */
[----:B------:R-:W-:-:S05]  /*b000*/  IMAD.SHL.U32 R6, R2, 0x2, RZ ;  /* 0x0000000202067824 */ /* 0x000fca00078e00ff */
[----:B--2---:R-:W-:Y:S02]  /*b010*/  IADD3 R2, P0, R14, R6, RZ ;  /* 0x000000060e027210 */ /* 0x004fe40007f1e0ff */
[----:B------:R-:W1:Y:S02]  /*b020*/  SHFL.IDX PT, R14, R17, 0x1, 0x1c1f ;  /* 0x003c1f00110e7f89 */ /* 0x000e6400000e0000 */
[----:B0-----:R-:W-:Y:S02]  /*b030*/  IADD3.X R3, RZ, R0, RZ, P0, !PT ;  /* 0x00000000ff037210 */ /* 0x001fe400007fe4ff */
[----:B------:R-:W-:Y:S02]  /*b040*/  ISETP.LT.OR P0, PT, R5, 0x1, P3 ;  /* 0x000000010500780c */ /* 0x000fe40001f01670 */
[----:B------:R-:W-:Y:S02]  /*b050*/  LEA R0, R7, UR37, 0x1 ;  /* 0x0000002507007c11 */ /* 0x000fe4000f8e08ff */
[----:B------:R-:W-:Y:S09]  /*b060*/  SHFL.IDX PT, R7, R18, 0x3, 0x1c1f ;  /* 0x007c1f0012077f89 */ /* 0x000ff200000e0000 */
[----:B------:R-:W-:Y:S01]  /*b070*/  LDGSTS.E.BYPASS.LTC128B.128 [R0+0x400], desc[UR48][R2.64], !P0 ;  /* 0x0040000002007fae */ /* 0x000fe2000c101d70 */
[----:B------:R-:W-:-:S13]  /*b080*/  ISETP.LT.OR P0, PT, R5, 0x1, P2 ;  /* 0x000000010500780c */ /* 0x000fda0001701670 */
[----:B------:R-:W-:Y:S01]  /*b090*/  LDGSTS.E.BYPASS.LTC128B.128 [R0+0x2400], desc[UR48][R2.64+0x40], !P0 ;  /* 0x0240004002007fae */ /* 0x000fe2000c101d70 */
[----:B------:R-:W-:-:S13]  /*b0a0*/  ISETP.LT.OR P0, PT, R5, 0x1, P1 ;  /* 0x000000010500780c */ /* 0x000fda0000f01670 */
[----:B------:R0:W-:Y:S04]  /*b0b0*/  LDGSTS.E.BYPASS.LTC128B.128 [R0+0x4400], desc[UR48][R2.64+0x80], !P0 ;  /* 0x0440008002007fae */ /* 0x0001e8000c101d70 */
[----:B0-----:R-:W0:Y:S01]  /*b0c0*/  SHFL.IDX PT, R3, R18, 0x1, 0x1c1f ;  /* 0x003c1f0012037f89 */ /* 0x001e2200000e0000 */
[----:B-1----:R-:W-:-:S03]  /*b0d0*/  IADD3 R2, P0, R14, R6, RZ ;  /* 0x000000060e027210 */ /* 0x002fc60007f1e0ff */
[----:B------:R-:W1:Y:S02]  /*b0e0*/  SHFL.IDX PT, R14, R17, 0x2, 0x1c1f ;  /* 0x005c1f00110e7f89 */ /* 0x000e6400000e0000 */
[----:B0-----:R-:W-:Y:S01]  /*b0f0*/  IMAD.X R3, RZ, RZ, R3, P0 ;  /* 0x000000ffff037224 */ /* 0x001fe200000e0603 */
[----:B------:R-:W-:-:S13]  /*b100*/  ISETP.LT.OR P0, PT, R5, 0x21, P3 ;  /* 0x000000210500780c */ /* 0x000fda0001f01670 */
[----:B------:R-:W-:Y:S01]  /*b110*/  LDGSTS.E.BYPASS.LTC128B.128 [R0+0xc00], desc[UR48][R2.64], !P0 ;  /* 0x00c0000002007fae */ /* 0x000fe2000c101d70 */
[----:B------:R-:W-:-:S13]  /*b120*/  ISETP.LT.OR P0, PT, R5, 0x21, P2 ;  /* 0x000000210500780c */ /* 0x000fda0001701670 */
[----:B------:R-:W-:Y:S01]  /*b130*/  LDGSTS.E.BYPASS.LTC128B.128 [R0+0x2c00], desc[UR48][R2.64+0x40], !P0 ;  /* 0x02c0004002007fae */ /* 0x000fe2000c101d70 */
[----:B------:R-:W-:-:S13]  /*b140*/  ISETP.LT.OR P0, PT, R5, 0x21, P1 ;  /* 0x000000210500780c */ /* 0x000fda0000f01670 */
[----:B------:R0:W-:Y:S04]  /*b150*/  LDGSTS.E.BYPASS.LTC128B.128 [R0+0x4c00], desc[UR48][R2.64+0x80], !P0 ;  /* 0x04c0008002007fae */ /* 0x0001e8000c101d70 */
[----:B0-----:R-:W0:Y:S01]  /*b160*/  SHFL.IDX PT, R3, R18, 0x2, 0x1c1f ;  /* 0x005c1f0012037f89 */ /* 0x001e2200000e0000 */
[----:B-1----:R-:W-:-:S03]  /*b170*/  IADD3 R2, P0, R14, R6, RZ ;  /* 0x000000060e027210 */ /* 0x002fc60007f1e0ff */
[----:B------:R1:W2:Y:S02]  /*b180*/  SHFL.IDX PT, R14, R17, 0x3, 0x1c1f ;  /* 0x007c1f00110e7f89 */ /* 0x0002a400000e0000 */
[----:B0-----:R-:W-:Y:S01]  /*b190*/  IMAD.X R3, RZ, RZ, R3, P0 ;  /* 0x000000ffff037224 */ /* 0x001fe200000e0603 */
[----:B------:R-:W-:-:S13]  /*b1a0*/  ISETP.LT.OR P0, PT, R5, 0x41, P3 ;  /* 0x000000410500780c */ /* 0x000fda0001f01670 */
[----:B------:R1:W-:Y:S01]  /*b1b0*/  LDGSTS.E.BYPASS.LTC128B.128 [R0+0x1400], desc[UR48][R2.64], !P0 ;  /* 0x0140000002007fae */ /* 0x0003e2000c101d70 */
[----:B------:R-:W-:-:S13]  /*b1c0*/  ISETP.LT.OR P0, PT, R5, 0x41, P2 ;  /* 0x000000410500780c */ /* 0x000fda0001701670 */
[----:B------:R1:W-:Y:S01]  /*b1d0*/  LDGSTS.E.BYPASS.LTC128B.128 [R0+0x3400], desc[UR48][R2.64+0x40], !P0 ;  /* 0x0340004002007fae */ /* 0x0003e2000c101d70 */
[----:B------:R-:W-:-:S13]  /*b1e0*/  ISETP.LT.OR P0, PT, R5, 0x41, P1 ;  /* 0x000000410500780c */ /* 0x000fda0000f01670 */
[----:B--2---:R1:W-:Y:S02]  /*b1f0*/  LDGSTS.E.BYPASS.LTC128B.128 [R0+0x5400], desc[UR48][R2.64+0x80], !P0 ;  /* 0x0540008002007fae */ /* 0x0043e4000c101d70 */
.L_x_146:
[----:B01----:R-:W-:-:S05]  /*b200*/  IADD3 R2, P0, R14, R6, RZ ;  /* 0x000000060e027210 */ /* 0x003fca0007f1e0ff */
[----:B------:R-:W-:Y:S01]  /*b210*/  IMAD.X R3, RZ, RZ, R7, P0 ;  /* 0x000000ffff037224 */ /* 0x000fe200000e0607 */
[----:B------:R-:W-:-:S13]  /*b220*/  ISETP.LT.OR P0, PT, R5, 0x61, P3 ;  /* 0x000000610500780c */ /* 0x000fda0001f01670 */
[----:B------:R-:W-:Y:S01]  /*b230*/  @!PT LDS RZ, [RZ] ;  /* 0x00000000fffff984 */ /* 0x000fe20000000800 */
[----:B------:R-:W-:Y:S01]  /*b240*/  @!PT LDS RZ, [RZ] ;  /* 0x00000000fffff984 */ /* 0x000fe20000000800 */
[----:B------:R-:W-:Y:S01]  /*b250*/  @!PT LDS RZ, [RZ] ;  /* 0x00000000fffff984 */ /* 0x000fe20000000800 */
[----:B------:R0:W-:Y:S01]  /*b260*/  LDGSTS.E.BYPASS.LTC128B.128 [R0+0x1c00], desc[UR48][R2.64], !P0 ;  /* 0x01c0000002007fae */ /* 0x0001e2000c101d70 */
[----:B------:R-:W-:-:S13]  /*b270*/  ISETP.LT.OR P0, PT, R5, 0x61, P2 ;  /* 0x000000610500780c */ /* 0x000fda0001701670 */
[----:B------:R0:W-:Y:S01]  /*b280*/  LDGSTS.E.BYPASS.LTC128B.128 [R0+0x3c00], desc[UR48][R2.64+0x40], !P0 ;  /* 0x03c0004002007fae */ /* 0x0001e2000c101d70 */
[----:B------:R-:W-:-:S13]  /*b290*/  ISETP.LT.OR P0, PT, R5, 0x61, P1 ;  /* 0x000000610500780c */ /* 0x000fda0000f01670 */
[----:B------:R0:W-:Y:S01]  /*b2a0*/  LDGSTS.E.BYPASS.LTC128B.128 [R0+0x5c00], desc[UR48][R2.64+0x80], !P0 ;  /* 0x05c0008002007fae */ /* 0x0001e2000c101d70 */
[----:B------:R-:W-:Y:S01]  /*b2b0*/  PLOP3.LUT P0, PT, PT, PT, PT, 0x80, 0x0 ;  /* 0x000000000000781c */ /* 0x000fe20003f0f070 */
[----:B------:R-:W-:-:S12]  /*b2c0*/  NOP ;  /* 0x0000000000007918 */ /* 0x000fd80000000000 */
.L_x_69:
[----:B------:R-:W-:Y:S02]  /*b2d0*/  PLOP3.LUT P1, PT, P1, P0, PT, 0xa2, 0x0 ;  /* 0x000000000000781c */ /* 0x000fe40000f21472 */
[----:B------:R-:W-:-:S08]  /*b2e0*/  @P0 R2UR P1, UR4, R4 ;  /* 0x00000000040402ca */ /* 0x000fd00000020000 */
[----:B------:R-:W-:-:S05]  /*b2f0*/  @P0 PLOP3.LUT P0, PT, P1, PT, PT, 0x80, 0x0 ;  /* 0x000000000000081c */ /* 0x000fca0000f0f070 */
[----:B------:R-:W-:Y:S01]  /*b300*/  @!P1 SYNCS.ARRIVE.TRANS64.RED.A0T1 RZ, [UR4+0x2d850], RZ ;  /* 0x02d850ffffff99a7 */ /* 0x000fe20008200404 */
[----:B------:R-:W-:Y:S07]  /*b310*/  @!P1 ARRIVES.LDGSTSBAR.64.TRANSCNT [UR4+0x2d850] ;  /* 0x02d85000ff0099b0 */ /* 0x000fee0008000a84 */
[----:B------:R-:W-:Y:S05]  /*b320*/  @P0 BRA.U.ANY `(.L_x_69) ;  /* 0xfffffffd00e80947 */ /* 0x000fea000393ffff */
[----:B------:R-:W-:Y:S01]  /*b330*/  NOP ;  /* 0x0000000000007918 */ /* 0x000fe20000000000 */
[----:B0-----:R-:W-:-:S04]  /*b340*/  MOV R0, UR40 ;  /* 0x0000002800007c02 */ /* 0x001fc80008000f00 */
[----:B------:R-:W-:-:S13]  /*b350*/  ISETP.NE.AND P2, PT, R0, 0x3, PT ;  /* 0x000000030000780c */ /* 0x000fda0003f45270 */
[----:B------:R-:W-:Y:S05]  /*b360*/  @!P2 BRA `(.L_x_70) ;  /* 0x000000000004a947 */ /* 0x000fea0003800000 */
[----:B------:R-:W-:Y:S01]  /*b370*/  BPT.TRAP 0x1 ;  /* 0x000000040000795c */ /* 0x000fe20000300000 */
.L_x_70:
[----:B------:R-:W2:Y:S01]  /*b380*/  LDL.LU R3, [R1+0xc] ;  /* 0x00000c0001037983 */ /* 0x000ea20000300800 */
[----:B------:R-:W-:Y:S01]  /*b390*/  VIADD R23, R23, 0x1 ;  /* 0x0000000117177836 */ /* 0x000fe20000000000 */
[----:B------:R-:W-:Y:S01]  /*b3a0*/  ULDC UR4, c[0x0][0xc34] ;  /* 0x00030d0000047ab9 */ /* 0x000fe20000000800 */
[----:B------:R0:W-:Y:S01]  /*b3b0*/  SYNCS.ARRIVE.TRANS64.A1T0 RZ, [R4+URZ+0x2d850], RZ ;  /* 0x02d850ff04ff79a7 */ /* 0x0001e2000810003f */
[----:B------:R-:W3:Y:S02]  /*b3c0*/  LDL.LU R2, [R1+0x10] ;  /* 0x0000100001027983 */ /* 0x000ee40000300800 */
[----:B------:R-:W-:-:S04]  /*b3d0*/  ISETP.NE.AND P0, PT, R23, 0x2, PT ;  /* 0x000000021700780c */ /* 0x000fc80003f05270 */
[----:B------:R-:W-:Y:S02]  /*b3e0*/  SEL R23, R23, RZ, P0 ;  /* 0x000000ff17177207 */ /* 0x000fe40000000000 */
[----:B------:R-:W-:-:S04]  /*b3f0*/  SEL R0, RZ, 0x1, P0 ;  /* 0x00000001ff007807 */ /* 0x000fc80000000000 */
[----:B------:R-:W-:Y:S01]  /*b400*/  LOP3.LUT R25, R25, R0, RZ, 0x3c, !PT ;  /* 0x0000000019197212 */ /* 0x000fe200078e3cff */
[----:B--2---:R-:W-:Y:S02]  /*b410*/  VIADD R3, R3, UR41 ;  /* 0x0000002903037c36 */ /* 0x004fe40008000000 */
[----:B---3--:R-:W-:-:S03]  /*b420*/  VIADD R2, R2, 0x1 ;  /* 0x0000000102027836 */ /* 0x008fc60000000000 */
[----:B------:R0:W-:Y:S01]  /*b430*/  STL [R1+0xc], R3 ;  /* 0x00000c0301007387 */ /* 0x0001e20000100800 */
[----:B------:R-:W-:-:S03]  /*b440*/  ISETP.GE.AND P0, PT, R3, UR4, PT ;  /* 0x0000000403007c0c */ /* 0x000fc6000bf06270 */
[----:B------:R0:W-:Y:S10]  /*b450*/  STL [R1+0x10], R2 ;  /* 0x0000100201007387 */ /* 0x0001f40000100800 */
[----:B0-----:R-:W-:Y:S05]  /*b460*/  @!P0 BRA `(.L_x_71) ;  /* 0xffffffd000048947 */ /* 0x001fea000383ffff */
[----:B------:R-:W-:-:S07]  /*b470*/  LOP3.LUT R0, R2, 0x1, RZ, 0xc, !PT ;  /* 0x0000000102007812 */ /* 0x000fce00078e0cff */
.L_x_36:
[----:B------:R-:W0:Y:S01]  /*b480*/  S2R R3, SR_CgaCtaId ;  /* 0x0000000000037919 */ /* 0x000e220000008800 */
[----:B------:R-:W-:Y:S01]  /*b490*/  MOV R2, 0x400 ;  /* 0x0000040000027802 */ /* 0x000fe20000000f00 */
[----:B------:R-:W-:Y:S01]  /*b4a0*/  BSSY B0, `(.L_x_72) ;  /* 0x0000005000007945 */ /* 0x000fe20003800000 */
[----:B------:R-:W-:Y:S02]  /*b4b0*/  SHF.L.U32 R0, R0, 0x1f, RZ ;  /* 0x0000001f00007819 */ /* 0x000fe400000006ff */
[----:B0-----:R-:W-:-:S04]  /*b4c0*/  LEA R4, R3, R2, 0x18 ;  /* 0x0000000203047211 */ /* 0x001fc800078ec0ff */
[----:B------:R-:W0:Y:S02]  /*b4d0*/  SYNCS.PHASECHK.TRANS64.TRYWAIT P0, [R4+URZ+0x2d820], R0 ;  /* 0x02d82000040075a7 */ /* 0x000e24000800017f */
[----:B0-----:R-:W-:Y:S05]  /*b4e0*/  @!P0 BRA `(.L_x_73) ;  /* 0x00000024004c8947 */ /* 0x001fea0003800000 */
.L_x_147:
[----:B------:R-:W-:Y:S05]  /*b4f0*/  BSYNC B0 ;  /* 0x0000000000007941 */ /* 0x000fea0003800000 */
.L_x_72:
[----:B------:R-:W-:-:S03]  /*b500*/  UMOV UR4, 0xffffffff ;  /* 0xffffffff00047882 */ /* 0x000fc60000000000 */
[----:B------:R-:W-:Y:S05]  /*b510*/  BRA.DIV UR4, `(.L_x_74) ;  /* 0x0000002604547947 */ /* 0x000fea000b800000 */
[----:B0-----:R-:W0:Y:S02]  /*b520*/  S2R R0, SR_TID.X ;  /* 0x0000000000007919 */ /* 0x001e240000002100 */
[----:B0-----:R-:W-:-:S04]  /*b530*/  SHF.R.U32.HI R0, RZ, 0x5, R0 ;  /* 0x00000005ff007819 */ /* 0x001fc80000011600 */
[----:B------:R-:W-:-:S05]  /*b540*/  LOP3.LUT R0, R0, 0x3, RZ, 0xc0, !PT ;  /* 0x0000000300007812 */ /* 0x000fca00078ec0ff */
[----:B------:R0:W1:Y:S02]  /*b550*/  SHFL.IDX PT, R14, R0, RZ, 0x1f ;  /* 0x00001fff000e7589 */ /* 0x00006400000e0000 */
.L_x_150:
[----:B-1----:R-:W-:Y:S01]  /*b560*/  ISETP.NE.AND P0, PT, R14, RZ, PT ;  /* 0x000000ff0e00720c */ /* 0x002fe20003f05270 */
[----:B------:R-:W-:-:S12]  /*b570*/  BSSY B0, `(.L_x_75) ;  /* 0x0000024000007945 */ /* 0x000fd80003800000 */
[----:B------:R-:W-:Y:S05]  /*b580*/  @P0 BRA `(.L_x_76) ;  /* 0x0000000000880947 */ /* 0x000fea0003800000 */
[----:B------:R-:W-:-:S03]  /*b590*/  UMOV UR4, 0xffffffff ;  /* 0xffffffff00047882 */ /* 0x000fc60000000000 */
[----:B------:R-:W-:Y:S05]  /*b5a0*/  BRA.DIV UR4, `(.L_x_77) ;  /* 0x0000002604647947 */ /* 0x000fea000b800000 */
[----:B------:R-:W-:-:S13]  /*b5b0*/  ELECT P6, URZ, PT ;  /* 0x00000000003f782f */ /* 0x000fda00038c0000 */
.L_x_153:
[----:B------:R-:W-:Y:S05]  /*b5c0*/  @!P6 BRA `(.L_x_76) ;  /* 0x000000000078e947 */ /* 0x000fea0003800000 */
[----:B------:R-:W-:-:S06]  /*b5d0*/  ULOP3.LUT UR4, UR42, 0x2, URZ, 0xfc, !UPT ;  /* 0x000000022a047892 */ /* 0x000fcc000f8efc3f */
[----:B0-----:R-:W-:-:S04]  /*b5e0*/  MOV R0, UR4 ;  /* 0x0000000400007c02 */ /* 0x001fc80008000f00 */
[----:B------:R-:W-:-:S13]  /*b5f0*/  ISETP.NE.AND P0, PT, R0, 0x3, PT ;  /* 0x000000030000780c */ /* 0x000fda0003f05270 */
[----:B------:R-:W-:Y:S05]  /*b600*/  @!P0 BRA `(.L_x_78) ;  /* 0x0000000000048947 */ /* 0x000fea0003800000 */
[----:B------:R-:W-:Y:S01]  /*b610*/  BPT.TRAP 0x1 ;  /* 0x000000040000795c */ /* 0x000fe20000300000 */
.L_x_78:
[----:B------:R-:W-:Y:S01]  /*b620*/  IMAD R3, R23, 0x8, R4 ;  /* 0x0000000817037824 */ /* 0x000fe200078e0204 */
[----:B------:R-:W-:Y:S01]  /*b630*/  SHF.L.U32 R2, R25, 0x1f, RZ ;  /* 0x0000001f19027819 */ /* 0x000fe200000006ff */
[----:B------:R-:W-:-:S03]  /*b640*/  VIADD R23, R23, 0x1 ;  /* 0x0000000117177836 */ /* 0x000fc60000000000 */
[----:B------:R-:W0:Y:S02]  /*b650*/  SYNCS.PHASECHK.TRANS64.TRYWAIT P1, [R3+URZ+0x2d840], R2 ;  /* 0x02d84002030075a7 */ /* 0x000e24000802017f */
[----:B------:R-:W-:-:S04]  /*b660*/  ISETP.NE.AND P2, PT, R23, 0x2, PT ;  /* 0x000000021700780c */ /* 0x000fc80003f45270 */
[----:B------:R-:W-:Y:S01]  /*b670*/  SEL R0, RZ, 0x1, P2 ;  /* 0x00000001ff007807 */ /* 0x000fe20001000000 */
[----:B0-----:R-:W-:Y:S08]  /*b680*/  @!P1 BRA `(.L_x_79) ;  /* 0x00000024004c9947 */ /* 0x001ff00003800000 */
.L_x_154:
[----:B------:R-:W-:Y:S02]  /*b690*/  SEL R23, R23, RZ, P2 ;  /* 0x000000ff17177207 */ /* 0x000fe40001000000 */
[----:B------:R-:W-:Y:S01]  /*b6a0*/  LOP3.LUT R0, R25, R0, RZ, 0x3c, !PT ;  /* 0x0000000019007212 */ /* 0x000fe200078e3cff */
[----:B------:R-:W-:Y:S06]  /*b6b0*/  @!P0 BRA `(.L_x_80) ;  /* 0x0000000000048947 */ /* 0x000fec0003800000 */
[----:B------:R-:W-:Y:S01]  /*b6c0*/  BPT.TRAP 0x1 ;  /* 0x000000040000795c */ /* 0x000fe20000300000 */
.L_x_80:
[----:B------:R-:W-:Y:S01]  /*b6d0*/  IMAD R23, R23, 0x8, R4 ;  /* 0x0000000817177824 */ /* 0x000fe200078e0204 */
[----:B------:R-:W-:-:S04]  /*b6e0*/  SHF.L.U32 R0, R0, 0x1f, RZ ;  /* 0x0000001f00007819 */ /* 0x000fc800000006ff */
[----:B------:R-:W1:Y:S02]  /*b6f0*/  SYNCS.PHASECHK.TRANS64.TRYWAIT P1, [R23+URZ+0x2d840], R0 ;  /* 0x02d84000170075a7 */ /* 0x000e64000802017f */
[----:B-1----:R-:W-:Y:S05]  /*b700*/  @!P1 BRA `(.L_x_81) ;  /* 0x0000002400409947 */ /* 0x002fea0003800000 */
.L_x_155:
[----:B------:R-:W-:Y:S05]  /*b710*/  @!P0 BRA `(.L_x_82) ;  /* 0x0000000000048947 */ /* 0x000fea0003800000 */
[----:B------:R-:W-:Y:S01]  /*b720*/  BPT.TRAP 0x1 ;  /* 0x000000040000795c */ /* 0x000fe20000300000 */
.L_x_82:
[----:B------:R-:W2:Y:S02]  /*b730*/  SYNCS.PHASECHK.TRANS64.TRYWAIT P1, [R3+URZ+0x2d860], R2 ;  /* 0x02d86002030075a7 */ /* 0x000ea4000802017f */
[----:B--2---:R-:W-:Y:S05]  /*b740*/  @!P1 BRA `(.L_x_83) ;  /* 0x0000002400449947 */ /* 0x004fea0003800000 */
.L_x_156:
[----:B------:R-:W-:Y:S05]  /*b750*/  @!P0 BRA `(.L_x_84) ;  /* 0x0000000000048947 */ /* 0x000fea0003800000 */
[----:B------:R-:W-:Y:S01]  /*b760*/  BPT.TRAP 0x1 ;  /* 0x000000040000795c */ /* 0x000fe20000300000 */
.L_x_84:
[----:B---3--:R3:W4:Y:S02]  /*b770*/  SYNCS.PHASECHK.TRANS64.TRYWAIT P0, [R23+URZ+0x2d860], R0 ;  /* 0x02d86000170075a7 */ /* 0x008724000800017f */
[----:B----4-:R-:W-:Y:S05]  /*b780*/  @!P0 NANOSLEEP.SYNCS 0x989680 ;  /* 0x009896800000895d */ /* 0x010fea0003900000 */
[----:B------:R-:W4:Y:S02]  /*b790*/  @!P0 SYNCS.PHASECHK.TRANS64 P0, [R23+URZ+0x2d860], R0 ;  /* 0x02d86000170085a7 */ /* 0x000f24000800007f */
[----:B----4-:R-:W-:Y:S05]  /*b7a0*/  @!P0 BRA `(.L_x_84) ;  /* 0xfffffffc00f08947 */ /* 0x010fea000383ffff */
.L_x_76:
[----:B------:R-:W-:Y:S05]  /*b7b0*/  BSYNC B0 ;  /* 0x0000000000007941 */ /* 0x000fea0003800000 */
.L_x_75:
[----:B------:R-:W-:Y:S05]  /*b7c0*/  EXIT ;  /* 0x000000000000794d */ /* 0x000fea0003800000 */
.L_x_8:
[----:B0-----:R-:W-:-:S04]  /*b7d0*/  MOV R3, UR40 ;  /* 0x0000002800037c02 */ /* 0x001fc80008000f00 */
[----:B------:R0:W1:Y:S03]  /*b7e0*/  SYNCS.PHASECHK.TRANS64.TRYWAIT P1, [R3+URZ+0x2d800], R0 ;  /* 0x02d80000030075a7 */ /* 0x000066000802017f */
[----:B-1----:R-:W-:Y:S05]  /*b7f0*/  @!P1 NANOSLEEP.SYNCS 0x989680 ;  /* 0x009896800000995d */ /* 0x002fea0003900000 */
[----:B------:R-:W1:Y:S02]  /*b800*/  @!P1 SYNCS.PHASECHK.TRANS64 P1, [R3+URZ+0x2d800], R0 ;  /* 0x02d80000030095a7 */ /* 0x000e64000802007f */
[----:B-1----:R-:W-:Y:S05]  /*b810*/  @!P1 BRA `(.L_x_8) ;  /* 0xfffffffc00ec9947 */ /* 0x002fea000383ffff */
[----:B------:R-:W-:Y:S05]  /*b820*/  BRA `(.L_x_85) ;  /* 0xffffff5800787947 */ /* 0x000fea000383ffff */
.L_x_12:
[----:B-1----:R1:W2:Y:S02]  /*b830*/  SYNCS.PHASECHK.TRANS64.TRYWAIT P1, [R0+URZ+0x2d830], R3 ;  /* 0x02d83003000075a7 */ /* 0x0022a4000802017f */
[----:B--2---:R-:W-:Y:S05]  /*b840*/  @!P1 NANOSLEEP.SYNCS 0x989680 ;  /* 0x009896800000995d */ /* 0x004fea0003900000 */
[----:B------:R-:W2:Y:S02]  /*b850*/  @!P1 SYNCS.PHASECHK.TRANS64 P1, [R0+URZ+0x2d830], R3 ;  /* 0x02d83003000095a7 */ /* 0x000ea4000802007f */
[----:B--2---:R-:W-:Y:S05]  /*b860*/  @!P1 BRA `(.L_x_12) ;  /* 0xfffffffc00f09947 */ /* 0x004fea000383ffff */
[----:B------:R-:W-:Y:S05]  /*b870*/  BRA `(.L_x_11) ;  /* 0xffffff5800987947 */ /* 0x000fea000383ffff */
.L_x_18:
[----:B--2---:R-:W-:-:S04]  /*b880*/  IMAD.U32 R7, RZ, RZ, UR6 ;  /* 0x00000006ff077e24 */ /* 0x004fc8000f8e00ff */
[----:B------:R2:W3:Y:S03]  /*b890*/  SYNCS.PHASECHK.TRANS64.TRYWAIT P1, [R7+URZ+0x2d830], R6 ;  /* 0x02d83006070075a7 */ /* 0x0004e6000802017f */
[----:B---3--:R-:W-:Y:S05]  /*b8a0*/  @!P1 NANOSLEEP.SYNCS 0x989680 ;  /* 0x009896800000995d */ /* 0x008fea0003900000 */
[----:B------:R-:W3:Y:S02]  /*b8b0*/  @!P1 SYNCS.PHASECHK.TRANS64 P1, [R7+URZ+0x2d830], R6 ;  /* 0x02d83006070095a7 */ /* 0x000ee4000802007f */
[----:B---3--:R-:W-:Y:S05]  /*b8c0*/  @!P1 BRA `(.L_x_18) ;  /* 0xfffffffc00ec9947 */ /* 0x008fea000383ffff */
[----:B------:R-:W-:Y:S05]  /*b8d0*/  BRA `(.L_x_15) ;  /* 0xffffff8400647947 */ /* 0x000fea000383ffff */
.L_x_22:
[----:B-1----:R-:W-:-:S04]  /*b8e0*/  IMAD.U32 R7, RZ, RZ, UR6 ;  /* 0x00000006ff077e24 */ /* 0x002fc8000f8e00ff */
[----:B------:R1:W2:Y:S03]  /*b8f0*/  SYNCS.PHASECHK.TRANS64.TRYWAIT P1, [R7+URZ+0x2d850], R6 ;  /* 0x02d85006070075a7 */ /* 0x0002a6000802017f */
[----:B--2---:R-:W-:Y:S05]  /*b900*/  @!P1 NANOSLEEP.SYNCS 0x989680 ;  /* 0x009896800000995d */ /* 0x004fea0003900000 */
[----:B------:R-:W2:Y:S02]  /*b910*/  @!P1 SYNCS.PHASECHK.TRANS64 P1, [R7+URZ+0x2d850], R6 ;  /* 0x02d85006070095a7 */ /* 0x000ea4000802007f */
[----:B--2---:R-:W-:Y:S05]  /*b920*/  @!P1 BRA `(.L_x_22) ;  /* 0xfffffffc00ec9947 */ /* 0x004fea000383ffff */
[----:B------:R-:W-:Y:S05]  /*b930*/  BRA `(.L_x_19) ;  /* 0xffffff8800107947 */ /* 0x000fea000383ffff */
.L_x_29:
[----:B--2---:R-:W-:-:S04]  /*b940*/  IMAD.U32 R7, RZ, RZ, UR8 ;  /* 0x00000008ff077e24 */ /* 0x004fc8000f8e00ff */
[----:B------:R2:W3:Y:S03]  /*b950*/  SYNCS.PHASECHK.TRANS64.TRYWAIT P1, [R7+URZ+0x2d850], R0 ;  /* 0x02d85000070075a7 */ /* 0x0004e6000802017f */
[----:B---3--:R-:W-:Y:S05]  /*b960*/  @!P1 NANOSLEEP.SYNCS 0x989680 ;  /* 0x009896800000995d */ /* 0x008fea0003900000 */
[----:B------:R-:W3:Y:S02]  /*b970*/  @!P1 SYNCS.PHASECHK.TRANS64 P1, [R7+URZ+0x2d850], R0 ;  /* 0x02d85000070095a7 */ /* 0x000ee4000802007f */
[----:B---3--:R-:W-:Y:S05]  /*b980*/  @!P1 BRA `(.L_x_29) ;  /* 0xfffffffc00ec9947 */ /* 0x008fea000383ffff */
[----:B------:R-:W-:Y:S05]  /*b990*/  BRA `(.L_x_28) ;  /* 0xffffffac00447947 */ /* 0x000fea000383ffff */
.L_x_40:
[----:B------:R-:W1:Y:S01]  /*b9a0*/  S2R R17, SR_TID.X ;  /* 0x0000000000117919 */ /* 0x000e620000002100 */
[----:B------:R-:W-:Y:S01]  /*b9b0*/  BSSY B0, `(.L_x_86) ;  /* 0x000000a000007945 */ /* 0x000fe20003800000 */
[----:B------:R-:W-:Y:S02]  /*b9c0*/  IMAD.MOV.U32 R12, RZ, RZ, RZ ;  /* 0x000000ffff0c7224 */ /* 0x000fe400078e00ff */
[----:B------:R-:W-:Y:S02]  /*b9d0*/  IMAD.MOV.U32 R11, RZ, RZ, 0x1f ;  /* 0x0000001fff0b7424 */ /* 0x000fe400078e00ff */
[----:B------:R-:W-:Y:S01]  /*b9e0*/  IMAD.MOV.U32 R15, RZ, RZ, -0x1 ;  /* 0xffffffffff0f7424 */ /* 0x000fe200078e00ff */
[----:B-1----:R-:W-:-:S04]  /*b9f0*/  SHF.R.U32.HI R17, RZ, 0x5, R17 ;  /* 0x00000005ff117819 */ /* 0x002fc80000011611 */
[----:B------:R-:W-:-:S04]  /*ba00*/  LOP3.LUT R17, R17, 0x3, RZ, 0xc0, !PT ;  /* 0x0000000311117812 */ /* 0x000fc800078ec0ff */
[----:B------:R-:W-:-:S07]  /*ba10*/  MOV R13, R17 ;  /* 0x00000011000d7202 */ /* 0x000fce0000000f00 */
[----:B0-2---:R-:W-:Y:S05]  /*ba20*/  WARPSYNC.COLLECTIVE R15, `(.L_x_87) ;  /* 0x000000000f087348 */ /* 0x005fea0003c00000 */
[----:B------:R1:W3:Y:S02]  /*ba30*/  SHFL.IDX P6, R14, R13, R12, R11 ;  /* 0x0000000c0d0e7389 */ /* 0x0002e400000c000b */
[----:B0123--:R-:W-:Y:S01]  /*ba40*/  ENDCOLLECTIVE ;  /* 0x000000000000791b */ /* 0x00ffe20003800000 */
.L_x_87:
[----:B------:R-:W-:Y:S05]  /*ba50*/  BSYNC B0 ;  /* 0x0000000000007941 */ /* 0x000fea0003800000 */
.L_x_86:
[----:B------:R-:W-:Y:S05]  /*ba60*/  BRA `(.L_x_88) ;  /* 0xffffffcc00f47947 */ /* 0x000fea000383ffff */
.L_x_43:
[----:B0-----:R0:W1:Y:S02]  /*ba70*/  SYNCS.PHASECHK.TRANS64.TRYWAIT P0, [R0+URZ+0x2d840], R2 ;  /* 0x02d84002000075a7 */ /* 0x001064000800017f */
[----:B-1----:R-:W-:Y:S05]  /*ba80*/  @!P0 NANOSLEEP.SYNCS 0x989680 ;  /* 0x009896800000895d */ /* 0x002fea0003900000 */
[----:B------:R-:W1:Y:S02]  /*ba90*/  @!P0 SYNCS.PHASECHK.TRANS64 P0, [R0+URZ+0x2d840], R2 ;  /* 0x02d84002000085a7 */ /* 0x000e64000800007f */
[----:B-1----:R-:W-:Y:S05]  /*baa0*/  @!P0 BRA `(.L_x_43) ;  /* 0xfffffffc00f08947 */ /* 0x002fea000383ffff */
[----:B------:R-:W-:Y:S05]  /*bab0*/  BRA `(.L_x_89) ;  /* 0xffffffd000e47947 */ /* 0x000fea000383ffff */
.L_x_44:
[----:B------:R-:W-:Y:S01]  /*bac0*/  BSSY B0, `(.L_x_90) ;  /* 0x0000008000007945 */ /* 0x000fe20003800000 */
[----:B------:R-:W-:Y:S01]  /*bad0*/  MOV R13, R6 ;  /* 0x00000006000d7202 */ /* 0x000fe20000000f00 */
[----:B------:R-:W-:Y:S02]  /*bae0*/  IMAD.MOV.U32 R12, RZ, RZ, RZ ;  /* 0x000000ffff0c7224 */ /* 0x000fe400078e00ff */
[----:B------:R-:W-:Y:S02]  /*baf0*/  IMAD.MOV.U32 R11, RZ, RZ, 0x1c1f ;  /* 0x00001c1fff0b7424 */ /* 0x000fe400078e00ff */
[----:B------:R-:W-:-:S07]  /*bb00*/  IMAD.MOV.U32 R15, RZ, RZ, -0x1 ;  /* 0xffffffffff0f7424 */ /* 0x000fce00078e00ff */
[----:B------:R-:W-:Y:S05]  /*bb10*/  WARPSYNC.COLLECTIVE R15, `(.L_x_91) ;  /* 0x000000000f087348 */ /* 0x000fea0003c00000 */
[----:B------:R0:W1:Y:S02]  /*bb20*/  SHFL.IDX P6, R14, R13, R12, R11 ;  /* 0x0000000c0d0e7389 */ /* 0x00006400000c000b */
[----:B01----:R-:W-:Y:S01]  /*bb30*/  ENDCOLLECTIVE ;  /* 0x000000000000791b */ /* 0x003fe20003800000 */
.L_x_91:
[----:B------:R-:W-:Y:S05]  /*bb40*/  BSYNC B0 ;  /* 0x0000000000007941 */ /* 0x000fea0003800000 */
.L_x_90:
[----:B------:R-:W-:Y:S01]  /*bb50*/  IMAD.MOV.U32 R13, RZ, RZ, R5 ;  /* 0x000000ffff0d7224 */ /* 0x000fe200078e0005 */
[----:B------:R-:W-:Y:S01]  /*bb60*/  MOV R15, 0xffffffff ;  /* 0xffffffff000f7802 */ /* 0x000fe20000000f00 */
[----:B------:R-:W-:Y:S01]  /*bb70*/  IMAD.MOV.U32 R12, RZ, RZ, RZ ;  /* 0x000000ffff0c7224 */ /* 0x000fe200078e00ff */
[----:B------:R-:W-:Y:S01]  /*bb80*/  MOV R2, R14 ;  /* 0x0000000e00027202 */ /* 0x000fe20000000f00 */
[----:B------:R-:W-:Y:S01]  /*bb90*/  IMAD.MOV.U32 R11, RZ, RZ, 0x1c1f ;  /* 0x00001c1fff0b7424 */ /* 0x000fe200078e00ff */
[----:B------:R-:W-:-:S13]  /*bba0*/  ISETP.GE.AND P0, PT, R9, 0x1, PT ;  /* 0x000000010900780c */ /* 0x000fda0003f06270 */
[----:B------:R-:W-:Y:S05]  /*bbb0*/  WARPSYNC.COLLECTIVE R15, `(.L_x_92) ;  /* 0x000000000f087348 */ /* 0x000fea0003c00000 */
[----:B------:R0:W1:Y:S02]  /*bbc0*/  SHFL.IDX P6, R14, R13, R12, R11 ;  /* 0x0000000c0d0e7389 */ /* 0x00006400000c000b */
[----:B01----:R-:W-:Y:S01]  /*bbd0*/  ENDCOLLECTIVE ;  /* 0x000000000000791b */ /* 0x003fe20003800000 */
.L_x_92:
[----:B------:R-:W-:Y:S01]  /*bbe0*/  @P0 LEA R7, R4, UR37, 0x1 ;  /* 0x0000002504070c11 */ /* 0x000fe2000f8e08ff */
[----:B------:R-:W-:Y:S01]  /*bbf0*/  IMAD.MOV.U32 R13, RZ, RZ, R6 ;  /* 0x000000ffff0d7224 */ /* 0x000fe200078e0006 */
[----:B------:R-:W-:Y:S01]  /*bc00*/  MOV R12, 0x1 ;  /* 0x00000001000c7802 */ /* 0x000fe20000000f00 */
[----:B------:R-:W-:-:S07]  /*bc10*/  IMAD.MOV.U32 R3, RZ, RZ, R14 ;  /* 0x000000ffff037224 */ /* 0x000fce00078e000e */
[----:B------:R-:W-:Y:S05]  /*bc20*/  WARPSYNC.COLLECTIVE R15, `(.L_x_93) ;  /* 0x000000000f087348 */ /* 0x000fea0003c00000 */
[----:B------:R0:W1:Y:S02]  /*bc30*/  SHFL.IDX P6, R14, R13, R12, R11 ;  /* 0x0000000c0d0e7389 */ /* 0x00006400000c000b */
[----:B01----:R-:W-:Y:S01]  /*bc40*/  ENDCOLLECTIVE ;  /* 0x000000000000791b */ /* 0x003fe20003800000 */
.L_x_93:
[----:B------:R-:W-:-:S05]  /*bc50*/  @P0 LEA R3, P1, R8, R3, 0x1 ;  /* 0x0000000308030211 */ /* 0x000fca00078208ff */
[----:B------:R-:W-:-:S05]  /*bc60*/  @P0 IMAD.X R2, RZ, RZ, R2, P1 ;  /* 0x000000ffff020224 */ /* 0x000fca00008e0602 */
[----:B------:R-:W-:Y:S01]  /*bc70*/  @P0 LOP3.LUT R3, R3, R2, RZ, 0x3c, !PT ;  /* 0x0000000203030212 */ /* 0x000fe200078e3cff */
[----:B------:R-:W-:-:S03]  /*bc80*/  IMAD.MOV.U32 R13, RZ, RZ, R5 ;  /* 0x000000ffff0d7224 */ /* 0x000fc600078e0005 */
[----:B------:R-:W-:-:S04]  /*bc90*/  @P0 LOP3.LUT R2, R3, R2, RZ, 0x3c, !PT ;  /* 0x0000000203020212 */ /* 0x000fc800078e3cff */
[----:B------:R-:W-:-:S05]  /*bca0*/  @P0 LOP3.LUT R3, R3, R2, RZ, 0x3c, !PT ;  /* 0x0000000203030212 */ /* 0x000fca00078e3cff */
[----:B------:R-:W-:Y:S01]  /*bcb0*/  @!PT LDS RZ, [RZ] ;  /* 0x00000000fffff984 */ /* 0x000fe20000000800 */
[----:B------:R-:W-:Y:S01]  /*bcc0*/  @!PT LDS RZ, [RZ] ;  /* 0x00000000fffff984 */ /* 0x000fe20000000800 */
[----:B------:R-:W-:Y:S01]  /*bcd0*/  @!PT LDS RZ, [RZ] ;  /* 0x00000000fffff984 */ /* 0x000fe20000000800 */
[----:B------:R-:W-:Y:S04]  /*bce0*/  @P0 LDGSTS.E.BYPASS.LTC128B.128 [R7+0x15400], desc[UR48][R2.64], !P4 ;  /* 0x1540000002070fae */ /* 0x000fe8000e101d70 */
[----:B------:R-:W-:Y:S04]  /*bcf0*/  @P0 LDGSTS.E.BYPASS.LTC128B.128 [R7+0x17400], desc[UR48][R2.64+0x40], !P3 ;  /* 0x1740004002070fae */ /* 0x000fe8000d901d70 */
[----:B------:R0:W-:Y:S01]  /*bd00*/  @P0 LDGSTS.E.BYPASS.LTC128B.128 [R7+0x19400], desc[UR48][R2.64+0x80], !P2 ;  /* 0x1940008002070fae */ /* 0x0001e2000d101d70 */
[----:B------:R-:W-:Y:S01]  /*bd10*/  ISETP.GE.AND P0, PT, R9, 0x21, PT ;  /* 0x000000210900780c */ /* 0x000fe20003f06270 */
[----:B0-----:R-:W-:-:S12]  /*bd20*/  IMAD.MOV.U32 R2, RZ, RZ, R14 ;  /* 0x000000ffff027224 */ /* 0x001fd800078e000e */
[----:B------:R-:W-:Y:S05]  /*bd30*/  WARPSYNC.COLLECTIVE R15, `(.L_x_94) ;  /* 0x000000000f087348 */ /* 0x000fea0003c00000 */
[----:B------:R0:W1:Y:S02]  /*bd40*/  SHFL.IDX P6, R14, R13, R12, R11 ;  /* 0x0000000c0d0e7389 */ /* 0x00006400000c000b */
[----:B01----:R-:W-:Y:S01]  /*bd50*/  ENDCOLLECTIVE ;  /* 0x000000000000791b */ /* 0x003fe20003800000 */
.L_x_94:
[----:B------:R-:W-:Y:S01]  /*bd60*/  @P0 LEA R7, R4, UR37, 0x1 ;  /* 0x0000002504070c11 */ /* 0x000fe2000f8e08ff */
[----:B------:R-:W-:Y:S02]  /*bd70*/  IMAD.MOV.U32 R13, RZ, RZ, R6 ;  /* 0x000000ffff0d7224 */ /* 0x000fe400078e0006 */
[----:B------:R-:W-:Y:S02]  /*bd80*/  IMAD.MOV.U32 R12, RZ, RZ, 0x2 ;  /* 0x00000002ff0c7424 */ /* 0x000fe400078e00ff */
[----:B------:R-:W-:-:S07]  /*bd90*/  IMAD.MOV.U32 R3, RZ, RZ, R14 ;  /* 0x000000ffff037224 */ /* 0x000fce00078e000e */
[----:B------:R-:W-:Y:S05]  /*bda0*/  WARPSYNC.COLLECTIVE R15, `(.L_x_95) ;  /* 0x000000000f087348 */ /* 0x000fea0003c00000 */
[----:B------:R0:W1:Y:S02]  /*bdb0*/  SHFL.IDX P6, R14, R13, R12, R11 ;  /* 0x0000000c0d0e7389 */ /* 0x00006400000c000b */
[----:B01----:R-:W-:Y:S01]  /*bdc0*/  ENDCOLLECTIVE ;  /* 0x000000000000791b */ /* 0x003fe20003800000 */
.L_x_95:
[----:B------:R-:W-:-:S04]  /*bdd0*/  @P0 LEA R3, P1, R8, R3, 0x1 ;  /* 0x0000000308030211 */ /* 0x000fc800078208ff */
[----:B------:R-:W-:-:S04]  /*bde0*/  @P0 IADD3.X R2, RZ, R2, RZ, P1, !PT ;  /* 0x00000002ff020210 */ /* 0x000fc80000ffe4ff */
[-C--:B------:R-:W-:Y:S02]  /*bdf0*/  @P0 LOP3.LUT R3, R3, R2.reuse, RZ, 0x3c, !PT ;  /* 0x0000000203030212 */ /* 0x080fe400078e3cff */
[----:B------:R-:W-:Y:S02]  /*be00*/  MOV R13, R5 ;  /* 0x00000005000d7202 */ /* 0x000fe40000000f00 */
        /* <DEDUP_REMOVED lines=13> */
.L_x_96:
[----:B------:R-:W-:Y:S01]  /*bee0*/  @P0 LEA R7, R4, UR37, 0x1 ;  /* 0x0000002504070c11 */ /* 0x000fe2000f8e08ff */
[----:B------:R-:W-:Y:S01]  /*bef0*/  IMAD.MOV.U32 R13, RZ, RZ, R6 ;  /* 0x000000ffff0d7224 */ /* 0x000fe200078e0006 */
[----:B------:R-:W-:Y:S01]  /*bf00*/  MOV R12, 0x3 ;  /* 0x00000003000c7802 */ /* 0x000fe20000000f00 */
[----:B------:R-:W-:-:S07]  /*bf10*/  IMAD.MOV.U32 R3, RZ, RZ, R14 ;  /* 0x000000ffff037224 */ /* 0x000fce00078e000e */
[----:B------:R-:W-:Y:S05]  /*bf20*/  WARPSYNC.COLLECTIVE R15, `(.L_x_97) ;  /* 0x000000000f087348 */ /* 0x000fea0003c00000 */
[----:B------:R0:W1:Y:S02]  /*bf30*/  SHFL.IDX P6, R14, R13, R12, R11 ;  /* 0x0000000c0d0e7389 */ /* 0x00006400000c000b */
[----:B01----:R-:W-:Y:S01]  /*bf40*/  ENDCOLLECTIVE ;  /* 0x000000000000791b */ /* 0x003fe20003800000 */
.L_x_97:
[----:B------:R-:W-:-:S05]  /*bf50*/  @P0 LEA R3, P1, R8, R3, 0x1 ;  /* 0x0000000308030211 */ /* 0x000fca00078208ff */
[----:B------:R-:W-:-:S05]  /*bf60*/  @P0 IMAD.X R2, RZ, RZ, R2, P1 ;  /* 0x000000ffff020224 */ /* 0x000fca00008e0602 */
[----:B------:R-:W-:Y:S01]  /*bf70*/  @P0 LOP3.LUT R3, R3, R2, RZ, 0x3c, !PT ;  /* 0x0000000203030212 */ /* 0x000fe200078e3cff */
[----:B------:R-:W-:-:S03]  /*bf80*/  IMAD.MOV.U32 R13, RZ, RZ, R5 ;  /* 0x000000ffff0d7224 */ /* 0x000fc600078e0005 */
[----:B------:R-:W-:-:S04]  /*bf90*/  @P0 LOP3.LUT R2, R3, R2, RZ, 0x3c, !PT ;  /* 0x0000000203020212 */ /* 0x000fc800078e3cff */
[----:B------:R-:W-:Y:S01]  /*bfa0*/  @P0 LOP3.LUT R3, R3, R2, RZ, 0x3c, !PT ;  /* 0x0000000203030212 */ /* 0x000fe200078e3cff */
[----:B------:R-:W-:-:S04]  /*bfb0*/  IMAD.MOV.U32 R6, RZ, RZ, R14 ;  /* 0x000000ffff067224 */ /* 0x000fc800078e000e */
[----:B------:R-:W-:Y:S01]  /*bfc0*/  @!PT LDS RZ, [RZ] ;  /* 0x00000000fffff984 */ /* 0x000fe20000000800 */
[----:B------:R-:W-:Y:S01]  /*bfd0*/  @!PT LDS RZ, [RZ] ;  /* 0x00000000fffff984 */ /* 0x000fe20000000800 */
[----:B------:R-:W-:Y:S01]  /*bfe0*/  @!PT LDS RZ, [RZ] ;  /* 0x00000000fffff984 */ /* 0x000fe20000000800 */
[----:B------:R0:W-:Y:S04]  /*bff0*/  @P0 LDGSTS.E.BYPASS.LTC128B.128 [R7+0x16400], desc[UR48][R2.64], !P4 ;  /* 0x1640000002070fae */ /* 0x0001e8000e101d70 */
[----:B------:R0:W-:Y:S04]  /*c000*/  @P0 LDGSTS.E.BYPASS.LTC128B.128 [R7+0x18400], desc[UR48][R2.64+0x40], !P3 ;  /* 0x1840004002070fae */ /* 0x0001e8000d901d70 */
[----:B------:R0:W-:Y:S02]  /*c010*/  @P0 LDGSTS.E.BYPASS.LTC128B.128 [R7+0x1a400], desc[UR48][R2.64+0x80], !P2 ;  /* 0x1a40008002070fae */ /* 0x0001e4000d101d70 */
[----:B0-----:R-:W-:Y:S05]  /*c020*/  WARPSYNC.COLLECTIVE R15, `(.L_x_98) ;  /* 0x000000000f087348 */ /* 0x001fea0003c00000 */
[----:B------:R1:W2:Y:S02]  /*c030*/  SHFL.IDX P6, R14, R13, R12, R11 ;  /* 0x0000000c0d0e7389 */ /* 0x0002a400000c000b */
[----:B012---:R-:W-:Y:S01]  /*c040*/  ENDCOLLECTIVE ;  /* 0x000000000000791b */ /* 0x007fe20003800000 */
.L_x_98:
[----:B------:R-:W-:Y:S05]  /*c050*/  BRA `(.L_x_99) ;  /* 0xffffffd000987947 */ /* 0x000fea000383ffff */
.L_x_48:
[----:B------:R-:W-:Y:S01]  /*c060*/  IMAD.MOV.U32 R13, RZ, RZ, R4 ;  /* 0x000000ffff0d7224 */ /* 0x000fe200078e0004 */
[----:B------:R-:W-:Y:S01]  /*c070*/  MOV R12, RZ ;  /* 0x000000ff000c7202 */ /* 0x000fe20000000f00 */
[----:B------:R-:W-:Y:S02]  /*c080*/  IMAD.MOV.U32 R11, RZ, RZ, 0x1c1f ;  /* 0x00001c1fff0b7424 */ /* 0x000fe400078e00ff */
[----:B------:R-:W-:Y:S02]  /*c090*/  IMAD.MOV.U32 R15, RZ, RZ, -0x1 ;  /* 0xffffffffff0f7424 */ /* 0x000fe400078e00ff */
[----:B------:R-:W-:-:S07]  /*c0a0*/  IMAD R5, R6, 0xc0, R21 ;  /* 0x000000c006057824 */ /* 0x000fce00078e0215 */
[----:B------:R-:W-:Y:S05]  /*c0b0*/  WARPSYNC.COLLECTIVE R15, `(.L_x_100) ;  /* 0x000000000f087348 */ /* 0x000fea0003c00000 */
[----:B------:R0:W1:Y:S02]  /*c0c0*/  SHFL.IDX P6, R14, R13, R12, R11 ;  /* 0x0000000c0d0e7389 */ /* 0x00006400000c000b */
[----:B01----:R-:W-:Y:S01]  /*c0d0*/  ENDCOLLECTIVE ;  /* 0x000000000000791b */ /* 0x003fe20003800000 */
.L_x_100:
[C---:B------:R-:W-:Y:S01]  /*c0e0*/  VIADD R6, R5.reuse, 0x20 ;  /* 0x0000002005067836 */ /* 0x040fe20000000000 */
[----:B------:R-:W-:Y:S02]  /*c0f0*/  ISETP.GE.AND P0, PT, R5, UR38, PT ;  /* 0x0000002605007c0c */ /* 0x000fe4000bf06270 */
[----:B------:R-:W-:Y:S01]  /*c100*/  MOV R13, R0 ;  /* 0x00000000000d7202 */ /* 0x000fe20000000f00 */
[----:B------:R-:W-:-:S10]  /*c110*/  IMAD.MOV.U32 R2, RZ, RZ, R14 ;  /* 0x000000ffff027224 */ /* 0x000fd400078e000e */
[----:B------:R-:W-:Y:S05]  /*c120*/  WARPSYNC.COLLECTIVE R15, `(.L_x_101) ;  /* 0x000000000f087348 */ /* 0x000fea0003c00000 */
[----:B------:R0:W1:Y:S02]  /*c130*/  SHFL.IDX P6, R14, R13, R12, R11 ;  /* 0x0000000c0d0e7389 */ /* 0x00006400000c000b */
[----:B01----:R-:W-:Y:S01]  /*c140*/  ENDCOLLECTIVE ;  /* 0x000000000000791b */ /* 0x003fe20003800000 */
.L_x_101:
[----:B------:R-:W-:Y:S01]  /*c150*/  MOV R13, R4 ;  /* 0x00000004000d7202 */ /* 0x000fe20000000f00 */
[----:B------:R-:W-:Y:S02]  /*c160*/  IMAD.MOV.U32 R12, RZ, RZ, 0x1 ;  /* 0x00000001ff0c7424 */ /* 0x000fe400078e00ff */
[----:B------:R-:W-:-:S07]  /*c170*/  IMAD.MOV.U32 R3, RZ, RZ, R14 ;  /* 0x000000ffff037224 */ /* 0x000fce00078e000e */
[----:B------:R-:W-:Y:S05]  /*c180*/  WARPSYNC.COLLECTIVE R15, `(.L_x_102) ;  /* 0x000000000f087348 */ /* 0x000fea0003c00000 */
[----:B------:R0:W1:Y:S02]  /*c190*/  SHFL.IDX P6, R14, R13, R12, R11 ;  /* 0x0000000c0d0e7389 */ /* 0x00006400000c000b */
[----:B01----:R-:W-:Y:S01]  /*c1a0*/  ENDCOLLECTIVE ;  /* 0x000000000000791b */ /* 0x003fe20003800000 */
.L_x_102:
[----:B------:R-:W-:-:S05]  /*c1b0*/  @!P0 LEA R3, P1, R20, R3, 0x1 ;  /* 0x0000000314038211 */ /* 0x000fca00078208ff */
[----:B------:R-:W-:-:S05]  /*c1c0*/  @!P0 IMAD.X R2, RZ, RZ, R2, P1 ;  /* 0x000000ffff028224 */ /* 0x000fca00008e0602 */
[----:B------:R-:W-:Y:S01]  /*c1d0*/  @!P0 LOP3.LUT R3, R3, R2, RZ, 0x3c, !PT ;  /* 0x0000000203038212 */ /* 0x000fe200078e3cff */
[----:B------:R-:W-:-:S03]  /*c1e0*/  IMAD.MOV.U32 R13, RZ, RZ, R0 ;  /* 0x000000ffff0d7224 */ /* 0x000fc600078e0000 */
[----:B------:R-:W-:-:S04]  /*c1f0*/  @!P0 LOP3.LUT R2, R3, R2, RZ, 0x3c, !PT ;  /* 0x0000000203028212 */ /* 0x000fc800078e3cff */
[----:B------:R-:W-:-:S05]  /*c200*/  @!P0 LOP3.LUT R3, R3, R2, RZ, 0x3c, !PT ;  /* 0x0000000203038212 */ /* 0x000fca00078e3cff */
[----:B------:R-:W-:Y:S01]  /*c210*/  @!PT LDS RZ, [RZ] ;  /* 0x00000000fffff984 */ /* 0x000fe20000000800 */
[----:B------:R-:W-:Y:S01]  /*c220*/  @!PT LDS RZ, [RZ] ;  /* 0x00000000fffff984 */ /* 0x000fe20000000800 */
[----:B------:R-:W-:Y:S01]  /*c230*/  @!PT LDS RZ, [RZ] ;  /* 0x00000000fffff984 */ /* 0x000fe20000000800 */
[----:B------:R-:W-:Y:S04]  /*c240*/  @!P0 LDGSTS.E.BYPASS.LTC128B.128 [R19+0xc400], desc[UR48][R2.64], !P3 ;  /* 0x0c40000002138fae */ /* 0x000fe8000d901d70 */
[----:B------:R-:W-:Y:S04]  /*c250*/  @!P0 LDGSTS.E.BYPASS.LTC128B.128 [R19+0xf400], desc[UR48][R2.64+0x40], !P4 ;  /* 0x0f40004002138fae */ /* 0x000fe8000e101d70 */
[----:B------:R0:W-:Y:S01]  /*c260*/  @!P0 LDGSTS.E.BYPASS.LTC128B.128 [R19+0x12400], desc[UR48][R2.64+0x80], !P5 ;  /* 0x1240008002138fae */ /* 0x0001e2000e901d70 */
[----:B------:R-:W-:Y:S01]  /*c270*/  ISETP.GE.AND P0, PT, R6, UR38, PT ;  /* 0x0000002606007c0c */ /* 0x000fe2000bf06270 */
[----:B------:R-:W-:-:S02]  /*c280*/  VIADD R6, R5, 0x40 ;  /* 0x0000004005067836 */ /* 0x000fc40000000000 */
[----:B0-----:R-:W-:-:S10]  /*c290*/  IMAD.MOV.U32 R2, RZ, RZ, R14 ;  /* 0x000000ffff027224 */ /* 0x001fd400078e000e */
[----:B------:R-:W-:Y:S05]  /*c2a0*/  WARPSYNC.COLLECTIVE R15, `(.L_x_103) ;  /* 0x000000000f087348 */ /* 0x000fea0003c00000 */
[----:B------:R0:W1:Y:S02]  /*c2b0*/  SHFL.IDX P6, R14, R13, R12, R11 ;  /* 0x0000000c0d0e7389 */ /* 0x00006400000c000b */
[----:B01----:R-:W-:Y:S01]  /*c2c0*/  ENDCOLLECTIVE ;  /* 0x000000000000791b */ /* 0x003fe20003800000 */
.L_x_103:
[----:B------:R-:W-:Y:S01]  /*c2d0*/  IMAD.MOV.U32 R13, RZ, RZ, R4 ;  /* 0x000000ffff0d7224 */ /* 0x000fe200078e0004 */
[----:B------:R-:W-:Y:S02]  /*c2e0*/  MOV R12, 0x2 ;  /* 0x00000002000c7802 */ /* 0x000fe40000000f00 */
[----:B------:R-:W-:-:S07]  /*c2f0*/  MOV R3, R14 ;  /* 0x0000000e00037202 */ /* 0x000fce0000000f00 */
[----:B------:R-:W-:Y:S05]  /*c300*/  WARPSYNC.COLLECTIVE R15, `(.L_x_104) ;  /* 0x000000000f087348 */ /* 0x000fea0003c00000 */
[----:B------:R0:W1:Y:S02]  /*c310*/  SHFL.IDX P6, R14, R13, R12, R11 ;  /* 0x0000000c0d0e7389 */ /* 0x00006400000c000b */
[----:B01----:R-:W-:Y:S01]  /*c320*/  ENDCOLLECTIVE ;  /* 0x000000000000791b */ /* 0x003fe20003800000 */
.L_x_104:
        /* <DEDUP_REMOVED lines=13> */
[----:B0-----:R-:W-:-:S12]  /*c400*/  IMAD.MOV.U32 R2, RZ, RZ, R14 ;  /* 0x000000ffff027224 */ /* 0x001fd800078e000e */
[----:B------:R-:W-:Y:S05]  /*c410*/  WARPSYNC.COLLECTIVE R15, `(.L_x_105) ;  /* 0x000000000f087348 */ /* 0x000fea0003c00000 */
[----:B------:R0:W1:Y:S02]  /*c420*/  SHFL.IDX P6, R14, R13, R12, R11 ;  /* 0x0000000c0d0e7389 */ /* 0x00006400000c000b */
[----:B01----:R-:W-:Y:S01]  /*c430*/  ENDCOLLECTIVE ;  /* 0x000000000000791b */ /* 0x003fe20003800000 */
.L_x_105:
[----:B------:R-:W-:Y:S02]  /*c440*/  IMAD.MOV.U32 R13, RZ, RZ, R4 ;  /* 0x000000ffff0d7224 */ /* 0x000fe400078e0004 */
[----:B------:R-:W-:Y:S02]  /*c450*/  IMAD.MOV.U32 R12, RZ, RZ, 0x3 ;  /* 0x00000003ff0c7424 */ /* 0x000fe400078e00ff */
[----:B------:R-:W-:-:S07]  /*c460*/  IMAD.MOV.U32 R3, RZ, RZ, R14 ;  /* 0x000000ffff037224 */ /* 0x000fce00078e000e */
[----:B------:R-:W-:Y:S05]  /*c470*/  WARPSYNC.COLLECTIVE R15, `(.L_x_106) ;  /* 0x000000000f087348 */ /* 0x000fea0003c00000 */
[----:B------:R0:W1:Y:S02]  /*c480*/  SHFL.IDX P6, R14, R13, R12, R11 ;  /* 0x0000000c0d0e7389 */ /* 0x00006400000c000b */
[----:B01----:R-:W-:Y:S01]  /*c490*/  ENDCOLLECTIVE ;  /* 0x000000000000791b */ /* 0x003fe20003800000 */
.L_x_106:
[----:B------:R-:W-:-:S04]  /*c4a0*/  @!P0 LEA R3, P1, R20, R3, 0x1 ;  /* 0x0000000314038211 */ /* 0x000fc800078208ff */
[----:B------:R-:W-:-:S04]  /*c4b0*/  @!P0 IADD3.X R2, RZ, R2, RZ, P1, !PT ;  /* 0x00000002ff028210 */ /* 0x000fc80000ffe4ff */
[----:B------:R-:W-:Y:S02]  /*c4c0*/  @!P0 LOP3.LUT R3, R3, R2, RZ, 0x3c, !PT ;  /* 0x0000000203038212 */ /* 0x000fe400078e3cff */
[----:B------:R-:W-:Y:S01]  /*c4d0*/  MOV R13, R0 ;  /* 0x00000000000d7202 */ /* 0x000fe20000000f00 */
[----:B------:R-:W-:Y:S01]  /*c4e0*/  VIADD R0, R5, 0x60 ;  /* 0x0000006005007836 */ /* 0x000fe20000000000 */
[----:B------:R-:W-:-:S04]  /*c4f0*/  @!P0 LOP3.LUT R2, R3, R2, RZ, 0x3c, !PT ;  /* 0x0000000203028212 */ /* 0x000fc800078e3cff */
[----:B------:R-:W-:Y:S01]  /*c500*/  @!P0 LOP3.LUT R3, R3, R2, RZ, 0x3c, !PT ;  /* 0x0000000203038212 */ /* 0x000fe200078e3cff */
[----:B------:R-:W-:-:S04]  /*c510*/  IMAD.MOV.U32 R4, RZ, RZ, R14 ;  /* 0x000000ffff047224 */ /* 0x000fc800078e000e */
[----:B------:R-:W-:Y:S01]  /*c520*/  @!PT LDS RZ, [RZ] ;  /* 0x00000000fffff984 */ /* 0x000fe20000000800 */
[----:B------:R-:W-:Y:S01]  /*c530*/  @!PT LDS RZ, [RZ] ;  /* 0x00000000fffff984 */ /* 0x000fe20000000800 */
[----:B------:R-:W-:Y:S01]  /*c540*/  @!PT LDS RZ, [RZ] ;  /* 0x00000000fffff984 */ /* 0x000fe20000000800 */
[----:B------:R0:W-:Y:S03]  /*c550*/  @!P0 LDGSTS.E.BYPASS.LTC128B.128 [R19+0xd400], desc[UR48][R2.64], !P3 ;  /* 0x0d40000002138fae */ /* 0x0001e6000d901d70 */
[----:B0-----:R-:W-:Y:S05]  /*c560*/  WARPSYNC.COLLECTIVE R15, `(.L_x_107) ;  /* 0x000000000f087348 */ /* 0x001fea0003c00000 */
[----:B------:R1:W2:Y:S02]  /*c570*/  SHFL.IDX P6, R14, R13, R12, R11 ;  /* 0x0000000c0d0e7389 */ /* 0x0002a400000c000b */
[----:B012---:R-:W-:Y:S01]  /*c580*/  ENDCOLLECTIVE ;  /* 0x000000000000791b */ /* 0x007fe20003800000 */
.L_x_107:
[----:B------:R-:W-:Y:S01]  /*c590*/  @!PT LDS RZ, [RZ] ;  /* 0x00000000fffff984 */ /* 0x000fe20000000800 */
[----:B------:R-:W-:Y:S01]  /*c5a0*/  @!PT LDS RZ, [RZ] ;  /* 0x00000000fffff984 */ /* 0x000fe20000000800 */
[----:B------:R-:W-:Y:S01]  /*c5b0*/  @!PT LDS RZ, [RZ] ;  /* 0x00000000fffff984 */ /* 0x000fe20000000800 */
[----:B------:R-:W-:Y:S04]  /*c5c0*/  @!P0 LDGSTS.E.BYPASS.LTC128B.128 [R19+0x10400], desc[UR48][R2.64+0x40], !P4 ;  /* 0x1040004002138fae */ /* 0x000fe8000e101d70 */
[----:B------:R0:W-:Y:S01]  /*c5d0*/  @!P0 LDGSTS.E.BYPASS.LTC128B.128 [R19+0x13400], desc[UR48][R2.64+0x80], !P5 ;  /* 0x1340008002138fae */ /* 0x0001e2000e901d70 */
[----:B------:R-:W-:Y:S01]  /*c5e0*/  ISETP.GE.AND P0, PT, R0, UR38, PT ;  /* 0x0000002600007c0c */ /* 0x000fe2000bf06270 */
[----:B------:R-:W-:Y:S02]  /*c5f0*/  VIADD R0, R5, 0x80 ;  /* 0x0000008005007836 */ /* 0x000fe40000000000 */
[----:B------:R-:W-:Y:S02]  /*c600*/  IMAD.MOV.U32 R13, RZ, RZ, R7 ;  /* 0x000000ffff0d7224 */ /* 0x000fe400078e0007 */
[----:B------:R-:W-:-:S08]  /*c610*/  IMAD.MOV.U32 R12, RZ, RZ, RZ ;  /* 0x000000ffff0c7224 */ /* 0x000fd000078e00ff */
[----:B------:R-:W-:-:S05]  /*c620*/  @!P0 LEA R14, P1, R20, R14, 0x1 ;  /* 0x0000000e140e8211 */ /* 0x000fca00078208ff */
[----:B0-----:R-:W-:-:S08]  /*c630*/  @!P0 IMAD.MOV.U32 R2, RZ, RZ, R14 ;  /* 0x000000ffff028224 */ /* 0x001fd000078e000e */
[----:B------:R-:W-:Y:S05]  /*c640*/  WARPSYNC.COLLECTIVE R15, `(.L_x_108) ;  /* 0x000000000f087348 */ /* 0x000fea0003c00000 */
[----:B------:R0:W1:Y:S02]  /*c650*/  SHFL.IDX P6, R14, R13, R12, R11 ;  /* 0x0000000c0d0e7389 */ /* 0x00006400000c000b */
[----:B01----:R-:W-:Y:S01]  /*c660*/  ENDCOLLECTIVE ;  /* 0x000000000000791b */ /* 0x003fe20003800000 */
.L_x_108:
[----:B------:R-:W-:-:S05]  /*c670*/  @!P0 IMAD.X R9, RZ, RZ, R4, P1 ;  /* 0x000000ffff098224 */ /* 0x000fca00008e0604 */
[----:B------:R-:W-:-:S05]  /*c680*/  @!P0 MOV R3, R9 ;  /* 0x0000000900038202 */ /* 0x000fca0000000f00 */
[----:B------:R-:W-:Y:S01]  /*c690*/  @!PT LDS RZ, [RZ] ;  /* 0x00000000fffff984 */ /* 0x000fe20000000800 */
[----:B------:R-:W-:Y:S01]  /*c6a0*/  @!PT LDS RZ, [RZ] ;  /* 0x00000000fffff984 */ /* 0x000fe20000000800 */
[----:B------:R-:W-:Y:S01]  /*c6b0*/  @!PT LDS RZ, [RZ] ;  /* 0x00000000fffff984 */ /* 0x000fe20000000800 */
[----:B------:R0:W-:Y:S01]  /*c6c0*/  @!P0 LDGSTS.E.BYPASS.LTC128B.128 [R19+0xdc00], desc[UR48][R2.64], !P3 ;  /* 0x0dc0000002138fae */ /* 0x0001e2000d901d70 */
[----:B------:R-:W-:-:S03]  /*c6d0*/  IMAD.MOV.U32 R13, RZ, RZ, R8 ;  /* 0x000000ffff0d7224 */ /* 0x000fc600078e0008 */
[----:B------:R0:W-:Y:S04]  /*c6e0*/  @!P0 LDGSTS.E.BYPASS.LTC128B.128 [R19+0x10c00], desc[UR48][R2.64+0x40], !P4 ;  /* 0x10c0004002138fae */ /* 0x0001e8000e101d70 */
[----:B------:R0:W-:Y:S01]  /*c6f0*/  @!P0 LDGSTS.E.BYPASS.LTC128B.128 [R19+0x13c00], desc[UR48][R2.64+0x80], !P5 ;  /* 0x13c0008002138fae */ /* 0x0001e2000e901d70 */
[----:B------:R-:W-:Y:S02]  /*c700*/  ISETP.GE.AND P0, PT, R0, UR38, PT ;  /* 0x0000002600007c0c */ /* 0x000fe4000bf06270 */
[----:B------:R-:W-:-:S11]  /*c710*/  MOV R0, R14 ;  /* 0x0000000e00007202 */ /* 0x000fd60000000f00 */
[----:B0-----:R-:W-:Y:S05]  /*c720*/  WARPSYNC.COLLECTIVE R15, `(.L_x_109) ;  /* 0x000000000f087348 */ /* 0x001fea0003c00000 */
[----:B------:R1:W2:Y:S02]  /*c730*/  SHFL.IDX P6, R14, R13, R12, R11 ;  /* 0x0000000c0d0e7389 */ /* 0x0002a400000c000b */
[----:B012---:R-:W-:Y:S01]  /*c740*/  ENDCOLLECTIVE ;  /* 0x000000000000791b */ /* 0x007fe20003800000 */
.L_x_109:
[----:B------:R-:W-:Y:S02]  /*c750*/  IMAD.MOV.U32 R13, RZ, RZ, R7 ;  /* 0x000000ffff0d7224 */ /* 0x000fe400078e0007 */
[----:B------:R-:W-:Y:S01]  /*c760*/  IMAD.MOV.U32 R12, RZ, RZ, 0x1 ;  /* 0x00000001ff0c7424 */ /* 0x000fe200078e00ff */
[----:B------:R-:W-:-:S05]  /*c770*/  @!P0 LEA R14, P1, R20, R14, 0x1 ;  /* 0x0000000e140e8211 */ /* 0x000fca00078208ff */
[----:B------:R-:W-:-:S08]  /*c780*/  @!P0 IMAD.MOV.U32 R2, RZ, RZ, R14 ;  /* 0x000000ffff028224 */ /* 0x000fd000078e000e */
[----:B------:R-:W-:Y:S05]  /*c790*/  WARPSYNC.COLLECTIVE R15, `(.L_x_110) ;  /* 0x000000000f087348 */ /* 0x000fea0003c00000 */
[----:B------:R0:W1:Y:S02]  /*c7a0*/  SHFL.IDX P6, R14, R13, R12, R11 ;  /* 0x0000000c0d0e7389 */ /* 0x00006400000c000b */
[----:B01----:R-:W-:Y:S01]  /*c7b0*/  ENDCOLLECTIVE ;  /* 0x000000000000791b */ /* 0x003fe20003800000 */
.L_x_110:
[----:B------:R-:W-:-:S05]  /*c7c0*/  @!P0 IMAD.X R9, RZ, RZ, R0, P1 ;  /* 0x000000ffff098224 */ /* 0x000fca00008e0600 */
[----:B------:R-:W-:-:S05]  /*c7d0*/  @!P0 MOV R3, R9 ;  /* 0x0000000900038202 */ /* 0x000fca0000000f00 */
[----:B------:R-:W-:Y:S01]  /*c7e0*/  @!PT LDS RZ, [RZ] ;  /* 0x00000000fffff984 */ /* 0x000fe20000000800 */
[----:B------:R-:W-:Y:S01]  /*c7f0*/  @!PT LDS RZ, [RZ] ;  /* 0x00000000fffff984 */ /* 0x000fe20000000800 */
[----:B------:R-:W-:Y:S01]  /*c800*/  @!PT LDS RZ, [RZ] ;  /* 0x00000000fffff984 */ /* 0x000fe20000000800 */
[----:B------:R0:W-:Y:S01]  /*c810*/  @!P0 LDGSTS.E.BYPASS.LTC128B.128 [R19+0xe400], desc[UR48][R2.64], !P3 ;  /* 0x0e40000002138fae */ /* 0x0001e2000d901d70 */
[----:B------:R-:W-:-:S03]  /*c820*/  MOV R13, R8 ;  /* 0x00000008000d7202 */ /* 0x000fc60000000f00 */
[----:B------:R0:W-:Y:S04]  /*c830*/  @!P0 LDGSTS.E.BYPASS.LTC128B.128 [R19+0x11400], desc[UR48][R2.64+0x40], !P4 ;  /* 0x1140004002138fae */ /* 0x0001e8000e101d70 */
[----:B------:R0:W-:Y:S01]  /*c840*/  @!P0 LDGSTS.E.BYPASS.LTC128B.128 [R19+0x14400], desc[UR48][R2.64+0x80], !P5 ;  /* 0x1440008002138fae */ /* 0x0001e2000e901d70 */
[----:B------:R-:W-:-:S07]  /*c850*/  IMAD.MOV.U32 R7, RZ, RZ, R14 ;  /* 0x000000ffff077224 */ /* 0x000fce00078e000e */
[----:B0-----:R-:W-:Y:S05]  /*c860*/  WARPSYNC.COLLECTIVE R15, `(.L_x_111) ;  /* 0x000000000f087348 */ /* 0x001fea0003c00000 */
[----:B------:R1:W2:Y:S02]  /*c870*/  SHFL.IDX P6, R14, R13, R12, R11 ;  /* 0x0000000c0d0e7389 */ /* 0x0002a400000c000b */
[----:B012---:R-:W-:Y:S01]  /*c880*/  ENDCOLLECTIVE ;  /* 0x000000000000791b */ /* 0x007fe20003800000 */
.L_x_111:
[----:B------:R-:W-:Y:S05]  /*c890*/  BRA `(.L_x_112) ;  /* 0xffffffd400647947 */ /* 0x000fea000383ffff */
.L_x_50:
[----:B0-----:R-:W-:-:S04]  /*c8a0*/  IMAD.U32 R3, RZ, RZ, UR37 ;  /* 0x00000025ff037e24 */ /* 0x001fc8000f8e00ff */
[----:B------:R0:W1:Y:S03]  /*c8b0*/  SYNCS.PHASECHK.TRANS64.TRYWAIT P0, [R3+URZ+0x2d820], R0 ;  /* 0x02d82000030075a7 */ /* 0x000066000800017f */
[----:B-1----:R-:W-:Y:S05]  /*c8c0*/  @!P0 NANOSLEEP.SYNCS 0x989680 ;  /* 0x009896800000895d */ /* 0x002fea0003900000 */
[----:B------:R-:W1:Y:S02]  /*c8d0*/  @!P0 SYNCS.PHASECHK.TRANS64 P0, [R3+URZ+0x2d820], R0 ;  /* 0x02d82000030085a7 */ /* 0x000e64000800007f */
[----:B-1----:R-:W-:Y:S05]  /*c8e0*/  @!P0 BRA `(.L_x_50) ;  /* 0xfffffffc00ec8947 */ /* 0x002fea000383ffff */
[----:B------:R-:W-:Y:S05]  /*c8f0*/  BRA `(.L_x_113) ;  /* 0xffffffd400a07947 */ /* 0x000fea000383ffff */
.L_x_54:
[----:B0-----:R0:W1:Y:S02]  /*c900*/  SYNCS.PHASECHK.TRANS64.TRYWAIT P0, [R6+URZ+0x2d840], R0 ;  /* 0x02d84000060075a7 */ /* 0x001064000800017f */
[----:B-1----:R-:W-:Y:S05]  /*c910*/  @!P0 NANOSLEEP.SYNCS 0x989680 ;  /* 0x009896800000895d */ /* 0x002fea0003900000 */
[----:B------:R-:W1:Y:S02]  /*c920*/  @!P0 SYNCS.PHASECHK.TRANS64 P0, [R6+URZ+0x2d840], R0 ;  /* 0x02d84000060085a7 */ /* 0x000e64000800007f */
[----:B-1----:R-:W-:Y:S05]  /*c930*/  @!P0 BRA `(.L_x_54) ;  /* 0xfffffffc00f08947 */ /* 0x002fea000383ffff */
[----:B------:R-:W-:Y:S05]  /*c940*/  BRA `(.L_x_114) ;  /* 0xffffffd800707947 */ /* 0x000fea000383ffff */
.L_x_55:
[----:B------:R-:W-:Y:S01]  /*c950*/  BSSY B1, `(.L_x_115) ;  /* 0x0000008000017945 */ /* 0x000fe20003800000 */
[----:B------:R-:W-:Y:S01]  /*c960*/  IMAD.MOV.U32 R13, RZ, RZ, R19 ;  /* 0x000000ffff0d7224 */ /* 0x000fe200078e0013 */
[----:B------:R-:W-:Y:S01]  /*c970*/  MOV R11, 0x1c1f ;  /* 0x00001c1f000b7802 */ /* 0x000fe20000000f00 */
[----:B------:R-:W-:Y:S02]  /*c980*/  IMAD.MOV.U32 R12, RZ, RZ, RZ ;  /* 0x000000ffff0c7224 */ /* 0x000fe400078e00ff */
[----:B------:R-:W-:-:S07]  /*c990*/  IMAD.MOV.U32 R15, RZ, RZ, -0x1 ;  /* 0xffffffffff0f7424 */ /* 0x000fce00078e00ff */
[----:B------:R-:W-:Y:S05]  /*c9a0*/  WARPSYNC.COLLECTIVE R15, `(.L_x_116) ;  /* 0x000000000f087348 */ /* 0x000fea0003c00000 */
[----:B------:R0:W1:Y:S02]  /*c9b0*/  SHFL.IDX P6, R14, R13, R12, R11 ;  /* 0x0000000c0d0e7389 */ /* 0x00006400000c000b */
[----:B01----:R-:W-:Y:S01]  /*c9c0*/  ENDCOLLECTIVE ;  /* 0x000000000000791b */ /* 0x003fe20003800000 */
.L_x_116:
[----:B------:R-:W-:Y:S05]  /*c9d0*/  BSYNC B1 ;  /* 0x0000000000017941 */ /* 0x000fea0003800000 */
.L_x_115:
[----:B------:R-:W0:Y:S01]  /*c9e0*/  S2R R27, SR_TID.X ;  /* 0x00000000001b7919 */ /* 0x000e220000002100 */
[----:B------:R-:W-:Y:S01]  /*c9f0*/  IMAD.MOV.U32 R13, RZ, RZ, R8 ;  /* 0x000000ffff0d7224 */ /* 0x000fe200078e0008 */
[----:B------:R-:W-:Y:S01]  /*ca00*/  MOV R12, RZ ;  /* 0x000000ff000c7202 */ /* 0x000fe20000000f00 */
[----:B------:R-:W-:Y:S01]  /*ca10*/  IMAD.MOV.U32 R11, RZ, RZ, 0x1c1f ;  /* 0x00001c1fff0b7424 */ /* 0x000fe200078e00ff */
[----:B------:R-:W-:Y:S01]  /*ca20*/  LEA R9, R9, UR37, 0x1 ;  /* 0x0000002509097c11 */ /* 0x000fe2000f8e08ff */
[----:B------:R-:W-:Y:S02]  /*ca30*/  IMAD.MOV.U32 R15, RZ, RZ, -0x1 ;  /* 0xffffffffff0f7424 */ /* 0x000fe400078e00ff */
[----:B------:R-:W-:-:S07]  /*ca40*/  IMAD.MOV.U32 R3, RZ, RZ, R14 ;  /* 0x000000ffff037224 */ /* 0x000fce00078e000e */
[----:B0-----:R-:W-:Y:S05]  /*ca50*/  WARPSYNC.COLLECTIVE R15, `(.L_x_117) ;  /* 0x000000000f087348 */ /* 0x001fea0003c00000 */
[----:B------:R1:W2:Y:S02]  /*ca60*/  SHFL.IDX P6, R14, R13, R12, R11 ;  /* 0x0000000c0d0e7389 */ /* 0x0002a400000c000b */
[----:B012---:R-:W-:Y:S01]  /*ca70*/  ENDCOLLECTIVE ;  /* 0x000000000000791b */ /* 0x007fe20003800000 */
.L_x_117:
[----:B------:R-:W-:Y:S01]  /*ca80*/  IMAD.MOV.U32 R13, RZ, RZ, R19 ;  /* 0x000000ffff0d7224 */ /* 0x000fe200078e0013 */
[----:B------:R-:W-:Y:S01]  /*ca90*/  MOV R12, 0x1 ;  /* 0x00000001000c7802 */ /* 0x000fe20000000f00 */
[----:B------:R-:W-:Y:S01]  /*caa0*/  IMAD.SHL.U32 R27, R27, 0x8, RZ ;  /* 0x000000081b1b7824 */ /* 0x000fe200078e00ff */
[----:B------:R-:W-:-:S07]  /*cab0*/  MOV R2, R14 ;  /* 0x0000000e00027202 */ /* 0x000fce0000000f00 */
[----:B------:R-:W-:Y:S05]  /*cac0*/  WARPSYNC.COLLECTIVE R15, `(.L_x_118) ;  /* 0x000000000f087348 */ /* 0x000fea0003c00000 */
[----:B------:R0:W1:Y:S02]  /*cad0*/  SHFL.IDX P6, R14, R13, R12, R11 ;  /* 0x0000000c0d0e7389 */ /* 0x00006400000c000b */
[----:B01----:R-:W-:Y:S01]  /*cae0*/  ENDCOLLECTIVE ;  /* 0x000000000000791b */ /* 0x003fe20003800000 */
.L_x_118:
[----:B------:R-:W-:-:S05]  /*caf0*/  LOP3.LUT R27, R27, 0x18, RZ, 0xc0, !PT ;  /* 0x000000181b1b7812 */ /* 0x000fca00078ec0ff */
[----:B------:R-:W-:-:S05]  /*cb00*/  IMAD.SHL.U32 R0, R27, 0x2, RZ ;  /* 0x000000021b007824 */ /* 0x000fca00078e00ff */
[----:B------:R-:W-:Y:S01]  /*cb10*/  IADD3 R2, P0, R2, R0, RZ ;  /* 0x0000000002027210 */ /* 0x000fe20007f1e0ff */
[----:B------:R-:W-:-:S04]  /*cb20*/  IMAD.MOV.U32 R13, RZ, RZ, R8 ;  /* 0x000000ffff0d7224 */ /* 0x000fc800078e0008 */
[----:B------:R-:W-:-:S05]  /*cb30*/  IMAD.X R3, RZ, RZ, R3, P0 ;  /* 0x000000ffff037224 */ /* 0x000fca00000e0603 */
[----:B------:R-:W-:Y:S01]  /*cb40*/  @!PT LDS RZ, [RZ] ;  /* 0x00000000fffff984 */ /* 0x000fe20000000800 */
[----:B------:R-:W-:Y:S01]  /*cb50*/  @!PT LDS RZ, [RZ] ;  /* 0x00000000fffff984 */ /* 0x000fe20000000800 */
[----:B------:R-:W-:Y:S01]  /*cb60*/  @!PT LDS RZ, [RZ] ;  /* 0x00000000fffff984 */ /* 0x000fe20000000800 */
[----:B------:R-:W-:Y:S04]  /*cb70*/  LDGSTS.E.BYPASS.LTC128B.128 [R9+0x15400], desc[UR48][R2.64], !P3 ;  /* 0x1540000002097fae */ /* 0x000fe8000d901d70 */
[----:B------:R-:W-:Y:S04]  /*cb80*/  LDGSTS.E.BYPASS.LTC128B.128 [R9+0x17400], desc[UR48][R2.64+0x40], !P2 ;  /* 0x1740004002097fae */ /* 0x000fe8000d101d70 */
[----:B------:R0:W-:Y:S02]  /*cb90*/  LDGSTS.E.BYPASS.LTC128B.128 [R9+0x19400], desc[UR48][R2.64+0x80], !P1 ;  /* 0x1940008002097fae */ /* 0x0001e4000c901d70 */
[----:B0-----:R-:W-:-:S07]  /*cba0*/  IMAD.MOV.U32 R3, RZ, RZ, R14 ;  /* 0x000000ffff037224 */ /* 0x001fce00078e000e */
[----:B------:R-:W-:Y:S05]  /*cbb0*/  WARPSYNC.COLLECTIVE R15, `(.L_x_119) ;  /* 0x000000000f087348 */ /* 0x000fea0003c00000 */
[----:B------:R0:W1:Y:S02]  /*cbc0*/  SHFL.IDX P6, R14, R13, R12, R11 ;  /* 0x0000000c0d0e7389 */ /* 0x00006400000c000b */
[----:B01----:R-:W-:Y:S01]  /*cbd0*/  ENDCOLLECTIVE ;  /* 0x000000000000791b */ /* 0x003fe20003800000 */
.L_x_119:
[----:B------:R-:W-:Y:S02]  /*cbe0*/  IMAD.MOV.U32 R13, RZ, RZ, R19 ;  /* 0x000000ffff0d7224 */ /* 0x000fe400078e0013 */
[----:B------:R-:W-:Y:S02]  /*cbf0*/  IMAD.MOV.U32 R12, RZ, RZ, 0x2 ;  /* 0x00000002ff0c7424 */ /* 0x000fe400078e00ff */
[----:B------:R-:W-:-:S07]  /*cc00*/  IMAD.MOV.U32 R2, RZ, RZ, R14 ;  /* 0x000000ffff027224 */ /* 0x000fce00078e000e */
[----:B------:R-:W-:Y:S05]  /*cc10*/  WARPSYNC.COLLECTIVE R15, `(.L_x_120) ;  /* 0x000000000f087348 */ /* 0x000fea0003c00000 */
[----:B------:R0:W1:Y:S02]  /*cc20*/  SHFL.IDX P6, R14, R13, R12, R11 ;  /* 0x0000000c0d0e7389 */ /* 0x00006400000c000b */
[----:B01----:R-:W-:Y:S01]  /*cc30*/  ENDCOLLECTIVE ;  /* 0x000000000000791b */ /* 0x003fe20003800000 */
.L_x_120:
[----:B------:R-:W-:-:S04]  /*cc40*/  IADD3 R2, P0, R2, R0, RZ ;  /* 0x0000000002027210 */ /* 0x000fc80007f1e0ff */
[----:B------:R-:W-:-:S05]  /*cc50*/  IADD3.X R3, RZ, R3, RZ, P0, !PT ;  /* 0x00000003ff037210 */ /* 0x000fca00007fe4ff */
[----:B------:R-:W-:Y:S01]  /*cc60*/  @!PT LDS RZ, [RZ] ;  /* 0x00000000fffff984 */ /* 0x000fe20000000800 */
[----:B------:R-:W-:Y:S01]  /*cc70*/  @!PT LDS RZ, [RZ] ;  /* 0x00000000fffff984 */ /* 0x000fe20000000800 */
[----:B------:R-:W-:Y:S01]  /*cc80*/  @!PT LDS RZ, [RZ] ;  /* 0x00000000fffff984 */ /* 0x000fe20000000800 */
[----:B------:R0:W-:Y:S01]  /*cc90*/  LDGSTS.E.BYPASS.LTC128B.128 [R9+0x15c00], desc[UR48][R2.64], !P3 ;  /* 0x15c0000002097fae */ /* 0x0001e2000d901d70 */
[----:B------:R-:W-:-:S03]  /*cca0*/  MOV R13, R8 ;  /* 0x00000008000d7202 */ /* 0x000fc60000000f00 */
[----:B------:R0:W-:Y:S04]  /*ccb0*/  LDGSTS.E.BYPASS.LTC128B.128 [R9+0x17c00], desc[UR48][R2.64+0x40], !P2 ;  /* 0x17c0004002097fae */ /* 0x0001e8000d101d70 */
[----:B------:R0:W-:Y:S01]  /*ccc0*/  LDGSTS.E.BYPASS.LTC128B.128 [R9+0x19c00], desc[UR48][R2.64+0x80], !P1 ;  /* 0x19c0008002097fae */ /* 0x0001e2000c901d70 */
[----:B------:R-:W-:-:S07]  /*ccd0*/  IMAD.MOV.U32 R27, RZ, RZ, R14 ;  /* 0x000000ffff1b7224 */ /* 0x000fce00078e000e */
[----:B0-----:R-:W-:Y:S05]  /*cce0*/  WARPSYNC.COLLECTIVE R15, `(.L_x_121) ;  /* 0x000000000f087348 */ /* 0x001fea0003c00000 */
[----:B------:R1:W2:Y:S02]  /*ccf0*/  SHFL.IDX P6, R14, R13, R12, R11 ;  /* 0x0000000c0d0e7389 */ /* 0x0002a400000c000b */
[----:B012---:R-:W-:Y:S01]  /*cd00*/  ENDCOLLECTIVE ;  /* 0x000000000000791b */ /* 0x007fe20003800000 */
.L_x_121:
[----:B------:R-:W-:Y:S01]  /*cd10*/  IMAD.MOV.U32 R13, RZ, RZ, R19 ;  /* 0x000000ffff0d7224 */ /* 0x000fe200078e0013 */
[----:B------:R-:W-:Y:S01]  /*cd20*/  MOV R12, 0x3 ;  /* 0x00000003000c7802 */ /* 0x000fe20000000f00 */
[----:B------:R-:W-:-:S07]  /*cd30*/  IMAD.MOV.U32 R2, RZ, RZ, R14 ;  /* 0x000000ffff027224 */ /* 0x000fce00078e000e */
[----:B------:R-:W-:Y:S05]  /*cd40*/  WARPSYNC.COLLECTIVE R15, `(.L_x_122) ;  /* 0x000000000f087348 */ /* 0x000fea0003c00000 */
[----:B------:R0:W1:Y:S02]  /*cd50*/  SHFL.IDX P6, R14, R13, R12, R11 ;  /* 0x0000000c0d0e7389 */ /* 0x00006400000c000b */
[----:B01----:R-:W-:Y:S01]  /*cd60*/  ENDCOLLECTIVE ;  /* 0x000000000000791b */ /* 0x003fe20003800000 */
.L_x_122:
[----:B------:R-:W-:-:S05]  /*cd70*/  IADD3 R2, P0, R2, R0, RZ ;  /* 0x0000000002027210 */ /* 0x000fca0007f1e0ff */
[----:B------:R-:W-:-:S05]  /*cd80*/  IMAD.X R3, RZ, RZ, R27, P0 ;  /* 0x000000ffff037224 */ /* 0x000fca00000e061b */
[----:B------:R-:W-:Y:S01]  /*cd90*/  @!PT LDS RZ, [RZ] ;  /* 0x00000000fffff984 */ /* 0x000fe20000000800 */
[----:B------:R-:W-:Y:S01]  /*cda0*/  @!PT LDS RZ, [RZ] ;  /* 0x00000000fffff984 */ /* 0x000fe20000000800 */
[----:B------:R-:W-:Y:S01]  /*cdb0*/  @!PT LDS RZ, [RZ] ;  /* 0x00000000fffff984 */ /* 0x000fe20000000800 */
[----:B------:R0:W-:Y:S01]  /*cdc0*/  LDGSTS.E.BYPASS.LTC128B.128 [R9+0x16400], desc[UR48][R2.64], !P3 ;  /* 0x1640000002097fae */ /* 0x0001e2000d901d70 */
[----:B------:R-:W-:-:S03]  /*cdd0*/  IMAD.MOV.U32 R13, RZ, RZ, R8 ;  /* 0x000000ffff0d7224 */ /* 0x000fc600078e0008 */
[----:B------:R0:W-:Y:S04]  /*cde0*/  LDGSTS.E.BYPASS.LTC128B.128 [R9+0x18400], desc[UR48][R2.64+0x40], !P2 ;  /* 0x1840004002097fae */ /* 0x0001e8000d101d70 */
[----:B------:R0:W-:Y:S01]  /*cdf0*/  LDGSTS.E.BYPASS.LTC128B.128 [R9+0x1a400], desc[UR48][R2.64+0x80], !P1 ;  /* 0x1a40008002097fae */ /* 0x0001e2000c901d70 */
[----:B------:R-:W-:-:S07]  /*ce00*/  IMAD.MOV.U32 R27, RZ, RZ, R14 ;  /* 0x000000ffff1b7224 */ /* 0x000fce00078e000e */
[----:B0-----:R-:W-:Y:S05]  /*ce10*/  WARPSYNC.COLLECTIVE R15, `(.L_x_123) ;  /* 0x000000000f087348 */ /* 0x001fea0003c00000 */
[----:B------:R1:W2:Y:S02]  /*ce20*/  SHFL.IDX P6, R14, R13, R12, R11 ;  /* 0x0000000c0d0e7389 */ /* 0x0002a400000c000b */
[----:B012---:R-:W-:Y:S01]  /*ce30*/  ENDCOLLECTIVE ;  /* 0x000000000000791b */ /* 0x007fe20003800000 */
.L_x_123:
[----:B------:R-:W-:Y:S01]  /*ce40*/  IMAD.MOV.U32 R2, RZ, RZ, R14 ;  /* 0x000000ffff027224 */ /* 0x000fe200078e000e */
[----:B------:R-:W-:Y:S06]  /*ce50*/  BRA `(.L_x_124) ;  /* 0xffffffd800047947 */ /* 0x000fec000383ffff */
.L_x_60:
[----:B-1----:R1:W2:Y:S02]  /*ce60*/  SYNCS.PHASECHK.TRANS64.TRYWAIT P0, [R6+URZ+0x2d860], R2 ;  /* 0x02d86002060075a7 */ /* 0x0022a4000800017f */
[----:B--2---:R-:W-:Y:S05]  /*ce70*/  @!P0 NANOSLEEP.SYNCS 0x989680 ;  /* 0x009896800000895d */ /* 0x004fea0003900000 */
[----:B------:R-:W2:Y:S02]  /*ce80*/  @!P0 SYNCS.PHASECHK.TRANS64 P0, [R6+URZ+0x2d860], R2 ;  /* 0x02d86002060085a7 */ /* 0x000ea4000800007f */
[----:B--2---:R-:W-:Y:S05]  /*ce90*/  @!P0 BRA `(.L_x_60) ;  /* 0xfffffffc00f08947 */ /* 0x004fea000383ffff */
[----:B------:R-:W-:Y:S05]  /*cea0*/  BRA `(.L_x_125) ;  /* 0xffffffd800647947 */ /* 0x000fea000383ffff */
.L_x_61:
        /* <DEDUP_REMOVED lines=8> */
.L_x_127:
[----:B------:R-:W-:Y:S05]  /*cf30*/  BSYNC B1 ;  /* 0x0000000000017941 */ /* 0x000fea0003800000 */
.L_x_126:
[----:B------:R-:W-:Y:S01]  /*cf40*/  IMAD.MOV.U32 R13, RZ, RZ, R17 ;  /* 0x000000ffff0d7224 */ /* 0x000fe200078e0011 */
[----:B------:R-:W-:Y:S01]  /*cf50*/  MOV R15, 0xffffffff ;  /* 0xffffffff000f7802 */ /* 0x000fe20000000f00 */
[----:B------:R-:W-:Y:S01]  /*cf60*/  IMAD.MOV.U32 R12, RZ, RZ, RZ ;  /* 0x000000ffff0c7224 */ /* 0x000fe200078e00ff */
[----:B------:R-:W-:Y:S01]  /*cf70*/  MOV R3, R14 ;  /* 0x0000000e00037202 */ /* 0x000fe20000000f00 */
[----:B------:R-:W-:Y:S01]  /*cf80*/  IMAD.MOV.U32 R11, RZ, RZ, 0x1c1f ;  /* 0x00001c1fff0b7424 */ /* 0x000fe200078e00ff */
[----:B------:R-:W-:-:S07]  /*cf90*/  LEA R7, R7, UR37, 0x1 ;  /* 0x0000002507077c11 */ /* 0x000fce000f8e08ff */
[----:B------:R-:W-:Y:S05]  /*cfa0*/  WARPSYNC.COLLECTIVE R15, `(.L_x_128) ;  /* 0x000000000f087348 */ /* 0x000fea0003c00000 */
[----:B------:R0:W1:Y:S02]  /*cfb0*/  SHFL.IDX P6, R14, R13, R12, R11 ;  /* 0x0000000c0d0e7389 */ /* 0x00006400000c000b */
[----:B01----:R-:W-:Y:S01]  /*cfc0*/  ENDCOLLECTIVE ;  /* 0x000000000000791b */ /* 0x003fe20003800000 */
.L_x_128:
[----:B------:R-:W-:Y:S01]  /*cfd0*/  IMAD.MOV.U32 R13, RZ, RZ, R18 ;  /* 0x000000ffff0d7224 */ /* 0x000fe200078e0012 */
[----:B------:R-:W-:Y:S01]  /*cfe0*/  MOV R12, 0x1 ;  /* 0x00000001000c7802 */ /* 0x000fe20000000f00 */
[----:B------:R-:W-:-:S07]  /*cff0*/  IMAD.MOV.U32 R2, RZ, RZ, R14 ;  /* 0x000000ffff027224 */ /* 0x000fce00078e000e */
[----:B------:R-:W-:Y:S05]  /*d000*/  WARPSYNC.COLLECTIVE R15, `(.L_x_129) ;  /* 0x000000000f087348 */ /* 0x000fea0003c00000 */
[----:B------:R0:W1:Y:S02]  /*d010*/  SHFL.IDX P6, R14, R13, R12, R11 ;  /* 0x0000000c0d0e7389 */ /* 0x00006400000c000b */
[----:B01----:R-:W-:Y:S01]  /*d020*/  ENDCOLLECTIVE ;  /* 0x000000000000791b */ /* 0x003fe20003800000 */
.L_x_129:
[----:B------:R-:W-:-:S05]  /*d030*/  IADD3 R2, P0, R2, R0, RZ ;  /* 0x0000000002027210 */ /* 0x000fca0007f1e0ff */
[----:B------:R-:W-:Y:S01]  /*d040*/  IMAD.X R3, RZ, RZ, R3, P0 ;  /* 0x000000ffff037224 */ /* 0x000fe200000e0603 */
[----:B------:R-:W-:Y:S01]  /*d050*/  ISETP.LT.OR P0, PT, R8, 0x1, P3 ;  /* 0x000000010800780c */ /* 0x000fe20001f01670 */
[----:B------:R-:W-:-:S12]  /*d060*/  IMAD.MOV.U32 R13, RZ, RZ, R17 ;  /* 0x000000ffff0d7224 */ /* 0x000fd800078e0011 */
[----:B------:R-:W-:Y:S01]  /*d070*/  @!PT LDS RZ, [RZ] ;  /* 0x00000000fffff984 */ /* 0x000fe20000000800 */
[----:B------:R-:W-:Y:S01]  /*d080*/  @!PT LDS RZ, [RZ] ;  /* 0x00000000fffff984 */ /* 0x000fe20000000800 */
[----:B------:R-:W-:Y:S01]  /*d090*/  @!PT LDS RZ, [RZ] ;  /* 0x00000000fffff984 */ /* 0x000fe20000000800 */
[----:B------:R-:W-:Y:S01]  /*d0a0*/  LDGSTS.E.BYPASS.LTC128B.128 [R7+0x400], desc[UR48][R2.64], !P0 ;  /* 0x0040000002077fae */ /* 0x000fe2000c101d70 */
[----:B------:R-:W-:-:S13]  /*d0b0*/  ISETP.LT.OR P0, PT, R8, 0x1, P2 ;  /* 0x000000010800780c */ /* 0x000fda0001701670 */
[----:B------:R-:W-:Y:S01]  /*d0c0*/  LDGSTS.E.BYPASS.LTC128B.128 [R7+0x2400], desc[UR48][R2.64+0x40], !P0 ;  /* 0x0240004002077fae */ /* 0x000fe2000c101d70 */
[----:B------:R-:W-:-:S13]  /*d0d0*/  ISETP.LT.OR P0, PT, R8, 0x1, P1 ;  /* 0x000000010800780c */ /* 0x000fda0000f01670 */
[----:B------:R0:W-:Y:S02]  /*d0e0*/  LDGSTS.E.BYPASS.LTC128B.128 [R7+0x4400], desc[UR48][R2.64+0x80], !P0 ;  /* 0x0440008002077fae */ /* 0x0001e4000c101d70 */
[----:B0-----:R-:W-:-:S07]  /*d0f0*/  IMAD.MOV.U32 R3, RZ, RZ, R14 ;  /* 0x000000ffff037224 */ /* 0x001fce00078e000e */
[----:B------:R-:W-:Y:S05]  /*d100*/  WARPSYNC.COLLECTIVE R15, `(.L_x_130) ;  /* 0x000000000f087348 */ /* 0x000fea0003c00000 */
[----:B------:R0:W1:Y:S02]  /*d110*/  SHFL.IDX P6, R14, R13, R12, R11 ;  /* 0x0000000c0d0e7389 */ /* 0x00006400000c000b */
[----:B01----:R-:W-:Y:S01]  /*d120*/  ENDCOLLECTIVE ;  /* 0x000000000000791b */ /* 0x003fe20003800000 */
.L_x_130:
[----:B------:R-:W-:Y:S02]  /*d130*/  IMAD.MOV.U32 R13, RZ, RZ, R18 ;  /* 0x000000ffff0d7224 */ /* 0x000fe400078e0012 */
[----:B------:R-:W-:Y:S02]  /*d140*/  IMAD.MOV.U32 R12, RZ, RZ, 0x2 ;  /* 0x00000002ff0c7424 */ /* 0x000fe400078e00ff */
[----:B------:R-:W-:-:S07]  /*d150*/  IMAD.MOV.U32 R2, RZ, RZ, R14 ;  /* 0x000000ffff027224 */ /* 0x000fce00078e000e */
[----:B------:R-:W-:Y:S05]  /*d160*/  WARPSYNC.COLLECTIVE R15, `(.L_x_131) ;  /* 0x000000000f087348 */ /* 0x000fea0003c00000 */
[----:B------:R0:W1:Y:S02]  /*d170*/  SHFL.IDX P6, R14, R13, R12, R11 ;  /* 0x0000000c0d0e7389 */ /* 0x00006400000c000b */
[----:B01----:R-:W-:Y:S01]  /*d180*/  ENDCOLLECTIVE ;  /* 0x000000000000791b */ /* 0x003fe20003800000 */
.L_x_131:
[----:B------:R-:W-:-:S04]  /*d190*/  IADD3 R2, P0, R2, R0, RZ ;  /* 0x0000000002027210 */ /* 0x000fc80007f1e0ff */
[----:B------:R-:W-:Y:S02]  /*d1a0*/  IADD3.X R3, RZ, R3, RZ, P0, !PT ;  /* 0x00000003ff037210 */ /* 0x000fe400007fe4ff */
[----:B------:R-:W-:Y:S02]  /*d1b0*/  ISETP.LT.OR P0, PT, R8, 0x21, P3 ;  /* 0x000000210800780c */ /* 0x000fe40001f01670 */
[----:B------:R-:W-:-:S11]  /*d1c0*/  MOV R13, R17 ;  /* 0x00000011000d7202 */ /* 0x000fd60000000f00 */
        /* <DEDUP_REMOVED lines=12> */
.L_x_132:
[----:B------:R-:W-:Y:S01]  /*d290*/  IMAD.MOV.U32 R13, RZ, RZ, R18 ;  /* 0x000000ffff0d7224 */ /* 0x000fe200078e0012 */
[----:B------:R-:W-:Y:S01]  /*d2a0*/  MOV R12, 0x3 ;  /* 0x00000003000c7802 */ /* 0x000fe20000000f00 */
[----:B------:R-:W-:-:S07]  /*d2b0*/  IMAD.MOV.U32 R2, RZ, RZ, R14 ;  /* 0x000000ffff027224 */ /* 0x000fce00078e000e */
[----:B------:R-:W-:Y:S05]  /*d2c0*/  WARPSYNC.COLLECTIVE R15, `(.L_x_133) ;  /* 0x000000000f087348 */ /* 0x000fea0003c00000 */
[----:B------:R0:W1:Y:S02]  /*d2d0*/  SHFL.IDX P6, R14, R13, R12, R11 ;  /* 0x0000000c0d0e7389 */ /* 0x00006400000c000b */
[----:B01----:R-:W-:Y:S01]  /*d2e0*/  ENDCOLLECTIVE ;  /* 0x000000000000791b */ /* 0x003fe20003800000 */
.L_x_133:
[----:B------:R-:W-:-:S05]  /*d2f0*/  IADD3 R2, P0, R2, R0, RZ ;  /* 0x0000000002027210 */ /* 0x000fca0007f1e0ff */
[----:B------:R-:W-:Y:S01]  /*d300*/  IMAD.X R3, RZ, RZ, R3, P0 ;  /* 0x000000ffff037224 */ /* 0x000fe200000e0603 */
[----:B------:R-:W-:Y:S01]  /*d310*/  ISETP.LT.OR P0, PT, R8, 0x41, P3 ;  /* 0x000000410800780c */ /* 0x000fe20001f01670 */
[----:B------:R-:W-:-:S12]  /*d320*/  IMAD.MOV.U32 R13, RZ, RZ, R17 ;  /* 0x000000ffff0d7224 */ /* 0x000fd800078e0011 */
[----:B------:R-:W-:Y:S01]  /*d330*/  @!PT LDS RZ, [RZ] ;  /* 0x00000000fffff984 */ /* 0x000fe20000000800 */
[----:B------:R-:W-:Y:S01]  /*d340*/  @!PT LDS RZ, [RZ] ;  /* 0x00000000fffff984 */ /* 0x000fe20000000800 */
[----:B------:R-:W-:Y:S01]  /*d350*/  @!PT LDS RZ, [RZ] ;  /* 0x00000000fffff984 */ /* 0x000fe20000000800 */
[----:B------:R0:W-:Y:S01]  /*d360*/  LDGSTS.E.BYPASS.LTC128B.128 [R7+0x1400], desc[UR48][R2.64], !P0 ;  /* 0x0140000002077fae */ /* 0x0001e2000c101d70 */
[----:B------:R-:W-:Y:S01]  /*d370*/  ISETP.LT.OR P0, PT, R8, 0x41, P2 ;  /* 0x000000410800780c */ /* 0x000fe20001701670 */
[----:B------:R-:W-:-:S12]  /*d380*/  IMAD.MOV.U32 R18, RZ, RZ, R14 ;  /* 0x000000ffff127224 */ /* 0x000fd800078e000e */
[----:B0-----:R-:W-:Y:S05]  /*d390*/  WARPSYNC.COLLECTIVE R15, `(.L_x_134) ;  /* 0x000000000f087348 */ /* 0x001fea0003c00000 */
[----:B------:R1:W2:Y:S02]  /*d3a0*/  SHFL.IDX P6, R14, R13, R12, R11 ;  /* 0x0000000c0d0e7389 */ /* 0x0002a400000c000b */
[----:B012---:R-:W-:Y:S01]  /*d3b0*/  ENDCOLLECTIVE ;  /* 0x000000000000791b */ /* 0x007fe20003800000 */
.L_x_134:
[----:B------:R-:W-:Y:S01]  /*d3c0*/  @!PT LDS RZ, [RZ] ;  /* 0x00000000fffff984 */ /* 0x000fe20000000800 */
[----:B------:R-:W-:Y:S01]  /*d3d0*/  @!PT LDS RZ, [RZ] ;  /* 0x00000000fffff984 */ /* 0x000fe20000000800 */
[----:B------:R-:W-:Y:S01]  /*d3e0*/  @!PT LDS RZ, [RZ] ;  /* 0x00000000fffff984 */ /* 0x000fe20000000800 */
[----:B------:R-:W-:Y:S01]  /*d3f0*/  LDGSTS.E.BYPASS.LTC128B.128 [R7+0x3400], desc[UR48][R2.64+0x40], !P0 ;  /* 0x0340004002077fae */ /* 0x000fe2000c101d70 */
[----:B------:R-:W-:-:S13]  /*d400*/  ISETP.LT.OR P0, PT, R8, 0x41, P1 ;  /* 0x000000410800780c */ /* 0x000fda0000f01670 */
[----:B------:R0:W-:Y:S02]  /*d410*/  LDGSTS.E.BYPASS.LTC128B.128 [R7+0x5400], desc[UR48][R2.64+0x80], !P0 ;  /* 0x0540008002077fae */ /* 0x0001e4000c101d70 */
[----:B0-----:R-:W-:Y:S01]  /*d420*/  IMAD.MOV.U32 R2, RZ, RZ, R14 ;  /* 0x000000ffff027224 */ /* 0x001fe200078e000e */
[----:B------:R-:W-:Y:S06]  /*d430*/  BRA `(.L_x_135) ;  /* 0xffffffd400bc7947 */ /* 0x000fec000383ffff */
.L_x_67:
[----:B0-----:R0:W1:Y:S02]  /*d440*/  SYNCS.PHASECHK.TRANS64.TRYWAIT P0, [R4+URZ+0x2d860], R3 ;  /* 0x02d86003040075a7 */ /* 0x001064000800017f */
[----:B-1----:R-:W-:Y:S05]  /*d450*/  @!P0 NANOSLEEP.SYNCS 0x989680 ;  /* 0x009896800000895d */ /* 0x002fea0003900000 */
[----:B------:R-:W1:Y:S02]  /*d460*/  @!P0 SYNCS.PHASECHK.TRANS64 P0, [R4+URZ+0x2d860], R3 ;  /* 0x02d86003040085a7 */ /* 0x000e64000800007f */
[----:B-1----:R-:W-:Y:S05]  /*d470*/  @!P0 BRA `(.L_x_67) ;  /* 0xfffffffc00f08947 */ /* 0x002fea000383ffff */
[----:B------:R-:W-:Y:S05]  /*d480*/  BRA `(.L_x_136) ;  /* 0xffffffd8009c7947 */ /* 0x000fea000383ffff */
.L_x_68:
[----:B------:R-:W-:Y:S01]  /*d490*/  BSSY B0, `(.L_x_137) ;  /* 0x0000008000007945 */ /* 0x000fe20003800000 */
[----:B------:R-:W-:Y:S01]  /*d4a0*/  MOV R13, R18 ;  /* 0x00000012000d7202 */ /* 0x000fe20000000f00 */
[----:B------:R-:W-:Y:S02]  /*d4b0*/  IMAD.MOV.U32 R12, RZ, RZ, RZ ;  /* 0x000000ffff0c7224 */ /* 0x000fe400078e00ff */
[----:B------:R-:W-:Y:S02]  /*d4c0*/  IMAD.MOV.U32 R11, RZ, RZ, 0x1c1f ;  /* 0x00001c1fff0b7424 */ /* 0x000fe400078e00ff */
[----:B------:R-:W-:-:S07]  /*d4d0*/  IMAD.MOV.U32 R15, RZ, RZ, -0x1 ;  /* 0xffffffffff0f7424 */ /* 0x000fce00078e00ff */
[----:B0-----:R-:W-:Y:S05]  /*d4e0*/  WARPSYNC.COLLECTIVE R15, `(.L_x_138) ;  /* 0x000000000f087348 */ /* 0x001fea0003c00000 */
[----:B------:R1:W2:Y:S02]  /*d4f0*/  SHFL.IDX P6, R14, R13, R12, R11 ;  /* 0x0000000c0d0e7389 */ /* 0x0002a400000c000b */
[----:B012---:R-:W-:Y:S01]  /*d500*/  ENDCOLLECTIVE ;  /* 0x000000000000791b */ /* 0x007fe20003800000 */
.L_x_138:
[----:B------:R-:W-:Y:S05]  /*d510*/  BSYNC B0 ;  /* 0x0000000000007941 */ /* 0x000fea0003800000 */
.L_x_137:
[----:B------:R-:W0:Y:S01]  /*d520*/  S2R R2, SR_TID.X ;  /* 0x0000000000027919 */ /* 0x000e220000002100 */
[----:B------:R-:W-:Y:S01]  /*d530*/  IMAD.MOV.U32 R13, RZ, RZ, R17 ;  /* 0x000000ffff0d7224 */ /* 0x000fe200078e0011 */
[----:B------:R-:W-:Y:S01]  /*d540*/  MOV R0, R14 ;  /* 0x0000000e00007202 */ /* 0x000fe20000000f00 */
[----:B------:R-:W-:Y:S02]  /*d550*/  IMAD.MOV.U32 R12, RZ, RZ, RZ ;  /* 0x000000ffff0c7224 */ /* 0x000fe400078e00ff */
[----:B------:R-:W-:Y:S02]  /*d560*/  IMAD.MOV.U32 R11, RZ, RZ, 0x1c1f ;  /* 0x00001c1fff0b7424 */ /* 0x000fe400078e00ff */
[----:B------:R-:W-:-:S07]  /*d570*/  IMAD.MOV.U32 R15, RZ, RZ, -0x1 ;  /* 0xffffffffff0f7424 */ /* 0x000fce00078e00ff */
[----:B0-----:R-:W-:Y:S05]  /*d580*/  WARPSYNC.COLLECTIVE R15, `(.L_x_139) ;  /* 0x000000000f087348 */ /* 0x001fea0003c00000 */
[----:B------:R1:W2:Y:S02]  /*d590*/  SHFL.IDX P6, R14, R13, R12, R11 ;  /* 0x0000000c0d0e7389 */ /* 0x0002a400000c000b */
[----:B012---:R-:W-:Y:S01]  /*d5a0*/  ENDCOLLECTIVE ;  /* 0x000000000000791b */ /* 0x007fe20003800000 */
.L_x_139:
[----:B------:R-:W-:Y:S01]  /*d5b0*/  MOV R13, R18 ;  /* 0x00000012000d7202 */ /* 0x000fe20000000f00 */
[----:B------:R-:W-:Y:S01]  /*d5c0*/  IMAD.MOV.U32 R12, RZ, RZ, 0x1 ;  /* 0x00000001ff0c7424 */ /* 0x000fe200078e00ff */
[----:B------:R-:W-:-:S04]  /*d5d0*/  SHF.L.U32 R2, R2, 0x3, RZ ;  /* 0x0000000302027819 */ /* 0x000fc800000006ff */
[----:B------:R-:W-:-:S05]  /*d5e0*/  LOP3.LUT R2, R2, 0x18, RZ, 0xc0, !PT ;  /* 0x0000001802027812 */ /* 0x000fca00078ec0ff */
[----:B------:R-:W-:-:S05]  /*d5f0*/  IMAD.SHL.U32 R6, R2, 0x2, RZ ;  /* 0x0000000202067824 */ /* 0x000fca00078e00ff */
[----:B------:R-:W-:-:S13]  /*d600*/  IADD3 R2, P0, R14, R6, RZ ;  /* 0x000000060e027210 */ /* 0x000fda0007f1e0ff */
[----:B------:R-:W-:Y:S05]  /*d610*/  WARPSYNC.COLLECTIVE R15, `(.L_x_140) ;  /* 0x000000000f087348 */ /* 0x000fea0003c00000 */
[----:B------:R0:W1:Y:S02]  /*d620*/  SHFL.IDX P6, R14, R13, R12, R11 ;  /* 0x0000000c0d0e7389 */ /* 0x00006400000c000b */
[----:B01----:R-:W-:Y:S01]  /*d630*/  ENDCOLLECTIVE ;  /* 0x000000000000791b */ /* 0x003fe20003800000 */
.L_x_140:
[----:B------:R-:W-:Y:S01]  /*d640*/  IMAD.X R3, RZ, RZ, R0, P0 ;  /* 0x000000ffff037224 */ /* 0x000fe200000e0600 */
[----:B------:R-:W-:Y:S02]  /*d650*/  ISETP.LT.OR P0, PT, R5, 0x1, P3 ;  /* 0x000000010500780c */ /* 0x000fe40001f01670 */
[----:B------:R-:W-:Y:S01]  /*d660*/  LEA R0, R7, UR37, 0x1 ;  /* 0x0000002507007c11 */ /* 0x000fe2000f8e08ff */
[----:B------:R-:W-:-:S10]  /*d670*/  IMAD.MOV.U32 R13, RZ, RZ, R17 ;  /* 0x000000ffff0d7224 */ /* 0x000fd400078e0011 */
        /* <DEDUP_REMOVED lines=12> */
.L_x_141:
[----:B------:R-:W-:Y:S02]  /*d740*/  IMAD.MOV.U32 R13, RZ, RZ, R18 ;  /* 0x000000ffff0d7224 */ /* 0x000fe400078e0012 */
[----:B------:R-:W-:Y:S01]  /*d750*/  IMAD.MOV.U32 R12, RZ, RZ, 0x2 ;  /* 0x00000002ff0c7424 */ /* 0x000fe200078e00ff */
[----:B------:R-:W-:-:S13]  /*d760*/  IADD3 R2, P0, R14, R6, RZ ;  /* 0x000000060e027210 */ /* 0x000fda0007f1e0ff */
[----:B------:R-:W-:Y:S05]  /*d770*/  WARPSYNC.COLLECTIVE R15, `(.L_x_142) ;  /* 0x000000000f087348 */ /* 0x000fea0003c00000 */
[----:B------:R0:W1:Y:S02]  /*d780*/  SHFL.IDX P6, R14, R13, R12, R11 ;  /* 0x0000000c0d0e7389 */ /* 0x00006400000c000b */
[----:B01----:R-:W-:Y:S01]  /*d790*/  ENDCOLLECTIVE ;  /* 0x000000000000791b */ /* 0x003fe20003800000 */
.L_x_142:
        /* <DEDUP_REMOVED lines=15> */
.L_x_143:
[----:B------:R-:W-:Y:S02]  /*d890*/  IMAD.MOV.U32 R13, RZ, RZ, R18 ;  /* 0x000000ffff0d7224 */ /* 0x000fe400078e0012 */
[----:B------:R-:W-:Y:S01]  /*d8a0*/  IMAD.MOV.U32 R12, RZ, RZ, 0x3 ;  /* 0x00000003ff0c7424 */ /* 0x000fe200078e00ff */
[----:B------:R-:W-:-:S13]  /*d8b0*/  IADD3 R2, P0, R14, R6, RZ ;  /* 0x000000060e027210 */ /* 0x000fda0007f1e0ff */
[----:B------:R-:W-:Y:S05]  /*d8c0*/  WARPSYNC.COLLECTIVE R15, `(.L_x_144) ;  /* 0x000000000f087348 */ /* 0x000fea0003c00000 */
[----:B------:R0:W1:Y:S02]  /*d8d0*/  SHFL.IDX P6, R14, R13, R12, R11 ;  /* 0x0000000c0d0e7389 */ /* 0x00006400000c000b */
[----:B01----:R-:W-:Y:S01]  /*d8e0*/  ENDCOLLECTIVE ;  /* 0x000000000000791b */ /* 0x003fe20003800000 */
.L_x_144:
[----:B------:R-:W-:Y:S01]  /*d8f0*/  IMAD.X R3, RZ, RZ, R3, P0 ;  /* 0x000000ffff037224 */ /* 0x000fe200000e0603 */
[----:B------:R-:W-:Y:S01]  /*d900*/  ISETP.LT.OR P0, PT, R5, 0x41, P3 ;  /* 0x000000410500780c */ /* 0x000fe20001f01670 */
[----:B------:R-:W-:-:S12]  /*d910*/  IMAD.MOV.U32 R13, RZ, RZ, R17 ;  /* 0x000000ffff0d7224 */ /* 0x000fd800078e0011 */
[----:B------:R-:W-:Y:S01]  /*d920*/  @!PT LDS RZ, [RZ] ;  /* 0x00000000fffff984 */ /* 0x000fe20000000800 */
[----:B------:R-:W-:Y:S01]  /*d930*/  @!PT LDS RZ, [RZ] ;  /* 0x00000000fffff984 */ /* 0x000fe20000000800 */
[----:B------:R-:W-:Y:S01]  /*d940*/  @!PT LDS RZ, [RZ] ;  /* 0x00000000fffff984 */ /* 0x000fe20000000800 */
[----:B------:R0:W-:Y:S01]  /*d950*/  LDGSTS.E.BYPASS.LTC128B.128 [R0+0x1400], desc[UR48][R2.64], !P0 ;  /* 0x0140000002007fae */ /* 0x0001e2000c101d70 */
[----:B------:R-:W-:Y:S02]  /*d960*/  ISETP.LT.OR P0, PT, R5, 0x41, P2 ;  /* 0x000000410500780c */ /* 0x000fe40001701670 */
[----:B------:R-:W-:-:S11]  /*d970*/  MOV R7, R14 ;  /* 0x0000000e00077202 */ /* 0x000fd60000000f00 */
[----:B0-----:R-:W-:Y:S05]  /*d980*/  WARPSYNC.COLLECTIVE R15, `(.L_x_145) ;  /* 0x000000000f087348 */ /* 0x001fea0003c00000 */
[----:B------:R1:W2:Y:S02]  /*d990*/  SHFL.IDX P6, R14, R13, R12, R11 ;  /* 0x0000000c0d0e7389 */ /* 0x0002a400000c000b */
[----:B012---:R-:W-:Y:S01]  /*d9a0*/  ENDCOLLECTIVE ;  /* 0x000000000000791b */ /* 0x007fe20003800000 */
.L_x_145:
[----:B------:R-:W-:Y:S01]  /*d9b0*/  @!PT LDS RZ, [RZ] ;  /* 0x00000000fffff984 */ /* 0x000fe20000000800 */
[----:B------:R-:W-:Y:S01]  /*d9c0*/  @!PT LDS RZ, [RZ] ;  /* 0x00000000fffff984 */ /* 0x000fe20000000800 */
[----:B------:R-:W-:Y:S01]  /*d9d0*/  @!PT LDS RZ, [RZ] ;  /* 0x00000000fffff984 */ /* 0x000fe20000000800 */
[----:B------:R0:W-:Y:S01]  /*d9e0*/  LDGSTS.E.BYPASS.LTC128B.128 [R0+0x3400], desc[UR48][R2.64+0x40], !P0 ;  /* 0x0340004002007fae */ /* 0x0001e2000c101d70 */
[----:B------:R-:W-:-:S13]  /*d9f0*/  ISETP.LT.OR P0, PT, R5, 0x41, P1 ;  /* 0x000000410500780c */ /* 0x000fda0000f01670 */
[----:B------:R0:W-:Y:S01]  /*da00*/  LDGSTS.E.BYPASS.LTC128B.128 [R0+0x5400], desc[UR48][R2.64+0x80], !P0 ;  /* 0x0540008002007fae */ /* 0x0001e2000c101d70 */
[----:B------:R-:W-:Y:S05]  /*da10*/  BRA `(.L_x_146) ;  /* 0xffffffd400f87947 */ /* 0x000fea000383ffff */
.L_x_73:
[----:B0-----:R0:W1:Y:S02]  /*da20*/  SYNCS.PHASECHK.TRANS64.TRYWAIT P0, [R4+URZ+0x2d820], R0 ;  /* 0x02d82000040075a7 */ /* 0x001064000800017f */
[----:B-1----:R-:W-:Y:S05]  /*da30*/  @!P0 NANOSLEEP.SYNCS 0x989680 ;  /* 0x009896800000895d */ /* 0x002fea0003900000 */
[----:B------:R-:W1:Y:S02]  /*da40*/  @!P0 SYNCS.PHASECHK.TRANS64 P0, [R4+URZ+0x2d820], R0 ;  /* 0x02d82000040085a7 */ /* 0x000e64000800007f */
[----:B-1----:R-:W-:Y:S05]  /*da50*/  @!P0 BRA `(.L_x_73) ;  /* 0xfffffffc00f08947 */ /* 0x002fea000383ffff */
[----:B------:R-:W-:Y:S05]  /*da60*/  BRA `(.L_x_147) ;  /* 0xffffffd800a07947 */ /* 0x000fea000383ffff */
.L_x_74:
[----:B------:R-:W1:Y:S01]  /*da70*/  S2R R2, SR_TID.X ;  /* 0x0000000000027919 */ /* 0x000e620000002100 */
[----:B------:R-:W-:Y:S01]  /*da80*/  BSSY B0, `(.L_x_148) ;  /* 0x000000a000007945 */ /* 0x000fe20003800000 */
[----:B------:R-:W-:Y:S01]  /*da90*/  IMAD.MOV.U32 R12, RZ, RZ, RZ ;  /* 0x000000ffff0c7224 */ /* 0x000fe200078e00ff */
[----:B------:R-:W-:Y:S01]  /*daa0*/  MOV R11, 0x1f ;  /* 0x0000001f000b7802 */ /* 0x000fe20000000f00 */
[----:B------:R-:W-:Y:S01]  /*dab0*/  IMAD.MOV.U32 R15, RZ, RZ, -0x1 ;  /* 0xffffffffff0f7424 */ /* 0x000fe200078e00ff */
[----:B-1----:R-:W-:-:S04]  /*dac0*/  SHF.R.U32.HI R2, RZ, 0x5, R2 ;  /* 0x00000005ff027819 */ /* 0x002fc80000011602 */
[----:B------:R-:W-:-:S05]  /*dad0*/  LOP3.LUT R2, R2, 0x3, RZ, 0xc0, !PT ;  /* 0x0000000302027812 */ /* 0x000fca00078ec0ff */
[----:B------:R-:W-:-:S07]  /*dae0*/  IMAD.MOV.U32 R13, RZ, RZ, R2 ;  /* 0x000000ffff0d7224 */ /* 0x000fce00078e0002 */
[----:B0-----:R-:W-:Y:S05]  /*daf0*/  WARPSYNC.COLLECTIVE R15, `(.L_x_149) ;  /* 0x000000000f087348 */ /* 0x001fea0003c00000 */
[----:B------:R1:W2:Y:S02]  /*db00*/  SHFL.IDX P6, R14, R13, R12, R11 ;  /* 0x0000000c0d0e7389 */ /* 0x0002a400000c000b */
[----:B012---:R-:W-:Y:S01]  /*db10*/  ENDCOLLECTIVE ;  /* 0x000000000000791b */ /* 0x007fe20003800000 */
.L_x_149:
[----:B------:R-:W-:Y:S05]  /*db20*/  BSYNC B0 ;  /* 0x0000000000007941 */ /* 0x000fea0003800000 */
.L_x_148:
[----:B------:R-:W-:Y:S05]  /*db30*/  BRA `(.L_x_150) ;  /* 0xffffffd800887947 */ /* 0x000fea000383ffff */
.L_x_77:
[----:B------:R-:W-:Y:S01]  /*db40*/  BSSY B1, `(.L_x_151) ;  /* 0x0000006000017945 */ /* 0x000fe20003800000 */
[----:B------:R-:W-:-:S07]  /*db50*/  IMAD.MOV.U32 R15, RZ, RZ, -0x1 ;  /* 0xffffffffff0f7424 */ /* 0x000fce00078e00ff */
[----:B0-----:R-:W-:Y:S05]  /*db60*/  WARPSYNC.COLLECTIVE R15, `(.L_x_152) ;  /* 0x000000000f0c7348 */ /* 0x001fea0003c00000 */
[----:B------:R-:W-:Y:S02]  /*db70*/  ELECT P6, UR62, PT ;  /* 0x00000000003e782f */ /* 0x000fe400038c0000 */
[----:B------:R-:W-:Y:S01]  /*db80*/  MOV R14, UR62 ;  /* 0x0000003e000e7c02 */ /* 0x000fe20008000f00 */
[----:B0-----:R-:W-:Y:S10]  /*db90*/  ENDCOLLECTIVE ;  /* 0x000000000000791b */ /* 0x001ff40003800000 */
.L_x_152:
[----:B------:R-:W-:Y:S05]  /*dba0*/  BSYNC B1 ;  /* 0x0000000000017941 */ /* 0x000fea0003800000 */
.L_x_151:
[----:B------:R-:W-:Y:S05]  /*dbb0*/  BRA `(.L_x_153) ;  /* 0xffffffd800807947 */ /* 0x000fea000383ffff */
.L_x_79:
[----:B0-----:R0:W1:Y:S02]  /*dbc0*/  SYNCS.PHASECHK.TRANS64.TRYWAIT P1, [R3+URZ+0x2d840], R2 ;  /* 0x02d84002030075a7 */ /* 0x001064000802017f */
[----:B-1----:R-:W-:Y:S05]  /*dbd0*/  @!P1 NANOSLEEP.SYNCS 0x989680 ;  /* 0x009896800000995d */ /* 0x002fea0003900000 */
[----:B------:R-:W1:Y:S02]  /*dbe0*/  @!P1 SYNCS.PHASECHK.TRANS64 P1, [R3+URZ+0x2d840], R2 ;  /* 0x02d84002030095a7 */ /* 0x000e64000802007f */
[----:B-1----:R-:W-:Y:S05]  /*dbf0*/  @!P1 BRA `(.L_x_79) ;  /* 0xfffffffc00f09947 */ /* 0x002fea000383ffff */
[----:B------:R-:W-:Y:S05]  /*dc00*/  BRA `(.L_x_154) ;  /* 0xffffffd800a07947 */ /* 0x000fea000383ffff */
.L_x_81:
[----:B-1----:R1:W2:Y:S02]  /*dc10*/  SYNCS.PHASECHK.TRANS64.TRYWAIT P1, [R23+URZ+0x2d840], R0 ;  /* 0x02d84000170075a7 */ /* 0x0022a4000802017f */
[----:B--2---:R-:W-:Y:S05]  /*dc20*/  @!P1 NANOSLEEP.SYNCS 0x989680 ;  /* 0x009896800000995d */ /* 0x004fea0003900000 */
[----:B------:R-:W2:Y:S02]  /*dc30*/  @!P1 SYNCS.PHASECHK.TRANS64 P1, [R23+URZ+0x2d840], R0 ;  /* 0x02d84000170095a7 */ /* 0x000ea4000802007f */
[----:B--2---:R-:W-:Y:S05]  /*dc40*/  @!P1 BRA `(.L_x_81) ;  /* 0xfffffffc00f09947 */ /* 0x004fea000383ffff */
[----:B------:R-:W-:Y:S05]  /*dc50*/  BRA `(.L_x_155) ;  /* 0xffffffd800ac7947 */ /* 0x000fea000383ffff */
.L_x_83:
[----:B--2---:R2:W3:Y:S02]  /*dc60*/  SYNCS.PHASECHK.TRANS64.TRYWAIT P1, [R3+URZ+0x2d860], R2 ;  /* 0x02d86002030075a7 */ /* 0x0044e4000802017f */
[----:B---3--:R-:W-:Y:S05]  /*dc70*/  @!P1 NANOSLEEP.SYNCS 0x989680 ;  /* 0x009896800000995d */ /* 0x008fea0003900000 */
[----:B------:R-:W3:Y:S02]  /*dc80*/  @!P1 SYNCS.PHASECHK.TRANS64 P1, [R3+URZ+0x2d860], R2 ;  /* 0x02d86002030095a7 */ /* 0x000ee4000802007f */
[----:B---3--:R-:W-:Y:S05]  /*dc90*/  @!P1 BRA `(.L_x_83) ;  /* 0xfffffffc00f09947 */ /* 0x008fea000383ffff */
[----:B------:R-:W-:Y:S05]  /*dca0*/  BRA `(.L_x_156) ;  /* 0xffffffd800a87947 */ /* 0x000fea000383ffff */
.L_x_157:
[----:B------:R-:W-:-:S00]  /*dcb0*/  BRA `(.L_x_157) ;  /* 0xfffffffc00fc7947 */ /* 0x000fc0000383ffff */
[----:B------:R-:W-:-:S00]  /*dcc0*/  NOP ;  /* 0x0000000000007918 */ /* 0x000fc00000000000 */
        /* <DEDUP_REMOVED lines=11> */
.L_x_2728:


//--------------------- .text._ZN7cutlass13device_kernelIN5flash11enable_sm90INS1_16FlashAttnFwdSm90INS1_25CollectiveMainloopFwdSm90ILi2EN4cute5tupleIJNS5_1CILi1EEES8_S8_EEENS6_IJNS7_ILi192EEENS7_ILi128EEENS7_ILi96EEEEEELi96ENS_10bfloat16_tEfNS_4arch4Sm90ELb0ELb0ELb1ELb1ELb1ELb0ELb0ELb0ELb1ELb1ELb0ELb0EEENS1_21CollectiveEpilogueFwdINS6_IJSA_SC_SB_EEES9_SE_SG_Li384ELb1ELb1ELb0ELb0EEENS1_36VarlenDynamicPersistentTileSchedulerILi192ELi128ELi384ELi128ELb0ELb1ELb1ELb0ELb1ELb1EEEEEEEEEvNT_6ParamsE --------------------------
	.section	.text._ZN7cutlass13device_kernelIN5flash11enable_sm90INS1_16FlashAttnFwdSm90INS1_25CollectiveMainloopFwdSm90ILi2EN4cute5tupleIJNS5_1CILi1EEES8_S8_EEENS6_IJNS7_ILi192EEENS7_ILi128EEENS7_ILi96EEEEEELi96ENS_10bfloat16_tEfNS_4arch4Sm90ELb0ELb0ELb1ELb1ELb1ELb0ELb0ELb0ELb1ELb1ELb0ELb0EEENS1_21CollectiveEpilogueFwdINS6_IJSA_SC_SB_EEES9_SE_SG_Li384ELb1ELb1ELb0ELb0EEENS1_36VarlenDynamicPersistentTileSchedulerILi192ELi128ELi384ELi128ELb0ELb1ELb1ELb0ELb1ELb1EEEEEEEEEvNT_6ParamsE,"ax",@progbits
	.align	128
.text._ZN7cutlass13device_kernelIN5flash11enable_sm90INS1_16FlashAttnFwdSm90INS1_25CollectiveMainloopFwdSm90ILi2EN4cute5tupleIJNS5_1CILi1EEES8_S8_EEENS6_IJNS7_ILi192EEENS7_ILi128EEENS7_ILi96EEEEEELi96ENS_10bfloat16_tEfNS_4arch4Sm90ELb0ELb0ELb1ELb1ELb1ELb0ELb0ELb0ELb1ELb1ELb0ELb0EEENS1_21CollectiveEpilogueFwdINS6_IJSA_SC_SB_EEES9_SE_SG_Li384ELb1ELb1ELb0ELb0EEENS1_36VarlenDynamicPersistentTileSchedulerILi192ELi128ELi384ELi128ELb0ELb1ELb1ELb0ELb1ELb1EEEEEEEEEvNT_6ParamsE:
        .type           _ZN7cutlass13device_kernelIN5flash11enable_sm90INS1_16FlashAttnFwdSm90INS1_25CollectiveMainloopFwdSm90ILi2EN4cute5tupleIJNS5_1CILi1EEES8_S8_EEENS6_IJNS7_ILi192EEENS7_ILi128EEENS7_ILi96EEEEEELi96ENS_10bfloat16_tEfNS_4arch4Sm90ELb0ELb0ELb1ELb1ELb1ELb0ELb0ELb0ELb1ELb1ELb0ELb0EEENS1_21CollectiveEpilogueFwdINS6_IJSA_SC_SB_EEES9_SE_SG_Li384ELb1ELb1ELb0ELb0EEENS1_36VarlenDynamicPersistentTileSchedulerILi192ELi128ELi384ELi128ELb0ELb1ELb1ELb0ELb1ELb1EEEEEEEEEvNT_6ParamsE,@function
        .size           _ZN7cutlass13device_kernelIN5flash11enable_sm90INS1_16FlashAttnFwdSm90INS1_25CollectiveMainloopFwdSm90ILi2EN4cute5tupleIJNS5_1CILi1EEES8_S8_EEENS6_IJNS7_ILi192EEENS7_ILi128EEENS7_ILi96EEEEEELi96ENS_10bfloat16_tEfNS_4arch4Sm90ELb0ELb0ELb1ELb1ELb1ELb0ELb0ELb0ELb1ELb1ELb0ELb0EEENS1_21CollectiveEpilogueFwdINS6_IJSA_SC_SB_EEES9_SE_SG_Li384ELb1ELb1ELb0ELb0EEENS1_36VarlenDynamicPersistentTileSchedulerILi192ELi128ELi384ELi128ELb0ELb1ELb1ELb0ELb1ELb1EEEEEEEEEvNT_6ParamsE,(.L_x_2729 - _ZN7cutlass13device_kernelIN5flash11enable_sm90INS1_16FlashAttnFwdSm90INS1_25CollectiveMainloopFwdSm90ILi2EN4cute5tupleIJNS5_1CILi1EEES8_S8_EEENS6_IJNS7_ILi192EEENS7_ILi128EEENS7_ILi96EEEEEELi96ENS_10bfloat16_tEfNS_4arch4Sm90ELb0ELb0ELb1ELb1ELb1ELb0ELb0ELb0ELb1ELb1ELb0ELb0EEENS1_21CollectiveEpilogueFwdINS6_IJSA_SC_SB_EEES9_SE_SG_Li384ELb1ELb1ELb0ELb0EEENS1_36VarlenDynamicPersistentTileSchedulerILi192ELi128ELi384ELi128ELb0ELb1ELb1ELb0ELb1ELb1EEEEEEEEEvNT_6ParamsE)
        .other          _ZN7cutlass13device_kernelIN5flash11enable_sm90INS1_16FlashAttnFwdSm90INS1_25CollectiveMainloopFwdSm90ILi2EN4cute5tupleIJNS5_1CILi1EEES8_S8_EEENS6_IJNS7_ILi192EEENS7_ILi128EEENS7_ILi96EEEEEELi96ENS_10bfloat16_tEfNS_4arch4Sm90ELb0ELb0ELb1ELb1ELb1ELb0ELb0ELb0ELb1ELb1ELb0ELb0EEENS1_21CollectiveEpilogueFwdINS6_IJSA_SC_SB_EEES9_SE_SG_Li384ELb1ELb1ELb0ELb0EEENS1_36VarlenDynamicPersistentTileSchedulerILi192ELi128ELi384ELi128ELb0ELb1ELb1ELb0ELb1ELb1EEEEEEEEEvNT_6ParamsE,@"STO_CUDA_ENTRY STV_DEFAULT"
_ZN7cutlass13device_kernelIN5flash11enable_sm90INS1_16FlashAttnFwdSm90INS1_25CollectiveMainloopFwdSm90ILi2EN4cute5tupleIJNS5_1CILi1EEES8_S8_EEENS6_IJNS7_ILi192EEENS7_ILi128EEENS7_ILi96EEEEEELi96ENS_10bfloat16_tEfNS_4arch4Sm90ELb0ELb0ELb1ELb1ELb1ELb0ELb0ELb0ELb1ELb1ELb0ELb0EEENS1_21CollectiveEpilogueFwdINS6_IJSA_SC_SB_EEES9_SE_SG_Li384ELb1ELb1ELb0ELb0EEENS1_36VarlenDynamicPersistentTileSchedulerILi192ELi128ELi384ELi128ELb0ELb1ELb1ELb0ELb1ELb1EEEEEEEEEvNT_6ParamsE:
        /* <DEDUP_REMOVED lines=8> */
[----:B------:R-:W0:Y:S02]  /*0080*/  SHFL.IDX PT, R2, R0, RZ, 0x1f ;  /* 0x00001fff00027589 */ /* 0x000e2400000e0000 */
[C---:B0-----:R-:W-:Y:S02]  /*0090*/  ISETP.NE.OR P0, PT, R2.reuse, RZ, !P0 ;  /* 0x000000ff0200720c */ /* 0x041fe40004705670 */
[----:B------:R-:W-:Y:S02]  /*00a0*/  ISETP.NE.AND P1, PT, R2, RZ, PT ;  /* 0x000000ff0200720c */ /* 0x000fe40003f25270 */
[----:B------:R0:W1:Y:S09]  /*00b0*/  SHFL.IDX PT, R2, R3, RZ, 0x1f ;  /* 0x00001fff03027589 */ /* 0x00007200000e0000 */
[----:B------:R-:W-:Y:S01]  /*00c0*/  VOTEU.ALL UP0, P0 ;  /* 0x00000000003f7886 */ /* 0x000fe20000000000 */
[----:B------:R-:W-:-:S04]  /*00d0*/  VOTEU.ALL UP1, P0 ;  /* 0x00000000003f7886 */ /* 0x000fc80000020000 */
[----:B------:R-:W2:Y:S01]  /*00e0*/  @!UP0 S2UR UR8, SR_CgaCtaId ;  /* 0x00000000000889c3 */ /* 0x000ea20000008800 */
[----:B------:R-:W-:Y:S01]  /*00f0*/  @!UP0 UMOV UR6, 0x400 ;  /* 0x0000040000068882 */ /* 0x000fe20000000000 */
[----:B------:R-:W-:-:S04]  /*0100*/  @!UP0 UIADD3 UR4, -UR4, 0x100000, URZ ;  /* 0x0010000004048890 */ /* 0x000fc8000fffe13f */
[----:B------:R-:W-:Y:S02]  /*0110*/  @!UP0 USHF.L.U32 UR5, UR4, 0xb, URZ ;  /* 0x0000000b04058899 */ /* 0x000fe4000800063f */
[----:B------:R-:W-:Y:S02]  /*0120*/  @!UP0 USHF.L.U32 UR4, UR4, 0x1, URZ ;  /* 0x0000000104048899 */ /* 0x000fe4000800063f */
[----:B--2---:R-:W-:Y:S02]  /*0130*/  @!UP0 ULEA UR8, UR8, UR6, 0x18 ;  /* 0x0000000608088291 */ /* 0x004fe4000f8ec03f */
        /* <DEDUP_REMOVED lines=25> */
.L_x_158:
        /* <DEDUP_REMOVED lines=22> */
.L_x_159:
        /* <DEDUP_REMOVED lines=18> */
.L_x_160:
        /* <DEDUP_REMOVED lines=22> */
.L_x_161:
        /* <DEDUP_REMOVED lines=22> */
.L_x_162:
[----:B------:R-:W-:Y:S01]  /*0810*/  ISETP.NE.AND P0, PT, R2, RZ, PT ;  /* 0x000000ff0200720c */ /* 0x000fe20003f05270 */
[----:B------:R-:W-:Y:S01]  /*0820*/  IMAD.MOV.U32 R2, RZ, RZ, 0x1 ;  /* 0x00000001ff027424 */ /* 0x000fe200078e00ff */
[----:B------:R-:W-:Y:S01]  /*0830*/  NOP ;  /* 0x0000000000007918 */ /* 0x000fe20000000000 */
[----:B------:R-:W-:-:S03]  /*0840*/  ULDC.64 UR36, c[0x0][0x208] ;  /* 0x0000820000247ab9 */ /* 0x000fc60000000a00 */
[----:B------:R-:W-:-:S05]  /*0850*/  SEL R2, R2, 0x2, !P0 ;  /* 0x0000000202027807 */ /* 0x000fca0004000000 */
[----:B------:R0:W-:Y:S02]  /*0860*/  STL [R1+0x1c], R2 ;  /* 0x00001c0201007387 */ /* 0x0001e40000100800 */
[----:B01234-:R-:W-:Y:S06]  /*0870*/  BAR.SYNC.DEFER_BLOCKING 0x0 ;  /* 0x0000000000007b1d */ /* 0x01ffec0000010000 */
[----:B------:R-:W-:Y:S05]  /*0880*/  @!P0 BRA `(.L_x_163) ;  /* 0x00000084002c8947 */ /* 0x000fea0003800000 */
.L_x_164:
[----:B------:R-:W-:-:S08]  /*0890*/  NOP ;  /* 0x0000000000007918 */ /* 0x000fd00000000000 */
[----:B------:R-:W0:Y:S02]  /*08a0*/  USETMAXREG.TRY_ALLOC.CTAPOOL UP0, 0xa0 ;  /* 0x000000a0000079c8 */ /* 0x000e240008000600 */
[----:B0-----:R-:W-:-:S13]  /*08b0*/  PLOP3.LUT P0, PT, PT, PT, UP0, 0x80, 0x0 ;  /* 0x000000000000781c */ /* 0x001fda0003f0f008 */
[----:B------:R-:W-:Y:S05]  /*08c0*/  @!P0 BRA `(.L_x_164) ;  /* 0xfffffffc00f08947 */ /* 0x000fea000383ffff */
[----:B------:R-:W0:Y:S01]  /*08d0*/  S2R R2, SR_TID.X ;  /* 0x0000000000027919 */ /* 0x000e220000002100 */
[----:B------:R-:W1:Y:S01]  /*08e0*/  S2UR UR42, SR_CgaCtaId ;  /* 0x00000000002a79c3 */ /* 0x000e620000008800 */
[----:B------:R-:W-:Y:S01]  /*08f0*/  UMOV UR41, 0x400 ;  /* 0x0000040000297882 */ /* 0x000fe20000000000 */
[----:B------:R-:W-:Y:S01]  /*0900*/  ULDC UR4, c[0x0][0xc3c] ;  /* 0x00030f0000047ab9 */ /* 0x000fe20000000800 */
[----:B-1----:R-:W-:-:S05]  /*0910*/  ULEA UR41, UR42, UR41, 0x18 ;  /* 0x000000292a297291 */ /* 0x002fca000f8ec03f */
[----:B------:R-:W-:Y:S06]  /*0920*/  BAR.ARV 0x8, 0x200 ;  /* 0x0208000000007b1d */ /* 0x000fec0000002000 */
[----:B0-----:R-:W-:-:S04]  /*0930*/  LOP3.LUT R0, R2, 0xffffff80, RZ, 0xc0, !PT ;  /* 0xffffff8002007812 */ /* 0x001fc800078ec0ff */
[----:B------:R-:W-:-:S13]  /*0940*/  ISETP.NE.AND P0, PT, R0, 0x80, PT ;  /* 0x000000800000780c */ /* 0x000fda0003f05270 */
[----:B------:R-:W-:Y:S08]  /*0950*/  @!P0 BAR.ARV 0x9, 0x100 ;  /* 0x0244000000008b1d */ /* 0x000ff00000002000 */
[----:B------:R-:W-:Y:S06]  /*0960*/  BAR.SYNC.DEFER_BLOCKING 0x5, 0x200 ;  /* 0x0148000000007b1d */ /* 0x000fec0000010000 */
[----:B------:R-:W0:Y:S02]  /*0970*/  LDS.128 R28, [UR41+0x2d8d0] ;  /* 0x02d8d029ff1c7984 */ /* 0x000e240008000c00 */
[----:B------:R-:W-:Y:S06]  /*0980*/  BAR.ARV 0x4, 0x200 ;  /* 0x0108000000007b1d */ /* 0x000fec0000002000 */
[----:B0-----:R-:W-:-:S13]  /*0990*/  ISETP.GE.AND P0, PT, R31, UR4, PT ;  /* 0x000000041f007c0c */ /* 0x001fda000bf06270 */
[----:B------:R-:W-:Y:S05]  /*09a0*/  @P0 EXIT ;  /* 0x000000000000094d */ /* 0x000fea0003800000 */
[----:B------:R-:W2:Y:S01]  /*09b0*/  LDL.LU R13, [R1+0x1c] ;  /* 0x00001c00010d7983 */ /* 0x000ea20000300800 */
[----:B------:R-:W-:-:S05]  /*09c0*/  VIADD R155, R2, 0xffffff80 ;  /* 0xffffff80029b7836 */ /* 0x000fca0000000000 */
[----:B------:R-:W-:-:S04]  /*09d0*/  SHF.R.S32.HI R0, RZ, 0x1f, R155 ;  /* 0x0000001fff007819 */ /* 0x000fc8000001149b */
[CC--:B------:R-:W-:Y:S02]  /*09e0*/  LEA.HI R147, R0.reuse, R155.reuse, RZ, 0x7 ;  /* 0x0000009b00937211 */ /* 0x0c0fe400078f38ff */
[----:B------:R-:W-:Y:S02]  /*09f0*/  LEA.HI R2, R0, R155, RZ, 0x4 ;  /* 0x0000009b00027211 */ /* 0x000fe400078f20ff */
[----:B------:R-:W-:Y:S02]  /*0a00*/  LOP3.LUT R146, R147, 0xffffff80, RZ, 0xc0, !PT ;  /* 0xffffff8093927812 */ /* 0x000fe400078ec0ff */
[----:B------:R-:W-:Y:S02]  /*0a10*/  LOP3.LUT R4, R2, 0xfffffff0, RZ, 0xc0, !PT ;  /* 0xfffffff002047812 */ /* 0x000fe400078ec0ff */
[----:B------:R-:W-:Y:S01]  /*0a20*/  SHF.R.S32.HI R5, RZ, 0x4, R2 ;  /* 0x00000004ff057819 */ /* 0x000fe20000011402 */
[C---:B------:R-:W-:Y:S01]  /*0a30*/  IMAD.IADD R146, R155.reuse, 0x1, -R146 ;  /* 0x000000019b927824 */ /* 0x040fe200078e0a92 */
[----:B------:R-:W-:-:S02]  /*0a40*/  IADD3 R4, R155, -R4, RZ ;  /* 0x800000049b047210 */ /* 0x000fc40007ffe0ff */
[----:B------:R-:W-:Y:S02]  /*0a50*/  LEA.HI R2, R2, R5, RZ, 0x1 ;  /* 0x0000000502027211 */ /* 0x000fe400078f08ff */
[----:B------:R-:W-:Y:S02]  /*0a60*/  SHF.R.S32.HI R9, RZ, 0x1f, R146 ;  /* 0x0000001fff097819 */ /* 0x000fe40000011492 */
[----:B------:R-:W-:Y:S02]  /*0a70*/  SHF.R.S32.HI R3, RZ, 0x1f, R4 ;  /* 0x0000001fff037819 */ /* 0x000fe40000011404 */
[----:B------:R-:W-:Y:S02]  /*0a80*/  LOP3.LUT R2, R2, 0x1ffffffe, RZ, 0xc0, !PT ;  /* 0x1ffffffe02027812 */ /* 0x000fe400078ec0ff */
[----:B------:R-:W-:Y:S02]  /*0a90*/  LEA.HI R8, R9, R146, RZ, 0x2 ;  /* 0x0000009209087211 */ /* 0x000fe400078f10ff */
[----:B------:R-:W-:Y:S01]  /*0aa0*/  LEA.HI R3, R3, R4, RZ, 0x3 ;  /* 0x0000000403037211 */ /* 0x000fe200078f18ff */
[----:B------:R-:W-:Y:S01]  /*0ab0*/  IMAD.IADD R2, R5, 0x1, -R2 ;  /* 0x0000000105027824 */ /* 0x000fe200078e0a02 */
[----:B------:R-:W-:-:S02]  /*0ac0*/  SHF.R.S32.HI R10, RZ, 0x2, R8 ;  /* 0x00000002ff0a7819 */ /* 0x000fc40000011408 */
[----:B------:R-:W-:Y:S02]  /*0ad0*/  SHF.R.S32.HI R7, RZ, 0x1f, R8 ;  /* 0x0000001fff077819 */ /* 0x000fe40000011408 */
[----:B------:R-:W-:Y:S02]  /*0ae0*/  LOP3.LUT R5, R3, 0xfffffff8, RZ, 0xc0, !PT ;  /* 0xfffffff803057812 */ /* 0x000fe400078ec0ff */
[----:B------:R-:W-:Y:S02]  /*0af0*/  LEA.HI R7, R7, R10, RZ, 0x3 ;  /* 0x0000000a07077211 */ /* 0x000fe400078f18ff */
[----:B------:R-:W-:Y:S01]  /*0b00*/  LEA.HI R6, R0, R155, RZ, 0x5 ;  /* 0x0000009b00067211 */ /* 0x000fe200078f28ff */
[----:B------:R-:W-:Y:S01]  /*0b10*/  IMAD.IADD R5, R4, 0x1, -R5 ;  /* 0x0000000104057824 */ /* 0x000fe200078e0a05 */
[----:B------:R-:W-:Y:S02]  /*0b20*/  LOP3.LUT R11, R7, 0xfffffff8, RZ, 0xc0, !PT ;  /* 0xfffffff8070b7812 */ /* 0x000fe400078ec0ff */
[----:B------:R-:W-:-:S02]  /*0b30*/  SHF.R.S32.HI R6, RZ, 0x5, R6 ;  /* 0x00000005ff067819 */ /* 0x000fc40000011406 */
[C---:B------:R-:W-:Y:S01]  /*0b40*/  R2P PR, R5.reuse, 0x6 ;  /* 0x0000000605007804 */ /* 0x040fe20000000000 */
[----:B------:R-:W-:Y:S02]  /*0b50*/  IMAD.SHL.U32 R5, R5, 0x40, RZ ;  /* 0x0000004005057824 */ /* 0x000fe400078e00ff */
[----:B------:R-:W-:Y:S01]  /*0b60*/  IMAD.IADD R10, R10, 0x1, -R11 ;  /* 0x000000010a0a7824 */ /* 0x000fe200078e0a0b */
[----:B------:R-:W-:Y:S01]  /*0b70*/  LEA R11, R6, R4, 0x4 ;  /* 0x00000004060b7211 */ /* 0x000fe200078e20ff */
[----:B------:R-:W-:Y:S01]  /*0b80*/  IMAD.SHL.U32 R2, R2, 0x8, RZ ;  /* 0x0000000802027824 */ /* 0x000fe200078e00ff */
[----:B------:R-:W-:Y:S01]  /*0b90*/  LOP3.LUT R5, R5, 0x1c0, RZ, 0xc0, !PT ;  /* 0x000001c005057812 */ /* 0x000fe200078ec0ff */
[----:B------:R-:W-:Y:S01]  /*0ba0*/  IMAD.SHL.U32 R3, R3, 0x40, RZ ;  /* 0x0000004003037824 */ /* 0x000fe200078e00ff */
[----:B------:R-:W-:Y:S01]  /*0bb0*/  SHF.R.S32.HI R147, RZ, 0x7, R147 ;  /* 0x00000007ff937819 */ /* 0x000fe20000011493 */
[--C-:B------:R-:W-:Y:S01]  /*0bc0*/  IMAD.U32 R152, R11, 0x20, R2.reuse ;  /* 0x000000200b987824 */ /* 0x100fe200078e0002 */
[----:B------:R-:W-:-:S02]  /*0bd0*/  LOP3.LUT R2, R5, 0x8, R2, 0xf8, !PT ;  /* 0x0000000805027812 */ /* 0x000fc400078ef802 */
[----:B------:R-:W-:Y:S02]  /*0be0*/  LOP3.LUT R3, R3, 0x7ffffe00, RZ, 0xc0, !PT ;  /* 0x7ffffe0003037812 */ /* 0x000fe400078ec0ff */
[----:B------:R-:W-:Y:S01]  /*0bf0*/  SHF.R.U32.HI R5, RZ, 0x3, R5 ;  /* 0x00000003ff057819 */ /* 0x000fe20000011605 */
[----:B------:R-:W-:Y:S01]  /*0c00*/  IMAD.HI R7, R147, 0x55555556, RZ ;  /* 0x5555555693077827 */ /* 0x000fe200078e02ff */
[----:B------:R-:W-:Y:S02]  /*0c10*/  LEA.HI R9, R9, R146, RZ, 0x5 ;  /* 0x0000009209097211 */ /* 0x000fe400078f28ff */
[----:B------:R-:W-:Y:S01]  /*0c20*/  LOP3.LUT R2, R2, R5, RZ, 0x3c, !PT ;  /* 0x0000000502027212 */ /* 0x000fe200078e3cff */
[----:B------:R-:W-:Y:S01]  /*0c30*/  IMAD R3, R6, 0x400, R3 ;  /* 0x0000040006037824 */ /* 0x000fe200078e0203 */
[----:B------:R-:W-:Y:S02]  /*0c40*/  LEA.HI R0, R0, R155, RZ, 0x2 ;  /* 0x0000009b00007211 */ /* 0x000fe400078f10ff */
[----:B------:R-:W-:Y:S01]  /*0c50*/  LEA.HI R4, R7, R7, RZ, 0x1 ;  /* 0x0000000707047211 */ /* 0x000fe200078f08ff */
[----:B------:R-:W-:Y:S01]  /*0c60*/  IMAD.IADD R3, R3, 0x1, R2 ;  /* 0x0000000103037824 */ /* 0x000fe200078e0202 */
[----:B------:R-:W-:-:S02]  /*0c70*/  SHF.R.S32.HI R9, RZ, 0x5, R9 ;  /* 0x00000005ff097819 */ /* 0x000fc40000011409 */
[----:B------:R-:W-:Y:S01]  /*0c80*/  LOP3.LUT R2, R0, 0xfffffffc, RZ, 0xc0, !PT ;  /* 0xfffffffc00027812 */ /* 0x000fe200078ec0ff */
[----:B------:R-:W-:Y:S02]  /*0c90*/  IMAD R4, R4, -0x3, R147 ;  /* 0xfffffffd04047824 */ /* 0x000fe400078e0293 */
[----:B------:R-:W-:Y:S01]  /*0ca0*/  IMAD R9, R9, 0x10, R10 ;  /* 0x0000001009097824 */ /* 0x000fe200078e020a */
[----:B------:R-:W-:Y:S02]  /*0cb0*/  IADD3 R143, R155, -R2, RZ ;  /* 0x800000029b8f7210 */ /* 0x000fe40007ffe0ff */
[----:B------:R-:W-:Y:S01]  /*0cc0*/  LEA R16, R3, UR41, 0x1 ;  /* 0x0000002903107c11 */ /* 0x000fe2000f8e08ff */
[----:B------:R-:W-:Y:S01]  /*0cd0*/  IMAD R148, R4, 0x40, R9 ;  /* 0x0000004004947824 */ /* 0x000fe200078e0209 */
[C---:B------:R-:W-:Y:S01]  /*0ce0*/  LEA.HI R4, R143.reuse, R143, RZ, 0x1 ;  /* 0x0000008f8f047211 */ /* 0x040fe200078f08ff */
[----:B------:R-:W-:Y:S01]  /*0cf0*/  IMAD.MOV.U32 R17, RZ, RZ, 0x40 ;  /* 0x00000040ff117424 */ /* 0x000fe200078e00ff */
[----:B------:R-:W-:Y:S01]  /*0d00*/  LOP3.LUT R7, R8, 0x7ffffffc, RZ, 0xc0, !PT ;  /* 0x7ffffffc08077812 */ /* 0x000fe200078ec0ff */
[----:B------:R-:W-:Y:S01]  /*0d10*/  VIADD R18, R16, 0x21800 ;  /* 0x0002180010127836 */ /* 0x000fe20000000000 */
[----:B------:R-:W-:Y:S01]  /*0d20*/  LOP3.LUT R4, R4, 0x1ffffffe, RZ, 0xc0, !PT ;  /* 0x1ffffffe04047812 */ /* 0x000fe200078ec0ff */
[----:B------:R-:W-:Y:S01]  /*0d30*/  IMAD.SHL.U32 R136, R143, 0x8, RZ ;  /* 0x000000088f887824 */ /* 0x000fe200078e00ff */
[----:B------:R-:W-:Y:S01]  /*0d40*/  SEL R17, R17, 0xffffffc0, !P2 ;  /* 0xffffffc011117807 */ /* 0x000fe20005000000 */
[----:B------:R-:W-:Y:S01]  /*0d50*/  VIADD R22, R16, 0x21820 ;  /* 0x0002182010167836 */ /* 0x000fe20000000000 */
[----:B------:R-:W-:Y:S01]  /*0d60*/  IADD3 R7, R146, -R7, RZ ;  /* 0x8000000792077210 */ /* 0x000fe20007ffe0ff */
[----:B------:R-:W-:Y:S01]  /*0d70*/  VIADD R141, R136, 0x40 ;  /* 0x00000040888d7836 */ /* 0x000fe20000000000 */
[----:B------:R-:W-:Y:S01]  /*0d80*/  @P1 IADD3 R22, R18, -0x20, RZ ;  /* 0xffffffe012161810 */ /* 0x000fe20007ffe0ff */
[----:B------:R-:W-:Y:S01]  /*0d90*/  IMAD.MOV.U32 R12, RZ, RZ, -0x2 ;  /* 0xfffffffeff0c7424 */ /* 0x000fe200078e00ff */
[----:B------:R-:W-:Y:S01]  /*0da0*/  IADD3 R140, R136, 0x20, RZ ;  /* 0x00000020888c7810 */ /* 0x000fe20007ffe0ff */
[----:B------:R-:W-:Y:S01]  /*0db0*/  IMAD.IADD R3, R143, 0x1, -R4 ;  /* 0x000000018f037824 */ /* 0x000fe200078e0a04 */
[----:B------:R-:W-:Y:S01]  /*0dc0*/  SHF.R.S32.HI R144, RZ, 0x2, R0 ;  /* 0x00000002ff907819 */ /* 0x000fe20000011400 */
[----:B------:R-:W-:Y:S01]  /*0dd0*/  IMAD.IADD R18, R18, 0x1, R17 ;  /* 0x0000000112127824 */ /* 0x000fe200078e0211 */
[----:B------:R-:W-:Y:S01]  /*0de0*/  SHF.R.S32.HI R154, RZ, 0x1f, R140 ;  /* 0x0000001fff9a7819 */ /* 0x000fe2000001148c */
[----:B------:R-:W-:Y:S01]  /*0df0*/  IMAD R151, R7, R12, 0x80 ;  /* 0x0000008007977424 */ /* 0x000fe200078e020c */
[----:B------:R-:W-:Y:S01]  /*0e00*/  SHF.R.S32.HI R153, RZ, 0x1f, R141 ;  /* 0x0000001fff997819 */ /* 0x000fe2000001148d */
[----:B------:R-:W-:-:S02]  /*0e10*/  IMAD.MOV.U32 R145, RZ, RZ, RZ ;  /* 0x000000ffff917224 */ /* 0x000fc400078e00ff */
[----:B------:R-:W-:Y:S02]  /*0e20*/  IMAD.MOV.U32 R2, RZ, RZ, RZ ;  /* 0x000000ffff027224 */ /* 0x000fe400078e00ff */
[----:B------:R-:W-:Y:S02]  /*0e30*/  IMAD R150, R3, 0x8, R148 ;  /* 0x0000000803967824 */ /* 0x000fe400078e0294 */
[----:B------:R-:W-:Y:S02]  /*0e40*/  IMAD.IADD R17, R17, 0x1, R22 ;  /* 0x0000000111117824 */ /* 0x000fe400078e0216 */
[----:B------:R-:W-:Y:S01]  /*0e50*/  VIADD R23, R22, 0x6000 ;  /* 0x0000600016177836 */ /* 0x000fe20000000000 */
[----:B------:R-:W-:Y:S01]  /*0e60*/  UMOV UR38, URZ ;  /* 0x0000003f00267c82 */ /* 0x000fe20008000000 */
[----:B--2---:R-:W-:-:S07]  /*0e70*/  LOP3.LUT R19, R13, 0x1, RZ, 0xfc, !PT ;  /* 0x000000010d137812 */ /* 0x004fce00078efcff */
.L_x_202:
[----:B--23--:R-:W0:Y:S01]  /*0e80*/  LDC.64 R4, c[0x0][0xc88] ;  /* 0x00032200ff047b82 */ /* 0x00ce220000000a00 */
[----:B------:R-:W-:Y:S01]  /*0e90*/  ULDC.64 UR4, c[0x0][0xa28] ;  /* 0x00028a0000047ab9 */ /* 0x000fe20000000a00 */
[----:B-1----:R-:W-:Y:S01]  /*0ea0*/  MOV R3, RZ ;  /* 0x000000ff00037202 */ /* 0x002fe20000000f00 */
[----:B------:R-:W-:Y:S01]  /*0eb0*/  ULDC.64 UR6, c[0x0][0xa20] ;  /* 0x0002880000067ab9 */ /* 0x000fe20000000a00 */
[----:B0-----:R-:W-:-:S05]  /*0ec0*/  IMAD.WIDE R4, R31, 0x4, R4 ;  /* 0x000000041f047825 */ /* 0x001fca00078e0204 */
[----:B------:R-:W2:Y:S01]  /*0ed0*/  LDG.E R137, desc[UR36][R4.64] ;  /* 0x0000002404897981 */ /* 0x000ea2000c1e1900 */
[----:B------:R-:W-:-:S04]  /*0ee0*/  ISETP.NE.U32.AND P0, PT, RZ, UR4, PT ;  /* 0x00000004ff007c0c */ /* 0x000fc8000bf05070 */
[----:B------:R-:W-:Y:S02]  /*0ef0*/  ISETP.NE.AND.EX P0, PT, RZ, UR5, PT, P0 ;  /* 0x00000005ff007c0c */ /* 0x000fe4000bf05300 */
[----:B--2---:R-:W-:-:S11]  /*0f00*/  SHF.R.S32.HI R142, RZ, 0x1f, R137 ;  /* 0x0000001fff8e7819 */ /* 0x004fd60000011489 */
[----:B------:R-:W-:-:S04]  /*0f10*/  @P0 LEA R6, P1, R137, UR4, 0x2 ;  /* 0x0000000489060c11 */ /* 0x000fc8000f8210ff */
[----:B------:R-:W-:Y:S01]  /*0f20*/  @P0 LEA.HI.X R7, R137, UR5, R142, 0x2, P1 ;  /* 0x0000000589070c11 */ /* 0x000fe200088f148e */
[----:B------:R-:W-:-:S04]  /*0f30*/  ULDC.64 UR4, c[0x0][0x418] ;  /* 0x0001060000047ab9 */ /* 0x000fc80000000a00 */
[----:B------:R0:W5:Y:S01]  /*0f40*/  @P0 LDG.E R3, desc[UR36][R6.64] ;  /* 0x0000002406030981 */ /* 0x000162000c1e1900 */
[----:B------:R-:W-:Y:S01]  /*0f50*/  ISETP.NE.U32.AND P0, PT, RZ, UR6, PT ;  /* 0x00000006ff007c0c */ /* 0x000fe2000bf05070 */
[----:B------:R-:W-:-:S03]  /*0f60*/  UISETP.NE.U32.AND UP0, UPT, UR4, URZ, UPT ;  /* 0x0000003f0400728c */ /* 0x000fc6000bf05070 */
[----:B------:R-:W-:Y:S01]  /*0f70*/  ISETP.NE.AND.EX P0, PT, RZ, UR7, PT, P0 ;  /* 0x00000007ff007c0c */ /* 0x000fe2000bf05300 */
[----:B------:R-:W-:Y:S01]  /*0f80*/  UISETP.NE.AND.EX UP0, UPT, UR5, URZ, UPT, UP0 ;  /* 0x0000003f0500728c */ /* 0x000fe2000bf05300 */
[----:B------:R-:W-:Y:S02]  /*0f90*/  ULDC UR4, c[0x0][0x424] ;  /* 0x0001090000047ab9 */ /* 0x000fe40000000800 */
[----:B------:R-:W-:Y:S01]  /*0fa0*/  ULDC UR5, c[0x0][0x2f0] ;  /* 0x0000bc0000057ab9 */ /* 0x000fe20000000800 */
[----:B------:R-:W-:-:S04]  /*0fb0*/  USEL UR4, UR4, 0x1, UP0 ;  /* 0x0000000104047887 */ /* 0x000fc80008000000 */
[----:B------:R-:W-:-:S04]  /*0fc0*/  UIMAD UR4, UR4, UR5, URZ ;  /* 0x00000005040472a4 */ /* 0x000fc8000f8e023f */
[C---:B------:R-:W-:Y:S02]  /*0fd0*/  @P0 LEA R4, P1, R137.reuse, UR6, 0x2 ;  /* 0x0000000689040c11 */ /* 0x040fe4000f8210ff */
[----:B------:R-:W-:Y:S02]  /*0fe0*/  IMAD.U32 R88, RZ, RZ, UR4 ;  /* 0x00000004ff587e24 */ /* 0x000fe4000f8e00ff */
[----:B------:R-:W-:-:S05]  /*0ff0*/  @P0 LEA.HI.X R5, R137, UR7, R142, 0x2, P1 ;  /* 0x0000000789050c11 */ /* 0x000fca00088f148e */
[----:B------:R0:W5:Y:S01]  /*1000*/  @P0 LDG.E R88, desc[UR36][R4.64] ;  /* 0x0000002404580981 */ /* 0x000162000c1e1900 */
[----:B----4-:R-:W-:Y:S05]  /*1010*/  @P0 BRA `(.L_x_165) ;  /* 0x0000000000240947 */ /* 0x010fea0003800000 */
[----:B------:R-:W-:Y:S02]  /*1020*/  ULDC.64 UR4, c[0x0][0xa08] ;  /* 0x0002820000047ab9 */ /* 0x000fe40000000a00 */
[----:B------:R-:W-:-:S04]  /*1030*/  ISETP.NE.U32.AND P0, PT, RZ, UR4, PT ;  /* 0x00000004ff007c0c */ /* 0x000fc8000bf05070 */
[----:B------:R-:W-:-:S13]  /*1040*/  ISETP.NE.AND.EX P0, PT, RZ, UR5, PT, P0 ;  /* 0x00000005ff007c0c */ /* 0x000fda000bf05300 */
[----:B------:R-:W-:Y:S05]  /*1050*/  @!P0 BRA `(.L_x_165) ;  /* 0x0000000000148947 */ /* 0x000fea0003800000 */
[----:B0-----:R-:W0:Y:S02]  /*1060*/  LDC.64 R4, c[0x0][0xa08] ;  /* 0x00028200ff047b82 */ /* 0x001e240000000a00 */
[----:B0-----:R-:W-:-:S05]  /*1070*/  IMAD.WIDE R4, R137, 0x4, R4 ;  /* 0x0000000489047825 */ /* 0x001fca00078e0204 */
[----:B-----5:R-:W2:Y:S04]  /*1080*/  LDG.E R88, desc[UR36][R4.64] ;  /* 0x0000002404587981 */ /* 0x020ea8000c1e1900 */
[----:B------:R-:W2:Y:S02]  /*1090*/  LDG.E R7, desc[UR36][R4.64+0x4] ;  /* 0x0000042404077981 */ /* 0x000ea4000c1e1900 */
[----:B--2---:R-:W-:-:S07]  /*10a0*/  IMAD.IADD R88, R7, 0x1, -R88 ;  /* 0x0000000107587824 */ /* 0x004fce00078e0a58 */
.L_x_165:
[----:B-----5:R-:W-:Y:S01]  /*10b0*/  IMAD.IADD R88, R88, 0x1, -R3 ;  /* 0x0000000158587824 */ /* 0x020fe200078e0a03 */
[----:B------:R-:W-:Y:S01]  /*10c0*/  MOV R139, R29 ;  /* 0x0000001d008b7202 */ /* 0x000fe20000000f00 */
[----:B------:R-:W-:Y:S01]  /*10d0*/  IMAD.MOV.U32 R138, RZ, RZ, R30 ;  /* 0x000000ffff8a7224 */ /* 0x000fe200078e001e */
[----:B------:R-:W-:Y:S01]  /*10e0*/  PLOP3.LUT P0, PT, PT, PT, PT, 0x80, 0x0 ;  /* 0x000000000000781c */ /* 0x000fe20003f0f070 */
[C---:B------:R-:W-:Y:S01]  /*10f0*/  VIADD R0, R88.reuse, 0x7f ;  /* 0x0000007f58007836 */ /* 0x040fe20000000000 */
[----:B------:R-:W-:Y:S01]  /*1100*/  ISETP.GE.AND P1, PT, R88, 0x1, PT ;  /* 0x000000015800780c */ /* 0x000fe20003f26270 */
[----:B------:R-:W-:Y:S01]  /*1110*/  IMAD.MOV.U32 R135, RZ, RZ, RZ ;  /* 0x000000ffff877224 */ /* 0x000fe200078e00ff */
[----:B------:R-:W-:Y:S02]  /*1120*/  CS2R R52, SRZ ;  /* 0x0000000000347805 */ /* 0x000fe4000001ff00 */
[----:B------:R-:W-:Y:S02]  /*1130*/  CS2R R34, SRZ ;  /* 0x0000000000227805 */ /* 0x000fe4000001ff00 */
[----:B------:R-:W-:-:S02]  /*1140*/  SHF.R.S32.HI R3, RZ, 0x1f, R0 ;  /* 0x0000001fff037819 */ /* 0x000fc40000011400 */
[----:B------:R-:W-:Y:S02]  /*1150*/  CS2R R54, SRZ ;  /* 0x0000000000367805 */ /* 0x000fe4000001ff00 */
[----:B------:R-:W-:Y:S02]  /*1160*/  CS2R R40, SRZ ;  /* 0x0000000000287805 */ /* 0x000fe4000001ff00 */
[----:B------:R-:W-:Y:S02]  /*1170*/  CS2R R36, SRZ ;  /* 0x0000000000247805 */ /* 0x000fe4000001ff00 */
[----:B------:R-:W-:Y:S01]  /*1180*/  LEA.HI R149, R3, R0, RZ, 0x7 ;  /* 0x0000000003957211 */ /* 0x000fe200078f38ff */
[----:B------:R-:W-:Y:S01]  /*1190*/  IMAD.MOV.U32 R0, RZ, RZ, RZ ;  /* 0x000000ffff007224 */ /* 0x000fe200078e00ff */
[----:B------:R-:W-:Y:S01]  /*11a0*/  CS2R R56, SRZ ;  /* 0x0000000000387805 */ /* 0x000fe2000001ff00 */
[----:B------:R-:W-:Y:S01]  /*11b0*/  IMAD.MOV.U32 R3, RZ, RZ, RZ ;  /* 0x000000ffff037224 */ /* 0x000fe200078e00ff */
        /* <DEDUP_REMOVED lines=14> */
[----:B------:R-:W-:Y:S01]  /*12a0*/  MOV R24, RZ ;  /* 0x000000ff00187202 */ /* 0x000fe20000000f00 */
[----:B------:R-:W-:Y:S01]  /*12b0*/  IMAD.MOV.U32 R8, RZ, RZ, RZ ;  /* 0x000000ffff087224 */ /* 0x000fe200078e00ff */
[----:B0-----:R-:W-:Y:S01]  /*12c0*/  CS2R R6, SRZ ;  /* 0x0000000000067805 */ /* 0x001fe2000001ff00 */
[----:B------:R-:W-:Y:S02]  /*12d0*/  IMAD.MOV.U32 R26, RZ, RZ, RZ ;  /* 0x000000ffff1a7224 */ /* 0x000fe400078e00ff */
[----:B------:R-:W-:Y:S02]  /*12e0*/  IMAD.MOV.U32 R73, RZ, RZ, RZ ;  /* 0x000000ffff497224 */ /* 0x000fe400078e00ff */
[----:B------:R-:W-:Y:S01]  /*12f0*/  IMAD.MOV.U32 R33, RZ, RZ, RZ ;  /* 0x000000ffff217224 */ /* 0x000fe200078e00ff */
[----:B------:R-:W-:Y:S06]  /*1300*/  @!P1 BRA `(.L_x_166) ;  /* 0x0000005c00f09947 */ /* 0x000fec0003800000 */
[----:B------:R-:W0:Y:S01]  /*1310*/  SHFL.IDX PT, R0, R147, RZ, 0x1f ;  /* 0x00001fff93007589 */ /* 0x000e2200000e0000 */
[----:B------:R-:W-:Y:S01]  /*1320*/  UIADD3 UR6, UR41, 0x21800, URZ ;  /* 0x0002180029067890 */ /* 0x000fe2000fffe03f */
[----:B------:R-:W-:-:S03]  /*1330*/  SHF.R.S32.HI R149, RZ, 0x7, R149 ;  /* 0x00000007ff957819 */ /* 0x000fc60000011495 */
[----:B------:R-:W-:-:S06]  /*1340*/  ULOP3.LUT UP0, URZ, UR6, 0x3ff, URZ, 0xc0, !UPT ;  /* 0x000003ff063f7892 */ /* 0x000fcc000f80c03f */
[----:B------:R-:W-:Y:S02]  /*1350*/  PLOP3.LUT P0, PT, PT, PT, UP0, 0x80, 0x0 ;  /* 0x000000000000781c */ /* 0x000fe40003f0f008 */
[----:B0-----:R-:W-:-:S13]  /*1360*/  R2UR UR40, R0 ;  /* 0x00000000002872ca */ /* 0x001fda00000e0000 */
[----:B------:R-:W-:-:S04]  /*1370*/  UIMAD.WIDE UR4, UR40, 0x55555556, URZ ;  /* 0x55555556280478a5 */ /* 0x000fc8000f8e023f */
[----:B------:R-:W-:-:S04]  /*1380*/  ULEA.HI UR5, UR5, UR5, URZ, 0x1 ;  /* 0x0000000505057291 */ /* 0x000fc8000f8f083f */
[----:B------:R-:W-:-:S04]  /*1390*/  UIMAD UR43, UR5, -0x3, UR40 ;  /* 0xfffffffd052b78a4 */ /* 0x000fc8000f8e0228 */
[----:B------:R-:W-:-:S04]  /*13a0*/  ULEA UR4, UR43, UR6, 0xd ;  /* 0x000000062b047291 */ /* 0x000fc8000f8e683f */
[----:B------:R-:W-:-:S04]  /*13b0*/  USHF.R.U32.HI UR4, URZ, 0x4, UR4 ;  /* 0x000000043f047899 */ /* 0x000fc80008011604 */
[----:B------:R-:W-:Y:S01]  /*13c0*/  ULOP3.LUT UR39, UR4, 0x3fff, URZ, 0xc0, !UPT ;  /* 0x00003fff04277892 */ /* 0x000fe2000f8ec03f */
[----:B------:R-:W-:Y:S11]  /*13d0*/  @!P0 BRA `(.L_x_167) ;  /* 0x0000000000408947 */ /* 0x000ff60003800000 */
[----:B------:R-:W-:Y:S01]  /*13e0*/  MOV R0, 0x0 ;  /* 0x0000000000007802 */ /* 0x000fe20000000f00 */
[----:B------:R-:W-:Y:S01]  /*13f0*/  ULDC.64 UR4, c[0x4][0x88] ;  /* 0x0100220000047ab9 */ /* 0x000fe20000000a00 */
[----:B------:R-:W-:Y:S01]  /*1400*/  ULDC.64 UR6, c[0x4][0x28] ;  /* 0x01000a0000067ab9 */ /* 0x000fe20000000a00 */
[----:B------:R-:W-:Y:S01]  /*1410*/  MOV R4, UR4 ;  /* 0x0000000400047c02 */ /* 0x000fe20008000f00 */
[----:B------:R0:W1:Y:S01]  /*1420*/  LDC.64 R14, c[0x4][R0] ;  /* 0x01000000000e7b82 */ /* 0x0000620000000a00 */
[----:B------:R-:W-:Y:S01]  /*1430*/  IMAD.U32 R5, RZ, RZ, UR5 ;  /* 0x00000005ff057e24 */ /* 0x000fe2000f8e00ff */
[----:B------:R-:W-:Y:S01]  /*1440*/  ULDC.64 UR4, c[0x4][0x90] ;  /* 0x0100240000047ab9 */ /* 0x000fe20000000a00 */
[----:B------:R-:W-:Y:S01]  /*1450*/  IMAD.U32 R10, RZ, RZ, UR6 ;  /* 0x00000006ff0a7e24 */ /* 0x000fe2000f8e00ff */
[----:B------:R-:W-:Y:S01]  /*1460*/  MOV R11, UR7 ;  /* 0x00000007000b7c02 */ /* 0x000fe20008000f00 */
[----:B------:R-:W-:Y:S02]  /*1470*/  IMAD.U32 R6, RZ, RZ, UR4 ;  /* 0x00000004ff067e24 */ /* 0x000fe4000f8e00ff */
[----:B------:R-:W-:-:S02]  /*1480*/  IMAD.U32 R7, RZ, RZ, UR5 ;  /* 0x00000005ff077e24 */ /* 0x000fc4000f8e00ff */
[----:B------:R-:W-:Y:S02]  /*1490*/  IMAD.MOV.U32 R8, RZ, RZ, 0x70 ;  /* 0x00000070ff087424 */ /* 0x000fe400078e00ff */
[----:B------:R-:W-:Y:S02]  /*14a0*/  IMAD.MOV.U32 R12, RZ, RZ, 0x1 ;  /* 0x00000001ff0c7424 */ /* 0x000fe400078e00ff */
[----:B0-----:R-:W-:-:S07]  /*14b0*/  IMAD.MOV.U32 R13, RZ, RZ, RZ ;  /* 0x000000ffff0d7224 */ /* 0x001fce00078e00ff */
[----:B------:R-:W-:-:S07]  /*14c0*/  LEPC R20, `(.L_x_167) ;  /* 0x000000001014794e */ /* 0x000fce0000000000 */
[----:B-1----:R-:W-:Y:S05]  /*14d0*/  CALL.ABS.NOINC R14 ;  /* 0x000000000e007343 */ /* 0x002fea0003c00000 */
.L_x_167:
[----:B------:R-:W-:Y:S02]  /*14e0*/  LEA.HI R0, R145, R145, RZ, 0x1 ;  /* 0x0000009191007211 */ /* 0x000fe400078f08ff */
[----:B------:R-:W-:Y:S02]  /*14f0*/  ISETP.NE.AND P0, PT, R19, 0x3, PT ;  /* 0x000000031300780c */ /* 0x000fe40003f05270 */
[----:B------:R-:W-:-:S05]  /*1500*/  LOP3.LUT R0, R0, 0xfffffffe, RZ, 0xc0, !PT ;  /* 0xfffffffe00007812 */ /* 0x000fca00078ec0ff */
[----:B------:R-:W-:-:S05]  /*1510*/  IMAD.IADD R0, R145, 0x1, -R0 ;  /* 0x0000000191007824 */ /* 0x000fca00078e0a00 */
[----:B------:R-:W-:-:S04]  /*1520*/  SHF.L.U32 R0, R0, 0x1f, RZ ;  /* 0x0000001f00007819 */ /* 0x000fc800000006ff */
[----:B------:R-:W0:Y:S02]  /*1530*/  SYNCS.PHASECHK.TRANS64.TRYWAIT P1, [UR41+0x2d800], R0 ;  /* 0x02d80000ff0075a7 */ /* 0x000e240008020169 */
[----:B0-----:R-:W-:Y:S05]  /*1540*/  @!P1 BRA `(.L_x_168) ;  /* 0x000000c800b89947 */ /* 0x001fea0003800000 */
.L_x_287:
[----:B------:R-:W-:Y:S05]  /*1550*/  @!P0 BRA `(.L_x_169) ;  /* 0x0000000000048947 */ /* 0x000fea0003800000 */
[----:B------:R-:W-:Y:S01]  /*1560*/  BPT.TRAP 0x1 ;  /* 0x000000040000795c */ /* 0x000fe20000300000 */
.L_x_169:
[----:B0-----:R-:W-:Y:S02]  /*1570*/  MOV R0, UR38 ;  /* 0x0000002600007c02 */ /* 0x001fe40008000f00 */
[----:B------:R-:W-:Y:S02]  /*1580*/  SHF.L.U32 R3, R2, 0x1f, RZ ;  /* 0x0000001f02037819 */ /* 0x000fe400000006ff */
[----:B------:R-:W-:-:S04]  /*1590*/  LEA R0, R0, UR41, 0x3 ;  /* 0x0000002900007c11 */ /* 0x000fc8000f8e18ff */
[----:B------:R0:W1:Y:S01]  /*15a0*/  SYNCS.PHASECHK.TRANS64.TRYWAIT P1, [R0+URZ+0x2d830], R3 ;  /* 0x02d83003000075a7 */ /* 0x000062000802017f */
[----:B------:R-:W-:Y:S05]  /*15b0*/  @!P0 BRA `(.L_x_170) ;  /* 0x0000000000048947 */ /* 0x000fea0003800000 */
[----:B------:R-:W-:Y:S01]  /*15c0*/  BPT.TRAP 0x1 ;  /* 0x000000040000795c */ /* 0x000fe20000300000 */
.L_x_170:
[----:B------:R-:W-:Y:S01]  /*15d0*/  IMAD.MOV.U32 R135, RZ, RZ, RZ ;  /* 0x000000ffff877224 */ /* 0x000fe200078e00ff */
[----:B-1----:R-:W-:Y:S06]  /*15e0*/  @P1 BRA `(.L_x_171) ;  /* 0x0000000000081947 */ /* 0x002fec0003800000 */
[----:B------:R-:W1:Y:S02]  /*15f0*/  SYNCS.PHASECHK.TRANS64.TRYWAIT P1, [R0+URZ+0x2d830], R3 ;  /* 0x02d83003000075a7 */ /* 0x000e64000802017f */
[----:B-1----:R-:W-:Y:S05]  /*1600*/  @!P1 BRA `(.L_x_172) ;  /* 0x000000c800a09947 */ /* 0x002fea0003800000 */
.L_x_171:
        /* <DEDUP_REMOVED lines=53> */
.L_x_173:
        /* <DEDUP_REMOVED lines=9> */
[----:B------:R-:W-:Y:S02]  /*19f0*/  IMAD.IADD R34, R151, 0x1, R88 ;  /* 0x0000000197227824 */ /* 0x000fe400078e0258 */
[----:B------:R-:W-:Y:S01]  /*1a00*/  FMUL.FTZ R95, R32, UR6 ;  /* 0x00000006205f7c20 */ /* 0x000fe20008410000 */
[----:B------:R-:W-:Y:S01]  /*1a10*/  FMUL.FTZ R14, R71, UR6 ;  /* 0x00000006470e7c20 */ /* 0x000fe20008410000 */
[----:B------:R-:W-:Y:S01]  /*1a20*/  FMUL.FTZ R20, R26, UR6 ;  /* 0x000000061a147c20 */ /* 0x000fe20008410000 */
[----:B------:R-:W-:-:S02]  /*1a30*/  IMAD R71, R149, -0x80, R34 ;  /* 0xffffff8095477824 */ /* 0x000fc400078e0222 */
[----:B------:R-:W-:Y:S01]  /*1a40*/  FMUL.FTZ R13, R27, UR6 ;  /* 0x000000061b0d7c20 */ /* 0x000fe20008410000 */
[----:B------:R-:W-:Y:S01]  /*1a50*/  FMUL.FTZ R97, R36, UR6 ;  /* 0x0000000624617c20 */ /* 0x000fe20008410000 */
[----:B------:R-:W3:Y:S01]  /*1a60*/  MUFU.TANH R92, R92 ;  /* 0x0000005c005c7308 */ /* 0x000ee20000002400 */
[----:B------:R-:W-:Y:S01]  /*1a70*/  FMUL.FTZ R11, R35, UR6 ;  /* 0x00000006230b7c20 */ /* 0x000fe20008410000 */
[C---:B------:R-:W-:Y:S01]  /*1a80*/  ISETP.GT.AND P2, PT, R71.reuse, RZ, PT ;  /* 0x000000ff4700720c */ /* 0x040fe20003f44270 */
[----:B------:R-:W-:Y:S01]  /*1a90*/  FMUL.FTZ R89, R30, UR6 ;  /* 0x000000061e597c20 */ /* 0x000fe20008410000 */
[----:B------:R-:W-:Y:S01]  /*1aa0*/  ISETP.GT.AND P1, PT, R71, 0x1, PT ;  /* 0x000000014700780c */ /* 0x000fe20003f24270 */
[----:B------:R-:W-:Y:S01]  /*1ab0*/  FMUL.FTZ R37, R37, UR6 ;  /* 0x0000000625257c20 */ /* 0x000fe20008410000 */
[----:B------:R-:W-:Y:S01]  /*1ac0*/  ISETP.GT.AND P6, PT, R71, 0x8, PT ;  /* 0x000000084700780c */ /* 0x000fe20003fc4270 */
[----:B------:R-:W-:Y:S01]  /*1ad0*/  FMUL.FTZ R12, R31, UR6 ;  /* 0x000000061f0c7c20 */ /* 0x000fe20008410000 */
[----:B------:R-:W4:Y:S01]  /*1ae0*/  MUFU.TANH R93, R93 ;  /* 0x0000005d005d7308 */ /* 0x000f220000002400 */
[----:B--2---:R-:W-:Y:S01]  /*1af0*/  FSEL R34, R91, -INF , P2 ;  /* 0xff8000005b227808 */ /* 0x004fe20001000000 */
[----:B------:R-:W-:Y:S01]  /*1b00*/  FMUL.FTZ R98, R40, UR6 ;  /* 0x0000000628627c20 */ /* 0x000fe20008410000 */
[----:B------:R-:W-:Y:S01]  /*1b10*/  ISETP.GT.AND P5, PT, R71, 0x9, PT ;  /* 0x000000094700780c */ /* 0x000fe20003fa4270 */
[----:B------:R-:W-:Y:S01]  /*1b20*/  FMUL.FTZ R10, R39, UR6 ;  /* 0x00000006270a7c20 */ /* 0x000fe20008410000 */
[----:B------:R-:W-:Y:S01]  /*1b30*/  ISETP.GT.AND P4, PT, R71, 0x10, PT ;  /* 0x000000104700780c */ /* 0x000fe20003f84270 */
[----:B------:R-:W-:Y:S01]  /*1b40*/  FMUL.FTZ R39, R41, UR6 ;  /* 0x0000000629277c20 */ /* 0x000fe20008410000 */
[----:B------:R-:W-:Y:S01]  /*1b50*/  FMUL.FTZ R30, R42, UR6 ;  /* 0x000000062a1e7c20 */ /* 0x000fe20008410000 */
[----:B------:R-:W2:Y:S01]  /*1b60*/  MUFU.TANH R94, R94 ;  /* 0x0000005e005e7308 */ /* 0x000ea20000002400 */
[----:B---3--:R-:W-:Y:S01]  /*1b70*/  FSEL R35, R92, -INF , P1 ;  /* 0xff8000005c237808 */ /* 0x008fe20000800000 */
[----:B------:R-:W-:Y:S01]  /*1b80*/  FMUL.FTZ R9, R43, UR6 ;  /* 0x000000062b097c20 */ /* 0x000fe20008410000 */
[----:B------:R-:W-:Y:S01]  /*1b90*/  ISETP.GT.AND P3, PT, R71, 0x11, PT ;  /* 0x000000114700780c */ /* 0x000fe20003f64270 */
[----:B------:R-:W-:Y:S01]  /*1ba0*/  FMUL.FTZ R43, R44, UR6 ;  /* 0x000000062c2b7c20 */ /* 0x000fe20008410000 */
[----:B------:R-:W-:Y:S01]  /*1bb0*/  FMNMX.FTZ R91, R34, R35, !PT ;  /* 0x00000023225b7209 */ /* 0x000fe20007810000 */
[----:B------:R-:W-:Y:S01]  /*1bc0*/  FMUL.FTZ R24, R50, UR6 ;  /* 0x0000000632187c20 */ /* 0x000fe20008410000 */
[----:B------:R-:W-:Y:S01]  /*1bd0*/  FMUL.FTZ R25, R38, UR6 ;  /* 0x0000000626197c20 */ /* 0x000fe20008410000 */
[----:B------:R-:W3:Y:S01]  /*1be0*/  MUFU.TANH R95, R95 ;  /* 0x0000005f005f7308 */ /* 0x000ee20000002400 */
[----:B----4-:R-:W-:Y:S01]  /*1bf0*/  FSEL R36, R93, -INF , P6 ;  /* 0xff8000005d247808 */ /* 0x010fe20003000000 */
[----:B------:R-:W-:Y:S01]  /*1c00*/  FMUL.FTZ R41, R45, UR6 ;  /* 0x000000062d297c20 */ /* 0x000fe20008410000 */
[----:B01----:R-:W-:Y:S01]  /*1c10*/  FMUL.FTZ R3, R51, UR6 ;  /* 0x0000000633037c20 */ /* 0x003fe20008410000 */
[----:B------:R-:W-:Y:S01]  /*1c20*/  FMUL.FTZ R51, R52, UR6 ;  /* 0x0000000634337c20 */ /* 0x000fe20008410000 */
[----:B------:R-:W-:Y:S01]  /*1c30*/  FMNMX.FTZ R91, R36, R91, !PT ;  /* 0x0000005b245b7209 */ /* 0x000fe20007810000 */
[----:B------:R-:W-:Y:S01]  /*1c40*/  FMUL.FTZ R6, R47, UR6 ;  /* 0x000000062f067c20 */ /* 0x000fe20008410000 */
[----:B------:R-:W-:Y:S01]  /*1c50*/  FMUL.FTZ R47, R48, UR6 ;  /* 0x00000006302f7c20 */ /* 0x000fe20008410000 */
[----:B------:R-:W0:Y:S01]  /*1c60*/  MUFU.TANH R20, R20 ;  /* 0x0000001400147308 */ /* 0x000e220000002400 */
[----:B--2---:R-:W-:Y:S01]  /*1c70*/  FSEL R40, R94, -INF , P5 ;  /* 0xff8000005e287808 */ /* 0x004fe20002800000 */
[----:B------:R-:W-:Y:S01]  /*1c80*/  FMUL.FTZ R32, R54, UR6 ;  /* 0x0000000636207c20 */ /* 0x000fe20008410000 */
[----:B------:R-:W-:Y:S01]  /*1c90*/  FMUL.FTZ R45, R49, UR6 ;  /* 0x00000006312d7c20 */ /* 0x000fe20008410000 */
[----:B------:R-:W-:Y:S01]  /*1ca0*/  FMUL.FTZ R5, R55, UR6 ;  /* 0x0000000637057c20 */ /* 0x000fe20008410000 */
[----:B------:R-:W-:Y:S01]  /*1cb0*/  FMNMX.FTZ R91, R40, R91, !PT ;  /* 0x0000005b285b7209 */ /* 0x000fe20007810000 */
[----:B------:R-:W-:Y:S01]  /*1cc0*/  FMUL.FTZ R55, R56, UR6 ;  /* 0x0000000638377c20 */ /* 0x000fe20008410000 */
[----:B------:R-:W-:Y:S01]  /*1cd0*/  FMUL.FTZ R29, R58, UR6 ;  /* 0x000000063a1d7c20 */ /* 0x000fe20008410000 */
[----:B------:R-:W1:Y:S01]  /*1ce0*/  MUFU.TANH R96, R96 ;  /* 0x0000006000607308 */ /* 0x000e620000002400 */
[----:B---3--:R-:W-:Y:S01]  /*1cf0*/  FSEL R42, R95, -INF , P4 ;  /* 0xff8000005f2a7808 */ /* 0x008fe20002000000 */
        /* <DEDUP_REMOVED lines=35> */
[----:B------:R-:W-:Y:S01]  /*1f30*/  FMNMX.FTZ R91, R52, R91, !PT ;  /* 0x0000005b345b7209 */ /* 0x000fe20007810000 */
[----:B------:R-:W-:Y:S01]  /*1f40*/  FMUL.FTZ R81, R84, UR6 ;  /* 0x0000000654517c20 */ /* 0x000fe20008410000 */
[----:B------:R-:W-:Y:S01]  /*1f50*/  FMUL.FTZ R85, R85, UR6 ;  /* 0x0000000655557c20 */ /* 0x000fe20008410000 */
[----:B------:R-:W0:Y:S01]  /*1f60*/  MUFU.TANH R12, R12 ;  /* 0x0000000c000c7308 */ /* 0x000e220000002400 */
[----:B-1----:R-:W-:Y:S01]  /*1f70*/  FSEL R38, R89, -INF , P6 ;  /* 0xff80000059267808 */ /* 0x002fe20003000000 */
[--C-:B------:R-:W-:Y:S01]  /*1f80*/  IMAD.MOV.U32 R134, RZ, RZ, R135.reuse ;  /* 0x000000ffff867224 */ /* 0x100fe200078e0087 */
[----:B------:R-:W-:Y:S01]  /*1f90*/  ISETP.GT.AND P6, PT, R71, 0x20, PT ;  /* 0x000000204700780c */ /* 0x000fe20003fc4270 */
[--C-:B------:R-:W-:Y:S01]  /*1fa0*/  IMAD.MOV.U32 R131, RZ, RZ, R135.reuse ;  /* 0x000000ffff837224 */ /* 0x100fe200078e0087 */
[----:B------:R-:W-:Y:S01]  /*1fb0*/  P2R R90, PR, RZ, 0x1 ;  /* 0x00000001ff5a7803 */ /* 0x000fe20000000000 */
[--C-:B------:R-:W-:Y:S01]  /*1fc0*/  IMAD.MOV.U32 R129, RZ, RZ, R135.reuse ;  /* 0x000000ffff817224 */ /* 0x100fe200078e0087 */
[-C--:B------:R-:W-:Y:S01]  /*1fd0*/  MOV R133, R135.reuse ;  /* 0x0000008700857202 */ /* 0x080fe20000000f00 */
[----:B------:R-:W1:Y:S01]  /*1fe0*/  MUFU.TANH R98, R98 ;  /* 0x0000006200627308 */ /* 0x000e620000002400 */
[----:B--2---:R-:W-:Y:S01]  /*1ff0*/  FSEL R54, R37, -INF , P1 ;  /* 0xff80000025367808 */ /* 0x004fe20000800000 */
[----:B------:R-:W-:Y:S01]  /*2000*/  FMUL.FTZ R37, R83, UR6 ;  /* 0x0000000653257c20 */ /* 0x000fe20008410000 */
[--C-:B------:R-:W-:Y:S01]  /*2010*/  IMAD.MOV.U32 R127, RZ, RZ, R135.reuse ;  /* 0x000000ffff7f7224 */ /* 0x100fe200078e0087 */
[----:B------:R-:W-:Y:S01]  /*2020*/  MOV R123, R135 ;  /* 0x00000087007b7202 */ /* 0x000fe20000000f00 */
[--C-:B------:R-:W-:Y:S01]  /*2030*/  IMAD.MOV.U32 R125, RZ, RZ, R135.reuse ;  /* 0x000000ffff7d7224 */ /* 0x100fe200078e0087 */
[----:B------:R-:W-:Y:S01]  /*2040*/  FMNMX.FTZ R91, R54, R91, !PT ;  /* 0x0000005b365b7209 */ /* 0x000fe20007810000 */
[--C-:B------:R-:W-:Y:S01]  /*2050*/  IMAD.MOV.U32 R121, RZ, RZ, R135.reuse ;  /* 0x000000ffff797224 */ /* 0x100fe200078e0087 */
[----:B------:R-:W2:Y:S01]  /*2060*/  MUFU.TANH R33, R33 ;  /* 0x0000002100217308 */ /* 0x000ea20000002400 */
[----:B0-----:R-:W-:Y:S01]  /*2070*/  FSEL R12, R12, -INF , P5 ;  /* 0xff8000000c0c7808 */ /* 0x001fe20002800000 */
[--C-:B------:R-:W-:Y:S01]  /*2080*/  IMAD.MOV.U32 R119, RZ, RZ, R135.reuse ;  /* 0x000000ffff777224 */ /* 0x100fe200078e0087 */
[----:B------:R-:W-:Y:S01]  /*2090*/  ISETP.GT.AND P5, PT, R71, 0x21, PT ;  /* 0x000000214700780c */ /* 0x000fe20003fa4270 */
[--C-:B------:R-:W-:Y:S01]  /*20a0*/  IMAD.MOV.U32 R117, RZ, RZ, R135.reuse ;  /* 0x000000ffff757224 */ /* 0x100fe200078e0087 */
[-C--:B------:R-:W-:Y:S01]  /*20b0*/  MOV R113, R135.reuse ;  /* 0x0000008700717202 */ /* 0x080fe20000000f00 */
[--C-:B------:R-:W-:Y:S01]  /*20c0*/  IMAD.MOV.U32 R115, RZ, RZ, R135.reuse ;  /* 0x000000ffff737224 */ /* 0x100fe200078e0087 */
[-C--:B------:R-:W-:Y:S01]  /*20d0*/  MOV R103, R135.reuse ;  /* 0x0000008700677202 */ /* 0x080fe20000000f00 */
[----:B------:R-:W0:Y:S01]  /*20e0*/  MUFU.TANH R39, R39 ;  /* 0x0000002700277308 */ /* 0x000e220000002400 */
[----:B-1----:R-:W-:Y:S01]  /*20f0*/  FSEL R56, R98, -INF , P6 ;  /* 0xff80000062387808 */ /* 0x002fe20003000000 */
[--C-:B------:R-:W-:Y:S01]  /*2100*/  IMAD.MOV.U32 R111, RZ, RZ, R135.reuse ;  /* 0x000000ffff6f7224 */ /* 0x100fe200078e0087 */
[----:B------:R-:W-:Y:S01]  /*2110*/  MOV R93, R135 ;  /* 0x00000087005d7202 */ /* 0x000fe20000000f00 */
[--C-:B------:R-:W-:Y:S01]  /*2120*/  IMAD.MOV.U32 R109, RZ, RZ, R135.reuse ;  /* 0x000000ffff6d7224 */ /* 0x100fe200078e0087 */
[----:B------:R-:W-:Y:S01]  /*2130*/  FMNMX.FTZ R91, R56, R91, !PT ;  /* 0x0000005b385b7209 */ /* 0x000fe20007810000 */
[----:B------:R-:W-:-:S02]  /*2140*/  IMAD.MOV.U32 R107, RZ, RZ, R135 ;  /* 0x000000ffff6b7224 */ /* 0x000fc400078e0087 */
[----:B------:R-:W1:Y:S01]  /*2150*/  MUFU.TANH R11, R11 ;  /* 0x0000000b000b7308 */ /* 0x000e620000002400 */
[----:B--2---:R-:W-:Y:S01]  /*2160*/  FSEL R44, R33, -INF , P4 ;  /* 0xff800000212c7808 */ /* 0x004fe20002000000 */
[----:B------:R-:W-:Y:S01]  /*2170*/  FMUL.FTZ R33, R86, UR6 ;  /* 0x0000000656217c20 */ /* 0x000fe20008410000 */
[----:B------:R-:W-:Y:S01]  /*2180*/  ISETP.GT.AND P4, PT, R71, 0x28, PT ;  /* 0x000000284700780c */ /* 0x000fe20003f84270 */
[--C-:B------:R-:W-:Y:S02]  /*2190*/  IMAD.MOV.U32 R105, RZ, RZ, R135.reuse ;  /* 0x000000ffff697224 */ /* 0x100fe400078e0087 */
[--C-:B------:R-:W-:Y:S02]  /*21a0*/  IMAD.MOV.U32 R101, RZ, RZ, R135.reuse ;  /* 0x000000ffff657224 */ /* 0x100fe400078e0087 */
[----:B------:R-:W2:Y:S01]  /*21b0*/  MUFU.TANH R43, R43 ;  /* 0x0000002b002b7308 */ /* 0x000ea20000002400 */
[----:B0-----:R-:W-:Y:S01]  /*21c0*/  FSEL R58, R39, -INF , P5 ;  /* 0xff800000273a7808 */ /* 0x001fe20002800000 */
[----:B------:R-:W-:Y:S01]  /*21d0*/  FMUL.FTZ R39, R79, UR6 ;  /* 0x000000064f277c20 */ /* 0x000fe20008410000 */
[----:B------:R-:W-:-:S02]  /*21e0*/  IMAD.MOV.U32 R97, RZ, RZ, R135 ;  /* 0x000000ffff617224 */ /* 0x000fc400078e0087 */
[----:B------:R-:W-:Y:S01]  /*21f0*/  FMNMX.FTZ R91, R58, R91, !PT ;  /* 0x0000005b3a5b7209 */ /* 0x000fe20007810000 */
[--C-:B------:R-:W-:Y:S02]  /*2200*/  IMAD.MOV.U32 R95, RZ, RZ, R135.reuse ;  /* 0x000000ffff5f7224 */ /* 0x100fe400078e0087 */
[----:B------:R-:W0:Y:S01]  /*2210*/  MUFU.TANH R25, R25 ;  /* 0x0000001900197308 */ /* 0x000e220000002400 */
[----:B-1----:R-:W-:Y:S01]  /*2220*/  FSEL R46, R11, -INF , P3 ;  /* 0xff8000000b2e7808 */ /* 0x002fe20001800000 */
[----:B------:R-:W-:Y:S01]  /*2230*/  IMAD.MOV.U32 R89, RZ, RZ, R135 ;  /* 0x000000ffff597224 */ /* 0x000fe200078e0087 */
        /* <DEDUP_REMOVED lines=8> */
[----:B-1----:R-:W-:Y:S01]  /*22c0*/  FSEL R94, R41, -INF , P3 ;  /* 0xff800000295e7808 */ /* 0x002fe20001800000 */
[----:B------:R-:W-:-:S03]  /*22d0*/  FMUL.FTZ R41, R78, UR6 ;  /* 0x000000064e297c20 */ /* 0x000fc60008410000 */
        /* <DEDUP_REMOVED lines=20> */
[----:B--2---:R-:W-:Y:S01]  /*2420*/  FSEL R64, R31, -INF , P4 ;  /* 0xff8000001f407808 */ /* 0x004fe20002000000 */
[----:B------:R-:W-:Y:S01]  /*2430*/  FMUL.FTZ R31, R87, UR6 ;  /* 0x00000006571f7c20 */ /* 0x000fe20008410000 */
        /* <DEDUP_REMOVED lines=37> */
[----:B------:R-:W-:Y:S02]  /*2690*/  ISETP.GT.AND P4, PT, R71, 0x58, PT ;  /* 0x000000584700780c */ /* 0x000fe40003f84270 */
[----:B------:R-:W-:-:S03]  /*26a0*/  R2UR UR6, R0 ;  /* 0x00000000000672ca */ /* 0x000fc600000e0000 */
[----:B------:R-:W2:Y:S01]  /*26b0*/  MUFU.TANH R65, R65 ;  /* 0x0000004100417308 */ /* 0x000ea20000002400 */
[----:B0-----:R-:W-:-:S04]  /*26c0*/  FSEL R114, R61, -INF , P5 ;  /* 0xff8000003d727808 */ /* 0x001fc80002800000 */
[----:B------:R-:W-:-:S03]  /*26d0*/  FMNMX.FTZ R91, R114, R91, !PT ;  /* 0x0000005b725b7209 */ /* 0x000fc60007810000 */
[----:B------:R-:W0:Y:S01]  /*26e0*/  MUFU.TANH R28, R28 ;  /* 0x0000001c001c7308 */ /* 0x000e220000002400 */
[----:B-1----:R-:W-:Y:S01]  /*26f0*/  FSEL R8, R8, -INF , P3 ;  /* 0xff80000008087808 */ /* 0x002fe20001800000 */
[----:B------:R-:W-:Y:S01]  /*2700*/  UIADD3 UR6, UR6, 0x2d840, URZ ;  /* 0x0002d84006067890 */ /* 0x000fe2000fffe03f */
[----:B------:R-:W-:-:S03]  /*2710*/  ISETP.GT.AND P3, PT, R71, 0x59, PT ;  /* 0x000000594700780c */ /* 0x000fc60003f64270 */
[----:B------:R-:W-:Y:S02]  /*2720*/  UPRMT UR6, UR42, 0x654, UR6 ;  /* 0x000006542a067896 */ /* 0x000fe40008000006 */
[----:B------:R-:W1:Y:S01]  /*2730*/  MUFU.TANH R67, R67 ;  /* 0x0000004300437308 */ /* 0x000e620000002400 */
[----:B--2---:R-:W-:-:S04]  /*2740*/  FSEL R116, R65, -INF , P4 ;  /* 0xff80000041747808 */ /* 0x004fc80002000000 */
[----:B------:R-:W-:Y:S02]  /*2750*/  FMNMX.FTZ R91, R116, R91, !PT ;  /* 0x0000005b745b7209 */ /* 0x000fe40007810000 */
[----:B------:R-:W-:Y:S01]  /*2760*/  SYNCS.ARRIVE.TRANS64.RED.A1T0 RZ, [UR6], RZ ;  /* 0x000000ffffff79a7 */ /* 0x000fe20008100406 */
        /* <DEDUP_REMOVED lines=23> */
[----:B------:R-:W-:-:S03]  /*28e0*/  IMAD.MOV.U32 R99, RZ, RZ, R135 ;  /* 0x000000ffff637224 */ /* 0x000fc600078e0087 */
        /* <DEDUP_REMOVED lines=21> */
[----:B------:R-:W-:Y:S01]  /*2a40*/  ISETP.GT.AND P1, PT, R71, 0x79, PT ;  /* 0x000000794700780c */ /* 0x000fe20003f24270 */
[----:B------:R-:W-:-:S04]  /*2a50*/  IMAD.U32 R71, RZ, RZ, UR7 ;  /* 0x00000007ff477e24 */ /* 0x000fc8000f8e00ff */
        /* <DEDUP_REMOVED lines=12> */
[----:B-1----:R-:W-:Y:S01]  /*2b20*/  FMNMX.FTZ R3, R91, R70, !PT ;  /* 0x000000465b037209 */ /* 0x002fe20007810000 */
[----:B------:R-:W-:-:S04]  /*2b30*/  IMAD.MOV.U32 R91, RZ, RZ, R135 ;  /* 0x000000ffff5b7224 */ /* 0x000fc800078e0087 */
[----:B------:R-:W1:Y:S02]  /*2b40*/  SHFL.BFLY PT, R70, R3, 0x1, 0x1f ;  /* 0x0c201f0003467f89 */ /* 0x000e6400000e0000 */
[----:B-1----:R-:W-:Y:S02]  /*2b50*/  FMNMX.FTZ R70, R3, R70, !PT ;  /* 0x0000004603467209 */ /* 0x002fe40007810000 */
[----:B------:R-:W-:Y:S02]  /*2b60*/  FMNMX.FTZ R3, R20, R13, !PT ;  /* 0x0000000d14037209 */ /* 0x000fe40007810000 */
[C---:B------:R-:W-:Y:S01]  /*2b70*/  FSETP.NEU.FTZ.AND P0, PT, R70.reuse, -INF , PT ;  /* 0xff8000004600780b */ /* 0x040fe20003f1d000 */
[----:B------:R-:W-:Y:S01]  /*2b80*/  FMUL.FTZ R15, R70, R71 ;  /* 0x00000047460f7220 */ /* 0x000fe20000410000 */
[----:B------:R-:W-:-:S04]  /*2b90*/  FMNMX.FTZ R3, R38, R3, !PT ;  /* 0x0000000326037209 */ /* 0x000fc80007810000 */
[----:B------:R-:W-:Y:S02]  /*2ba0*/  FMNMX.FTZ R3, R12, R3, !PT ;  /* 0x000000030c037209 */ /* 0x000fe40007810000 */
[----:B------:R-:W-:Y:S02]  /*2bb0*/  FSEL R15, R15, RZ, P0 ;  /* 0x000000ff0f0f7208 */ /* 0x000fe40000000000 */
[----:B------:R-:W-:Y:S02]  /*2bc0*/  FMNMX.FTZ R3, R44, R3, !PT ;  /* 0x000000032c037209 */ /* 0x000fe40007810000 */
[----:B------:R-:W-:Y:S01]  /*2bd0*/  ISETP.NE.AND P0, PT, R90, RZ, PT ;  /* 0x000000ff5a00720c */ /* 0x000fe20003f05270 */
[--C-:B------:R-:W-:Y:S01]  /*2be0*/  FFMA.FTZ R82, R35, R71, -R15.reuse ;  /* 0x0000004723527223 */ /* 0x100fe2000001080f */
[----:B------:R-:W-:Y:S01]  /*2bf0*/  FMNMX.FTZ R3, R46, R3, !PT ;  /* 0x000000032e037209 */ /* 0x000fe20007810000 */
[-CC-:B------:R-:W-:Y:S01]  /*2c00*/  FFMA.FTZ R21, R56, R71.reuse, -R15.reuse ;  /* 0x0000004738157223 */ /* 0x180fe2000001080f */
[----:B------:R-:W-:Y:S01]  /*2c10*/  FSEL R56, R41, -INF , P6 ;  /* 0xff80000029387808 */ /* 0x000fe20003000000 */
[--C-:B------:R-:W-:Y:S01]  /*2c20*/  FFMA.FTZ R9, R42, R71, -R15.reuse ;  /* 0x000000472a097223 */ /* 0x100fe2000001080f */
[----:B------:R-:W-:Y:S01]  /*2c30*/  FMNMX.FTZ R3, R48, R3, !PT ;  /* 0x0000000330037209 */ /* 0x000fe20007810000 */
[-CC-:B------:R-:W-:Y:S01]  /*2c40*/  FFMA.FTZ R42, R58, R71.reuse, -R15.reuse ;  /* 0x000000473a2a7223 */ /* 0x180fe2000001080f */
[----:B------:R-:W-:Y:S01]  /*2c50*/  FSEL R58, R39, -INF , P5 ;  /* 0xff800000273a7808 */ /* 0x000fe20002800000 */
[--C-:B------:R-:W-:Y:S01]  /*2c60*/  FFMA.FTZ R100, R100, R71, -R15.reuse ;  /* 0x0000004764647223 */ /* 0x100fe2000001080f */
[----:B------:R-:W-:Y:S01]  /*2c70*/  FMNMX.FTZ R3, R10, R3, !PT ;  /* 0x000000030a037209 */ /* 0x000fe20007810000 */
[-CC-:B------:R-:W-:Y:S01]  /*2c80*/  FFMA.FTZ R29, R102, R71.reuse, -R15.reuse ;  /* 0x00000047661d7223 */ /* 0x180fe2000001080f */
[----:B--2---:R-:W-:Y:S01]  /*2c90*/  FSEL R90, R37, -INF , P3 ;  /* 0xff800000255a7808 */ /* 0x004fe20001800000 */
[--C-:B------:R-:W-:Y:S01]  /*2ca0*/  FFMA.FTZ R39, R4, R71, -R15.reuse ;  /* 0x0000004704277223 */ /* 0x100fe2000001080f */
[----:B------:R-:W-:Y:S01]  /*2cb0*/  FMNMX.FTZ R3, R30, R3, !PT ;  /* 0x000000031e037209 */ /* 0x000fe20007810000 */
[-CC-:B------:R-:W-:Y:S01]  /*2cc0*/  FFMA.FTZ R5, R36, R71.reuse, -R15.reuse ;  /* 0x0000004724057223 */ /* 0x180fe2000001080f */
[----:B0-----:R-:W-:Y:S01]  /*2cd0*/  FSEL R102, R31, -INF , P1 ;  /* 0xff8000001f667808 */ /* 0x001fe20000800000 */
[--C-:B------:R-:W-:Y:S01]  /*2ce0*/  FFMA.FTZ R7, R34, R71, -R15.reuse ;  /* 0x0000004722077223 */ /* 0x100fe2000001080f */
[----:B------:R-:W-:Y:S01]  /*2cf0*/  FMNMX.FTZ R3, R60, R3, !PT ;  /* 0x000000033c037209 */ /* 0x000fe20007810000 */
[-CC-:B------:R-:W-:Y:S01]  /*2d00*/  FFMA.FTZ R36, R40, R71.reuse, -R15.reuse ;  /* 0x0000004728247223 */ /* 0x180fe2000001080f */
[-CC-:B------:R-:W-:Y:S01]  /*2d10*/  FFMA.FTZ R34, R50, R71.reuse, -R15.reuse ;  /* 0x0000004732227223 */ /* 0x180fe2000001080f */
        /* <DEDUP_REMOVED lines=19> */
[----:B------:R-:W-:Y:S01]  /*2e50*/  FFMA.FTZ R108, R130, R71, -R15 ;  /* 0x00000047826c7223 */ /* 0x000fe2000001080f */
[----:B------:R-:W-:Y:S01]  /*2e60*/  MUFU.EX2 R7, R7 ;  /* 0x0000000700077308 */ /* 0x000fe20000000800 */
[----:B------:R-:W-:Y:S01]  /*2e70*/  FMNMX.FTZ R3, R68, R3, !PT ;  /* 0x0000000344037209 */ /* 0x000fe20007810000 */
[--C-:B------:R-:W-:Y:S01]  /*2e80*/  IMAD.MOV.U32 R130, RZ, RZ, R135.reuse ;  /* 0x000000ffff827224 */ /* 0x100fe200078e0087 */
[----:B------:R-:W-:Y:S01]  /*2e90*/  MOV R128, R135 ;  /* 0x0000008700807202 */ /* 0x000fe20000000f00 */
[--C-:B------:R-:W-:Y:S01]  /*2ea0*/  IMAD.MOV.U32 R126, RZ, RZ, R135.reuse ;  /* 0x000000ffff7e7224 */ /* 0x100fe200078e0087 */
[----:B------:R-:W-:Y:S01]  /*2eb0*/  FMNMX.FTZ R3, R72, R3, !PT ;  /* 0x0000000348037209 */ /* 0x000fe20007810000 */
[--C-:B------:R-:W-:Y:S01]  /*2ec0*/  IMAD.MOV.U32 R122, RZ, RZ, R135.reuse ;  /* 0x000000ffff7a7224 */ /* 0x100fe200078e0087 */
[----:B------:R-:W-:Y:S01]  /*2ed0*/  MOV R118, R135 ;  /* 0x0000008700767202 */ /* 0x000fe20000000f00 */
[----:B------:R-:W0:Y:S01]  /*2ee0*/  MUFU.EX2 R82, R82 ;  /* 0x0000005200527308 */ /* 0x000e220000000800 */
[----:B------:R-:W-:Y:S01]  /*2ef0*/  FMNMX.FTZ R3, R8, R3, !PT ;  /* 0x0000000308037209 */ /* 0x000fe20007810000 */
[----:B------:R-:W-:-:S03]  /*2f00*/  IMAD.MOV.U32 R114, RZ, RZ, R135 ;  /* 0x000000ffff727224 */ /* 0x000fc600078e0087 */
[----:B------:R-:W-:-:S03]  /*2f10*/  FMNMX.FTZ R3, R76, R3, !PT ;  /* 0x000000034c037209 */ /* 0x000fc60007810000 */
[----:B------:R-:W-:Y:S01]  /*2f20*/  MUFU.EX2 R5, R5 ;  /* 0x0000000500057308 */ /* 0x000fe20000000800 */
[----:B------:R-:W-:-:S04]  /*2f30*/  FMNMX.FTZ R27, R74, R3, !PT ;  /* 0x000000034a1b7209 */ /* 0x000fc80007810000 */
[----:B------:R-:W-:-:S03]  /*2f40*/  FMNMX.FTZ R27, R28, R27, !PT ;  /* 0x0000001b1c1b7209 */ /* 0x000fc60007810000 */
[----:B------:R1:W-:Y:S01]  /*2f50*/  MUFU.EX2 R3, R100 ;  /* 0x0000006400037308 */ /* 0x0003e20000000800 */
[----:B------:R-:W-:-:S04]  /*2f60*/  FMNMX.FTZ R27, R80, R27, !PT ;  /* 0x0000001b501b7209 */ /* 0x000fc80007810000 */
[----:B------:R-:W-:-:S03]  /*2f70*/  FMNMX.FTZ R27, R84, R27, !PT ;  /* 0x0000001b541b7209 */ /* 0x000fc60007810000 */
[----:B------:R-:W2:Y:S01]  /*2f80*/  MUFU.EX2 R36, R36 ;  /* 0x0000002400247308 */ /* 0x000ea20000000800 */
[----:B------:R-:W-:Y:S02]  /*2f90*/  FMNMX.FTZ R35, R14, R27, !PT ;  /* 0x0000001b0e237209 */ /* 0x000fe40007810000 */
[----:B-1----:R-:W-:Y:S01]  /*2fa0*/  FSEL R100, R33, -INF , P2 ;  /* 0xff80000021647808 */ /* 0x002fe20001000000 */
[--C-:B------:R-:W-:Y:S01]  /*2fb0*/  FFMA.FTZ R33, R96, R71, -R15.reuse ;  /* 0x0000004760217223 */ /* 0x100fe2000001080f */
[----:B------:R-:W-:Y:S01]  /*2fc0*/  FMNMX.FTZ R35, R26, R35, !PT ;  /* 0x000000231a237209 */ /* 0x000fe20007810000 */
[-CC-:B------:R-:W-:Y:S01]  /*2fd0*/  FFMA.FTZ R96, R106, R71.reuse, -R15.reuse ;  /* 0x000000476a607223 */ /* 0x180fe2000001080f */
[----:B------:R-:W-:Y:S01]  /*2fe0*/  FFMA.FTZ R106, R124, R71, -R15 ;  /* 0x000000477c6a7223 */ /* 0x000fe2000001080f */
[----:B------:R-:W-:Y:S01]  /*2ff0*/  MUFU.EX2 R27, R112 ;  /* 0x00000070001b7308 */ /* 0x000fe20000000800 */
[----:B------:R-:W-:Y:S01]  /*3000*/  FMNMX.FTZ R35, R92, R35, !PT ;  /* 0x000000235c237209 */ /* 0x000fe20007810000 */
[----:B------:R-:W-:-:S03]  /*3010*/  IMAD.MOV.U32 R124, RZ, RZ, R135 ;  /* 0x000000ffff7c7224 */ /* 0x000fc600078e0087 */
[----:B------:R-:W-:-:S03]  /*3020*/  FMNMX.FTZ R35, R56, R35, !PT ;  /* 0x0000002338237209 */ /* 0x000fc60007810000 */
[----:B------:R-:W1:Y:S01]  /*3030*/  MUFU.EX2 R9, R9 ;  /* 0x0000000900097308 */ /* 0x000e620000000800 */
[----:B------:R-:W-:-:S04]  /*3040*/  FMNMX.FTZ R35, R58, R35, !PT ;  /* 0x000000233a237209 */ /* 0x000fc80007810000 */
[----:B------:R-:W-:-:S03]  /*3050*/  FMNMX.FTZ R35, R86, R35, !PT ;  /* 0x0000002356237209 */ /* 0x000fc60007810000 */
[----:B------:R-:W-:Y:S01]  /*3060*/  MUFU.EX2 R34, R34 ;  /* 0x0000002200227308 */ /* 0x000fe20000000800 */
[----:B------:R-:W-:-:S04]  /*3070*/  FMNMX.FTZ R35, R90, R35, !PT ;  /* 0x000000235a237209 */ /* 0x000fc80007810000 */
[----:B------:R-:W-:-:S03]  /*3080*/  FMNMX.FTZ R35, R100, R35, !PT ;  /* 0x0000002364237209 */ /* 0x000fc60007810000 */
[----:B------:R-:W-:Y:S01]  /*3090*/  MUFU.EX2 R11, R11 ;  /* 0x0000000b000b7308 */ /* 0x000fe20000000800 */
[----:B------:R-:W-:Y:S01]  /*30a0*/  FMNMX.FTZ R37, R102, R35, !PT ;  /* 0x0000002366257209 */ /* 0x000fe20007810000 */
[----:B------:R-:W-:Y:S01]  /*30b0*/  FFMA.FTZ R35, R116, R71, -R15 ;  /* 0x0000004774237223 */ /* 0x000fe2000001080f */
[----:B------:R-:W-:-:S03]  /*30c0*/  IMAD.MOV.U32 R116, RZ, RZ, R135 ;  /* 0x000000ffff747224 */ /* 0x000fc600078e0087 */
[----:B------:R-:W3:Y:S02]  /*30d0*/  SHFL.BFLY PT, R78, R37, 0x2, 0x1f ;  /* 0x0c401f00254e7f89 */ /* 0x000ee400000e0000 */
[----:B------:R-:W-:Y:S08]  /*30e0*/  MUFU.EX2 R40, R40 ;  /* 0x0000002800287308 */ /* 0x000ff00000000800 */
[----:B------:R-:W-:Y:S08]  /*30f0*/  MUFU.EX2 R21, R21 ;  /* 0x0000001500157308 */ /* 0x000ff00000000800 */
[----:B------:R-:W-:Y:S01]  /*3100*/  MUFU.EX2 R42, R42 ;  /* 0x0000002a002a7308 */ /* 0x000fe20000000800 */
[----:B---3--:R-:W-:Y:S01]  /*3110*/  FMNMX.FTZ R41, R37, R78, !PT ;  /* 0x0000004e25297209 */ /* 0x008fe20007810000 */
[----:B------:R-:W-:-:S06]  /*3120*/  FFMA.FTZ R37, R120, R71, -R15 ;  /* 0x0000004778257223 */ /* 0x000fcc000001080f */
[----:B------:R-:W-:Y:S01]  /*3130*/  MUFU.EX2 R25, R25 ;  /* 0x0000001900197308 */ /* 0x000fe20000000800 */
[----:B------:R-:W-:Y:S01]  /*3140*/  IMAD.MOV.U32 R120, RZ, RZ, R135 ;  /* 0x000000ffff787224 */ /* 0x000fe200078e0087 */
[----:B------:R-:W3:Y:S06]  /*3150*/  SHFL.BFLY PT, R78, R41, 0x1, 0x1f ;  /* 0x0c201f00294e7f89 */ /* 0x000eec00000e0000 */
[----:B------:R-:W-:Y:S08]  /*3160*/  MUFU.EX2 R50, R50 ;  /* 0x0000003200327308 */ /* 0x000ff00000000800 */
[----:B------:R-:W-:Y:S08]  /*3170*/  MUFU.EX2 R52, R52 ;  /* 0x0000003400347308 */ /* 0x000ff00000000800 */
[----:B------:R-:W-:Y:S01]  /*3180*/  MUFU.EX2 R54, R54 ;  /* 0x0000003600367308 */ /* 0x000fe20000000800 */
[----:B---3--:R-:W-:Y:S01]  /*3190*/  FMNMX.FTZ R78, R41, R78, !PT ;  /* 0x0000004e294e7209 */ /* 0x008fe20007810000 */
[----:B------:R-:W-:Y:S01]  /*31a0*/  FFMA.FTZ R41, R132, R71, -R15 ;  /* 0x0000004784297223 */ /* 0x000fe2000001080f */
[----:B------:R-:W-:-:S02]  /*31b0*/  IMAD.MOV.U32 R132, RZ, RZ, R135 ;  /* 0x000000ffff847224 */ /* 0x000fc400078e0087 */
[C---:B------:R-:W-:Y:S01]  /*31c0*/  FSETP.NEU.FTZ.AND P1, PT, R78.reuse, -INF , PT ;  /* 0xff8000004e00780b */ /* 0x040fe20003f3d000 */
[----:B------:R-:W-:Y:S02]  /*31d0*/  FMUL.FTZ R4, R78, R71 ;  /* 0x000000474e047220 */ /* 0x000fe40000410000 */
[----:B------:R-:W-:Y:S03]  /*31e0*/  MUFU.EX2 R29, R29 ;  /* 0x0000001d001d7308 */ /* 0x000fe60000000800 */
[----:B------:R-:W-:Y:S02]  /*31f0*/  FSEL R15, R4, RZ, P1 ;  /* 0x000000ff040f7208 */ /* 0x000fe40000800000 */
[----:B------:R-:W-:-:S03]  /*3200*/  ISETP.GE.AND P1, PT, R88, 0x81, PT ;  /* 0x000000815800780c */ /* 0x000fc60003f26270 */
[----:B------:R-:W-:Y:S01]  /*3210*/  MUFU.EX2 R62, R62 ;  /* 0x0000003e003e7308 */ /* 0x000fe20000000800 */
[-CC-:B------:R-:W-:Y:S01]  /*3220*/  FFMA.FTZ R4, R20, R71.reuse, -R15.reuse ;  /* 0x0000004714047223 */ /* 0x180fe2000001080f */
[-CC-:B------:R-:W-:Y:S01]  /*3230*/  FFMA.FTZ R45, R13, R71.reuse, -R15.reuse ;  /* 0x000000470d2d7223 */ /* 0x180fe2000001080f */
[-CC-:B------:R-:W-:Y:S01]  /*3240*/  FFMA.FTZ R47, R38, R71.reuse, -R15.reuse ;  /* 0x00000047262f7223 */ /* 0x180fe2000001080f */
[-CC-:B------:R-:W-:Y:S01]  /*3250*/  FFMA.FTZ R12, R12, R71.reuse, -R15.reuse ;  /* 0x000000470c0c7223 */ /* 0x180fe2000001080f */
[-CC-:B------:R-:W-:Y:S01]  /*3260*/  FFMA.FTZ R13, R44, R71.reuse, -R15.reuse ;  /* 0x000000472c0d7223 */ /* 0x180fe2000001080f */
[-CC-:B------:R-:W-:Y:S01]  /*3270*/  FFMA.FTZ R20, R46, R71.reuse, -R15.reuse ;  /* 0x000000472e147223 */ /* 0x180fe2000001080f */
[-CC-:B------:R-:W-:Y:S01]  /*3280*/  FFMA.FTZ R38, R48, R71.reuse, -R15.reuse ;  /* 0x0000004730267223 */ /* 0x180fe2000001080f */
[----:B------:R0:W-:Y:S01]  /*3290*/  MUFU.EX2 R57, R4 ;  /* 0x0000000400397308 */ /* 0x0001e20000000800 */
[-CC-:B------:R-:W-:Y:S01]  /*32a0*/  FFMA.FTZ R55, R8, R71.reuse, -R15.reuse ;  /* 0x0000004708377223 */ /* 0x180fe2000001080f */
[-CC-:B------:R-:W-:Y:S01]  /*32b0*/  FFMA.FTZ R30, R30, R71.reuse, -R15.reuse ;  /* 0x000000471e1e7223 */ /* 0x180fe2000001080f */
[-CC-:B------:R-:W-:Y:S01]  /*32c0*/  FFMA.FTZ R44, R64, R71.reuse, -R15.reuse ;  /* 0x00000047402c7223 */ /* 0x180fe2000001080f */
[-CC-:B------:R-:W-:Y:S01]  /*32d0*/  FFMA.FTZ R53, R6, R71.reuse, -R15.reuse ;  /* 0x0000004706357223 */ /* 0x180fe2000001080f */
[-CC-:B------:R-:W-:Y:S01]  /*32e0*/  FFMA.FTZ R24, R24, R71.reuse, -R15.reuse ;  /* 0x0000004718187223 */ /* 0x180fe2000001080f */
[-CC-:B------:R-:W-:Y:S01]  /*32f0*/  FFMA.FTZ R49, R66, R71.reuse, -R15.reuse ;  /* 0x0000004742317223 */ /* 0x180fe2000001080f */
[-CC-:B------:R-:W-:Y:S01]  /*3300*/  FFMA.FTZ R32, R32, R71.reuse, -R15.reuse ;  /* 0x0000004720207223 */ /* 0x180fe2000001080f */
[----:B------:R3:W4:Y:S01]  /*3310*/  MUFU.EX2 R112, R45 ;  /* 0x0000002d00707308 */ /* 0x0007220000000800 */
[----:B0-----:R-:W-:Y:S01]  /*3320*/  FADD.FTZ R4, R7, R82 ;  /* 0x0000005207047221 */ /* 0x001fe20000010000 */
[-CC-:B------:R-:W-:Y:S01]  /*3330*/  FFMA.FTZ R51, R68, R71.reuse, -R15.reuse ;  /* 0x0000004744337223 */ /* 0x180fe2000001080f */
[--C-:B------:R-:W-:Y:S01]  /*3340*/  FFMA.FTZ R46, R72, R71, -R15.reuse ;  /* 0x00000047482e7223 */ /* 0x100fe2000001080f */
[----:B--2---:R-:W-:Y:S01]  /*3350*/  F2FP.BF16.F32.PACK_AB R6, R36, R5 ;  /* 0x000000052406723e */ /* 0x004fe200000010ff */
[----:B------:R-:W-:Y:S01]  /*3360*/  FADD.FTZ R61, R5, R4 ;  /* 0x00000004053d7221 */ /* 0x000fe20000010000 */
[----:B------:R-:W-:Y:S01]  /*3370*/  F2FP.BF16.F32.PACK_AB R4, R82, R7 ;  /* 0x000000075204723e */ /* 0x000fe200000010ff */
[-CC-:B------:R-:W-:Y:S01]  /*3380*/  FFMA.FTZ R0, R76, R71.reuse, -R15.reuse ;  /* 0x000000474c007223 */ /* 0x180fe2000001080f */
[----:B------:R0:W2:Y:S01]  /*3390*/  MUFU.EX2 R59, R47 ;  /* 0x0000002f003b7308 */ /* 0x0000a20000000800 */
[-C--:B---3--:R-:W-:Y:S01]  /*33a0*/  FFMA.FTZ R45, R10, R71.reuse, -R15 ;  /* 0x000000470a2d7223 */ /* 0x088fe2000001080f */
[----:B------:R-:W-:Y:S01]  /*33b0*/  FADD.FTZ R10, R36, R61 ;  /* 0x0000003d240a7221 */ /* 0x000fe20000010000 */
[-CC-:B------:R-:W-:Y:S01]  /*33c0*/  FFMA.FTZ R74, R74, R71.reuse, -R15.reuse ;  /* 0x000000474a4a7223 */ /* 0x180fe2000001080f */
[-CC-:B------:R-:W-:Y:S01]  /*33d0*/  FFMA.FTZ R28, R28, R71.reuse, -R15.reuse ;  /* 0x000000471c1c7223 */ /* 0x180fe2000001080f */
[-CC-:B------:R-:W-:Y:S01]  /*33e0*/  FFMA.FTZ R36, R84, R71.reuse, -R15.reuse ;  /* 0x0000004754247223 */ /* 0x180fe2000001080f */
[----:B-1----:R-:W-:Y:S01]  /*33f0*/  FADD.FTZ R61, R9, R10 ;  /* 0x0000000a093d7221 */ /* 0x002fe20000010000 */
[-CC-:B------:R-:W-:Y:S01]  /*3400*/  FFMA.FTZ R26, R26, R71.reuse, -R15.reuse ;  /* 0x000000471a1a7223 */ /* 0x180fe2000001080f */
[----:B------:R-:W1:Y:S01]  /*3410*/  MUFU.EX2 R12, R12 ;  /* 0x0000000c000c7308 */ /* 0x000e620000000800 */
[----:B----4-:R-:W-:Y:S01]  /*3420*/  FADD.FTZ R8, R57, R112 ;  /* 0x0000007039087221 */ /* 0x010fe20000010000 */
[-C--:B0-----:R-:W-:Y:S01]  /*3430*/  FFMA.FTZ R47, R60, R71.reuse, -R15 ;  /* 0x000000473c2f7223 */ /* 0x081fe2000001080f */
[----:B------:R-:W-:Y:S01]  /*3440*/  FADD.FTZ R10, R34, R61 ;  /* 0x0000003d220a7221 */ /* 0x000fe20000010000 */
[-CC-:B------:R-:W-:Y:S01]  /*3450*/  FFMA.FTZ R61, R14, R71.reuse, -R15.reuse ;  /* 0x000000470e3d7223 */ /* 0x180fe2000001080f */
[-CC-:B------:R-:W-:Y:S01]  /*3460*/  FFMA.FTZ R92, R92, R71.reuse, -R15.reuse ;  /* 0x000000475c5c7223 */ /* 0x180fe2000001080f */
[-CC-:B------:R-:W-:Y:S01]  /*3470*/  FFMA.FTZ R56, R56, R71.reuse, -R15.reuse ;  /* 0x0000004738387223 */ /* 0x180fe2000001080f */
[----:B------:R-:W-:Y:S01]  /*3480*/  FADD.FTZ R65, R11, R10 ;  /* 0x0000000a0b417221 */ /* 0x000fe20000010000 */
[----:B------:R-:W0:Y:S01]  /*3490*/  MUFU.EX2 R13, R13 ;  /* 0x0000000d000d7308 */ /* 0x000e220000000800 */
[----:B--2---:R-:W-:Y:S01]  /*34a0*/  FADD.FTZ R7, R59, R8 ;  /* 0x000000083b077221 */ /* 0x004fe20000010000 */
[-C--:B------:R-:W-:Y:S01]  /*34b0*/  FFMA.FTZ R58, R58, R71.reuse, -R15 ;  /* 0x000000473a3a7223 */ /* 0x080fe2000001080f */
[----:B------:R-:W-:Y:S01]  /*34c0*/  FADD.FTZ R10, R40, R65 ;  /* 0x00000041280a7221 */ /* 0x000fe20000010000 */
[-CC-:B------:R-:W-:Y:S01]  /*34d0*/  FFMA.FTZ R86, R86, R71.reuse, -R15.reuse ;  /* 0x0000004756567223 */ /* 0x180fe2000001080f */
[-CC-:B------:R-:W-:Y:S01]  /*34e0*/  FFMA.FTZ R90, R90, R71.reuse, -R15.reuse ;  /* 0x000000475a5a7223 */ /* 0x180fe2000001080f */
[----:B------:R-:W-:Y:S01]  /*34f0*/  FFMA.FTZ R100, R100, R71, -R15 ;  /* 0x0000004764647223 */ /* 0x000fe2000001080f */
[----:B------:R-:W-:Y:S01]  /*3500*/  FADD.FTZ R65, R21, R10 ;  /* 0x0000000a15417221 */ /* 0x000fe20000010000 */
[----:B------:R-:W2:Y:S01]  /*3510*/  MUFU.EX2 R20, R20 ;  /* 0x0000001400147308 */ /* 0x000ea20000000800 */
[C---:B-1----:R-:W-:Y:S01]  /*3520*/  FADD.FTZ R8, R12.reuse, R7 ;  /* 0x000000070c087221 */ /* 0x042fe20000010000 */
[----:B------:R-:W-:Y:S01]  /*3530*/  F2FP.BF16.F32.PACK_AB R7, R12, R59 ;  /* 0x0000003b0c07723e */ /* 0x000fe200000010ff */
[----:B------:R-:W-:Y:S01]  /*3540*/  FADD.FTZ R10, R42, R65 ;  /* 0x000000412a0a7221 */ /* 0x000fe20000010000 */
[-CC-:B------:R-:W-:Y:S01]  /*3550*/  FFMA.FTZ R59, R80, R71.reuse, -R15.reuse ;  /* 0x00000047503b7223 */ /* 0x180fe2000001080f */
[----:B------:R-:W-:Y:S01]  /*3560*/  FFMA.FTZ R102, R102, R71, -R15 ;  /* 0x0000004766667223 */ /* 0x000fe2000001080f */
[----:B------:R-:W-:Y:S01]  /*3570*/  F2FP.BF16.F32.PACK_AB R5, R112, R57 ;  /* 0x000000397005723e */ /* 0x000fe200000010ff */
[----:B------:R-:W-:Y:S01]  /*3580*/  FADD.FTZ R65, R25, R10 ;  /* 0x0000000a19417221 */ /* 0x000fe20000010000 */
[----:B------:R-:W1:Y:S01]  /*3590*/  MUFU.EX2 R38, R38 ;  /* 0x0000002600267308 */ /* 0x000e620000000800 */
[----:B0-----:R-:W-:Y:S01]  /*35a0*/  FADD.FTZ R63, R13, R8 ;  /* 0x000000080d3f7221 */ /* 0x001fe20000010000 */
[----:B------:R-:W-:Y:S01]  /*35b0*/  F2FP.BF16.F32.PACK_AB R12, R42, R21 ;  /* 0x000000152a0c723e */ /* 0x000fe200000010ff */
[----:B------:R-:W-:Y:S01]  /*35c0*/  FADD.FTZ R10, R50, R65 ;  /* 0x00000041320a7221 */ /* 0x000fe20000010000 */
[----:B------:R0:W-:Y:S01]  /*35d0*/  STSM.16.M88.4 [R16+0x21800], R4 ;  /* 0x0218000410007844 */ /* 0x0001e20000000200 */
[----:B------:R-:W-:Y:S01]  /*35e0*/  IMAD.MOV.U32 R112, RZ, RZ, R135 ;  /* 0x000000ffff707224 */ /* 0x000fe200078e0087 */
[----:B------:R-:W-:-:S02]  /*35f0*/  MOV R88, R135 ;  /* 0x0000008700587202 */ /* 0x000fc40000000f00 */
[----:B------:R-:W3:Y:S01]  /*3600*/  MUFU.EX2 R45, R45 ;  /* 0x0000002d002d7308 */ /* 0x000ee20000000800 */
[----:B--2---:R-:W-:-:S07]  /*3610*/  FADD.FTZ R63, R20, R63 ;  /* 0x0000003f143f7221 */ /* 0x004fce0000010000 */
[----:B------:R-:W2:Y:S01]  /*3620*/  MUFU.EX2 R30, R30 ;  /* 0x0000001e001e7308 */ /* 0x000ea20000000800 */
[----:B-1----:R-:W-:-:S07]  /*3630*/  FADD.FTZ R8, R38, R63 ;  /* 0x0000003f26087221 */ /* 0x002fce0000010000 */
[----:B------:R-:W1:Y:S01]  /*3640*/  MUFU.EX2 R47, R47 ;  /* 0x0000002f002f7308 */ /* 0x000e620000000800 */
[----:B---3--:R-:W-:-:S07]  /*3650*/  FADD.FTZ R63, R45, R8 ;  /* 0x000000082d3f7221 */ /* 0x008fce0000010000 */
[----:B------:R-:W3:Y:S01]  /*3660*/  MUFU.EX2 R44, R44 ;  /* 0x0000002c002c7308 */ /* 0x000ee20000000800 */
[----:B--2---:R-:W-:-:S07]  /*3670*/  FADD.FTZ R8, R30, R63 ;  /* 0x0000003f1e087221 */ /* 0x004fce0000010000 */
[----:B------:R-:W2:Y:S01]  /*3680*/  MUFU.EX2 R53, R53 ;  /* 0x0000003500357308 */ /* 0x000ea20000000800 */
[----:B-1----:R-:W-:-:S07]  /*3690*/  FADD.FTZ R63, R47, R8 ;  /* 0x000000082f3f7221 */ /* 0x002fce0000010000 */
[----:B------:R-:W1:Y:S01]  /*36a0*/  MUFU.EX2 R24, R24 ;  /* 0x0000001800187308 */ /* 0x000e620000000800 */
[----:B---3--:R-:W-:Y:S01]  /*36b0*/  FADD.FTZ R8, R44, R63 ;  /* 0x0000003f2c087221 */ /* 0x008fe20000010000 */
[----:B------:R-:W-:-:S04]  /*36c0*/  FADD.FTZ R63, R3, R10 ;  /* 0x0000000a033f7221 */ /* 0x000fc80000010000 */
[----:B------:R-:W-:Y:S02]  /*36d0*/  FADD.FTZ R10, R52, R63 ;  /* 0x0000003f340a7221 */ /* 0x000fe40000010000 */
[----:B------:R-:W3:Y:S01]  /*36e0*/  MUFU.EX2 R49, R49 ;  /* 0x0000003100317308 */ /* 0x000ee20000000800 */
[----:B--2---:R-:W-:Y:S01]  /*36f0*/  FADD.FTZ R15, R53, R8 ;  /* 0x00000008350f7221 */ /* 0x004fe20000010000 */
[----:B------:R-:W-:-:S06]  /*3700*/  F2FP.BF16.F32.PACK_AB R8, R34, R9 ;  /* 0x000000092208723e */ /* 0x000fcc00000010ff */
[----:B------:R-:W2:Y:S01]  /*3710*/  MUFU.EX2 R32, R32 ;  /* 0x0000002000207308 */ /* 0x000ea20000000800 */
[----:B-1----:R-:W-:Y:S01]  /*3720*/  FADD.FTZ R14, R24, R15 ;  /* 0x0000000f180e7221 */ /* 0x002fe20000010000 */
[----:B------:R-:W-:Y:S01]  /*3730*/  FADD.FTZ R15, R27, R10 ;  /* 0x0000000a1b0f7221 */ /* 0x000fe20000010000 */
[----:B------:R-:W-:Y:S02]  /*3740*/  F2FP.BF16.F32.PACK_AB R10, R40, R11 ;  /* 0x0000000b280a723e */ /* 0x000fe400000010ff */
[----:B------:R-:W-:Y:S01]  /*3750*/  F2FP.BF16.F32.PACK_AB R11, R45, R38 ;  /* 0x000000262d0b723e */ /* 0x000fe200000010ff */
[----:B------:R-:W-:Y:S01]  /*3760*/  FADD.FTZ R34, R54, R15 ;  /* 0x0000000f36227221 */ /* 0x000fe20000010000 */
[----:B------:R-:W-:Y:S01]  /*3770*/  F2FP.BF16.F32.PACK_AB R15, R53, R44 ;  /* 0x0000002c350f723e */ /* 0x000fe200000010ff */
[----:B------:R-:W1:Y:S01]  /*3780*/  MUFU.EX2 R51, R51 ;  /* 0x0000003300337308 */ /* 0x000e620000000800 */
[----:B---3--:R-:W-:Y:S01]  /*3790*/  FADD.FTZ R9, R49, R14 ;  /* 0x0000000e31097221 */ /* 0x008fe20000010000 */
[----:B0-----:R-:W-:Y:S01]  /*37a0*/  FADD.FTZ R7, R29, R34 ;  /* 0x000000221d077221 */ /* 0x001fe20000010000 */
[----:B------:R-:W-:-:S03]  /*37b0*/  F2FP.BF16.F32.PACK_AB R14, R50, R25 ;  /* 0x00000019320e723e */ /* 0x000fc600000010ff */
[----:B------:R-:W-:Y:S02]  /*37c0*/  FADD.FTZ R6, R62, R7 ;  /* 0x000000073e067221 */ /* 0x000fe40000010000 */
[----:B------:R-:W0:Y:S01]  /*37d0*/  MUFU.EX2 R46, R46 ;  /* 0x0000002e002e7308 */ /* 0x000e220000000800 */
[----:B--2---:R-:W-:Y:S01]  /*37e0*/  FADD.FTZ R4, R32, R9 ;  /* 0x0000000920047221 */ /* 0x004fe20000010000 */
[----:B------:R-:W-:Y:S02]  /*37f0*/  F2FP.BF16.F32.PACK_AB R9, R20, R13 ;  /* 0x0000000d1409723e */ /* 0x000fe400000010ff */
[----:B------:R-:W-:-:S03]  /*3800*/  F2FP.BF16.F32.PACK_AB R13, R47, R30 ;  /* 0x0000001e2f0d723e */ /* 0x000fc600000010ff */
[----:B------:R2:W-:Y:S01]  /*3810*/  STSM.16.M88.4 [R22], R8 ;  /* 0x0000000816007844 */ /* 0x0005e20000000200 */
[----:B------:R-:W3:Y:S01]  /*3820*/  MUFU.EX2 R33, R33 ;  /* 0x0000002100217308 */ /* 0x000ee20000000800 */
[----:B-1----:R-:W-:Y:S02]  /*3830*/  FADD.FTZ R5, R51, R4 ;  /* 0x0000000433057221 */ /* 0x002fe40000010000 */
[----:B------:R1:W-:Y:S05]  /*3840*/  STSM.16.M88.4 [R18], R12 ;  /* 0x0000000c12007844 */ /* 0x0003ea0000000200 */
[----:B------:R-:W4:Y:S01]  /*3850*/  MUFU.EX2 R55, R55 ;  /* 0x0000003700377308 */ /* 0x000f220000000800 */
[----:B0-----:R-:W-:Y:S01]  /*3860*/  FADD.FTZ R4, R46, R5 ;  /* 0x000000052e047221 */ /* 0x001fe20000010000 */
[----:B--2---:R-:W-:-:S06]  /*3870*/  F2FP.BF16.F32.PACK_AB R8, R62, R29 ;  /* 0x0000001d3e08723e */ /* 0x004fcc00000010ff */
[----:B------:R-:W0:Y:S01]  /*3880*/  MUFU.EX2 R96, R96 ;  /* 0x0000006000607308 */ /* 0x000e220000000800 */
[----:B---3--:R-:W-:Y:S01]  /*3890*/  FADD.FTZ R7, R33, R6 ;  /* 0x0000000621077221 */ /* 0x008fe20000010000 */
[----:B------:R-:W-:-:S06]  /*38a0*/  F2FP.BF16.F32.PACK_AB R6, R54, R27 ;  /* 0x0000001b3606723e */ /* 0x000fcc00000010ff */
[----:B------:R-:W2:Y:S01]  /*38b0*/  MUFU.EX2 R0, R0 ;  /* 0x0000000000007308 */ /* 0x000ea20000000800 */
[----:B----4-:R-:W-:-:S07]  /*38c0*/  FADD.FTZ R5, R55, R4 ;  /* 0x0000000437057221 */ /* 0x010fce0000010000 */
[----:B------:R-:W3:Y:S01]  /*38d0*/  MUFU.EX2 R31, R31 ;  /* 0x0000001f001f7308 */ /* 0x000ee20000000800 */
[C---:B0-----:R-:W-:Y:S01]  /*38e0*/  FADD.FTZ R4, R96.reuse, R7 ;  /* 0x0000000760047221 */ /* 0x041fe20000010000 */
[----:B------:R-:W-:Y:S02]  /*38f0*/  F2FP.BF16.F32.PACK_AB R7, R51, R32 ;  /* 0x000000203307723e */ /* 0x000fe400000010ff */
[----:B------:R-:W-:Y:S01]  /*3900*/  F2FP.BF16.F32.PACK_AB R10, R96, R33 ;  /* 0x00000021600a723e */ /* 0x000fe200000010ff */
[----:B------:R-:W-:-:S03]  /*3910*/  IMAD.MOV.U32 R96, RZ, RZ, R135 ;  /* 0x000000ffff607224 */ /* 0x000fc600078e0087 */
[----:B------:R-:W0:Y:S01]  /*3920*/  MUFU.EX2 R57, R74 ;  /* 0x0000004a00397308 */ /* 0x000e220000000800 */
[----:B--2---:R-:W-:-:S07]  /*3930*/  FADD.FTZ R20, R0, R5 ;  /* 0x0000000500147221 */ /* 0x004fce0000010000 */
[----:B------:R-:W-:Y:S01]  /*3940*/  MUFU.EX2 R94, R94 ;  /* 0x0000005e005e7308 */ /* 0x000fe20000000800 */
[----:B---3--:R-:W-:Y:S01]  /*3950*/  FADD.FTZ R5, R31, R4 ;  /* 0x000000041f057221 */ /* 0x008fe20000010000 */
[----:B------:R-:W-:-:S06]  /*3960*/  F2FP.BF16.F32.PACK_AB R4, R52, R3 ;  /* 0x000000033404723e */ /* 0x000fcc00000010ff */
[----:B------:R-:W2:Y:S01]  /*3970*/  MUFU.EX2 R28, R28 ;  /* 0x0000001c001c7308 */ /* 0x000ea20000000800 */
[C---:B0-----:R-:W-:Y:S01]  /*3980*/  FADD.FTZ R3, R57.reuse, R20 ;  /* 0x0000001439037221 */ /* 0x041fe20000010000 */
[----:B------:R-:W-:-:S06]  /*3990*/  F2FP.BF16.F32.PACK_AB R11, R57, R0 ;  /* 0x00000000390b723e */ /* 0x000fcc00000010ff */
[----:B------:R-:W-:Y:S08]  /*39a0*/  MUFU.EX2 R35, R35 ;  /* 0x0000002300237308 */ /* 0x000ff00000000800 */
[----:B------:R-:W0:Y:S01]  /*39b0*/  MUFU.EX2 R59, R59 ;  /* 0x0000003b003b7308 */ /* 0x000e220000000800 */
[----:B--2---:R-:W-:-:S07]  /*39c0*/  FADD.FTZ R20, R28, R3 ;  /* 0x000000031c147221 */ /* 0x004fce0000010000 */
[----:B------:R-:W-:Y:S08]  /*39d0*/  MUFU.EX2 R98, R98 ;  /* 0x0000006200627308 */ /* 0x000ff00000000800 */
[----:B------:R-:W1:Y:S01]  /*39e0*/  MUFU.EX2 R36, R36 ;  /* 0x0000002400247308 */ /* 0x000e620000000800 */
[----:B0-----:R-:W-:-:S07]  /*39f0*/  FADD.FTZ R9, R59, R20 ;  /* 0x000000143b097221 */ /* 0x001fce0000010000 */
[----:B------:R-:W-:Y:S08]  /*3a00*/  MUFU.EX2 R37, R37 ;  /* 0x0000002500257308 */ /* 0x000ff00000000800 */
[----:B------:R-:W0:Y:S01]  /*3a10*/  MUFU.EX2 R61, R61 ;  /* 0x0000003d003d7308 */ /* 0x000e220000000800 */
[----:B-1----:R-:W-:Y:S01]  /*3a20*/  FADD.FTZ R12, R36, R9 ;  /* 0x00000009240c7221 */ /* 0x002fe20000010000 */
[----:B------:R-:W-:-:S06]  /*3a30*/  F2FP.BF16.F32.PACK_AB R9, R55, R46 ;  /* 0x0000002e3709723e */ /* 0x000fcc00000010ff */
[----:B------:R-:W1:Y:S08]  /*3a40*/  MUFU.EX2 R104, R104 ;  /* 0x0000006800687308 */ /* 0x000e700000000800 */
[----:B------:R2:W3:Y:S01]  /*3a50*/  MUFU.EX2 R48, R26 ;  /* 0x0000001a00307308 */ /* 0x0004e20000000800 */
[----:B0-----:R-:W-:-:S07]  /*3a60*/  FADD.FTZ R13, R61, R12 ;  /* 0x0000000c3d0d7221 */ /* 0x001fce0000010000 */
[----:B------:R-:W0:Y:S01]  /*3a70*/  MUFU.EX2 R39, R39 ;  /* 0x0000002700277308 */ /* 0x000e220000000800 */
[----:B--2---:R-:W-:Y:S01]  /*3a80*/  FADD.FTZ R26, R94, R5 ;  /* 0x000000055e1a7221 */ /* 0x004fe20000010000 */
[----:B------:R-:W-:Y:S02]  /*3a90*/  F2FP.BF16.F32.PACK_AB R5, R49, R24 ;  /* 0x000000183105723e */ /* 0x000fe400000010ff */
[----:B-1----:R-:W-:Y:S01]  /*3aa0*/  F2FP.BF16.F32.PACK_AB R24, R104, R37 ;  /* 0x000000256818723e */ /* 0x002fe200000010ff */
[----:B------:R-:W-:Y:S02]  /*3ab0*/  FADD.FTZ R3, R35, R26 ;  /* 0x0000001a23037221 */ /* 0x000fe40000010000 */
[----:B------:R1:W-:Y:S01]  /*3ac0*/  STSM.16.M88.4 [R17], R4 ;  /* 0x0000000411007844 */ /* 0x0003e20000000200 */
[----:B------:R2:W4:Y:S01]  /*3ad0*/  MUFU.EX2 R21, R92 ;  /* 0x0000005c00157308 */ /* 0x0005220000000800 */
[----:B------:R-:W-:Y:S01]  /*3ae0*/  FADD.FTZ R14, R98, R3 ;  /* 0x00000003620e7221 */ /* 0x000fe20000010000 */
[----:B---3--:R-:W-:Y:S01]  /*3af0*/  FADD.FTZ R0, R48, R13 ;  /* 0x0000000d30007221 */ /* 0x008fe20000010000 */
[----:B------:R3:W-:Y:S02]  /*3b00*/  STSM.16.M88.4 [R16+0x27800], R8 ;  /* 0x0278000810007844 */ /* 0x0007e40000000200 */
[----:B------:R-:W-:Y:S01]  /*3b10*/  FADD.FTZ R15, R37, R14 ;  /* 0x0000000e250f7221 */ /* 0x000fe20000010000 */
[----:B------:R-:W-:-:S02]  /*3b20*/  F2FP.BF16.F32.PACK_AB R14, R98, R35 ;  /* 0x00000023620e723e */ /* 0x000fc400000010ff */
[----:B------:R-:W5:Y:S01]  /*3b30*/  MUFU.EX2 R106, R106 ;  /* 0x0000006a006a7308 */ /* 0x000f620000000800 */
[----:B------:R-:W-:Y:S01]  /*3b40*/  FADD.FTZ R12, R104, R15 ;  /* 0x0000000f680c7221 */ /* 0x000fe20000010000 */
[--C-:B------:R-:W-:Y:S01]  /*3b50*/  IMAD.MOV.U32 R104, RZ, RZ, R135.reuse ;  /* 0x000000ffff687224 */ /* 0x100fe200078e0087 */
[----:B------:R-:W-:Y:S01]  /*3b60*/  MOV R98, R135 ;  /* 0x0000008700627202 */ /* 0x000fe20000000f00 */
[--C-:B--2---:R-:W-:Y:S02]  /*3b70*/  IMAD.MOV.U32 R92, RZ, RZ, R135.reuse ;  /* 0x000000ffff5c7224 */ /* 0x104fe400078e0087 */
[----:B0-----:R-:W-:Y:S01]  /*3b80*/  FADD.FTZ R15, R39, R12 ;  /* 0x0000000c270f7221 */ /* 0x001fe20000010000 */
[----:B------:R-:W-:Y:S01]  /*3b90*/  F2FP.BF16.F32.PACK_AB R12, R94, R31 ;  /* 0x0000001f5e0c723e */ /* 0x000fe200000010ff */
[----:B------:R-:W-:Y:S01]  /*3ba0*/  IMAD.MOV.U32 R94, RZ, RZ, R135 ;  /* 0x000000ffff5e7224 */ /* 0x000fe200078e0087 */
[----:B------:R-:W0:Y:S01]  /*3bb0*/  MUFU.EX2 R56, R56 ;  /* 0x0000003800387308 */ /* 0x000e220000000800 */
[C---:B----4-:R-:W-:Y:S01]  /*3bc0*/  FADD.FTZ R13, R21.reuse, R0 ;  /* 0x00000000150d7221 */ /* 0x050fe20000010000 */
[----:B------:R-:W-:-:S06]  /*3bd0*/  F2FP.BF16.F32.PACK_AB R25, R21, R48 ;  /* 0x000000301519723e */ /* 0x000fcc00000010ff */
[----:B------:R-:W2:Y:S01]  /*3be0*/  MUFU.EX2 R43, R43 ;  /* 0x0000002b002b7308 */ /* 0x000ea20000000800 */
[C---:B-----5:R-:W-:Y:S01]  /*3bf0*/  FADD.FTZ R20, R106.reuse, R15 ;  /* 0x0000000f6a147221 */ /* 0x060fe20000010000 */
[----:B------:R-:W-:Y:S02]  /*3c00*/  F2FP.BF16.F32.PACK_AB R15, R61, R36 ;  /* 0x000000243d0f723e */ /* 0x000fe400000010ff */
[----:B------:R-:W-:Y:S01]  /*3c10*/  F2FP.BF16.F32.PACK_AB R26, R106, R39 ;  /* 0x000000276a1a723e */ /* 0x000fe200000010ff */
[----:B------:R-:W-:-:S03]  /*3c20*/  IMAD.MOV.U32 R106, RZ, RZ, R135 ;  /* 0x000000ffff6a7224 */ /* 0x000fc600078e0087 */
[----:B------:R-:W1:Y:S01]  /*3c30*/  MUFU.EX2 R110, R110 ;  /* 0x0000006e006e7308 */ /* 0x000e620000000800 */
[----:B0-----:R-:W-:-:S07]  /*3c40*/  FADD.FTZ R0, R56, R13 ;  /* 0x0000000d38007221 */ /* 0x001fce0000010000 */
[----:B------:R-:W0:Y:S01]  /*3c50*/  MUFU.EX2 R45, R58 ;  /* 0x0000003a002d7308 */ /* 0x000e220000000800 */
[----:B--2---:R-:W-:-:S07]  /*3c60*/  FADD.FTZ R13, R43, R20 ;  /* 0x000000142b0d7221 */ /* 0x004fce0000010000 */
[----:B------:R-:W-:Y:S01]  /*3c70*/  MUFU.EX2 R41, R41 ;  /* 0x0000002900297308 */ /* 0x000fe20000000800 */
[C---:B-1----:R-:W-:Y:S01]  /*3c80*/  FADD.FTZ R4, R110.reuse, R13 ;  /* 0x0000000d6e047221 */ /* 0x042fe20000010000 */
[----:B------:R-:W-:Y:S02]  /*3c90*/  F2FP.BF16.F32.PACK_AB R13, R59, R28 ;  /* 0x0000001c3b0d723e */ /* 0x000fe400000010ff */
[----:B---3--:R-:W-:Y:S01]  /*3ca0*/  F2FP.BF16.F32.PACK_AB R8, R110, R43 ;  /* 0x0000002b6e08723e */ /* 0x008fe200000010ff */
[----:B------:R-:W-:Y:S02]  /*3cb0*/  IMAD.MOV.U32 R110, RZ, RZ, R135 ;  /* 0x000000ffff6e7224 */ /* 0x000fe400078e0087 */
[----:B------:R1:W-:Y:S01]  /*3cc0*/  STSM.16.M88.4 [R23], R12 ;  /* 0x0000000c17007844 */ /* 0x0003e20000000200 */
[----:B------:R-:W2:Y:S01]  /*3cd0*/  MUFU.EX2 R108, R108 ;  /* 0x0000006c006c7308 */ /* 0x000ea20000000800 */
[C---:B0-----:R-:W-:Y:S01]  /*3ce0*/  F2FP.BF16.F32.PACK_AB R27, R45.reuse, R56 ;  /* 0x000000382d1b723e */ /* 0x041fe200000010ff */
[----:B------:R-:W-:-:S04]  /*3cf0*/  FADD.FTZ R5, R45, R0 ;  /* 0x000000002d057221 */ /* 0x000fc80000010000 */
[----:B------:R1:W-:Y:S02]  /*3d00*/  STSM.16.M88.4 [R18+0x6000], R24 ;  /* 0x0060001812007844 */ /* 0x0003e40000000200 */
[----:B------:R-:W0:Y:S08]  /*3d10*/  MUFU.EX2 R86, R86 ;  /* 0x0000005600567308 */ /* 0x000e300000000800 */
[----:B------:R3:W4:Y:S01]  /*3d20*/  MUFU.EX2 R3, R90 ;  /* 0x0000005a00037308 */ /* 0x0007220000000800 */
[----:B--2---:R-:W-:-:S07]  /*3d30*/  F2FP.BF16.F32.PACK_AB R10, R108, R41 ;  /* 0x000000296c0a723e */ /* 0x004fce00000010ff */
[----:B------:R-:W2:Y:S01]  /*3d40*/  MUFU.EX2 R100, R100 ;  /* 0x0000006400647308 */ /* 0x000ea20000000800 */
[----:B0-----:R-:W-:Y:S01]  /*3d50*/  FADD.FTZ R0, R86, R5 ;  /* 0x0000000556007221 */ /* 0x001fe20000010000 */
[----:B---3--:R-:W-:-:S06]  /*3d60*/  IMAD.MOV.U32 R90, RZ, RZ, R135 ;  /* 0x000000ffff5a7224 */ /* 0x008fcc00078e0087 */
[----:B------:R0:W3:Y:S01]  /*3d70*/  MUFU.EX2 R29, R102 ;  /* 0x00000066001d7308 */ /* 0x0000e20000000800 */
[C---:B----4-:R-:W-:Y:S01]  /*3d80*/  F2FP.BF16.F32.PACK_AB R9, R3.reuse, R86 ;  /* 0x000000560309723e */ /* 0x050fe200000010ff */
[----:B------:R-:W-:Y:S01]  /*3d90*/  FADD.FTZ R5, R3, R0 ;  /* 0x0000000003057221 */ /* 0x000fe20000010000 */
[----:B------:R-:W-:-:S04]  /*3da0*/  FADD.FTZ R3, R41, R4 ;  /* 0x0000000429037221 */ /* 0x000fc80000010000 */
[----:B------:R-:W-:Y:S01]  /*3db0*/  FADD.FTZ R3, R108, R3 ;  /* 0x000000036c037221 */ /* 0x000fe20000010000 */
[----:B------:R-:W-:Y:S01]  /*3dc0*/  MOV R108, R135 ;  /* 0x00000087006c7202 */ /* 0x000fe20000000f00 */
[----:B--2---:R-:W-:Y:S01]  /*3dd0*/  FADD.FTZ R6, R100, R5 ;  /* 0x0000000564067221 */ /* 0x004fe20000010000 */
[--C-:B0-----:R-:W-:Y:S01]  /*3de0*/  IMAD.MOV.U32 R102, RZ, RZ, R135.reuse ;  /* 0x000000ffff667224 */ /* 0x101fe200078e0087 */
[C---:B---3--:R-:W-:Y:S02]  /*3df0*/  F2FP.BF16.F32.PACK_AB R11, R29.reuse, R100 ;  /* 0x000000641d0b723e */ /* 0x048fe400000010ff */
[----:B------:R-:W-:Y:S01]  /*3e00*/  FADD.FTZ R6, R29, R6 ;  /* 0x000000061d067221 */ /* 0x000fe20000010000 */
[----:B------:R-:W-:Y:S02]  /*3e10*/  IMAD.MOV.U32 R100, RZ, RZ, R135 ;  /* 0x000000ffff647224 */ /* 0x000fe400078e0087 */
[----:B------:R1:W-:Y:S01]  /*3e20*/  STSM.16.M88.4 [R17+0x6000], R8 ;  /* 0x0060000811007844 */ /* 0x0003e20000000200 */
[----:B------:R0:W-:Y:S06]  /*3e30*/  MEMBAR.ALL.CTA ;  /* 0x0000000000007992 */ /* 0x0001ec0000008000 */
[----:B0-----:R-:W0:Y:S02]  /*3e40*/  FENCE.VIEW.ASYNC.S ;  /* 0x00000000000073c6 */ /* 0x001e240000000000 */
[----:B0-----:R-:W-:Y:S01]  /*3e50*/  NOP ;  /* 0x0000000000007918 */ /* 0x001fe20000000000 */
[----:B------:R-:W-:Y:S05]  /*3e60*/  @!P1 BRA `(.L_x_174) ;  /* 0x0000002800a49947 */ /* 0x000fea0003800000 */
[----:B------:R-:W-:Y:S01]  /*3e70*/  VIADD R4, R149, 0xfffffffe ;  /* 0xfffffffe95047836 */ /* 0x000fe20000000000 */
[----:B------:R-:W-:Y:S01]  /*3e80*/  CS2R R134, SRZ ;  /* 0x0000000000867805 */ /* 0x000fe2000001ff00 */
[----:B------:R-:W-:Y:S01]  /*3e90*/  IMAD.MOV.U32 R5, RZ, RZ, R78 ;  /* 0x000000ffff057224 */ /* 0x000fe200078e004e */
[----:B------:R-:W-:Y:S01]  /*3ea0*/  CS2R R132, SRZ ;  /* 0x0000000000847805 */ /* 0x000fe2000001ff00 */
[----:B------:R-:W-:Y:S01]  /*3eb0*/  IMAD.MOV.U32 R0, RZ, RZ, R70 ;  /* 0x000000ffff007224 */ /* 0x000fe200078e0046 */
[----:B------:R-:W-:Y:S01]  /*3ec0*/  CS2R R130, SRZ ;  /* 0x0000000000827805 */ /* 0x000fe2000001ff00 */
[----:B------:R-:W-:Y:S01]  /*3ed0*/  IMAD.MOV.U32 R7, RZ, RZ, R2 ;  /* 0x000000ffff077224 */ /* 0x000fe200078e0002 */
        /* <DEDUP_REMOVED lines=20> */
[----:B------:R-:W-:Y:S01]  /*4020*/  CS2R R88, SRZ ;  /* 0x0000000000587805 */ /* 0x000fe2000001ff00 */
[----:B------:R-:W-:Y:S01]  /*4030*/  UMOV UR11, UR38 ;  /* 0x00000026000b7c82 */ /* 0x000fe20008000000 */
[----:B------:R-:W-:-:S05]  /*4040*/  ULDC UR10, c[0x0][0x9d8] ;  /* 0x00027600000a7ab9 */ /* 0x000fca0000000800 */
.L_x_185:
[----:B------:R-:W-:Y:S01]  /*4050*/  ISETP.NE.AND P2, PT, RZ, UR40, PT ;  /* 0x00000028ff007c0c */ /* 0x000fe2000bf45270 */
[----:B------:R-:W-:-:S04]  /*4060*/  UISETP.NE.AND UP0, UPT, UR11, 0x1, UPT ;  /* 0x000000010b00788c */ /* 0x000fc8000bf05270 */
[----:B------:R-:W-:-:S06]  /*4070*/  USEL UR6, URZ, 0x1, UP0 ;  /* 0x000000013f067887 */ /* 0x000fcc0008000000 */
[----:B------:R-:W-:Y:S02]  /*4080*/  LOP3.LUT R2, R7, UR6, RZ, 0x3c, !PT ;  /* 0x0000000607027c12 */ /* 0x000fe4000f8e3cff */
[----:B------:R-:W-:Y:S05]  /*4090*/  @P2 BRA `(.L_x_175) ;  /* 0x0000000000342947 */ /* 0x000fea0003800000 */
[----:B------:R-:W-:Y:S05]  /*40a0*/  @!P0 BRA `(.L_x_176) ;  /* 0x0000000000048947 */ /* 0x000fea0003800000 */
[----:B------:R-:W-:Y:S01]  /*40b0*/  BPT.TRAP 0x1 ;  /* 0x000000040000795c */ /* 0x000fe20000300000 */
.L_x_176:
[----:B------:R-:W-:Y:S01]  /*40c0*/  UIADD3 UR6, UR11, 0x1, URZ ;  /* 0x000000010b067890 */ /* 0x000fe2000fffe03f */
[----:B-1----:R-:W-:-:S03]  /*40d0*/  SHF.L.U32 R8, R2, 0x1f, RZ ;  /* 0x0000001f02087819 */ /* 0x002fc600000006ff */
[----:B------:R-:W-:-:S04]  /*40e0*/  UISETP.NE.AND UP0, UPT, UR6, 0x2, UPT ;  /* 0x000000020600788c */ /* 0x000fc8000bf05270 */
[----:B------:R-:W-:-:S04]  /*40f0*/  USEL UR6, UR6, URZ, UP0 ;  /* 0x0000003f06067287 */ /* 0x000fc80008000000 */
[----:B------:R-:W-:-:S09]  /*4100*/  ULEA UR6, UR6, UR41, 0x3 ;  /* 0x0000002906067291 */ /* 0x000fd2000f8e183f */
[----:B------:R0:W1:Y:S01]  /*4110*/  SYNCS.PHASECHK.TRANS64.TRYWAIT P1, [UR6+0x2d830], R8 ;  /* 0x02d83008ff0075a7 */ /* 0x0000620008020146 */
[----:B------:R-:W-:Y:S05]  /*4120*/  @!P0 BRA `(.L_x_177) ;  /* 0x0000000000048947 */ /* 0x000fea0003800000 */
[----:B------:R-:W-:Y:S01]  /*4130*/  BPT.TRAP 0x1 ;  /* 0x000000040000795c */ /* 0x000fe20000300000 */
.L_x_177:
[----:B-1----:R-:W-:Y:S05]  /*4140*/  @P1 BRA `(.L_x_175) ;  /* 0x0000000000081947 */ /* 0x002fea0003800000 */
[----:B------:R-:W1:Y:S02]  /*4150*/  SYNCS.PHASECHK.TRANS64.TRYWAIT P1, [UR6+0x2d830], R8 ;  /* 0x02d83008ff0075a7 */ /* 0x000e640008020146 */
[----:B-1----:R-:W-:Y:S05]  /*4160*/  @!P1 BRA `(.L_x_178) ;  /* 0x0000009c00dc9947 */ /* 0x002fea0003800000 */
.L_x_175:
[----:B-1----:R-:W1:Y:S01]  /*4170*/  S2R R9, SR_TID.X ;  /* 0x0000000000097919 */ /* 0x002e620000002100 */
[----:B------:R-:W-:Y:S01]  /*4180*/  UIADD3 UR38, UR11, 0x1, URZ ;  /* 0x000000010b267890 */ /* 0x000fe2000fffe03f */
[----:B------:R-:W-:Y:S01]  /*4190*/  UMOV UR7, 0x80000020 ;  /* 0x8000002000077882 */ /* 0x000fe20000000000 */
[----:B------:R-:W-:Y:S02]  /*41a0*/  UMOV UR32, UR8 ;  /* 0x0000000800207c82 */ /* 0x000fe40008000000 */
[----:B------:R-:W-:Y:S01]  /*41b0*/  UISETP.NE.AND UP0, UPT, UR38, 0x2, UPT ;  /* 0x000000022600788c */ /* 0x000fe2000bf05270 */
[----:B------:R-:W-:Y:S01]  /*41c0*/  UMOV UR33, UR9 ;  /* 0x0000000900217c82 */ /* 0x000fe20008000000 */
[----:B------:R-:W-:Y:S02]  /*41d0*/  UMOV UR35, 0x80000020 ;  /* 0x8000002000237882 */ /* 0x000fe40000000000 */
[----:B------:R-:W-:Y:S01]  /*41e0*/  USEL UR38, UR38, URZ, UP0 ;  /* 0x0000003f26267287 */ /* 0x000fe20008000000 */
[----:B------:R-:W-:Y:S01]  /*41f0*/  UMOV UR15, 0x80000020 ;  /* 0x80000020000f7882 */ /* 0x000fe20000000000 */
[----:B------:R-:W-:-:S02]  /*4200*/  UMOV UR19, 0x80000020 ;  /* 0x8000002000137882 */ /* 0x000fc40000000000 */
[----:B------:R-:W-:Y:S01]  /*4210*/  UIMAD UR6, UR38, 0x600, UR28 ;  /* 0x00000600260678a4 */ /* 0x000fe2000f8e021c */
[----:B------:R-:W-:Y:S01]  /*4220*/  UMOV UR23, 0x80000020 ;  /* 0x8000002000177882 */ /* 0x000fe20000000000 */
[----:B------:R-:W-:Y:S02]  /*4230*/  UMOV UR27, 0x80000020 ;  /* 0x80000020001b7882 */ /* 0x000fe40000000000 */
[----:B------:R-:W-:Y:S02]  /*4240*/  UIADD3 UR34, UR6, 0x2, URZ ;  /* 0x0000000206227890 */ /* 0x000fe4000fffe03f */
[----:B------:R-:W-:Y:S02]  /*4250*/  UIADD3 UR14, UR6, 0x200, URZ ;  /* 0x00000200060e7890 */ /* 0x000fe4000fffe03f */
[----:B------:R-:W-:Y:S02]  /*4260*/  UIADD3 UR18, UR6, 0x202, URZ ;  /* 0x0000020206127890 */ /* 0x000fe4000fffe03f */
[----:B------:R-:W-:-:S02]  /*4270*/  UIADD3 UR22, UR6, 0x400, URZ ;  /* 0x0000040006167890 */ /* 0x000fc4000fffe03f */
[----:B------:R-:W-:Y:S01]  /*4280*/  UIADD3 UR26, UR6, 0x402, URZ ;  /* 0x00000402061a7890 */ /* 0x000fe2000fffe03f */
[----:B-1----:R-:W-:-:S04]  /*4290*/  SHF.R.U32.HI R9, RZ, 0x7, R9 ;  /* 0x00000007ff097819 */ /* 0x002fc80000011609 */
[----:B0-----:R-:W-:-:S05]  /*42a0*/  IADD3 R8, R9, 0x8, RZ ;  /* 0x0000000809087810 */ /* 0x001fca0007ffe0ff */
[----:B------:R0:W-:Y:S06]  /*42b0*/  BAR.SYNC.DEFER_BLOCKING R8, 0x100 ;  /* 0x000400080000751d */ /* 0x0001ec0000010000 */
[----:B------:R-:W-:-:S06]  /*42c0*/  WARPGROUP.ARRIVE ;  /* 0x00000000000079c5 */ /* 0x000fcc0000000000 */
        /* <DEDUP_REMOVED lines=17> */
[----:B0-----:R-:W-:Y:S05]  /*43e0*/  @P2 BRA `(.L_x_179) ;  /* 0x0000000000282947 */ /* 0x001fea0003800000 */
[----:B------:R-:W-:Y:S05]  /*43f0*/  @!P0 BRA `(.L_x_180) ;  /* 0x0000000000048947 */ /* 0x000fea0003800000 */
[----:B------:R-:W-:Y:S01]  /*4400*/  BPT.TRAP 0x1 ;  /* 0x000000040000795c */ /* 0x000fe20000300000 */
.L_x_180:
[----:B------:R-:W-:Y:S01]  /*4410*/  ULEA UR6, UR11, UR41, 0x3 ;  /* 0x000000290b067291 */ /* 0x000fe2000f8e183f */
[----:B------:R-:W-:-:S08]  /*4420*/  SHF.L.U32 R7, R7, 0x1f, RZ ;  /* 0x0000001f07077819 */ /* 0x000fd000000006ff */
[----:B------:R0:W1:Y:S01]  /*4430*/  SYNCS.PHASECHK.TRANS64.TRYWAIT P1, [UR6+0x2d850], R7 ;  /* 0x02d85007ff0075a7 */ /* 0x0000620008020146 */
[----:B------:R-:W-:Y:S05]  /*4440*/  @!P0 BRA `(.L_x_181) ;  /* 0x0000000000048947 */ /* 0x000fea0003800000 */
[----:B------:R-:W-:Y:S01]  /*4450*/  BPT.TRAP 0x1 ;  /* 0x000000040000795c */ /* 0x000fe20000300000 */
.L_x_181:
[----:B-1----:R-:W-:Y:S05]  /*4460*/  @P1 BRA `(.L_x_179) ;  /* 0x0000000000081947 */ /* 0x002fea0003800000 */
[----:B------:R-:W1:Y:S02]  /*4470*/  SYNCS.PHASECHK.TRANS64.TRYWAIT P1, [UR6+0x2d850], R7 ;  /* 0x02d85007ff0075a7 */ /* 0x000e640008020146 */
[----:B-1----:R-:W-:Y:S05]  /*4480*/  @!P1 BRA `(.L_x_182) ;  /* 0x0000009c002c9947 */ /* 0x002fea0003800000 */
.L_x_179:
[----:B------:R-:W-:Y:S01]  /*4490*/  UIADD3 UR6, UR41, 0x400, URZ ;  /* 0x0000040029067890 */ /* 0x000fe2000fffe03f */
[----:B------:R-:W-:Y:S01]  /*44a0*/  WARPGROUP.ARRIVE ;  /* 0x00000000000079c5 */ /* 0x000fe20000000000 */
[----:B------:R-:W-:-:S05]  /*44b0*/  ULOP3.LUT UR7, UR39, 0x10000, URZ, 0xfc, !UPT ;  /* 0x0001000027077892 */ /* 0x000fca000f8efc3f */
[----:B------:R-:W1:Y:S01]  /*44c0*/  S2R R9, SR_TID.X ;  /* 0x0000000000097919 */ /* 0x000e620000002100 */
[----:B------:R-:W-:Y:S01]  /*44d0*/  USHF.R.U32.HI UR6, URZ, 0x4, UR6 ;  /* 0x000000043f067899 */ /* 0x000fe20008011606 */
[----:B------:R-:W-:Y:S01]  /*44e0*/  UMOV UR33, 0x40000040 ;  /* 0x4000004000217882 */ /* 0x000fe20000000000 */
[----:B------:R-:W-:Y:S02]  /*44f0*/  UMOV UR35, 0x80000020 ;  /* 0x8000002000237882 */ /* 0x000fe40000000000 */
[----:B------:R-:W-:Y:S01]  /*4500*/  ULOP3.LUT UR6, UR6, 0x3fff, URZ, 0xc0, !UPT ;  /* 0x00003fff06067892 */ /* 0x000fe2000f8ec03f */
[----:B------:R-:W-:-:S03]  /*4510*/  UMOV UR32, UR7 ;  /* 0x0000000700207c82 */ /* 0x000fc60008000000 */
[----:B------:R-:W-:-:S04]  /*4520*/  ULOP3.LUT UR6, UR6, 0x2000000, URZ, 0xfc, !UPT ;  /* 0x0200000006067892 */ /* 0x000fc8000f8efc3f */
[----:B------:R-:W-:-:S07]  /*4530*/  UIMAD UR6, UR11, 0x600, UR6 ;  /* 0x000006000b0678a4 */ /* 0x000fce000f8e0206 */
[----:B------:R-:W-:Y:S02]  /*4540*/  UMOV UR34, UR6 ;  /* 0x0000000600227c82 */ /* 0x000fe40008000000 */
[----:B------:R-:W-:Y:S01]  /*4550*/  HGMMA.64x96x16.F32.BF16 R88, gdesc[UR32].tnspB, R88, gsb0 ;  /* 0x41600000205879f0 */ /* 0x000fe20008001858 */
[----:B------:R-:W-:Y:S02]  /*4560*/  UIADD3 UR32, UR7, 0x2, URZ ;  /* 0x0000000207207890 */ /* 0x000fe4000fffe03f */
[----:B------:R-:W-:Y:S01]  /*4570*/  UIADD3 UR34, UR6, 0x40, URZ ;  /* 0x0000004006227890 */ /* 0x000fe2000fffe03f */
[----:B------:R-:W-:Y:S01]  /*4580*/  UMOV UR33, 0x40000040 ;  /* 0x4000004000217882 */ /* 0x000fe20000000000 */
[----:B------:R-:W-:Y:S01]  /*4590*/  UMOV UR35, 0x80000020 ;  /* 0x8000002000237882 */ /* 0x000fe20000000000 */
[----:B-1----:R-:W-:Y:S02]  /*45a0*/  SHF.R.U32.HI R8, RZ, 0x7, R9 ;  /* 0x00000007ff087819 */ /* 0x002fe40000011609 */
[----:B------:R-:W-:-:S03]  /*45b0*/  ISETP.GE.U32.AND P1, PT, R9, 0x180, PT ;  /* 0x000001800900780c */ /* 0x000fc60003f26070 */
[----:B0-----:R-:W-:-:S05]  /*45c0*/  VIADD R7, R8, 0x9 ;  /* 0x0000000908077836 */ /* 0x001fca0000000000 */
        /* <DEDUP_REMOVED lines=50> */
.L_x_183:
        /* <DEDUP_REMOVED lines=199> */
[----:B------:R-:W1:Y:S03]  /*5560*/  LDC R71, c[0x0][0x988] ;  /* 0x00026200ff477b82 */ /* 0x000e660000000800 */
[----:B------:R-:W2:Y:S01]  /*5570*/  SHFL.BFLY PT, R83, R82, 0x1, 0x1f ;  /* 0x0c201f0052537f89 */ /* 0x000ea200000e0000 */
[----:B0-----:R-:W-:-:S05]  /*5580*/  FMNMX.FTZ R84, R81, R70, !PT ;  /* 0x0000004651547209 */ /* 0x001fca0007810000 */
[----:B------:R-:W0:Y:S01]  /*5590*/  SHFL.BFLY PT, R85, R84, 0x1, 0x1f ;  /* 0x0c201f0054557f89 */ /* 0x000e2200000e0000 */
[----:B--2---:R-:W-:-:S05]  /*55a0*/  FMNMX.FTZ R70, R82, R83, !PT ;  /* 0x0000005352467209 */ /* 0x004fca0007810000 */
[C---:B------:R-:W-:Y:S01]  /*55b0*/  FADD.FTZ R0, -R70.reuse, R0 ;  /* 0x0000000046007221 */ /* 0x040fe20000010100 */
[----:B-1----:R-:W-:-:S03]  /*55c0*/  FMUL.FTZ R80, R70, R71 ;  /* 0x0000004746507220 */ /* 0x002fc60000410000 */
[-C--:B------:R-:W-:Y:S01]  /*55d0*/  FMUL.FTZ R83, R0, R71.reuse ;  /* 0x0000004700537220 */ /* 0x080fe20000410000 */
[-CC-:B------:R-:W-:Y:S01]  /*55e0*/  FFMA.FTZ R7, R7, R71.reuse, -R80.reuse ;  /* 0x0000004707077223 */ /* 0x180fe20000010850 */
[-CC-:B------:R-:W-:Y:S01]  /*55f0*/  FFMA.FTZ R8, R8, R71.reuse, -R80.reuse ;  /* 0x0000004708087223 */ /* 0x180fe20000010850 */
[-CC-:B------:R-:W-:Y:S01]  /*5600*/  FFMA.FTZ R11, R11, R71.reuse, -R80.reuse ;  /* 0x000000470b0b7223 */ /* 0x180fe20000010850 */
[-CC-:B------:R-:W-:Y:S01]  /*5610*/  FFMA.FTZ R12, R12, R71.reuse, -R80.reuse ;  /* 0x000000470c0c7223 */ /* 0x180fe20000010850 */
[-CC-:B------:R-:W-:Y:S01]  /*5620*/  FFMA.FTZ R15, R15, R71.reuse, -R80.reuse ;  /* 0x000000470f0f7223 */ /* 0x180fe20000010850 */
[--C-:B------:R-:W-:Y:S01]  /*5630*/  FFMA.FTZ R20, R20, R71, -R80.reuse ;  /* 0x0000004714147223 */ /* 0x100fe20000010850 */
[----:B0-----:R-:W-:Y:S01]  /*5640*/  FMNMX.FTZ R78, R84, R85, !PT ;  /* 0x00000055544e7209 */ /* 0x001fe20007810000 */
[----:B------:R-:W-:Y:S01]  /*5650*/  MUFU.EX2 R7, R7 ;  /* 0x0000000700077308 */ /* 0x000fe20000000800 */
[-CC-:B------:R-:W-:Y:S01]  /*5660*/  FFMA.FTZ R25, R25, R71.reuse, -R80.reuse ;  /* 0x0000004719197223 */ /* 0x180fe20000010850 */
[-CC-:B------:R-:W-:Y:S01]  /*5670*/  FFMA.FTZ R26, R26, R71.reuse, -R80.reuse ;  /* 0x000000471a1a7223 */ /* 0x180fe20000010850 */
[-CC-:B------:R-:W-:Y:S01]  /*5680*/  FFMA.FTZ R29, R29, R71.reuse, -R80.reuse ;  /* 0x000000471d1d7223 */ /* 0x180fe20000010850 */
[C---:B------:R-:W-:Y:S01]  /*5690*/  FADD.FTZ R0, -R78.reuse, R5 ;  /* 0x000000054e007221 */ /* 0x040fe20000010100 */
[-C--:B------:R-:W-:Y:S01]  /*56a0*/  FMUL.FTZ R84, R78, R71.reuse ;  /* 0x000000474e547220 */ /* 0x080fe20000410000 */
[-CC-:B------:R-:W-:Y:S01]  /*56b0*/  FFMA.FTZ R30, R30, R71.reuse, -R80.reuse ;  /* 0x000000471e1e7223 */ /* 0x180fe20000010850 */
[-C--:B------:R-:W-:Y:S01]  /*56c0*/  FFMA.FTZ R33, R33, R71.reuse, -R80 ;  /* 0x0000004721217223 */ /* 0x080fe20000010850 */
[-C--:B------:R-:W-:Y:S01]  /*56d0*/  FMUL.FTZ R0, R0, R71.reuse ;  /* 0x0000004700007220 */ /* 0x080fe20000410000 */
[-CC-:B------:R-:W-:Y:S01]  /*56e0*/  FFMA.FTZ R9, R9, R71.reuse, -R84.reuse ;  /* 0x0000004709097223 */ /* 0x180fe20000010854 */
[-C--:B------:R-:W-:Y:S01]  /*56f0*/  FFMA.FTZ R10, R10, R71.reuse, -R84 ;  /* 0x000000470a0a7223 */ /* 0x080fe20000010854 */
[----:B------:R0:W1:Y:S01]  /*5700*/  MUFU.EX2 R5, R83 ;  /* 0x0000005300057308 */ /* 0x0000620000000800 */
[-CC-:B------:R-:W-:Y:S01]  /*5710*/  FFMA.FTZ R34, R34, R71.reuse, -R80.reuse ;  /* 0x0000004722227223 */ /* 0x180fe20000010850 */
[-CC-:B------:R-:W-:Y:S01]  /*5720*/  FFMA.FTZ R37, R37, R71.reuse, -R80.reuse ;  /* 0x0000004725257223 */ /* 0x180fe20000010850 */
[-CC-:B------:R-:W-:Y:S01]  /*5730*/  FFMA.FTZ R38, R38, R71.reuse, -R80.reuse ;  /* 0x0000004726267223 */ /* 0x180fe20000010850 */
[-CC-:B------:R-:W-:Y:S01]  /*5740*/  FFMA.FTZ R41, R41, R71.reuse, -R80.reuse ;  /* 0x0000004729297223 */ /* 0x180fe20000010850 */
[-CC-:B------:R-:W-:Y:S01]  /*5750*/  FFMA.FTZ R42, R42, R71.reuse, -R80.reuse ;  /* 0x000000472a2a7223 */ /* 0x180fe20000010850 */
[-CC-:B------:R-:W-:Y:S01]  /*5760*/  FFMA.FTZ R45, R45, R71.reuse, -R80.reuse ;  /* 0x000000472d2d7223 */ /* 0x180fe20000010850 */
[-CC-:B------:R-:W-:Y:S01]  /*5770*/  FFMA.FTZ R46, R46, R71.reuse, -R80.reuse ;  /* 0x000000472e2e7223 */ /* 0x180fe20000010850 */
        /* <DEDUP_REMOVED lines=8> */
[----:B------:R-:W2:Y:S01]  /*5800*/  MUFU.EX2 R9, R9 ;  /* 0x0000000900097308 */ /* 0x000ea20000000800 */
[-CC-:B------:R-:W-:Y:S01]  /*5810*/  FFMA.FTZ R62, R62, R71.reuse, -R80.reuse ;  /* 0x000000473e3e7223 */ /* 0x180fe20000010850 */
[-CC-:B------:R-:W-:Y:S01]  /*5820*/  FFMA.FTZ R65, R65, R71.reuse, -R80.reuse ;  /* 0x0000004741417223 */ /* 0x180fe20000010850 */
[-CC-:B------:R-:W-:Y:S01]  /*5830*/  FFMA.FTZ R66, R66, R71.reuse, -R80.reuse ;  /* 0x0000004742427223 */ /* 0x180fe20000010850 */
[-CC-:B------:R-:W-:Y:S01]  /*5840*/  FFMA.FTZ R69, R69, R71.reuse, -R80.reuse ;  /* 0x0000004745457223 */ /* 0x180fe20000010850 */
[-CC-:B------:R-:W-:Y:S01]  /*5850*/  FFMA.FTZ R72, R72, R71.reuse, -R80.reuse ;  /* 0x0000004748487223 */ /* 0x180fe20000010850 */
[-CC-:B------:R-:W-:Y:S01]  /*5860*/  FFMA.FTZ R75, R75, R71.reuse, -R80.reuse ;  /* 0x000000474b4b7223 */ /* 0x180fe20000010850 */
[-C--:B------:R-:W-:Y:S01]  /*5870*/  FFMA.FTZ R76, R76, R71.reuse, -R80 ;  /* 0x000000474c4c7223 */ /* 0x080fe20000010850 */
[-CC-:B------:R-:W-:Y:S01]  /*5880*/  FFMA.FTZ R80, R13, R71.reuse, -R84.reuse ;  /* 0x000000470d507223 */ /* 0x180fe20000010854 */
[----:B------:R-:W3:Y:S01]  /*5890*/  MUFU.EX2 R8, R8 ;  /* 0x0000000800087308 */ /* 0x000ee20000000800 */
[-CC-:B0-----:R-:W-:Y:S01]  /*58a0*/  FFMA.FTZ R83, R14, R71.reuse, -R84.reuse ;  /* 0x000000470e537223 */ /* 0x181fe20000010854 */
[-CC-:B------:R-:W-:Y:S01]  /*58b0*/  FFMA.FTZ R13, R21, R71.reuse, -R84.reuse ;  /* 0x00000047150d7223 */ /* 0x180fe20000010854 */
[-CC-:B------:R-:W-:Y:S01]  /*58c0*/  FFMA.FTZ R81, R32, R71.reuse, -R84.reuse ;  /* 0x0000004720517223 */ /* 0x180fe20000010854 */
[-CC-:B------:R-:W-:Y:S01]  /*58d0*/  FFMA.FTZ R14, R24, R71.reuse, -R84.reuse ;  /* 0x00000047180e7223 */ /* 0x180fe20000010854 */
[-CC-:B------:R-:W-:Y:S01]  /*58e0*/  FFMA.FTZ R32, R44, R71.reuse, -R84.reuse ;  /* 0x000000472c207223 */ /* 0x180fe20000010854 */
[-CC-:B------:R-:W-:Y:S01]  /*58f0*/  FFMA.FTZ R44, R47, R71.reuse, -R84.reuse ;  /* 0x000000472f2c7223 */ /* 0x180fe20000010854 */
[--C-:B------:R-:W-:Y:S01]  /*5900*/  FFMA.FTZ R47, R63, R71, -R84.reuse ;  /* 0x000000473f2f7223 */ /* 0x100fe20000010854 */
[----:B------:R-:W0:Y:S01]  /*5910*/  MUFU.EX2 R10, R10 ;  /* 0x0000000a000a7308 */ /* 0x000e220000000800 */
[----:B-1----:R-:W-:Y:S01]  /*5920*/  FFMA.FTZ R3, R5, R3, R7 ;  /* 0x0000000305037223 */ /* 0x002fe20000010007 */
[----:B--2---:R-:W-:Y:S01]  /*5930*/  FFMA.FTZ R63, R0, R6, R9 ;  /* 0x00000006003f7223 */ /* 0x004fe20000010009 */
[-CC-:B------:R-:W-:Y:S01]  /*5940*/  FFMA.FTZ R24, R27, R71.reuse, -R84.reuse ;  /* 0x000000471b187223 */ /* 0x180fe20000010854 */
[-CC-:B------:R-:W-:Y:S01]  /*5950*/  FFMA.FTZ R82, R28, R71.reuse, -R84.reuse ;  /* 0x000000471c527223 */ /* 0x180fe20000010854 */
[-CC-:B------:R-:W-:Y:S01]  /*5960*/  FFMA.FTZ R28, R31, R71.reuse, -R84.reuse ;  /* 0x000000471f1c7223 */ /* 0x180fe20000010854 */
[-CC-:B------:R-:W-:Y:S01]  /*5970*/  FFMA.FTZ R31, R43, R71.reuse, -R84.reuse ;  /* 0x000000472b1f7223 */ /* 0x180fe20000010854 */
[-CC-:B------:R-:W-:Y:S01]  /*5980*/  FFMA.FTZ R43, R60, R71.reuse, -R84.reuse ;  /* 0x000000473c2b7223 */ /* 0x180fe20000010854 */
[----:B------:R-:W1:Y:S01]  /*5990*/  MUFU.EX2 R11, R11 ;  /* 0x0000000b000b7308 */ /* 0x000e620000000800 */
[----:B---3--:R-:W-:Y:S01]  /*59a0*/  FADD.FTZ R6, R8, R3 ;  /* 0x0000000308067221 */ /* 0x008fe20000010000 */
[-CC-:B------:R-:W-:Y:S01]  /*59b0*/  FFMA.FTZ R27, R35, R71.reuse, -R84.reuse ;  /* 0x00000047231b7223 */ /* 0x180fe20000010854 */
[-CC-:B------:R-:W-:Y:S01]  /*59c0*/  FFMA.FTZ R51, R51, R71.reuse, -R84.reuse ;  /* 0x0000004733337223 */ /* 0x180fe20000010854 */
[-CC-:B------:R-:W-:Y:S01]  /*59d0*/  FFMA.FTZ R21, R39, R71.reuse, -R84.reuse ;  /* 0x0000004727157223 */ /* 0x180fe20000010854 */
[-CC-:B------:R-:W-:Y:S01]  /*59e0*/  FFMA.FTZ R36, R36, R71.reuse, -R84.reuse ;  /* 0x0000004724247223 */ /* 0x180fe20000010854 */
[-CC-:B------:R-:W-:Y:S01]  /*59f0*/  FFMA.FTZ R39, R48, R71.reuse, -R84.reuse ;  /* 0x0000004730277223 */ /* 0x180fe20000010854 */
[-CC-:B------:R-:W-:Y:S01]  /*5a00*/  FFMA.FTZ R48, R64, R71.reuse, -R84.reuse ;  /* 0x0000004740307223 */ /* 0x180fe20000010854 */
[----:B------:R-:W2:Y:S01]  /*5a10*/  MUFU.EX2 R80, R80 ;  /* 0x0000005000507308 */ /* 0x000ea20000000800 */
[----:B0-----:R-:W-:Y:S01]  /*5a20*/  FADD.FTZ R63, R10, R63 ;  /* 0x0000003f0a3f7221 */ /* 0x001fe20000010000 */
[-CC-:B------:R-:W-:Y:S01]  /*5a30*/  FFMA.FTZ R35, R40, R71.reuse, -R84.reuse ;  /* 0x0000004728237223 */ /* 0x180fe20000010854 */
[-CC-:B------:R-:W-:Y:S01]  /*5a40*/  FFMA.FTZ R52, R52, R71.reuse, -R84.reuse ;  /* 0x0000004734347223 */ /* 0x180fe20000010854 */
[-CC-:B------:R-:W-:Y:S01]  /*5a50*/  FFMA.FTZ R85, R67, R71.reuse, -R84.reuse ;  /* 0x0000004743557223 */ /* 0x180fe20000010854 */
[-CC-:B------:R-:W-:Y:S01]  /*5a60*/  FFMA.FTZ R40, R59, R71.reuse, -R84.reuse ;  /* 0x000000473b287223 */ /* 0x180fe20000010854 */
[-CC-:B------:R-:W-:Y:S01]  /*5a70*/  FFMA.FTZ R55, R55, R71.reuse, -R84.reuse ;  /* 0x0000004737377223 */ /* 0x180fe20000010854 */
[-C--:B------:R-:W-:Y:S01]  /*5a80*/  FFMA.FTZ R56, R56, R71.reuse, -R84 ;  /* 0x0000004738387223 */ /* 0x080fe20000010854 */
[----:B------:R-:W0:Y:S01]  /*5a90*/  MUFU.EX2 R12, R12 ;  /* 0x0000000c000c7308 */ /* 0x000e220000000800 */
[----:B-1----:R-:W-:Y:S01]  /*5aa0*/  FADD.FTZ R3, R11, R6 ;  /* 0x000000060b037221 */ /* 0x002fe20000010000 */
[-CC-:B------:R-:W-:Y:S01]  /*5ab0*/  FFMA.FTZ R68, R68, R71.reuse, -R84.reuse ;  /* 0x0000004744447223 */ /* 0x180fe20000010854 */
[-CC-:B------:R-:W-:Y:S01]  /*5ac0*/  FFMA.FTZ R73, R73, R71.reuse, -R84.reuse ;  /* 0x0000004749497223 */ /* 0x180fe20000010854 */
[-CC-:B------:R-:W-:Y:S01]  /*5ad0*/  FFMA.FTZ R74, R74, R71.reuse, -R84.reuse ;  /* 0x000000474a4a7223 */ /* 0x180fe20000010854 */
[----:B------:R-:W-:-:S03]  /*5ae0*/  FFMA.FTZ R79, R79, R71, -R84 ;  /* 0x000000474f4f7223 */ /* 0x000fc60000010854 */
[----:B------:R-:W1:Y:S01]  /*5af0*/  MUFU.EX2 R83, R83 ;  /* 0x0000005300537308 */ /* 0x000e620000000800 */
[----:B--2---:R-:W-:-:S07]  /*5b00*/  FADD.FTZ R6, R80, R63 ;  /* 0x0000003f50067221 */ /* 0x004fce0000010000 */
[----:B------:R-:W2:Y:S01]  /*5b10*/  MUFU.EX2 R15, R15 ;  /* 0x0000000f000f7308 */ /* 0x000ea20000000800 */
[----:B0-----:R-:W-:-:S07]  /*5b20*/  FADD.FTZ R60, R12, R3 ;  /* 0x000000030c3c7221 */ /* 0x001fce0000010000 */
[----:B------:R-:W0:Y:S01]  /*5b30*/  MUFU.EX2 R13, R13 ;  /* 0x0000000d000d7308 */ /* 0x000e220000000800 */
[----:B-1----:R-:W-:-:S07]  /*5b40*/  FADD.FTZ R6, R83, R6 ;  /* 0x0000000653067221 */ /* 0x002fce0000010000 */
[----:B------:R-:W1:Y:S01]  /*5b50*/  MUFU.EX2 R20, R20 ;  /* 0x0000001400147308 */ /* 0x000e620000000800 */
[----:B--2---:R-:W-:-:S07]  /*5b60*/  FADD.FTZ R3, R15, R60 ;  /* 0x0000003c0f037221 */ /* 0x004fce0000010000 */
[----:B------:R-:W2:Y:S01]  /*5b70*/  MUFU.EX2 R14, R14 ;  /* 0x0000000e000e7308 */ /* 0x000ea20000000800 */
[----:B0-----:R-:W-:-:S07]  /*5b80*/  FADD.FTZ R63, R13, R6 ;  /* 0x000000060d3f7221 */ /* 0x001fce0000010000 */
[----:B------:R-:W0:Y:S01]  /*5b90*/  MUFU.EX2 R25, R25 ;  /* 0x0000001900197308 */ /* 0x000e220000000800 */
[----:B-1----:R-:W-:-:S07]  /*5ba0*/  FADD.FTZ R6, R20, R3 ;  /* 0x0000000314067221 */ /* 0x002fce0000010000 */
[----:B------:R-:W-:Y:S01]  /*5bb0*/  MUFU.EX2 R24, R24 ;  /* 0x0000001800187308 */ /* 0x000fe20000000800 */
[----:B--2---:R-:W-:-:S07]  /*5bc0*/  FADD.FTZ R63, R14, R63 ;  /* 0x0000003f0e3f7221 */ /* 0x004fce0000010000 */
[----:B------:R-:W1:Y:S01]  /*5bd0*/  MUFU.EX2 R26, R26 ;  /* 0x0000001a001a7308 */ /* 0x000e620000000800 */
[----:B0-----:R-:W-:-:S07]  /*5be0*/  FADD.FTZ R3, R25, R6 ;  /* 0x0000000619037221 */ /* 0x001fce0000010000 */
[----:B------:R-:W-:Y:S08]  /*5bf0*/  MUFU.EX2 R82, R82 ;  /* 0x0000005200527308 */ /* 0x000ff00000000800 */
[----:B------:R-:W0:Y:S01]  /*5c00*/  MUFU.EX2 R29, R29 ;  /* 0x0000001d001d7308 */ /* 0x000e220000000800 */
[----:B-1----:R-:W-:-:S07]  /*5c10*/  FADD.FTZ R6, R26, R3 ;  /* 0x000000031a067221 */ /* 0x002fce0000010000 */
[----:B------:R-:W1:Y:S08]  /*5c20*/  MUFU.EX2 R28, R28 ;  /* 0x0000001c001c7308 */ /* 0x000e700000000800 */
[----:B------:R-:W-:Y:S01]  /*5c30*/  MUFU.EX2 R30, R30 ;  /* 0x0000001e001e7308 */ /* 0x000fe20000000800 */
[----:B0-----:R-:W-:-:S07]  /*5c40*/  FADD.FTZ R3, R29, R6 ;  /* 0x000000061d037221 */ /* 0x001fce0000010000 */
[----:B------:R-:W0:Y:S08]  /*5c50*/  MUFU.EX2 R81, R81 ;  /* 0x0000005100517308 */ /* 0x000e300000000800 */
[----:B------:R-:W-:Y:S08]  /*5c60*/  MUFU.EX2 R33, R33 ;  /* 0x0000002100217308 */ /* 0x000ff00000000800 */
[----:B------:R-:W2:Y:S08]  /*5c70*/  MUFU.EX2 R27, R27 ;  /* 0x0000001b001b7308 */ /* 0x000eb00000000800 */
[----:B------:R3:W-:Y:S08]  /*5c80*/  MUFU.EX2 R64, R51 ;  /* 0x0000003300407308 */ /* 0x0007f00000000800 */
[----:B------:R-:W-:Y:S01]  /*5c90*/  MUFU.EX2 R34, R34 ;  /* 0x0000002200227308 */ /* 0x000fe20000000800 */
[----:B---3--:R-:W-:-:S04]  /*5ca0*/  FADD.FTZ R51, R24, R63 ;  /* 0x0000003f18337221 */ /* 0x008fc80000010000 */
[----:B------:R-:W-:-:S03]  /*5cb0*/  FADD.FTZ R51, R82, R51 ;  /* 0x0000003352337221 */ /* 0x000fc60000010000 */
[----:B------:R-:W3:Y:S01]  /*5cc0*/  MUFU.EX2 R36, R36 ;  /* 0x0000002400247308 */ /* 0x000ee20000000800 */
[----:B-1----:R-:W-:-:S04]  /*5cd0*/  FADD.FTZ R6, R28, R51 ;  /* 0x000000331c067221 */ /* 0x002fc80000010000 */
[----:B0-----:R-:W-:-:S03]  /*5ce0*/  FADD.FTZ R6, R81, R6 ;  /* 0x0000000651067221 */ /* 0x001fc60000010000 */
[----:B------:R-:W-:Y:S01]  /*5cf0*/  MUFU.EX2 R37, R37 ;  /* 0x0000002500257308 */ /* 0x000fe20000000800 */
[----:B--2---:R-:W-:-:S07]  /*5d00*/  FADD.FTZ R51, R27, R6 ;  /* 0x000000061b337221 */ /* 0x004fce0000010000 */
[----:B------:R-:W0:Y:S08]  /*5d10*/  MUFU.EX2 R21, R21 ;  /* 0x0000001500157308 */ /* 0x000e300000000800 */
[----:B------:R-:W1:Y:S08]  /*5d20*/  MUFU.EX2 R38, R38 ;  /* 0x0000002600267308 */ /* 0x000e700000000800 */
[----:B------:R2:W-:Y:S08]  /*5d30*/  MUFU.EX2 R67, R52 ;  /* 0x0000003400437308 */ /* 0x0005f00000000800 */
[----:B------:R-:W4:Y:S01]  /*5d40*/  MUFU.EX2 R35, R35 ;  /* 0x0000002300237308 */ /* 0x000f220000000800 */
[----:B--2---:R-:W-:-:S04]  /*5d50*/  FADD.FTZ R52, R30, R3 ;  /* 0x000000031e347221 */ /* 0x004fc80000010000 */
[----:B------:R-:W-:Y:S01]  /*5d60*/  FADD.FTZ R3, R33, R52 ;  /* 0x0000003421037221 */ /* 0x000fe20000010000 */
[----:B---3--:R-:W-:Y:S02]  /*5d70*/  FADD.FTZ R52, R36, R51 ;  /* 0x0000003324347221 */ /* 0x008fe40000010000 */
[----:B------:R-:W2:Y:S01]  /*5d80*/  MUFU.EX2 R41, R41 ;  /* 0x0000002900297308 */ /* 0x000ea20000000800 */
[----:B------:R-:W-:Y:S01]  /*5d90*/  FADD.FTZ R6, R34, R3 ;  /* 0x0000000322067221 */ /* 0x000fe20000010000 */
[----:B0-----:R-:W-:-:S03]  /*5da0*/  FADD.FTZ R52, R21, R52 ;  /* 0x0000003415347221 */ /* 0x001fc60000010000 */
[----:B------:R-:W-:-:S03]  /*5db0*/  FADD.FTZ R3, R37, R6 ;  /* 0x0000000625037221 */ /* 0x000fc60000010000 */
[----:B------:R-:W-:Y:S01]  /*5dc0*/  MUFU.EX2 R31, R31 ;  /* 0x0000001f001f7308 */ /* 0x000fe20000000800 */
[----:B-1----:R-:W-:Y:S01]  /*5dd0*/  FADD.FTZ R6, R38, R3 ;  /* 0x0000000326067221 */ /* 0x002fe20000010000 */
[----:B----4-:R-:W-:-:S06]  /*5de0*/  FADD.FTZ R52, R35, R52 ;  /* 0x0000003423347221 */ /* 0x010fcc0000010000 */
[----:B------:R-:W0:Y:S01]  /*5df0*/  MUFU.EX2 R42, R42 ;  /* 0x0000002a002a7308 */ /* 0x000e220000000800 */
[----:B--2---:R-:W-:-:S07]  /*5e00*/  FADD.FTZ R3, R41, R6 ;  /* 0x0000000629037221 */ /* 0x004fce0000010000 */
[----:B------:R-:W-:Y:S08]  /*5e10*/  MUFU.EX2 R32, R32 ;  /* 0x0000002000207308 */ /* 0x000ff00000000800 */
[----:B------:R-:W1:Y:S01]  /*5e20*/  MUFU.EX2 R45, R45 ;  /* 0x0000002d002d7308 */ /* 0x000e620000000800 */
[----:B0-----:R-:W-:-:S07]  /*5e30*/  FADD.FTZ R6, R42, R3 ;  /* 0x000000032a067221 */ /* 0x001fce0000010000 */
[----:B------:R-:W0:Y:S08]  /*5e40*/  MUFU.EX2 R44, R44 ;  /* 0x0000002c002c7308 */ /* 0x000e300000000800 */
[----:B------:R-:W2:Y:S01]  /*5e50*/  MUFU.EX2 R46, R46 ;  /* 0x0000002e002e7308 */ /* 0x000ea20000000800 */
[----:B-1----:R-:W-:-:S07]  /*5e60*/  FADD.FTZ R3, R45, R6 ;  /* 0x000000062d037221 */ /* 0x002fce0000010000 */
[----:B------:R1:W3:Y:S08]  /*5e70*/  MUFU.EX2 R59, R39 ;  /* 0x00000027003b7308 */ /* 0x0002f00000000800 */
[----:B------:R-:W-:Y:S01]  /*5e80*/  MUFU.EX2 R49, R49 ;  /* 0x0000003100317308 */ /* 0x000fe20000000800 */
[----:B-1----:R-:W-:Y:S01]  /*5e90*/  FFMA.FTZ R39, R77, R71, -R84 ;  /* 0x000000474d277223 */ /* 0x002fe20000010854 */
[----:B------:R-:W-:-:S04]  /*5ea0*/  FADD.FTZ R77, R31, R52 ;  /* 0x000000341f4d7221 */ /* 0x000fc80000010000 */
[----:B------:R-:W-:Y:S02]  /*5eb0*/  FADD.FTZ R77, R32, R77 ;  /* 0x0000004d204d7221 */ /* 0x000fe40000010000 */
[----:B------:R-:W-:Y:S02]  /*5ec0*/  MUFU.EX2 R50, R50 ;  /* 0x0000003200327308 */ /* 0x000fe40000000800 */
[----:B0-----:R-:W-:-:S06]  /*5ed0*/  FADD.FTZ R6, R44, R77 ;  /* 0x0000004d2c067221 */ /* 0x001fcc0000010000 */
[----:B------:R-:W-:Y:S08]  /*5ee0*/  MUFU.EX2 R53, R53 ;  /* 0x0000003500357308 */ /* 0x000ff00000000800 */
[----:B------:R-:W0:Y:S08]  /*5ef0*/  MUFU.EX2 R60, R55 ;  /* 0x00000037003c7308 */ /* 0x000e300000000800 */
[----:B------:R2:W-:Y:S08]  /*5f00*/  MUFU.EX2 R55, R40 ;  /* 0x0000002800377308 */ /* 0x0005f00000000800 */
[----:B------:R-:W-:Y:S01]  /*5f10*/  MUFU.EX2 R54, R54 ;  /* 0x0000003600367308 */ /* 0x000fe20000000800 */
[----:B--2---:R-:W-:Y:S01]  /*5f20*/  FADD.FTZ R40, R46, R3 ;  /* 0x000000032e287221 */ /* 0x004fe20000010000 */
[----:B---3--:R-:W-:-:S04]  /*5f30*/  FADD.FTZ R3, R59, R6 ;  /* 0x000000063b037221 */ /* 0x008fc80000010000 */
[----:B------:R-:W-:Y:S02]  /*5f40*/  FADD.FTZ R6, R64, R3 ;  /* 0x0000000340067221 */ /* 0x000fe40000010000 */
[----:B------:R-:W1:Y:S02]  /*5f50*/  MUFU.EX2 R63, R56 ;  /* 0x00000038003f7308 */ /* 0x000e640000000800 */
[----:B------:R-:W-:-:S04]  /*5f60*/  FADD.FTZ R3, R67, R6 ;  /* 0x0000000643037221 */ /* 0x000fc80000010000 */
[----:B0-----:R-:W-:Y:S02]  /*5f70*/  FADD.FTZ R6, R60, R3 ;  /* 0x000000033c067221 */ /* 0x001fe40000010000 */
[----:B------:R-:W0:Y:S08]  /*5f80*/  MUFU.EX2 R57, R57 ;  /* 0x0000003900397308 */ /* 0x000e300000000800 */
[----:B------:R2:W3:Y:S01]  /*5f90*/  MUFU.EX2 R56, R43 ;  /* 0x0000002b00387308 */ /* 0x0004e20000000800 */
[----:B-1----:R-:W-:-:S04]  /*5fa0*/  FADD.FTZ R6, R63, R6 ;  /* 0x000000063f067221 */ /* 0x002fc80000010000 */
[----:B------:R-:W-:-:S03]  /*5fb0*/  FADD.FTZ R77, R55, R6 ;  /* 0x00000006374d7221 */ /* 0x000fc60000010000 */
[----:B------:R-:W1:Y:S01]  /*5fc0*/  MUFU.EX2 R58, R58 ;  /* 0x0000003a003a7308 */ /* 0x000e620000000800 */
[----:B--2---:R-:W-:-:S04]  /*5fd0*/  FADD.FTZ R43, R49, R40 ;  /* 0x00000028312b7221 */ /* 0x004fc80000010000 */
[----:B------:R-:W-:-:S03]  /*5fe0*/  FADD.FTZ R40, R50, R43 ;  /* 0x0000002b32287221 */ /* 0x000fc60000010000 */
[----:B------:R-:W2:Y:S01]  /*5ff0*/  MUFU.EX2 R61, R61 ;  /* 0x0000003d003d7308 */ /* 0x000ea20000000800 */
[----:B------:R-:W-:-:S04]  /*6000*/  FADD.FTZ R43, R53, R40 ;  /* 0x00000028352b7221 */ /* 0x000fc80000010000 */
[----:B------:R-:W-:-:S03]  /*6010*/  FADD.FTZ R40, R54, R43 ;  /* 0x0000002b36287221 */ /* 0x000fc60000010000 */
[----:B------:R-:W4:Y:S01]  /*6020*/  MUFU.EX2 R51, R47 ;  /* 0x0000002f00337308 */ /* 0x000f220000000800 */
[----:B0-----:R-:W-:Y:S01]  /*6030*/  FADD.FTZ R3, R57, R40 ;  /* 0x0000002839037221 */ /* 0x001fe20000010000 */
[----:B---3--:R-:W-:-:S03]  /*6040*/  FADD.FTZ R40, R56, R77 ;  /* 0x0000004d38287221 */ /* 0x008fc60000010000 */
[----:B-1----:R-:W-:-:S03]  /*6050*/  FADD.FTZ R6, R58, R3 ;  /* 0x000000033a067221 */ /* 0x002fc60000010000 */
[----:B------:R-:W0:Y:S01]  /*6060*/  MUFU.EX2 R62, R62 ;  /* 0x0000003e003e7308 */ /* 0x000e220000000800 */
[----:B--2---:R-:W-:-:S07]  /*6070*/  FADD.FTZ R3, R61, R6 ;  /* 0x000000063d037221 */ /* 0x004fce0000010000 */
[----:B------:R-:W1:Y:S01]  /*6080*/  MUFU.EX2 R52, R48 ;  /* 0x0000003000347308 */ /* 0x000e620000000800 */
[----:B----4-:R-:W-:-:S07]  /*6090*/  FADD.FTZ R77, R51, R40 ;  /* 0x00000028334d7221 */ /* 0x010fce0000010000 */
        /* <DEDUP_REMOVED lines=23> */
[----:B--2---:R-:W-:Y:S01]  /*6210*/  FADD.FTZ R77, R39, R68 ;  /* 0x00000044274d7221 */ /* 0x004fe20000010000 */
[----:B0-----:R-:W-:-:S03]  /*6220*/  FADD.FTZ R3, R76, R3 ;  /* 0x000000034c037221 */ /* 0x001fc60000010000 */
[----:B-1----:R-:W-:Y:S01]  /*6230*/  FADD.FTZ R6, R40, R77 ;  /* 0x0000004d28067221 */ /* 0x002fe20000010000 */
[----:B------:R-:W-:Y:S06]  /*6240*/  @!P0 BRA `(.L_x_184) ;  /* 0x0000000000048947 */ /* 0x000fec0003800000 */
[----:B------:R-:W-:Y:S01]  /*6250*/  BPT.TRAP 0x1 ;  /* 0x000000040000795c */ /* 0x000fe20000300000 */
.L_x_184:
[----:B------:R-:W-:Y:S01]  /*6260*/  ULEA UR6, UR11, UR41, 0x3 ;  /* 0x000000290b067291 */ /* 0x000fe2000f8e183f */
[----:B------:R-:W-:Y:S01]  /*6270*/  F2FP.BF16.F32.PACK_AB R9, R10, R9 ;  /* 0x000000090a09723e */ /* 0x000fe200000010ff */
[----:B------:R-:W-:Y:S01]  /*6280*/  FMUL.FTZ R88, R88, R5 ;  /* 0x0000000558587220 */ /* 0x000fe20000410000 */
        /* <DEDUP_REMOVED lines=9> */
[----:B------:R-:W-:Y:S01]  /*6320*/  FMUL.FTZ R92, R92, R5 ;  /* 0x000000055c5c7220 */ /* 0x000fe20000410000 */
[----:B------:R-:W-:Y:S01]  /*6330*/  F2FP.BF16.F32.PACK_AB R14, R26, R25 ;  /* 0x000000191a0e723e */ /* 0x000fe200000010ff */
[-C--:B------:R-:W-:Y:S01]  /*6340*/  FMUL.FTZ R93, R93, R5.reuse ;  /* 0x000000055d5d7220 */ /* 0x080fe20000410000 */
[----:B------:R-:W-:Y:S01]  /*6350*/  F2FP.BF16.F32.PACK_AB R15, R82, R24 ;  /* 0x00000018520f723e */ /* 0x000fe200000010ff */
[----:B------:R-:W-:Y:S01]  /*6360*/  FMUL.FTZ R96, R96, R5 ;  /* 0x0000000560607220 */ /* 0x000fe20000410000 */
[----:B------:R-:W-:Y:S01]  /*6370*/  F2FP.BF16.F32.PACK_AB R24, R30, R29 ;  /* 0x0000001d1e18723e */ /* 0x000fe200000010ff */
[----:B------:R-:W-:Y:S01]  /*6380*/  SYNCS.ARRIVE.TRANS64.RED.A1T0 RZ, [UR6], RZ ;  /* 0x000000ffffff79a7 */ /* 0x000fe20008100406 */
[----:B------:R-:W-:Y:S01]  /*6390*/  F2FP.BF16.F32.PACK_AB R25, R81, R28 ;  /* 0x0000001c5119723e */ /* 0x000fe200000010ff */
[----:B------:R0:W-:Y:S01]  /*63a0*/  STSM.16.M88.4 [R16+0x21800], R8 ;  /* 0x0218000810007844 */ /* 0x0001e20000000200 */
[----:B------:R-:W-:Y:S01]  /*63b0*/  F2FP.BF16.F32.PACK_AB R26, R34, R33 ;  /* 0x00000021221a723e */ /* 0x000fe200000010ff */
[----:B------:R-:W-:Y:S01]  /*63c0*/  FMUL.FTZ R97, R97, R5 ;  /* 0x0000000561617220 */ /* 0x000fe20000410000 */
[----:B------:R-:W-:Y:S01]  /*63d0*/  F2FP.BF16.F32.PACK_AB R27, R36, R27 ;  /* 0x0000001b241b723e */ /* 0x000fe200000010ff */
[----:B------:R1:W-:Y:S01]  /*63e0*/  STSM.16.M88.4 [R22], R12 ;  /* 0x0000000c16007844 */ /* 0x0003e20000000200 */
[----:B------:R-:W-:Y:S01]  /*63f0*/  F2FP.BF16.F32.PACK_AB R28, R38, R37 ;  /* 0x00000025261c723e */ /* 0x000fe200000010ff */
[----:B------:R-:W-:Y:S01]  /*6400*/  FMUL.FTZ R100, R100, R5 ;  /* 0x0000000564647220 */ /* 0x000fe20000410000 */
[----:B------:R-:W-:Y:S01]  /*6410*/  F2FP.BF16.F32.PACK_AB R29, R35, R21 ;  /* 0x00000015231d723e */ /* 0x000fe200000010ff */
[----:B------:R2:W-:Y:S01]  /*6420*/  STSM.16.M88.4 [R18], R24 ;  /* 0x0000001812007844 */ /* 0x0005e20000000200 */
[----:B------:R-:W-:Y:S01]  /*6430*/  F2FP.BF16.F32.PACK_AB R30, R42, R41 ;  /* 0x000000292a1e723e */ /* 0x000fe200000010ff */
[----:B------:R-:W-:Y:S01]  /*6440*/  FMUL.FTZ R101, R101, R5 ;  /* 0x0000000565657220 */ /* 0x000fe20000410000 */
        /* <DEDUP_REMOVED lines=10> */
[----:B0-----:R-:W-:Y:S01]  /*64f0*/  F2FP.BF16.F32.PACK_AB R8, R54, R53 ;  /* 0x000000353608723e */ /* 0x001fe200000010ff */
[----:B------:R-:W-:Y:S01]  /*6500*/  FMUL.FTZ R112, R112, R5 ;  /* 0x0000000570707220 */ /* 0x000fe20000410000 */
[----:B------:R-:W-:Y:S01]  /*6510*/  F2FP.BF16.F32.PACK_AB R9, R63, R60 ;  /* 0x0000003c3f09723e */ /* 0x000fe200000010ff */
[----:B------:R2:W-:Y:S01]  /*6520*/  STSM.16.M88.4 [R16+0x27800], R32 ;  /* 0x0278002010007844 */ /* 0x0005e20000000200 */
[----:B------:R-:W-:Y:S01]  /*6530*/  F2FP.BF16.F32.PACK_AB R10, R58, R57 ;  /* 0x000000393a0a723e */ /* 0x000fe200000010ff */
[----:B------:R-:W-:Y:S01]  /*6540*/  FMUL.FTZ R113, R113, R5 ;  /* 0x0000000571717220 */ /* 0x000fe20000410000 */
[----:B------:R-:W-:Y:S01]  /*6550*/  F2FP.BF16.F32.PACK_AB R11, R56, R55 ;  /* 0x00000037380b723e */ /* 0x000fe200000010ff */
[----:B------:R-:W-:Y:S01]  /*6560*/  FMUL.FTZ R116, R116, R5 ;  /* 0x0000000574747220 */ /* 0x000fe20000410000 */
[----:B-1----:R-:W-:Y:S01]  /*6570*/  F2FP.BF16.F32.PACK_AB R12, R62, R61 ;  /* 0x0000003d3e0c723e */ /* 0x002fe200000010ff */
        /* <DEDUP_REMOVED lines=14> */
[-C--:B------:R-:W-:Y:S01]  /*6660*/  FMUL.FTZ R128, R128, R5.reuse ;  /* 0x0000000580807220 */ /* 0x080fe20000410000 */
[----:B------:R-:W-:Y:S01]  /*6670*/  ISETP.GT.AND P1, PT, R4, RZ, PT ;  /* 0x000000ff0400720c */ /* 0x000fe20003f24270 */
[-C--:B------:R-:W-:Y:S01]  /*6680*/  FMUL.FTZ R129, R129, R5.reuse ;  /* 0x0000000581817220 */ /* 0x080fe20000410000 */
[-C--:B------:R-:W-:Y:S01]  /*6690*/  FMUL.FTZ R132, R132, R5.reuse ;  /* 0x0000000584847220 */ /* 0x080fe20000410000 */
[----:B------:R2:W-:Y:S01]  /*66a0*/  STSM.16.M88.4 [R17+0x6000], R72 ;  /* 0x0060004811007844 */ /* 0x0005e20000000200 */
[----:B------:R-:W-:Y:S01]  /*66b0*/  FMUL.FTZ R133, R133, R5 ;  /* 0x0000000585857220 */ /* 0x000fe20000410000 */
        /* <DEDUP_REMOVED lines=30> */
[----:B------:R-:W-:Y:S01]  /*68a0*/  VIADD R4, R4, 0xffffffff ;  /* 0xffffffff04047836 */ /* 0x000fe20000000000 */
[----:B------:R-:W-:Y:S01]  /*68b0*/  MOV R7, R2 ;  /* 0x0000000200077202 */ /* 0x000fe20000000f00 */
[----:B------:R-:W-:-:S02]  /*68c0*/  IMAD.MOV.U32 R5, RZ, RZ, R78 ;  /* 0x000000ffff057224 */ /* 0x000fc400078e004e */
[----:B------:R-:W-:Y:S01]  /*68d0*/  IMAD.MOV.U32 R0, RZ, RZ, R70 ;  /* 0x000000ffff007224 */ /* 0x000fe200078e0046 */
[----:B0-----:R-:W-:Y:S01]  /*68e0*/  NOP ;  /* 0x0000000000007918 */ /* 0x001fe20000000000 */
[----:B--2---:R-:W-:Y:S05]  /*68f0*/  @P1 BRA `(.L_x_185) ;  /* 0xffffffd400d41947 */ /* 0x004fea000383ffff */
.L_x_174:
[----:B------:R-:W-:Y:S06]  /*6900*/  BAR.ARV 0x8, 0x200 ;  /* 0x0208000000007b1d */ /* 0x000fec0000002000 */
[----:B------:R-:W-:Y:S05]  /*6910*/  @!P0 BRA `(.L_x_186) ;  /* 0x0000000000048947 */ /* 0x000fea0003800000 */
[----:B------:R-:W-:Y:S01]  /*6920*/  BPT.TRAP 0x1 ;  /* 0x000000040000795c */ /* 0x000fe20000300000 */
.L_x_186:
[----:B------:R-:W-:Y:S01]  /*6930*/  ULEA UR4, UR38, UR41, 0x3 ;  /* 0x0000002926047291 */ /* 0x000fe2000f8e183f */
[----:B------:R-:W-:-:S08]  /*6940*/  SHF.L.U32 R0, R2, 0x1f, RZ ;  /* 0x0000001f02007819 */ /* 0x000fd000000006ff */
[----:B------:R0:W2:Y:S01]  /*6950*/  SYNCS.PHASECHK.TRANS64.TRYWAIT P1, [UR4+0x2d850], R0 ;  /* 0x02d85000ff0075a7 */ /* 0x0000a20008020144 */
[----:B------:R-:W-:Y:S05]  /*6960*/  @!P0 BRA `(.L_x_187) ;  /* 0x0000000000048947 */ /* 0x000fea0003800000 */
[----:B------:R-:W-:Y:S01]  /*6970*/  BPT.TRAP 0x1 ;  /* 0x000000040000795c */ /* 0x000fe20000300000 */
.L_x_187:
[----:B--2---:R-:W-:Y:S05]  /*6980*/  @P1 BRA `(.L_x_188) ;  /* 0x0000000000081947 */ /* 0x004fea0003800000 */
[----:B------:R-:W2:Y:S02]  /*6990*/  SYNCS.PHASECHK.TRANS64.TRYWAIT P1, [UR4+0x2d850], R0 ;  /* 0x02d85000ff0075a7 */ /* 0x000ea40008020144 */
[----:B--2---:R-:W-:Y:S05]  /*69a0*/  @!P1 BRA `(.L_x_189) ;  /* 0x0000007400fc9947 */ /* 0x004fea0003800000 */
.L_x_188:
[----:B------:R-:W-:Y:S01]  /*69b0*/  UIADD3 UR41, UR41, 0x400, URZ ;  /* 0x0000040029297890 */ /* 0x000fe2000fffe03f */
[----:B------:R-:W-:Y:S01]  /*69c0*/  WARPGROUP.ARRIVE ;  /* 0x00000000000079c5 */ /* 0x000fe20000000000 */
[----:B------:R-:W-:Y:S01]  /*69d0*/  ULOP3.LUT UR39, UR39, 0x10000, URZ, 0xfc, !UPT ;  /* 0x0001000027277892 */ /* 0x000fe2000f8efc3f */
[----:B0-2---:R-:W0:Y:S01]  /*69e0*/  SHFL.BFLY PT, R0, R3, 0x2, 0x1f ;  /* 0x0c401f0003007f89 */ /* 0x005e2200000e0000 */
[----:B------:R-:W-:Y:S01]  /*69f0*/  USHF.R.U32.HI UR41, URZ, 0x4, UR41 ;  /* 0x000000043f297899 */ /* 0x000fe20008011629 */
[----:B------:R-:W-:Y:S01]  /*6a00*/  IMAD.MOV.U32 R35, RZ, RZ, RZ ;  /* 0x000000ffff237224 */ /* 0x000fe200078e00ff */
[----:B------:R-:W-:Y:S01]  /*6a10*/  UMOV UR9, 0x40000040 ;  /* 0x4000004000097882 */ /* 0x000fe20000000000 */
[----:B------:R-:W-:Y:S01]  /*6a20*/  UMOV UR11, 0x80000020 ;  /* 0x80000020000b7882 */ /* 0x000fe20000000000 */
[----:B------:R-:W-:Y:S01]  /*6a30*/  ULOP3.LUT UR41, UR41, 0x3fff, URZ, 0xc0, !UPT ;  /* 0x00003fff29297892 */ /* 0x000fe2000f8ec03f */
[----:B------:R-:W2:Y:S01]  /*6a40*/  SHFL.BFLY PT, R5, R6, 0x2, 0x1f ;  /* 0x0c401f0006057f89 */ /* 0x000ea200000e0000 */
[----:B------:R-:W-:Y:S01]  /*6a50*/  UMOV UR8, UR39 ;  /* 0x0000002700087c82 */ /* 0x000fe20008000000 */
[----:B-1----:R-:W-:Y:S01]  /*6a60*/  IMAD.MOV.U32 R9, RZ, RZ, RZ ;  /* 0x000000ffff097224 */ /* 0x002fe200078e00ff */
[----:B------:R-:W-:-:S04]  /*6a70*/  ULOP3.LUT UR5, UR41, 0x2000000, URZ, 0xfc, !UPT ;  /* 0x0200000029057892 */ /* 0x000fc8000f8efc3f */
[----:B------:R-:W-:-:S07]  /*6a80*/  UIMAD UR5, UR38, 0x600, UR5 ;  /* 0x00000600260578a4 */ /* 0x000fce000f8e0205 */
[----:B------:R-:W-:Y:S02]  /*6a90*/  UMOV UR10, UR5 ;  /* 0x00000005000a7c82 */ /* 0x000fe40008000000 */
[----:B------:R-:W-:Y:S01]  /*6aa0*/  HGMMA.64x96x16.F32.BF16 R88, gdesc[UR8].tnspB, R88, gsb0 ;  /* 0x41600000085879f0 */ /* 0x000fe20008001858 */
[----:B------:R-:W-:Y:S01]  /*6ab0*/  UIADD3 UR8, UR39, 0x2, URZ ;  /* 0x0000000227087890 */ /* 0x000fe2000fffe03f */
[----:B0-----:R-:W-:Y:S01]  /*6ac0*/  FADD.FTZ R0, R0, R3 ;  /* 0x0000000300007221 */ /* 0x001fe20000010000 */
[----:B------:R-:W-:Y:S01]  /*6ad0*/  UIADD3 UR10, UR5, 0x40, URZ ;  /* 0x00000040050a7890 */ /* 0x000fe2000fffe03f */
[----:B------:R-:W-:Y:S01]  /*6ae0*/  IMAD.MOV.U32 R3, RZ, RZ, -0x800000 ;  /* 0xff800000ff037424 */ /* 0x000fe200078e00ff */
[----:B------:R-:W-:Y:S01]  /*6af0*/  UMOV UR9, 0x40000040 ;  /* 0x4000004000097882 */ /* 0x000fe20000000000 */
[----:B------:R-:W-:Y:S01]  /*6b00*/  UMOV UR11, 0x80000020 ;  /* 0x80000020000b7882 */ /* 0x000fe20000000000 */
[----:B--2---:R-:W-:Y:S02]  /*6b10*/  FADD.FTZ R4, R5, R6 ;  /* 0x0000000605047221 */ /* 0x004fe40000010000 */
[----:B------:R-:W0:Y:S04]  /*6b20*/  SHFL.BFLY PT, R5, R0, 0x1, 0x1f ;  /* 0x0c201f0000057f89 */ /* 0x000e2800000e0000 */
[----:B------:R-:W1:Y:S01]  /*6b30*/  SHFL.BFLY PT, R7, R4, 0x1, 0x1f ;  /* 0x0c201f0004077f89 */ /* 0x000e6200000e0000 */
[----:B0-----:R-:W-:Y:S01]  /*6b40*/  FADD.FTZ R8, R0, R5 ;  /* 0x0000000500087221 */ /* 0x001fe20000010000 */
[----:B------:R-:W-:-:S02]  /*6b50*/  IMAD.MOV.U32 R0, RZ, RZ, -0x800000 ;  /* 0xff800000ff007424 */ /* 0x000fc400078e00ff */
[----:B-1----:R-:W-:Y:S02]  /*6b60*/  FADD.FTZ R10, R4, R7 ;  /* 0x00000007040a7221 */ /* 0x002fe40000010000 */
[----:B------:R-:W-:-:S03]  /*6b70*/  FSETP.NE.FTZ.AND P1, PT, R8, RZ, PT ;  /* 0x000000ff0800720b */ /* 0x000fc60003f35000 */
[----:B------:R-:W-:-:S10]  /*6b80*/  FSETP.NE.FTZ.AND P2, PT, R10, RZ, PT ;  /* 0x000000ff0a00720b */ /* 0x000fd40003f55000 */
[----:B------:R-:W0:Y:S01]  /*6b90*/  @P1 MUFU.LG2 R6, R8 ;  /* 0x0000000800061308 */ /* 0x000e220000000c00 */
[C---:B------:R-:W-:Y:S02]  /*6ba0*/  @P1 FMUL.FTZ R5, R71.reuse, 0.69314718246459960938 ;  /* 0x3f31721847051820 */ /* 0x040fe40000410000 */
[----:B------:R-:W-:-:S05]  /*6bb0*/  @P2 FMUL.FTZ R4, R71, 0.69314718246459960938 ;  /* 0x3f31721847042820 */ /* 0x000fca0000410000 */
        /* <DEDUP_REMOVED lines=55> */
.L_x_190:
[----:B------:R-:W-:Y:S01]  /*6f30*/  UIADD3 UR4, UR4, 0x2d860, URZ ;  /* 0x0002d86004047890 */ /* 0x000fe2000fffe03f */
[-C--:B------:R-:W-:Y:S01]  /*6f40*/  FMUL.FTZ R6, R88, R35.reuse ;  /* 0x0000002358067220 */ /* 0x080fe20000410000 */
[----:B------:R-:W-:Y:S01]  /*6f50*/  UIADD3 UR38, UR38, 0x1, URZ ;  /* 0x0000000126267890 */ /* 0x000fe2000fffe03f */
[-C--:B------:R-:W-:Y:S01]  /*6f60*/  FMUL.FTZ R33, R89, R35.reuse ;  /* 0x0000002359217220 */ /* 0x080fe20000410000 */
[----:B------:R-:W-:Y:S01]  /*6f70*/  UPRMT UR4, UR42, 0x654, UR4 ;  /* 0x000006542a047896 */ /* 0x000fe20008000004 */
[-C--:B------:R-:W-:Y:S01]  /*6f80*/  FMUL.FTZ R7, R92, R35.reuse ;  /* 0x000000235c077220 */ /* 0x080fe20000410000 */
[----:B------:R-:W-:Y:S01]  /*6f90*/  UISETP.NE.AND UP0, UPT, UR38, 0x2, UPT ;  /* 0x000000022600788c */ /* 0x000fe2000bf05270 */
[-C--:B------:R-:W-:Y:S01]  /*6fa0*/  FMUL.FTZ R8, R93, R35.reuse ;  /* 0x000000235d087220 */ /* 0x080fe20000410000 */
[-C--:B------:R-:W-:Y:S01]  /*6fb0*/  FMUL.FTZ R14, R96, R35.reuse ;  /* 0x00000023600e7220 */ /* 0x080fe20000410000 */
[-C--:B------:R-:W-:Y:S01]  /*6fc0*/  FMUL.FTZ R49, R97, R35.reuse ;  /* 0x0000002361317220 */ /* 0x080fe20000410000 */
[-C--:B------:R-:W-:Y:S01]  /*6fd0*/  FMUL.FTZ R47, R100, R35.reuse ;  /* 0x00000023642f7220 */ /* 0x080fe20000410000 */
[-C--:B------:R-:W-:Y:S01]  /*6fe0*/  FMUL.FTZ R50, R101, R35.reuse ;  /* 0x0000002365327220 */ /* 0x080fe20000410000 */
[-C--:B------:R-:W-:Y:S01]  /*6ff0*/  FMUL.FTZ R46, R104, R35.reuse ;  /* 0x00000023682e7220 */ /* 0x080fe20000410000 */
[----:B------:R-:W-:Y:S01]  /*7000*/  SYNCS.ARRIVE.TRANS64.RED.A1T0 RZ, [UR4], RZ ;  /* 0x000000ffffff79a7 */ /* 0x000fe20008100404 */
[----:B------:R-:W-:Y:S01]  /*7010*/  USEL UR4, URZ, 0x1, UP0 ;  /* 0x000000013f047887 */ /* 0x000fe20008000000 */
        /* <DEDUP_REMOVED lines=36> */
[----:B------:R-:W-:Y:S01]  /*7260*/  PLOP3.LUT P0, PT, PT, PT, PT, 0x8, 0x0 ;  /* 0x000000000000781c */ /* 0x000fe20003f0e170 */
[-C--:B------:R-:W-:Y:S01]  /*7270*/  FMUL.FTZ R53, R131, R9.reuse ;  /* 0x0000000983357220 */ /* 0x080fe20000410000 */
[-C--:B------:R-:W-:Y:S01]  /*7280*/  FMUL.FTZ R52, R134, R9.reuse ;  /* 0x0000000986347220 */ /* 0x080fe20000410000 */
[----:B------:R-:W-:Y:S01]  /*7290*/  FMUL.FTZ R135, R135, R9 ;  /* 0x0000000987877220 */ /* 0x000fe20000410000 */
[----:B------:R-:W-:Y:S01]  /*72a0*/  IADD3 R145, R145, 0x1, RZ ;  /* 0x0000000191917810 */ /* 0x000fe20007ffe0ff */
[----:B------:R-:W-:Y:S01]  /*72b0*/  USEL UR38, UR38, URZ, UP0 ;  /* 0x0000003f26267287 */ /* 0x000fe20008000000 */
[----:B------:R-:W-:-:S11]  /*72c0*/  LOP3.LUT R2, R2, UR4, RZ, 0x3c, !PT ;  /* 0x0000000402027c12 */ /* 0x000fd6000f8e3cff */
.L_x_166:
[----:B------:R-:W0:Y:S08]  /*72d0*/  S2UR UR42, SR_CgaCtaId ;  /* 0x00000000002a79c3 */ /* 0x000e300000008800 */
[----:B------:R-:W-:Y:S06]  /*72e0*/  BAR.SYNC.DEFER_BLOCKING 0x5, 0x200 ;  /* 0x0148000000007b1d */ /* 0x000fec0000010000 */
[----:B------:R-:W-:Y:S01]  /*72f0*/  UMOV UR41, 0x400 ;  /* 0x0000040000297882 */ /* 0x000fe20000000000 */
[----:B------:R-:W-:Y:S01]  /*7300*/  BSSY B0, `(.L_x_191) ;  /* 0x000019f000007945 */ /* 0x000fe20003800000 */
[----:B0-----:R-:W-:-:S09]  /*7310*/  ULEA UR41, UR42, UR41, 0x18 ;  /* 0x000000292a297291 */ /* 0x001fd2000f8ec03f */
[----:B------:R-:W0:Y:S01]  /*7320*/  LDS.128 R28, [UR41+0x2d8d0] ;  /* 0x02d8d029ff1c7984 */ /* 0x000e220008000c00 */
[----:B------:R-:W-:Y:S06]  /*7330*/  BAR.ARV 0x4, 0x200 ;  /* 0x0108000000007b1d */ /* 0x000fec0000002000 */
[----:B------:R-:W-:Y:S05]  /*7340*/  @P0 BRA `(.L_x_192) ;  /* 0x0000001000200947 */ /* 0x000fea0003800000 */
[----:B------:R-:W1:Y:S08]  /*7350*/  S2UR UR6, SR_SWINHI ;  /* 0x00000000000679c3 */ /* 0x000e700000002f00 */
[----:B------:R-:W-:Y:S06]  /*7360*/  BAR.SYNC.DEFER_BLOCKING 0x1, 0x180 ;  /* 0x0046000000007b1d */ /* 0x000fec0000010000 */
[----:B------:R-:W-:Y:S01]  /*7370*/  UMOV UR4, UR41 ;  /* 0x0000002900047c82 */ /* 0x000fe20008000000 */
[----:B-1----:R-:W-:Y:S01]  /*7380*/  UMOV UR5, UR6 ;  /* 0x0000000600057c82 */ /* 0x002fe20008000000 */
[----:B------:R-:W-:-:S02]  /*7390*/  IMAD.U32 R20, RZ, RZ, UR4 ;  /* 0x00000004ff147e24 */ /* 0x000fc4000f8e00ff */
[----:B------:R-:W-:Y:S01]  /*73a0*/  IMAD.U32 R21, RZ, RZ, UR5 ;  /* 0x00000005ff157e24 */ /* 0x000fe2000f8e00ff */
[----:B------:R-:W-:Y:S01]  /*73b0*/  ULDC.64 UR4, c[0x0][0xc08] ;  /* 0x0003020000047ab9 */ /* 0x000fe20000000a00 */
[----:B------:R-:W-:-:S03]  /*73c0*/  IMAD.WIDE R4, R152, 0x2, R20 ;  /* 0x0000000298047825 */ /* 0x000fc600078e0214 */
[C---:B------:R-:W-:Y:S02]  /*73d0*/  LOP3.LUT R25, R4.reuse, 0x180, RZ, 0xc0, !PT ;  /* 0x0000018004197812 */ /* 0x040fe400078ec0ff */
[C---:B------:R-:W-:Y:S02]  /*73e0*/  IADD3 R75, P4, R4.reuse, 0x20, RZ ;  /* 0x00000020044b7810 */ /* 0x040fe40007f9e0ff */
[----:B------:R-:W-:Y:S02]  /*73f0*/  SHF.R.U64 R25, R25, 0x3, RZ ;  /* 0x0000000319197819 */ /* 0x000fe400000012ff */
[C---:B------:R-:W-:Y:S01]  /*7400*/  IADD3 R77, P3, R4.reuse, 0x3000, RZ ;  /* 0x00003000044d7810 */ /* 0x040fe20007f7e0ff */
[--C-:B------:R-:W-:Y:S01]  /*7410*/  IMAD.X R11, RZ, RZ, R5.reuse, P4 ;  /* 0x000000ffff0b7224 */ /* 0x100fe200020e0605 */
[C---:B------:R-:W-:Y:S02]  /*7420*/  IADD3 R79, P2, R4.reuse, 0x3020, RZ ;  /* 0x00003020044f7810 */ /* 0x040fe40007f5e0ff */
[C---:B------:R-:W-:Y:S01]  /*7430*/  IADD3 R81, P1, R4.reuse, 0x6000, RZ ;  /* 0x0000600004517810 */ /* 0x040fe20007f3e0ff */
[----:B------:R-:W-:Y:S01]  /*7440*/  IMAD.X R13, RZ, RZ, R5, P3 ;  /* 0x000000ffff0d7224 */ /* 0x000fe200018e0605 */
[----:B------:R-:W-:-:S02]  /*7450*/  IADD3 R83, P0, R4, 0x6020, RZ ;  /* 0x0000602004537810 */ /* 0x000fc40007f1e0ff */
[----:B------:R-:W-:Y:S01]  /*7460*/  LOP3.LUT R4, R25, R4, RZ, 0x3c, !PT ;  /* 0x0000000419047212 */ /* 0x000fe200078e3cff */
[--C-:B------:R-:W-:Y:S01]  /*7470*/  IMAD.X R25, RZ, RZ, R5.reuse, P1 ;  /* 0x000000ffff197224 */ /* 0x100fe200008e0605 */
[-C--:B------:R-:W-:Y:S01]  /*7480*/  IADD3.X R9, RZ, R5.reuse, RZ, P2, !PT ;  /* 0x00000005ff097210 */ /* 0x080fe200017fe4ff */
[----:B------:R-:W-:Y:S01]  /*7490*/  IMAD.X R27, RZ, RZ, R5, P0 ;  /* 0x000000ffff1b7224 */ /* 0x000fe200000e0605 */
[----:B------:R-:W-:Y:S02]  /*74a0*/  MOV R74, R4 ;  /* 0x00000004004a7202 */ /* 0x000fe40000000f00 */
[----:B------:R-:W-:Y:S02]  /*74b0*/  F2FP.BF16.F32.PACK_AB R5, R26, R73 ;  /* 0x000000491a05723e */ /* 0x000fe400000010ff */
[----:B------:R-:W-:Y:S02]  /*74c0*/  LOP3.LUT R10, R75, 0x180, RZ, 0xc0, !PT ;  /* 0x000001804b0a7812 */ /* 0x000fe400078ec0ff */
[----:B------:R-:W-:-:S02]  /*74d0*/  LOP3.LUT R26, R79, 0x180, RZ, 0xc0, !PT ;  /* 0x000001804f1a7812 */ /* 0x000fc400078ec0ff */
[----:B------:R-:W-:Y:S02]  /*74e0*/  F2FP.BF16.F32.PACK_AB R4, R33, R6 ;  /* 0x000000062104723e */ /* 0x000fe400000010ff */
[----:B0-----:R-:W-:Y:S02]  /*74f0*/  LOP3.LUT R28, R81, 0x180, RZ, 0xc0, !PT ;  /* 0x00000180511c7812 */ /* 0x001fe400078ec0ff */
[----:B------:R-:W-:Y:S02]  /*7500*/  LOP3.LUT R32, R83, 0x180, RZ, 0xc0, !PT ;  /* 0x0000018053207812 */ /* 0x000fe400078ec0ff */
[----:B------:R-:W-:Y:S02]  /*7510*/  LOP3.LUT R12, R77, 0x180, RZ, 0xc0, !PT ;  /* 0x000001804d0c7812 */ /* 0x000fe400078ec0ff */
[----:B------:R-:W-:Y:S02]  /*7520*/  F2FP.BF16.F32.PACK_AB R6, R8, R7 ;  /* 0x000000070806723e */ /* 0x000fe400000010ff */
[----:B------:R-:W-:-:S02]  /*7530*/  SHF.R.U64 R10, R10, 0x3, RZ ;  /* 0x000000030a0a7819 */ /* 0x000fc400000012ff */
[----:B------:R-:W-:Y:S02]  /*7540*/  SHF.R.U64 R8, R26, 0x3, RZ ;  /* 0x000000031a087819 */ /* 0x000fe400000012ff */
[----:B------:R-:W-:Y:S02]  /*7550*/  SHF.R.U64 R26, R28, 0x3, RZ ;  /* 0x000000031c1a7819 */ /* 0x000fe400000012ff */
[----:B------:R-:W-:Y:S02]  /*7560*/  SHF.R.U64 R12, R12, 0x3, RZ ;  /* 0x000000030c0c7819 */ /* 0x000fe400000012ff */
[----:B------:R-:W-:Y:S02]  /*7570*/  SHF.R.U64 R28, R32, 0x3, RZ ;  /* 0x00000003201c7819 */ /* 0x000fe400000012ff */
[----:B------:R-:W-:Y:S01]  /*7580*/  LOP3.LUT R10, R10, R75, RZ, 0x3c, !PT ;  /* 0x0000004b0a0a7212 */ /* 0x000fe200078e3cff */
[----:B------:R-:W0:Y:S01]  /*7590*/  LDC.64 R32, c[0x0][0xc00] ;  /* 0x00030000ff207b82 */ /* 0x000e220000000a00 */
[----:B------:R-:W-:-:S02]  /*75a0*/  LOP3.LUT R8, R8, R79, RZ, 0x3c, !PT ;  /* 0x0000004f08087212 */ /* 0x000fc400078e3cff */
[----:B------:R-:W-:Y:S02]  /*75b0*/  LOP3.LUT R12, R12, R77, RZ, 0x3c, !PT ;  /* 0x0000004d0c0c7212 */ /* 0x000fe400078e3cff */
[----:B------:R-:W-:Y:S02]  /*75c0*/  F2FP.BF16.F32.PACK_AB R7, R24, R71 ;  /* 0x000000471807723e */ /* 0x000fe400000010ff */
[----:B------:R-:W-:Y:S02]  /*75d0*/  LOP3.LUT R24, R26, R81, RZ, 0x3c, !PT ;  /* 0x000000511a187212 */ /* 0x000fe400078e3cff */
[----:B------:R-:W-:Y:S01]  /*75e0*/  MOV R72, R10 ;  /* 0x0000000a00487202 */ /* 0x000fe20000000f00 */
[----:B------:R1:W-:Y:S01]  /*75f0*/  STSM.16.M88.4 [R74], R4 ;  /* 0x000000044a007844 */ /* 0x0003e20000000200 */
[----:B------:R-:W-:Y:S02]  /*7600*/  MOV R71, R8 ;  /* 0x0000000800477202 */ /* 0x000fe40000000f00 */
[----:B------:R-:W-:-:S02]  /*7610*/  LOP3.LUT R26, R28, R83, RZ, 0x3c, !PT ;  /* 0x000000531c1a7212 */ /* 0x000fc400078e3cff */
[----:B------:R-:W-:Y:S02]  /*7620*/  F2FP.BF16.F32.PACK_AB R8, R49, R14 ;  /* 0x0000000e3108723e */ /* 0x000fe400000010ff */
[----:B------:R-:W-:Y:S02]  /*7630*/  F2FP.BF16.F32.PACK_AB R9, R69, R70 ;  /* 0x000000464509723e */ /* 0x000fe400000010ff */
[----:B------:R-:W-:Y:S02]  /*7640*/  F2FP.BF16.F32.PACK_AB R10, R50, R47 ;  /* 0x0000002f320a723e */ /* 0x000fe400000010ff */
[----:B------:R-:W-:Y:S02]  /*7650*/  F2FP.BF16.F32.PACK_AB R11, R67, R68 ;  /* 0x00000044430b723e */ /* 0x000fe400000010ff */
[----:B------:R-:W-:Y:S02]  /*7660*/  MOV R28, R12 ;  /* 0x0000000c001c7202 */ /* 0x000fe40000000f00 */
[----:B------:R-:W-:Y:S01]  /*7670*/  F2FP.BF16.F32.PACK_AB R14, R48, R15 ;  /* 0x0000000f300e723e */ /* 0x000fe200000010ff */
[----:B------:R-:W-:Y:S01]  /*7680*/  STSM.16.M88.4 [R72], R8 ;  /* 0x0000000848007844 */ /* 0x000fe20000000200 */
[----:B------:R-:W-:-:S02]  /*7690*/  F2FP.BF16.F32.PACK_AB R12, R51, R46 ;  /* 0x0000002e330c723e */ /* 0x000fc400000010ff */
[----:B------:R-:W-:Y:S02]  /*76a0*/  F2FP.BF16.F32.PACK_AB R13, R65, R66 ;  /* 0x00000042410d723e */ /* 0x000fe400000010ff */
[----:B------:R-:W-:Y:S02]  /*76b0*/  F2FP.BF16.F32.PACK_AB R15, R63, R64 ;  /* 0x000000403f0f723e */ /* 0x000fe400000010ff */
[----:B------:R-:W-:Y:S02]  /*76c0*/  MOV R47, R24 ;  /* 0x00000018002f7202 */ /* 0x000fe40000000f00 */
[----:B------:R-:W-:Y:S01]  /*76d0*/  MOV R46, R26 ;  /* 0x0000001a002e7202 */ /* 0x000fe20000000f00 */
[----:B------:R2:W-:Y:S01]  /*76e0*/  STSM.16.M88.4 [R28], R12 ;  /* 0x0000000c1c007844 */ /* 0x0005e20000000200 */
[----:B-1----:R-:W-:Y:S02]  /*76f0*/  F2FP.BF16.F32.PACK_AB R4, R45, R40 ;  /* 0x000000282d04723e */ /* 0x002fe400000010ff */
[----:B------:R-:W-:-:S02]  /*7700*/  F2FP.BF16.F32.PACK_AB R5, R61, R62 ;  /* 0x0000003e3d05723e */ /* 0x000fc400000010ff */
[----:B------:R-:W-:Y:S02]  /*7710*/  F2FP.BF16.F32.PACK_AB R6, R44, R39 ;  /* 0x000000272c06723e */ /* 0x000fe400000010ff */
[----:B------:R-:W-:Y:S02]  /*7720*/  F2FP.BF16.F32.PACK_AB R7, R59, R60 ;  /* 0x0000003c3b07723e */ /* 0x000fe400000010ff */
[----:B------:R-:W-:Y:S02]  /*7730*/  F2FP.BF16.F32.PACK_AB R24, R43, R38 ;  /* 0x000000262b18723e */ /* 0x000fe400000010ff */
[----:B------:R-:W-:Y:S01]  /*7740*/  F2FP.BF16.F32.PACK_AB R25, R57, R58 ;  /* 0x0000003a3919723e */ /* 0x000fe200000010ff */
[----:B------:R1:W-:Y:S01]  /*7750*/  STSM.16.M88.4 [R71], R4 ;  /* 0x0000000447007844 */ /* 0x0003e20000000200 */
[----:B------:R-:W-:Y:S01]  /*7760*/  F2FP.BF16.F32.PACK_AB R26, R42, R37 ;  /* 0x000000252a1a723e */ /* 0x000fe200000010ff */
[----:B------:R-:W-:Y:S01]  /*7770*/  IMAD.SHL.U32 R37, R137, 0x4, RZ ;  /* 0x0000000489257824 */ /* 0x000fe200078e00ff */
[----:B------:R-:W-:Y:S01]  /*7780*/  F2FP.BF16.F32.PACK_AB R27, R55, R56 ;  /* 0x00000038371b723e */ /* 0x000fe200000010ff */
[----:B--2---:R-:W2:Y:S01]  /*7790*/  LDC R28, c[0x0][0xbe8] ;  /* 0x0002fa00ff1c7b82 */ /* 0x004ea20000000800 */
[----:B------:R-:W-:-:S02]  /*77a0*/  F2FP.BF16.F32.PACK_AB R8, R41, R36 ;  /* 0x000000242908723e */ /* 0x000fc400000010ff */
[----:B------:R-:W-:Y:S01]  /*77b0*/  F2FP.BF16.F32.PACK_AB R9, R53, R54 ;  /* 0x000000363509723e */ /* 0x000fe200000010ff */
[----:B------:R3:W-:Y:S01]  /*77c0*/  STSM.16.M88.4 [R47], R24 ;  /* 0x000000182f007844 */ /* 0x0007e20000000200 */
[----:B------:R-:W-:Y:S02]  /*77d0*/  F2FP.BF16.F32.PACK_AB R10, R35, R34 ;  /* 0x00000022230a723e */ /* 0x000fe400000010ff */
[----:B------:R-:W-:Y:S02]  /*77e0*/  F2FP.BF16.F32.PACK_AB R11, R135, R52 ;  /* 0x00000034870b723e */ /* 0x000fe400000010ff */
[----:B------:R-:W-:Y:S02]  /*77f0*/  ISETP.NE.U32.AND P2, PT, RZ, UR4, PT ;  /* 0x00000004ff007c0c */ /* 0x000fe4000bf45070 */
[----:B0-----:R-:W-:Y:S01]  /*7800*/  ISETP.NE.U32.AND P0, PT, R32, RZ, PT ;  /* 0x000000ff2000720c */ /* 0x001fe20003f05070 */
[----:B------:R3:W-:Y:S01]  /*7810*/  STSM.16.M88.4 [R46], R8 ;  /* 0x000000082e007844 */ /* 0x0007e20000000200 */
[----:B------:R-:W-:Y:S01]  /*7820*/  BAR.SYNC.DEFER_BLOCKING 0x1, 0x180 ;  /* 0x0046000000007b1d */ /* 0x000fe20000010000 */
[----:B------:R-:W-:-:S02]  /*7830*/  ISETP.NE.AND.EX P2, PT, RZ, UR5, PT, P2 ;  /* 0x00000005ff007c0c */ /* 0x000fc4000bf45320 */
[----:B------:R-:W-:Y:S02]  /*7840*/  ISETP.NE.AND.EX P0, PT, R33, RZ, PT, P0 ;  /* 0x000000ff2100720c */ /* 0x000fe40003f05300 */
[----:B------:R-:W-:Y:S02]  /*7850*/  SHF.L.U64.HI R12, R137, 0x2, R142 ;  /* 0x00000002890c7819 */ /* 0x000fe4000001028e */
[----:B------:R-:W-:Y:S02]  /*7860*/  IADD3 R32, P1, R37, R32, RZ ;  /* 0x0000002025207210 */ /* 0x000fe40007f3e0ff */
[----:B------:R-:W-:-:S03]  /*7870*/  MOV R40, RZ ;  /* 0x000000ff00287202 */ /* 0x000fc60000000f00 */
[C---:B------:R-:W-:Y:S02]  /*7880*/  IMAD.X R33, R12.reuse, 0x1, R33, P1 ;  /* 0x000000010c217824 */ /* 0x040fe400008e0621 */
[----:B-1----:R-:W-:Y:S01]  /*7890*/  @P2 IADD3 R4, P3, R37, UR4, RZ ;  /* 0x0000000425042c10 */ /* 0x002fe2000ff7e0ff */
[----:B------:R-:W-:Y:S02]  /*78a0*/  ULDC UR4, c[0x0][0xa88] ;  /* 0x0002a20000047ab9 */ /* 0x000fe40000000800 */
[----:B------:R-:W-:Y:S01]  /*78b0*/  IMAD.U32 R7, RZ, RZ, UR4 ;  /* 0x00000004ff077e24 */ /* 0x000fe2000f8e00ff */
[----:B------:R-:W-:Y:S01]  /*78c0*/  @P2 IADD3.X R5, R12, UR5, RZ, P3, !PT ;  /* 0x000000050c052c10 */ /* 0x000fe20009ffe4ff */
[----:B------:R3:W5:Y:S01]  /*78d0*/  @P0 LDG.E R40, desc[UR36][R32.64] ;  /* 0x0000002420280981 */ /* 0x000762000c1e1900 */
[----:B--2---:R-:W-:Y:S01]  /*78e0*/  ISETP.NE.AND P1, PT, R28, 0x1, PT ;  /* 0x000000011c00780c */ /* 0x004fe20003f25270 */
[----:B------:R-:W-:Y:S02]  /*78f0*/  IMAD R15, R139, 0xc0, R150 ;  /* 0x000000c08b0f7824 */ /* 0x000fe400078e0296 */
[----:B------:R3:W5:Y:S10]  /*7900*/  @P2 LDG.E R7, desc[UR36][R4.64] ;  /* 0x0000002404072981 */ /* 0x000774000c1e1900 */
[----:B------:R-:W0:Y:S08]  /*7910*/  @P1 LDC R6, c[0x0][0xbec] ;  /* 0x0002fb00ff061b82 */ /* 0x000e300000000800 */
[----:B------:R-:W1:Y:S01]  /*7920*/  @P1 LDC R13, c[0x0][0xbf0] ;  /* 0x0002fc00ff0d1b82 */ /* 0x000e620000000800 */
[----:B---3--:R-:W-:Y:S05]  /*7930*/  @P2 BRA `(.L_x_193) ;  /* 0x0000000000102947 */ /* 0x008fea0003800000 */
[----:B------:R-:W-:Y:S05]  /*7940*/  @!P0 BRA `(.L_x_193) ;  /* 0x00000000000c8947 */ /* 0x000fea0003800000 */
[----:B------:R-:W2:Y:S04]  /*7950*/  LDG.E R4, desc[UR36][R32.64] ;  /* 0x0000002420047981 */ /* 0x000ea8000c1e1900 */
[----:B-----5:R-:W2:Y:S02]  /*7960*/  LDG.E R7, desc[UR36][R32.64+0x4] ;  /* 0x0000042420077981 */ /* 0x020ea4000c1e1900 */
[----:B--2---:R-:W-:-:S07]  /*7970*/  IMAD.IADD R7, R7, 0x1, -R4 ;  /* 0x0000000107077824 */ /* 0x004fce00078e0a04 */
.L_x_193:
[----:B------:R-:W-:Y:S01]  /*7980*/  SHF.R.S32.HI R46, RZ, 0x1f, R138 ;  /* 0x0000001fff2e7819 */ /* 0x000fe2000001148a */
[----:B0-----:R-:W-:Y:S01]  /*7990*/  @P1 IMAD.HI.U32 R4, R15, R6, RZ ;  /* 0x000000060f041227 */ /* 0x001fe200078e00ff */
[----:B------:R-:W-:Y:S01]  /*79a0*/  ULDC.64 UR4, c[0x0][0xb90] ;  /* 0x0002e40000047ab9 */ /* 0x000fe20000000a00 */
[----:B-----5:R-:W-:Y:S01]  /*79b0*/  SHF.R.S32.HI R41, RZ, 0x1f, R40 ;  /* 0x0000001fff297819 */ /* 0x020fe20000011428 */
[----:B------:R-:W0:Y:S01]  /*79c0*/  @P1 LDC R49, c[0x0][0xbec] ;  /* 0x0002fb00ff311b82 */ /* 0x000e220000000800 */
[----:B------:R-:W-:Y:S01]  /*79d0*/  IMAD R5, R46, UR4, RZ ;  /* 0x000000042e057c24 */ /* 0x000fe2000f8e02ff */
[----:B------:R-:W-:Y:S01]  /*79e0*/  SEL R142, R142, RZ, !P0 ;  /* 0x000000ff8e8e7207 */ /* 0x000fe20004000000 */
[----:B------:R-:W-:Y:S01]  /*79f0*/  IMAD.MOV.U32 R9, RZ, RZ, R15 ;  /* 0x000000ffff097224 */ /* 0x000fe200078e000f */
[----:B-1----:R-:W-:Y:S01]  /*7a00*/  @P1 SHF.R.U32.HI R9, RZ, R13, R4 ;  /* 0x0000000dff091219 */ /* 0x002fe20000011604 */
[----:B------:R-:W-:Y:S01]  /*7a10*/  IMAD R11, R144, 0x20, R136 ;  /* 0x00000020900b7824 */ /* 0x000fe200078e0288 */
[----:B------:R-:W-:Y:S01]  /*7a20*/  SEL R137, R137, RZ, !P0 ;  /* 0x000000ff89897207 */ /* 0x000fe20004000000 */
[C---:B------:R-:W-:Y:S01]  /*7a30*/  IMAD R13, R138.reuse, UR5, R5 ;  /* 0x000000058a0d7c24 */ /* 0x040fe2000f8e0205 */
[----:B------:R-:W-:Y:S01]  /*7a40*/  ULDC.64 UR6, c[0x0][0xa80] ;  /* 0x0002a00000067ab9 */ /* 0x000fe20000000a00 */
[----:B------:R-:W-:Y:S01]  /*7a50*/  IMAD.WIDE.U32 R4, R138, UR4, R40 ;  /* 0x000000048a047c25 */ /* 0x000fe2000f8e0028 */
[----:B------:R-:W-:-:S03]  /*7a60*/  ULDC.64 UR4, c[0x0][0xb98] ;  /* 0x0002e60000047ab9 */ /* 0x000fc60000000a00 */
[----:B------:R-:W-:Y:S01]  /*7a70*/  IMAD.WIDE R20, R11, 0x2, R20 ;  /* 0x000000020b147825 */ /* 0x000fe200078e0214 */
[----:B------:R-:W-:-:S03]  /*7a80*/  IADD3 R11, -R9, RZ, RZ ;  /* 0x000000ff090b7210 */ /* 0x000fc60007ffe1ff */
[----:B------:R-:W-:Y:S01]  /*7a90*/  IMAD.IADD R5, R5, 0x1, R13 ;  /* 0x0000000105057824 */ /* 0x000fe200078e020d */
[----:B------:R-:W-:Y:S01]  /*7aa0*/  SHF.R.S32.HI R13, RZ, 0x1f, R9 ;  /* 0x0000001fff0d7819 */ /* 0x000fe20000011409 */
[----:B------:R-:W-:Y:S01]  /*7ab0*/  IMAD R11, R28, R11, R15 ;  /* 0x0000000b1c0b7224 */ /* 0x000fe200078e020f */
[----:B------:R-:W-:Y:S01]  /*7ac0*/  IADD3 R15, P2, R20, 0x1800, RZ ;  /* 0x00001800140f7810 */ /* 0x000fe20007f5e0ff */
[----:B------:R-:W-:Y:S01]  /*7ad0*/  IMAD R6, R142, UR4, RZ ;  /* 0x000000048e067c24 */ /* 0x000fe2000f8e02ff */
[C---:B------:R-:W-:Y:S01]  /*7ae0*/  IADD3 R25, P6, R20.reuse, 0x3000, RZ ;  /* 0x0000300014197810 */ /* 0x040fe20007fde0ff */
[----:B------:R-:W-:Y:S01]  /*7af0*/  IMAD.WIDE.U32 R4, R137, UR4, R4 ;  /* 0x0000000489047c25 */ /* 0x000fe2000f8e0004 */
[----:B------:R-:W-:Y:S02]  /*7b00*/  LOP3.LUT R8, R15, 0x180, RZ, 0xc0, !PT ;  /* 0x000001800f087812 */ /* 0x000fe400078ec0ff */
[----:B------:R-:W-:Y:S01]  /*7b10*/  IADD3 R33, P4, R20, 0x6000, RZ ;  /* 0x0000600014217810 */ /* 0x000fe20007f9e0ff */
[----:B------:R-:W-:Y:S01]  /*7b20*/  IMAD R10, R137, UR5, R6 ;  /* 0x00000005890a7c24 */ /* 0x000fe2000f8e0206 */
[----:B------:R-:W-:Y:S01]  /*7b30*/  SHF.R.S32.HI R6, RZ, 0x1f, R11 ;  /* 0x0000001fff067819 */ /* 0x000fe2000001140b */
[----:B------:R-:W-:Y:S01]  /*7b40*/  ULDC.64 UR4, c[0x0][0xb88] ;  /* 0x0002e20000047ab9 */ /* 0x000fe20000000a00 */
[----:B------:R-:W-:Y:S01]  /*7b50*/  IADD3 R4, P0, R9, R4, RZ ;  /* 0x0000000409047210 */ /* 0x000fe20007f1e0ff */
[----:B------:R-:W-:Y:S01]  /*7b60*/  IMAD R14, R139, 0xc0, R148 ;  /* 0x000000c08b0e7824 */ /* 0x000fe200078e0294 */
[----:B------:R-:W-:Y:S01]  /*7b70*/  SHF.R.U64 R8, R8, 0x3, RZ ;  /* 0x0000000308087819 */ /* 0x000fe200000012ff */
[----:B------:R-:W-:Y:S01]  /*7b80*/  IMAD R12, R6, UR4, RZ ;  /* 0x00000004060c7c24 */ /* 0x000fe2000f8e02ff */
[----:B------:R-:W-:Y:S01]  /*7b90*/  IADD3.X R5, R13, R5, R10, P0, !PT ;  /* 0x000000050d057210 */ /* 0x000fe200007fe40a */
[----:B------:R-:W-:Y:S01]  /*7ba0*/  IMAD R47, R7, R28, RZ ;  /* 0x0000001c072f7224 */ /* 0x000fe200078e02ff */
[----:B------:R-:W-:Y:S01]  /*7bb0*/  LOP3.LUT R6, R8, R15, RZ, 0x3c, !PT ;  /* 0x0000000f08067212 */ /* 0x000fe200078e3cff */
[C---:B------:R-:W-:Y:S01]  /*7bc0*/  IMAD R9, R11.reuse, UR5, R12 ;  /* 0x000000050b097c24 */ /* 0x040fe2000f8e020c */
[----:B------:R-:W-:Y:S01]  /*7bd0*/  IADD3 R13, P5, R20, 0x4800, RZ ;  /* 0x00004800140d7810 */ /* 0x000fe20007fbe0ff */
[----:B------:R-:W-:Y:S01]  /*7be0*/  IMAD.WIDE.U32 R4, R11, UR4, R4 ;  /* 0x000000040b047c25 */ /* 0x000fe2000f8e0004 */
[----:B------:R-:W-:Y:S01]  /*7bf0*/  ULDC.64 UR4, c[0x0][0xb50] ;  /* 0x0002d40000047ab9 */ /* 0x000fe20000000a00 */
[----:B------:R-:W-:-:S02]  /*7c00*/  LOP3.LUT R24, R25, 0x180, RZ, 0xc0, !PT ;  /* 0x0000018019187812 */ /* 0x000fc400078ec0ff */
[----:B------:R-:W-:Y:S01]  /*7c10*/  IMAD.IADD R5, R5, 0x1, R9 ;  /* 0x0000000105057824 */ /* 0x000fe200078e0209 */
[----:B------:R-:W-:Y:S01]  /*7c20*/  LEA R8, P0, R4, UR4, 0x2 ;  /* 0x0000000404087c11 */ /* 0x000fe2000f8010ff */
[----:B------:R-:W-:Y:S01]  /*7c30*/  IMAD.X R7, RZ, RZ, R21, P2 ;  /* 0x000000ffff077224 */ /* 0x000fe200010e0615 */
[----:B------:R-:W-:Y:S02]  /*7c40*/  LOP3.LUT R9, R20, 0x180, RZ, 0xc0, !PT ;  /* 0x0000018014097812 */ /* 0x000fe400078ec0ff */
[----:B------:R-:W-:Y:S01]  /*7c50*/  LEA.HI.X R10, R4, UR5, R5, 0x2, P0 ;  /* 0x00000005040a7c11 */ /* 0x000fe200080f1405 */
[----:B------:R-:W-:Y:S01]  /*7c60*/  SHFL.IDX PT, R42, R8, RZ, 0x1c1f ;  /* 0x001c1fff082a7589 */ /* 0x000fe200000e0000 */
[----:B------:R-:W-:Y:S01]  /*7c70*/  LOP3.LUT P0, RZ, R146, 0x3, RZ, 0xc0, !PT ;  /* 0x0000000392ff7812 */ /* 0x000fe2000780c0ff */
[C---:B------:R-:W-:Y:S01]  /*7c80*/  VIADD R4, R14.reuse, 0x8 ;  /* 0x000000080e047836 */ /* 0x040fe20000000000 */
[----:B------:R-:W-:Y:S01]  /*7c90*/  ULDC.64 UR4, c[0x0][0xaa0] ;  /* 0x0002a80000047ab9 */ /* 0x000fe20000000a00 */
[----:B------:R-:W1:Y:S01]  /*7ca0*/  SHFL.IDX PT, R43, R10, RZ, 0x1c1f ;  /* 0x001c1fff0a2b7589 */ /* 0x000e6200000e0000 */
[----:B------:R-:W-:-:S02]  /*7cb0*/  ISETP.GE.OR P2, PT, R14, R47, P0 ;  /* 0x0000002f0e00720c */ /* 0x000fc40000746670 */
[----:B------:R-:W-:Y:S01]  /*7cc0*/  ISETP.GE.OR P0, PT, R4, R47, P0 ;  /* 0x0000002f0400720c */ /* 0x000fe20000706670 */
[----:B------:R-:W-:Y:S01]  /*7cd0*/  SHFL.IDX PT, R44, R8, 0x1, 0x1c1f ;  /* 0x003c1f00082c7f89 */ /* 0x000fe200000e0000 */
[----:B------:R-:W-:Y:S02]  /*7ce0*/  LOP3.LUT R12, R13, 0x180, RZ, 0xc0, !PT ;  /* 0x000001800d0c7812 */ /* 0x000fe400078ec0ff */
[----:B------:R-:W-:Y:S01]  /*7cf0*/  LOP3.LUT R32, R33, 0x180, RZ, 0xc0, !PT ;  /* 0x0000018021207812 */ /* 0x000fe200078ec0ff */
[----:B------:R-:W2:Y:S01]  /*7d00*/  SHFL.IDX PT, R45, R10, 0x1, 0x1c1f ;  /* 0x003c1f000a2d7f89 */ /* 0x000ea200000e0000 */
[----:B------:R-:W-:Y:S01]  /*7d10*/  SHF.R.U64 R9, R9, 0x3, RZ ;  /* 0x0000000309097819 */ /* 0x000fe200000012ff */
[----:B------:R-:W-:Y:S01]  /*7d20*/  IMAD R41, R41, UR4, RZ ;  /* 0x0000000429297c24 */ /* 0x000fe2000f8e02ff */
[----:B------:R-:W-:Y:S02]  /*7d30*/  IADD3 R5, P3, R20, 0x7800, RZ ;  /* 0x0000780014057810 */ /* 0x000fe40007f7e0ff */
[----:B------:R-:W-:-:S02]  /*7d40*/  SHF.R.U64 R24, R24, 0x3, RZ ;  /* 0x0000000318187819 */ /* 0x000fc400000012ff */
[----:B------:R-:W-:Y:S01]  /*7d50*/  SHF.R.U64 R12, R12, 0x3, RZ ;  /* 0x000000030c0c7819 */ /* 0x000fe200000012ff */
[--C-:B------:R-:W-:Y:S01]  /*7d60*/  IMAD.X R37, RZ, RZ, R21.reuse, P3 ;  /* 0x000000ffff257224 */ /* 0x100fe200018e0615 */
[----:B------:R-:W-:Y:S02]  /*7d70*/  SHF.R.U64 R32, R32, 0x3, RZ ;  /* 0x0000000320207819 */ /* 0x000fe400000012ff */
[----:B------:R-:W-:Y:S02]  /*7d80*/  LOP3.LUT R20, R9, R20, RZ, 0x3c, !PT ;  /* 0x0000001409147212 */ /* 0x000fe400078e3cff */
[----:B------:R-:W-:Y:S02]  /*7d90*/  LOP3.LUT R24, R24, R25, RZ, 0x3c, !PT ;  /* 0x0000001918187212 */ /* 0x000fe400078e3cff */
[----:B------:R-:W-:Y:S01]  /*7da0*/  LOP3.LUT R12, R12, R13, RZ, 0x3c, !PT ;  /* 0x0000000d0c0c7212 */ /* 0x000fe200078e3cff */
[----:B-1----:R1:W-:Y:S01]  /*7db0*/  @!P2 ST.E desc[UR36][R42.64], R3 ;  /* 0x000000032a00a985 */ /* 0x0023e2000c101924 */
[----:B------:R-:W-:Y:S01]  /*7dc0*/  LOP3.LUT R32, R32, R33, RZ, 0x3c, !PT ;  /* 0x0000002120207212 */ /* 0x000fe200078e3cff */
[--C-:B------:R-:W-:Y:S01]  /*7dd0*/  IMAD.X R13, RZ, RZ, R21.reuse, P5 ;  /* 0x000000ffff0d7224 */ /* 0x100fe200028e0615 */
[----:B------:R-:W-:Y:S01]  /*7de0*/  IADD3.X R25, RZ, R21, RZ, P6, !PT ;  /* 0x00000015ff197210 */ /* 0x000fe200037fe4ff */
[----:B------:R-:W-:Y:S01]  /*7df0*/  IMAD.X R33, RZ, RZ, R21, P4 ;  /* 0x000000ffff217224 */ /* 0x000fe200020e0615 */
[----:B------:R-:W-:Y:S01]  /*7e00*/  LOP3.LUT R4, R5, 0x180, RZ, 0xc0, !PT ;  /* 0x0000018005047812 */ /* 0x000fe200078ec0ff */
[----:B--2---:R2:W-:Y:S03]  /*7e10*/  @!P0 ST.E desc[UR36][R44.64], R0 ;  /* 0x000000002c008985 */ /* 0x0045e6000c101924 */
[----:B------:R-:W-:Y:S01]  /*7e20*/  SHF.R.U64 R4, R4, 0x3, RZ ;  /* 0x0000000304047819 */ /* 0x000fe200000012ff */
[----:B-1----:R-:W1:Y:S01]  /*7e30*/  @P1 LDC R43, c[0x0][0xbf0] ;  /* 0x0002fc00ff2b1b82 */ /* 0x002e620000000800 */
[C---:B------:R-:W-:Y:S01]  /*7e40*/  IMAD R3, R40.reuse, UR5, R41 ;  /* 0x0000000528037c24 */ /* 0x040fe2000f8e0229 */
[----:B------:R3:W5:Y:S01]  /*7e50*/  LD.E.128 R8, desc[UR36][R20.64] ;  /* 0x0000002414087980 */ /* 0x000762000c101d00 */
[----:B------:R-:W-:Y:S01]  /*7e60*/  IMAD.WIDE.U32 R40, R40, UR4, RZ ;  /* 0x0000000428287c25 */ /* 0x000fe2000f8e00ff */
[----:B------:R-:W-:Y:S01]  /*7e70*/  ULDC.64 UR4, c[0x0][0xae8] ;  /* 0x0002ba0000047ab9 */ /* 0x000fe20000000a00 */
[----:B------:R-:W-:Y:S01]  /*7e80*/  LOP3.LUT R36, R4, R5, RZ, 0x3c, !PT ;  /* 0x0000000504247212 */ /* 0x000fe200078e3cff */
[----:B------:R-:W5:Y:S01]  /*7e90*/  LD.E.128 R24, desc[UR36][R24.64] ;  /* 0x0000002418187980 */ /* 0x000f62000c101d00 */
[----:B--2---:R-:W-:-:S03]  /*7ea0*/  IMAD R0, R143, 0x60, R144 ;  /* 0x000000608f007824 */ /* 0x004fc600078e0290 */
[----:B------:R-:W5:Y:S01]  /*7eb0*/  LD.E.128 R4, desc[UR36][R6.64] ;  /* 0x0000002406047980 */ /* 0x000f62000c101d00 */
[----:B---3--:R-:W-:Y:S01]  /*7ec0*/  IMAD.IADD R21, R41, 0x1, R3 ;  /* 0x0000000129157824 */ /* 0x008fe200078e0203 */
[----:B------:R-:W-:Y:S01]  /*7ed0*/  MOV R20, R40 ;  /* 0x0000002800147202 */ /* 0x000fe20000000f00 */
[----:B------:R-:W-:Y:S01]  /*7ee0*/  IMAD R3, R46, UR4, RZ ;  /* 0x000000042e037c24 */ /* 0x000fe2000f8e02ff */
[----:B------:R-:W5:Y:S01]  /*7ef0*/  LD.E.128 R12, desc[UR36][R12.64] ;  /* 0x000000240c0c7980 */ /* 0x000f62000c101d00 */
[----:B------:R-:W-:Y:S02]  /*7f00*/  IMAD R42, R139, 0xc0, R0 ;  /* 0x000000c08b2a7824 */ /* 0x000fe400078e0200 */
[C---:B------:R-:W-:Y:S01]  /*7f10*/  IMAD R3, R138.reuse, UR5, R3 ;  /* 0x000000058a037c24 */ /* 0x040fe2000f8e0203 */
[----:B------:R-:W5:Y:S01]  /*7f20*/  LD.E.128 R32, desc[UR36][R32.64] ;  /* 0x0000002420207980 */ /* 0x000f62000c101d00 */
[----:B------:R-:W-:Y:S01]  /*7f30*/  IMAD.WIDE.U32 R20, R138, UR4, R20 ;  /* 0x000000048a147c25 */ /* 0x000fe2000f8e0014 */
[----:B------:R-:W-:-:S02]  /*7f40*/  ULDC.64 UR4, c[0x0][0xaf0] ;  /* 0x0002bc0000047ab9 */ /* 0x000fc40000000a00 */
[----:B------:R-:W5:Y:S01]  /*7f50*/  LD.E.128 R36, desc[UR36][R36.64] ;  /* 0x0000002424247980 */ /* 0x000f62000c101d00 */
[----:B0-----:R-:W-:Y:S01]  /*7f60*/  @P1 IMAD.HI.U32 R0, R42, R49, RZ ;  /* 0x000000312a001227 */ /* 0x001fe200078e00ff */
[----:B------:R-:W-:Y:S01]  /*7f70*/  @!PT LDS RZ, [RZ] ;  /* 0x00000000fffff984 */ /* 0x000fe20000000800 */
[----:B------:R-:W-:Y:S01]  /*7f80*/  @!PT LDS RZ, [RZ] ;  /* 0x00000000fffff984 */ /* 0x000fe20000000800 */
[----:B------:R-:W-:Y:S01]  /*7f90*/  @!PT LDS RZ, [RZ] ;  /* 0x00000000fffff984 */ /* 0x000fe20000000800 */
[----:B------:R-:W-:Y:S01]  /*7fa0*/  @!PT LDS RZ, [RZ] ;  /* 0x00000000fffff984 */ /* 0x000fe20000000800 */
[----:B------:R0:W-:Y:S06]  /*7fb0*/  MEMBAR.ALL.CTA ;  /* 0x0000000000007992 */ /* 0x0001ec0000008000 */
[----:B0-----:R-:W0:Y:S01]  /*7fc0*/  FENCE.VIEW.ASYNC.S ;  /* 0x00000000000073c6 */ /* 0x001e220000000000 */
[----:B------:R-:W-:Y:S02]  /*7fd0*/  IMAD.IADD R21, R21, 0x1, R3 ;  /* 0x0000000115157824 */ /* 0x000fe400078e0203 */
[----:B------:R-:W-:Y:S01]  /*7fe0*/  IMAD.MOV.U32 R3, RZ, RZ, R42 ;  /* 0x000000ffff037224 */ /* 0x000fe200078e002a */
[----:B-1----:R-:W-:Y:S01]  /*7ff0*/  @P1 SHF.R.U32.HI R3, RZ, R43, R0 ;  /* 0x0000002bff031219 */ /* 0x002fe20000011600 */
[----:B------:R-:W-:-:S02]  /*8000*/  IMAD R40, R142, UR4, RZ ;  /* 0x000000048e287c24 */ /* 0x000fc4000f8e02ff */
[----:B------:R-:W-:Y:S01]  /*8010*/  IMAD.WIDE.U32 R20, R137, UR4, R20 ;  /* 0x0000000489147c25 */ /* 0x000fe2000f8e0014 */
[----:B------:R-:W-:-:S03]  /*8020*/  SHF.R.S32.HI R0, RZ, 0x1f, R3 ;  /* 0x0000001fff007819 */ /* 0x000fc60000011403 */
[----:B------:R-:W-:Y:S01]  /*8030*/  IMAD R41, R137, UR5, R40 ;  /* 0x0000000589297c24 */ /* 0x000fe2000f8e0228 */
[----:B------:R-:W-:Y:S01]  /*8040*/  ULDC.64 UR4, c[0x0][0xae0] ;  /* 0x0002b80000047ab9 */ /* 0x000fe20000000a00 */
[----:B------:R-:W-:Y:S02]  /*8050*/  IMAD.MOV R43, RZ, RZ, -R3 ;  /* 0x000000ffff2b7224 */ /* 0x000fe400078e0a03 */
[----:B------:R-:W-:Y:S02]  /*8060*/  IMAD.IADD R21, R21, 0x1, R41 ;  /* 0x0000000115157824 */ /* 0x000fe400078e0229 */
[----:B------:R-:W-:Y:S02]  /*8070*/  IMAD R0, R0, UR4, RZ ;  /* 0x0000000400007c24 */ /* 0x000fe4000f8e02ff */
[----:B------:R-:W-:Y:S02]  /*8080*/  IMAD R41, R28, R43, R42 ;  /* 0x0000002b1c297224 */ /* 0x000fe400078e022a */
[----:B------:R-:W-:-:S03]  /*8090*/  IMAD R43, R3, UR5, R0 ;  /* 0x00000005032b7c24 */ /* 0x000fc6000f8e0200 */
[----:B------:R-:W-:Y:S01]  /*80a0*/  SHF.R.S32.HI R0, RZ, 0x1f, R41 ;  /* 0x0000001fff007819 */ /* 0x000fe20000011429 */
[----:B------:R-:W-:Y:S01]  /*80b0*/  IMAD.WIDE.U32 R20, R3, UR4, R20 ;  /* 0x0000000403147c25 */ /* 0x000fe2000f8e0014 */
[----:B------:R-:W-:-:S03]  /*80c0*/  ULDC.64 UR4, c[0x0][0xad8] ;  /* 0x0002b60000047ab9 */ /* 0x000fc60000000a00 */
[----:B------:R-:W-:Y:S01]  /*80d0*/  IMAD R0, R0, UR4, RZ ;  /* 0x0000000400007c24 */ /* 0x000fe2000f8e02ff */
[----:B------:R-:W-:-:S03]  /*80e0*/  IADD3 R21, R21, R43, RZ ;  /* 0x0000002b15157210 */ /* 0x000fc60007ffe0ff */
[----:B------:R-:W-:Y:S02]  /*80f0*/  IMAD R3, R41, UR5, R0 ;  /* 0x0000000529037c24 */ /* 0x000fe4000f8e0200 */
[----:B------:R-:W-:Y:S02]  /*8100*/  IMAD R0, R139, 0xc0, R144 ;  /* 0x000000c08b007824 */ /* 0x000fe400078e0290 */
[----:B------:R-:W-:Y:S01]  /*8110*/  IMAD.WIDE.U32 R20, R41, UR4, R20 ;  /* 0x0000000429147c25 */ /* 0x000fe2000f8e0014 */
[----:B------:R-:W-:Y:S02]  /*8120*/  UIADD3 UR4, UR41, 0x2d820, URZ ;  /* 0x0002d82029047890 */ /* 0x000fe4000fffe03f */
[----:B------:R-:W-:Y:S01]  /*8130*/  ISETP.GE.AND P0, PT, R0, R47, PT ;  /* 0x0000002f0000720c */ /* 0x000fe20003f06270 */
[----:B------:R-:W-:Y:S01]  /*8140*/  IMAD.IADD R3, R21, 0x1, R3 ;  /* 0x0000000115037824 */ /* 0x000fe200078e0203 */
[----:B------:R-:W-:Y:S01]  /*8150*/  LEA R28, P1, R20, UR6, 0x1 ;  /* 0x00000006141c7c11 */ /* 0x000fe2000f8208ff */
[----:B------:R-:W-:-:S03]  /*8160*/  UPRMT UR4, URZ, 0x654, UR4 ;  /* 0x000006543f047896 */ /* 0x000fc60008000004 */
[----:B------:R-:W-:Y:S01]  /*8170*/  LEA.HI.X R3, R20, UR7, R3, 0x1, P1 ;  /* 0x0000000714037c11 */ /* 0x000fe200088f0c03 */
[----:B0-----:R0:W1:Y:S01]  /*8180*/  SHFL.IDX PT, R40, R28, RZ, 0x1c1f ;  /* 0x001c1fff1c287589 */ /* 0x00106200000e0000 */
[----:B------:R-:W-:Y:S03]  /*8190*/  BSSY B1, `(.L_x_194) ;  /* 0x0000010000017945 */ /* 0x000fe60003800000 */
[----:B------:R0:W2:Y:S01]  /*81a0*/  SHFL.IDX PT, R41, R3, RZ, 0x1c1f ;  /* 0x001c1fff03297589 */ /* 0x0000a200000e0000 */
[----:B------:R-:W-:Y:S01]  /*81b0*/  SYNCS.ARRIVE.TRANS64.RED.A1T0 RZ, [UR4], RZ ;  /* 0x000000ffffff79a7 */ /* 0x000fe20008100404 */
[----:B------:R-:W-:Y:S05]  /*81c0*/  @P0 BRA `(.L_x_195) ;  /* 0x0000000000300947 */ /* 0x000fea0003800000 */
[----:B------:R-:W-:Y:S02]  /*81d0*/  ULDC UR4, c[0x0][0xac8] ;  /* 0x0002b20000047ab9 */ /* 0x000fe40000000800 */
[----:B------:R-:W-:Y:S02]  /*81e0*/  ISETP.GE.AND P1, PT, R140, UR4, PT ;  /* 0x000000048c007c0c */ /* 0x000fe4000bf26270 */
[----:B------:R-:W-:Y:S02]  /*81f0*/  ISETP.GE.AND P2, PT, R141, UR4, PT ;  /* 0x000000048d007c0c */ /* 0x000fe4000bf46270 */
[----:B------:R-:W-:-:S09]  /*8200*/  ISETP.GE.AND P0, PT, R136, UR4, PT ;  /* 0x0000000488007c0c */ /* 0x000fd2000bf06270 */
[-C--:B-1----:R-:W-:Y:S02]  /*8210*/  @!P1 LEA R42, P3, R140, R40.reuse, 0x1 ;  /* 0x000000288c2a9211 */ /* 0x082fe400078608ff */
[C---:B------:R-:W-:Y:S02]  /*8220*/  @!P2 LEA R44, P4, R141.reuse, R40, 0x1 ;  /* 0x000000288d2ca211 */ /* 0x040fe400078808ff */
[----:B--2---:R-:W-:Y:S01]  /*8230*/  @!P0 IMAD.WIDE R20, R136, 0x2, R40 ;  /* 0x0000000288148825 */ /* 0x004fe200078e0228 */
[-C--:B------:R-:W-:Y:S02]  /*8240*/  @!P1 LEA.HI.X R43, R140, R41.reuse, R154, 0x1, P3 ;  /* 0x000000298c2b9211 */ /* 0x080fe400018f0c9a */
[----:B------:R-:W-:Y:S02]  /*8250*/  @!P2 LEA.HI.X R45, R141, R41, R153, 0x1, P4 ;  /* 0x000000298d2da211 */ /* 0x000fe400020f0c99 */
[----:B-----5:R3:W-:Y:S04]  /*8260*/  @!P0 ST.E.128 desc[UR36][R20.64], R8 ;  /* 0x0000000814008985 */ /* 0x0207e8000c101d24 */
[----:B------:R3:W-:Y:S04]  /*8270*/  @!P1 ST.E.128 desc[UR36][R42.64], R24 ;  /* 0x000000182a009985 */ /* 0x0007e8000c101d24 */
[----:B------:R3:W-:Y:S02]  /*8280*/  @!P2 ST.E.128 desc[UR36][R44.64], R32 ;  /* 0x000000202c00a985 */ /* 0x0007e4000c101d24 */
.L_x_195:
[----:B------:R-:W-:Y:S05]  /*8290*/  BSYNC B1 ;  /* 0x0000000000017941 */ /* 0x000fea0003800000 */
.L_x_194:
[----:B------:R-:W-:Y:S01]  /*82a0*/  VIADD R0, R0, 0x60 ;  /* 0x0000006000007836 */ /* 0x000fe20000000000 */
[----:B---3-5:R3:W4:Y:S04]  /*82b0*/  SHFL.IDX PT, R11, R3, 0x1, 0x1c1f ;  /* 0x003c1f00030b7f89 */ /* 0x02872800000e0000 */
[----:B------:R-:W-:Y:S01]  /*82c0*/  ISETP.GE.AND P0, PT, R0, R47, PT ;  /* 0x0000002f0000720c */ /* 0x000fe20003f06270 */
[----:B------:R3:W0:-:S12]  /*82d0*/  SHFL.IDX PT, R10, R28, 0x1, 0x1c1f ;  /* 0x003c1f001c0a7f89 */ /* 0x00061800000e0000 */
[----:B---3--:R-:W-:Y:S05]  /*82e0*/  @P0 BRA `(.L_x_196) ;  /* 0x0000000800800947 */ /* 0x008fea0003800000 */
[----:B------:R-:W-:Y:S02]  /*82f0*/  ULDC UR4, c[0x0][0xac8] ;  /* 0x0002b20000047ab9 */ /* 0x000fe40000000800 */
[----:B------:R-:W-:Y:S02]  /*8300*/  ISETP.GE.AND P2, PT, R140, UR4, PT ;  /* 0x000000048c007c0c */ /* 0x000fe4000bf46270 */
[----:B------:R-:W-:-:S11]  /*8310*/  ISETP.GE.AND P1, PT, R136, UR4, PT ;  /* 0x0000000488007c0c */ /* 0x000fd6000bf26270 */
[----:B0-----:R-:W-:Y:S02]  /*8320*/  @!P2 LEA R20, P0, R140, R10, 0x1 ;  /* 0x0000000a8c14a211 */ /* 0x001fe400078008ff */
[----:B----4-:R-:W-:Y:S02]  /*8330*/  @!P1 IMAD.WIDE R8, R136, 0x2, R10 ;  /* 0x0000000288089825 */ /* 0x010fe400078e020a */
[----:B------:R-:W-:Y:S02]  /*8340*/  @!P2 LEA.HI.X R21, R140, R11, R154, 0x1, P0 ;  /* 0x0000000b8c15a211 */ /* 0x000fe400000f0c9a */
[----:B------:R-:W-:Y:S01]  /*8350*/  ISETP.GE.AND P0, PT, R141, UR4, PT ;  /* 0x000000048d007c0c */ /* 0x000fe2000bf06270 */
[----:B------:R3:W-:Y:S04]  /*8360*/  @!P1 ST.E.128 desc[UR36][R8.64], R4 ;  /* 0x0000000408009985 */ /* 0x0007e8000c101d24 */
[----:B------:R3:W-:Y:S08]  /*8370*/  @!P2 ST.E.128 desc[UR36][R20.64], R12 ;  /* 0x0000000c1400a985 */ /* 0x0007f0000c101d24 */
[----:B------:R-:W-:Y:S05]  /*8380*/  @P0 BRA `(.L_x_196) ;  /* 0x0000000800580947 */ /* 0x000fea0003800000 */
[----:B---3--:R-:W-:-:S04]  /*8390*/  LEA R4, P0, R141, R10, 0x1 ;  /* 0x0000000a8d047211 */ /* 0x008fc800078008ff */
[----:B------:R-:W-:-:S05]  /*83a0*/  LEA.HI.X R5, R141, R11, R153, 0x1, P0 ;  /* 0x0000000b8d057211 */ /* 0x000fca00000f0c99 */
[----:B------:R0:W-:Y:S01]  /*83b0*/  ST.E.128 desc[UR36][R4.64], R36 ;  /* 0x0000002404007985 */ /* 0x0001e2000c101d24 */
[----:B------:R-:W-:Y:S05]  /*83c0*/  BRA `(.L_x_196) ;  /* 0x0000000800487947 */ /* 0x000fea0003800000 */
.L_x_192:
[----:B------:R-:W1:Y:S01]  /*83d0*/  LDC.64 R6, c[0x0][0xc00] ;  /* 0x00030000ff067b82 */ /* 0x000e620000000a00 */
[----:B------:R-:W-:Y:S01]  /*83e0*/  ULDC.64 UR4, c[0x0][0xc08] ;  /* 0x0003020000047ab9 */ /* 0x000fe20000000a00 */
[----:B------:R-:W-:-:S06]  /*83f0*/  IMAD.MOV.U32 R3, RZ, RZ, RZ ;  /* 0x000000ffff037224 */ /* 0x000fcc00078e00ff */
[----:B------:R-:W2:Y:S01]  /*8400*/  LDC.64 R4, c[0x0][0xc00] ;  /* 0x00030000ff047b82 */ /* 0x000ea20000000a00 */
[----:B------:R-:W-:-:S04]  /*8410*/  ISETP.NE.U32.AND P1, PT, RZ, UR4, PT ;  /* 0x00000004ff007c0c */ /* 0x000fc8000bf25070 */
[----:B------:R-:W-:-:S03]  /*8420*/  ISETP.NE.AND.EX P1, PT, RZ, UR5, PT, P1 ;  /* 0x00000005ff007c0c */ /* 0x000fc6000bf25310 */
[----:B------:R-:W3:Y:S01]  /*8430*/  LDC R21, c[0x0][0xbe8] ;  /* 0x0002fa00ff157b82 */ /* 0x000ee20000000800 */
[----:B-1----:R-:W-:-:S04]  /*8440*/  ISETP.NE.U32.AND P0, PT, R6, RZ, PT ;  /* 0x000000ff0600720c */ /* 0x002fc80003f05070 */
[----:B------:R-:W-:Y:S01]  /*8450*/  ISETP.NE.AND.EX P0, PT, R7, RZ, PT, P0 ;  /* 0x000000ff0700720c */ /* 0x000fe20003f05300 */
[----:B--2---:R-:W-:-:S04]  /*8460*/  IMAD.WIDE R6, R137, 0x4, R4 ;  /* 0x0000000489067825 */ /* 0x004fc800078e0204 */
[----:B------:R-:W1:Y:S01]  /*8470*/  @P1 LDC.64 R4, c[0x0][0xc08] ;  /* 0x00030200ff041b82 */ /* 0x000e620000000a00 */
[----:B------:R-:W-:Y:S02]  /*8480*/  ULDC UR4, c[0x0][0xa88] ;  /* 0x0002a20000047ab9 */ /* 0x000fe40000000800 */
[----:B------:R-:W-:-:S05]  /*8490*/  IMAD.U32 R0, RZ, RZ, UR4 ;  /* 0x00000004ff007e24 */ /* 0x000fca000f8e00ff */
[----:B------:R2:W5:Y:S01]  /*84a0*/  @P0 LDG.E R3, desc[UR36][R6.64] ;  /* 0x0000002406030981 */ /* 0x000562000c1e1900 */
[----:B-1----:R-:W-:-:S05]  /*84b0*/  @P1 IMAD.WIDE R4, R137, 0x4, R4 ;  /* 0x0000000489041825 */ /* 0x002fca00078e0204 */
[----:B------:R2:W5:Y:S01]  /*84c0*/  @P1 LDG.E R0, desc[UR36][R4.64] ;  /* 0x0000002404001981 */ /* 0x000562000c1e1900 */
[----:B---3--:R-:W-:Y:S02]  /*84d0*/  ISETP.NE.AND P2, PT, R21, 0x1, PT ;  /* 0x000000011500780c */ /* 0x008fe40003f45270 */
[----:B------:R-:W-:-:S11]  /*84e0*/  ISETP.GE.AND P3, PT, R155, 0xc0, PT ;  /* 0x000000c09b00780c */ /* 0x000fd60003f66270 */
[----:B------:R-:W1:Y:S01]  /*84f0*/  @P2 LDC R14, c[0x0][0xbec] ;  /* 0x0002fb00ff0e2b82 */ /* 0x000e620000000800 */
[----:B--2---:R-:W-:Y:S05]  /*8500*/  @P1 BRA `(.L_x_197) ;  /* 0x0000000000101947 */ /* 0x004fea0003800000 */
[----:B------:R-:W-:Y:S05]  /*8510*/  @!P0 BRA `(.L_x_197) ;  /* 0x00000000000c8947 */ /* 0x000fea0003800000 */
[----:B------:R-:W2:Y:S04]  /*8520*/  LDG.E R5, desc[UR36][R6.64] ;  /* 0x0000002406057981 */ /* 0x000ea8000c1e1900 */
[----:B-----5:R-:W2:Y:S02]  /*8530*/  LDG.E R0, desc[UR36][R6.64+0x4] ;  /* 0x0000042406007981 */ /* 0x020ea4000c1e1900 */
[----:B--2---:R-:W-:-:S07]  /*8540*/  IADD3 R0, -R5, R0, RZ ;  /* 0x0000000005007210 */ /* 0x004fce0007ffe1ff */
.L_x_197:
[----:B------:R-:W-:Y:S01]  /*8550*/  BSSY B1, `(.L_x_198) ;  /* 0x000002e000017945 */ /* 0x000fe20003800000 */
[----:B------:R-:W-:Y:S02]  /*8560*/  SHF.R.S32.HI R12, RZ, 0x1f, R138 ;  /* 0x0000001fff0c7819 */ /* 0x000fe4000001148a */
[----:B------:R-:W-:Y:S02]  /*8570*/  SEL R137, R137, RZ, !P0 ;  /* 0x000000ff89897207 */ /* 0x000fe40004000000 */
[----:B------:R-:W-:Y:S02]  /*8580*/  SEL R142, R142, RZ, !P0 ;  /* 0x000000ff8e8e7207 */ /* 0x000fe40004000000 */
[----:B-----5:R-:W-:Y:S01]  /*8590*/  SHF.R.S32.HI R10, RZ, 0x1f, R3 ;  /* 0x0000001fff0a7819 */ /* 0x020fe20000011403 */
[----:B------:R-:W-:Y:S06]  /*85a0*/  @P3 BRA `(.L_x_199) ;  /* 0x0000000000a03947 */ /* 0x000fec0003800000 */
[----:B------:R-:W2:Y:S01]  /*85b0*/  S2R R4, SR_TID.X ;  /* 0x0000000000047919 */ /* 0x000ea20000002100 */
[----:B------:R-:W3:Y:S02]  /*85c0*/  LDC R11, c[0x0][0xbe8] ;  /* 0x0002fa00ff0b7b82 */ /* 0x000ee40000000800 */
[----:B---3--:R-:W-:Y:S02]  /*85d0*/  IMAD R5, R0, R11, RZ ;  /* 0x0000000b00057224 */ /* 0x008fe400078e02ff */
[----:B--2---:R-:W-:-:S04]  /*85e0*/  IMAD R4, R139, 0xc0, R4 ;  /* 0x000000c08b047824 */ /* 0x004fc800078e0204 */
[----:B------:R-:W-:-:S05]  /*85f0*/  VIADD R8, R4, 0xffffff80 ;  /* 0xffffff8004087836 */ /* 0x000fca0000000000 */
[----:B------:R-:W-:-:S13]  /*8600*/  ISETP.GE.AND P0, PT, R8, R5, PT ;  /* 0x000000050800720c */ /* 0x000fda0003f06270 */
[----:B------:R-:W-:Y:S05]  /*8610*/  @P0 BRA `(.L_x_199) ;  /* 0x0000000000840947 */ /* 0x000fea0003800000 */
[----:B------:R-:W-:Y:S01]  /*8620*/  ISETP.NE.AND P0, PT, R11, 0x1, PT ;  /* 0x000000010b00780c */ /* 0x000fe20003f05270 */
[----:B------:R-:W-:Y:S01]  /*8630*/  ULDC.64 UR4, c[0x0][0xb90] ;  /* 0x0002e40000047ab9 */ /* 0x000fe20000000a00 */
[----:B------:R-:W-:Y:S02]  /*8640*/  IMAD.MOV.U32 R4, RZ, RZ, R3 ;  /* 0x000000ffff047224 */ /* 0x000fe400078e0003 */
[----:B------:R-:W-:Y:S02]  /*8650*/  IMAD R9, R12, UR4, RZ ;  /* 0x000000040c097c24 */ /* 0x000fe4000f8e02ff */
[----:B------:R-:W-:Y:S02]  /*8660*/  IMAD.MOV.U32 R5, RZ, RZ, R10 ;  /* 0x000000ffff057224 */ /* 0x000fe400078e000a */
[----:B------:R-:W-:Y:S02]  /*8670*/  IMAD.MOV.U32 R7, RZ, RZ, R8 ;  /* 0x000000ffff077224 */ /* 0x000fe400078e0008 */
[----:B------:R-:W-:-:S03]  /*8680*/  IMAD.WIDE.U32 R4, R138, UR4, R4 ;  /* 0x000000048a047c25 */ /* 0x000fc6000f8e0004 */
[----:B------:R-:W2:Y:S01]  /*8690*/  @P0 LDC R13, c[0x0][0xbec] ;  /* 0x0002fb00ff0d0b82 */ /* 0x000ea20000000800 */
[----:B------:R-:W-:Y:S01]  /*86a0*/  IMAD R9, R138, UR5, R9 ;  /* 0x000000058a097c24 */ /* 0x000fe2000f8e0209 */
[----:B------:R-:W-:-:S04]  /*86b0*/  ULDC.64 UR4, c[0x0][0xb98] ;  /* 0x0002e60000047ab9 */ /* 0x000fc80000000a00 */
[----:B------:R-:W-:Y:S02]  /*86c0*/  IADD3 R5, R5, R9, RZ ;  /* 0x0000000905057210 */ /* 0x000fe40007ffe0ff */
[----:B------:R-:W3:Y:S01]  /*86d0*/  @P0 LDC R15, c[0x0][0xbf0] ;  /* 0x0002fc00ff0f0b82 */ /* 0x000ee20000000800 */
[----:B------:R-:W-:-:S04]  /*86e0*/  IMAD.WIDE.U32 R4, R137, UR4, R4 ;  /* 0x0000000489047c25 */ /* 0x000fc8000f8e0004 */
[----:B--2---:R-:W-:-:S05]  /*86f0*/  @P0 IMAD.HI.U32 R6, R8, R13, RZ ;  /* 0x0000000d08060227 */ /* 0x004fca00078e00ff */
[----:B---3--:R-:W-:Y:S01]  /*8700*/  @P0 SHF.R.U32.HI R7, RZ, R15, R6 ;  /* 0x0000000fff070219 */ /* 0x008fe20000011606 */
[----:B------:R-:W-:-:S03]  /*8710*/  IMAD R6, R142, UR4, RZ ;  /* 0x000000048e067c24 */ /* 0x000fc6000f8e02ff */
[----:B------:R-:W-:Y:S01]  /*8720*/  IADD3 R4, P0, R7, R4, RZ ;  /* 0x0000000407047210 */ /* 0x000fe20007f1e0ff */
[----:B------:R-:W-:-:S04]  /*8730*/  IMAD.MOV R9, RZ, RZ, -R7 ;  /* 0x000000ffff097224 */ /* 0x000fc800078e0a07 */
[----:B------:R-:W-:Y:S01]  /*8740*/  IMAD R9, R11, R9, R8 ;  /* 0x000000090b097224 */ /* 0x000fe200078e0208 */
[----:B------:R-:W-:Y:S01]  /*8750*/  SHF.R.S32.HI R11, RZ, 0x1f, R7 ;  /* 0x0000001fff0b7819 */ /* 0x000fe20000011407 */
[----:B------:R-:W-:Y:S01]  /*8760*/  IMAD R8, R137, UR5, R6 ;  /* 0x0000000589087c24 */ /* 0x000fe2000f8e0206 */
[----:B------:R-:W-:Y:S02]  /*8770*/  ULDC.64 UR4, c[0x0][0xb88] ;  /* 0x0002e20000047ab9 */ /* 0x000fe40000000a00 */
[----:B------:R-:W-:Y:S02]  /*8780*/  SHF.R.S32.HI R6, RZ, 0x1f, R9 ;  /* 0x0000001fff067819 */ /* 0x000fe40000011409 */
[----:B------:R-:W-:-:S03]  /*8790*/  IADD3.X R5, R11, R5, R8, P0, !PT ;  /* 0x000000050b057210 */ /* 0x000fc600007fe408 */
[----:B------:R-:W-:Y:S02]  /*87a0*/  IMAD R6, R6, UR4, RZ ;  /* 0x0000000406067c24 */ /* 0x000fe4000f8e02ff */
[----:B------:R-:W-:-:S04]  /*87b0*/  IMAD.WIDE.U32 R4, R9, UR4, R4 ;  /* 0x0000000409047c25 */ /* 0x000fc8000f8e0004 */
[----:B------:R-:W-:Y:S01]  /*87c0*/  IMAD R7, R9, UR5, R6 ;  /* 0x0000000509077c24 */ /* 0x000fe2000f8e0206 */
[----:B------:R-:W-:Y:S02]  /*87d0*/  ULDC.64 UR4, c[0x0][0xb50] ;  /* 0x0002d40000047ab9 */ /* 0x000fe40000000a00 */
[----:B------:R-:W-:Y:S01]  /*87e0*/  LEA R6, P0, R4, UR4, 0x2 ;  /* 0x0000000404067c11 */ /* 0x000fe2000f8010ff */
[----:B------:R-:W-:-:S05]  /*87f0*/  IMAD.IADD R5, R5, 0x1, R7 ;  /* 0x0000000105057824 */ /* 0x000fca00078e0207 */
[----:B------:R-:W-:Y:S01]  /*8800*/  LEA.HI.X R7, R4, UR5, R5, 0x2, P0 ;  /* 0x0000000504077c11 */ /* 0x000fe200080f1405 */
[----:B------:R-:W-:-:S05]  /*8810*/  IMAD.MOV.U32 R5, RZ, RZ, -0x800000 ;  /* 0xff800000ff057424 */ /* 0x000fca00078e00ff */
[----:B------:R2:W-:Y:S02]  /*8820*/  STG.E desc[UR36][R6.64], R5 ;  /* 0x0000000506007986 */ /* 0x0005e4000c101924 */
.L_x_199:
[----:B------:R-:W-:Y:S05]  /*8830*/  BSYNC B1 ;  /* 0x0000000000017941 */ /* 0x000fea0003800000 */
.L_x_198:
[----:B------:R-:W3:Y:S01]  /*8840*/  @P2 LDC R9, c[0x0][0xbf0] ;  /* 0x0002fc00ff092b82 */ /* 0x000ee20000000800 */
[----:B------:R-:W-:Y:S01]  /*8850*/  ULDC.64 UR4, c[0x0][0xaa0] ;  /* 0x0002a80000047ab9 */ /* 0x000fe20000000a00 */
[----:B--2---:R-:W-:Y:S01]  /*8860*/  IMAD R6, R143, 0x60, R144 ;  /* 0x000000608f067824 */ /* 0x004fe200078e0290 */
[----:B------:R-:W-:Y:S01]  /*8870*/  BSSY B1, `(.L_x_200) ;  /* 0x0000036000017945 */ /* 0x000fe20003800000 */
[----:B------:R-:W-:Y:S02]  /*8880*/  IMAD R4, R10, UR4, RZ ;  /* 0x000000040a047c24 */ /* 0x000fe4000f8e02ff */
[----:B------:R-:W-:Y:S02]  /*8890*/  IMAD R11, R139, 0xc0, R6 ;  /* 0x000000c08b0b7824 */ /* 0x000fe400078e0206 */
[C---:B------:R-:W-:Y:S02]  /*88a0*/  IMAD R7, R3.reuse, UR5, R4 ;  /* 0x0000000503077c24 */ /* 0x040fe4000f8e0204 */
[----:B------:R-:W-:Y:S01]  /*88b0*/  IMAD.WIDE.U32 R4, R3, UR4, RZ ;  /* 0x0000000403047c25 */ /* 0x000fe2000f8e00ff */
[----:B------:R-:W-:-:S03]  /*88c0*/  ULDC.64 UR4, c[0x0][0xae8] ;  /* 0x0002ba0000047ab9 */ /* 0x000fc60000000a00 */
[----:B------:R-:W-:Y:S02]  /*88d0*/  IMAD.IADD R5, R5, 0x1, R7 ;  /* 0x0000000105057824 */ /* 0x000fe400078e0207 */
[----:B------:R-:W-:Y:S02]  /*88e0*/  IMAD R3, R12, UR4, RZ ;  /* 0x000000040c037c24 */ /* 0x000fe4000f8e02ff */
[----:B-1----:R-:W-:-:S04]  /*88f0*/  @P2 IMAD.HI.U32 R6, R11, R14, RZ ;  /* 0x0000000e0b062227 */ /* 0x002fc800078e00ff */
[C---:B------:R-:W-:Y:S01]  /*8900*/  IMAD R7, R138.reuse, UR5, R3 ;  /* 0x000000058a077c24 */ /* 0x040fe2000f8e0203 */
[----:B------:R-:W-:Y:S01]  /*8910*/  MOV R3, R11 ;  /* 0x0000000b00037202 */ /* 0x000fe20000000f00 */
[----:B------:R-:W-:Y:S01]  /*8920*/  IMAD.WIDE.U32 R4, R138, UR4, R4 ;  /* 0x000000048a047c25 */ /* 0x000fe2000f8e0004 */
[----:B---3--:R-:W-:Y:S01]  /*8930*/  @P2 SHF.R.U32.HI R3, RZ, R9, R6 ;  /* 0x00000009ff032219 */ /* 0x008fe20000011606 */
[----:B------:R-:W-:Y:S02]  /*8940*/  ULDC.64 UR4, c[0x0][0xaf0] ;  /* 0x0002bc0000047ab9 */ /* 0x000fe40000000a00 */
[----:B------:R-:W-:Y:S01]  /*8950*/  IMAD.IADD R5, R5, 0x1, R7 ;  /* 0x0000000105057824 */ /* 0x000fe200078e0207 */
[--C-:B------:R-:W-:Y:S01]  /*8960*/  SHF.R.S32.HI R6, RZ, 0x1f, R3.reuse ;  /* 0x0000001fff067819 */ /* 0x100fe20000011403 */
[----:B------:R-:W-:Y:S02]  /*8970*/  IMAD R7, R142, UR4, RZ ;  /* 0x000000048e077c24 */ /* 0x000fe4000f8e02ff */
[----:B------:R-:W-:-:S02]  /*8980*/  IMAD.MOV R8, RZ, RZ, -R3 ;  /* 0x000000ffff087224 */ /* 0x000fc400078e0a03 */
[C---:B------:R-:W-:Y:S02]  /*8990*/  IMAD R9, R137.reuse, UR5, R7 ;  /* 0x0000000589097c24 */ /* 0x040fe4000f8e0207 */
[----:B------:R-:W-:Y:S01]  /*89a0*/  IMAD.WIDE.U32 R4, R137, UR4, R4 ;  /* 0x0000000489047c25 */ /* 0x000fe2000f8e0004 */
[----:B------:R-:W-:-:S03]  /*89b0*/  ULDC.64 UR4, c[0x0][0xae0] ;  /* 0x0002b80000047ab9 */ /* 0x000fc60000000a00 */
[----:B------:R-:W-:Y:S02]  /*89c0*/  IMAD R7, R21, R8, R11 ;  /* 0x0000000815077224 */ /* 0x000fe400078e020b */
[----:B------:R-:W-:Y:S02]  /*89d0*/  IMAD R8, R6, UR4, RZ ;  /* 0x0000000406087c24 */ /* 0x000fe4000f8e02ff */
[----:B------:R-:W-:Y:S01]  /*89e0*/  IMAD.IADD R5, R5, 0x1, R9 ;  /* 0x0000000105057824 */ /* 0x000fe200078e0209 */
[----:B------:R-:W-:Y:S01]  /*89f0*/  SHF.R.S32.HI R6, RZ, 0x1f, R7 ;  /* 0x0000001fff067819 */ /* 0x000fe20000011407 */
[C---:B------:R-:W-:Y:S02]  /*8a00*/  IMAD R9, R3.reuse, UR5, R8 ;  /* 0x0000000503097c24 */ /* 0x040fe4000f8e0208 */
[----:B------:R-:W-:Y:S01]  /*8a10*/  IMAD.WIDE.U32 R4, R3, UR4, R4 ;  /* 0x0000000403047c25 */ /* 0x000fe2000f8e0004 */
[----:B------:R-:W-:-:S03]  /*8a20*/  ULDC.64 UR4, c[0x0][0xad8] ;  /* 0x0002b60000047ab9 */ /* 0x000fc60000000a00 */
[----:B------:R-:W-:Y:S02]  /*8a30*/  IMAD R6, R6, UR4, RZ ;  /* 0x0000000406067c24 */ /* 0x000fe4000f8e02ff */
[----:B------:R-:W-:Y:S02]  /*8a40*/  IMAD.IADD R5, R5, 0x1, R9 ;  /* 0x0000000105057824 */ /* 0x000fe400078e0209 */
[----:B------:R-:W-:Y:S02]  /*8a50*/  IMAD R21, R0, R21, RZ ;  /* 0x0000001500157224 */ /* 0x000fe400078e02ff */
[----:B------:R-:W-:Y:S02]  /*8a60*/  IMAD R0, R139, 0xc0, R144 ;  /* 0x000000c08b007824 */ /* 0x000fe400078e0290 */
[C---:B------:R-:W-:Y:S02]  /*8a70*/  IMAD R3, R7.reuse, UR5, R6 ;  /* 0x0000000507037c24 */ /* 0x040fe4000f8e0206 */
[----:B------:R-:W-:Y:S01]  /*8a80*/  IMAD.WIDE.U32 R4, R7, UR4, R4 ;  /* 0x0000000407047c25 */ /* 0x000fe2000f8e0004 */
[----:B------:R-:W-:Y:S01]  /*8a90*/  ISETP.GE.AND P0, PT, R0, R21, PT ;  /* 0x000000150000720c */ /* 0x000fe20003f06270 */
[----:B------:R-:W-:-:S03]  /*8aa0*/  ULDC.64 UR4, c[0x0][0xa80] ;  /* 0x0002a00000047ab9 */ /* 0x000fc60000000a00 */
[----:B------:R-:W-:Y:S02]  /*8ab0*/  IADD3 R3, R5, R3, RZ ;  /* 0x0000000305037210 */ /* 0x000fe40007ffe0ff */
[----:B------:R-:W-:-:S04]  /*8ac0*/  LEA R6, P1, R4, UR4, 0x1 ;  /* 0x0000000404067c11 */ /* 0x000fc8000f8208ff */
[----:B------:R-:W-:Y:S02]  /*8ad0*/  LEA.HI.X R3, R4, UR5, R3, 0x1, P1 ;  /* 0x0000000504037c11 */ /* 0x000fe400088f0c03 */
[----:B------:R1:W2:Y:S04]  /*8ae0*/  SHFL.IDX PT, R4, R6, RZ, 0x1c1f ;  /* 0x001c1fff06047589 */ /* 0x0002a800000e0000 */
[----:B------:R1:W3:Y:S01]  /*8af0*/  SHFL.IDX PT, R5, R3, RZ, 0x1c1f ;  /* 0x001c1fff03057589 */ /* 0x0002e200000e0000 */
[----:B------:R-:W-:Y:S05]  /*8b00*/  @P0 BRA `(.L_x_201) ;  /* 0x0000000000300947 */ /* 0x000fea0003800000 */
[----:B------:R-:W-:Y:S02]  /*8b10*/  ULDC UR4, c[0x0][0xac8] ;  /* 0x0002b20000047ab9 */ /* 0x000fe40000000800 */
[----:B------:R-:W-:Y:S02]  /*8b20*/  ISETP.GE.AND P3, PT, R140, UR4, PT ;  /* 0x000000048c007c0c */ /* 0x000fe4000bf66270 */
[----:B------:R-:W-:Y:S02]  /*8b30*/  ISETP.GE.AND P4, PT, R141, UR4, PT ;  /* 0x000000048d007c0c */ /* 0x000fe4000bf86270 */
[----:B------:R-:W-:-:S09]  /*8b40*/  ISETP.GE.AND P2, PT, R136, UR4, PT ;  /* 0x0000000488007c0c */ /* 0x000fd2000bf46270 */
[-C--:B--2---:R-:W-:Y:S02]  /*8b50*/  @!P3 LEA R10, P0, R140, R4.reuse, 0x1 ;  /* 0x000000048c0ab211 */ /* 0x084fe400078008ff */
[C---:B------:R-:W-:Y:S02]  /*8b60*/  @!P4 LEA R12, P1, R141.reuse, R4, 0x1 ;  /* 0x000000048d0cc211 */ /* 0x040fe400078208ff */
[----:B---3--:R-:W-:Y:S01]  /*8b70*/  @!P2 IMAD.WIDE R8, R136, 0x2, R4 ;  /* 0x000000028808a825 */ /* 0x008fe200078e0204 */
[-C--:B------:R-:W-:Y:S02]  /*8b80*/  @!P3 LEA.HI.X R11, R140, R5.reuse, R154, 0x1, P0 ;  /* 0x000000058c0bb211 */ /* 0x080fe400000f0c9a */
[----:B------:R-:W-:Y:S02]  /*8b90*/  @!P4 LEA.HI.X R13, R141, R5, R153, 0x1, P1 ;  /* 0x000000058d0dc211 */ /* 0x000fe400008f0c99 */
[----:B------:R4:W-:Y:S04]  /*8ba0*/  @!P2 ST.E.128 desc[UR36][R8.64], RZ ;  /* 0x000000ff0800a985 */ /* 0x0009e8000c101d24 */
[----:B------:R4:W-:Y:S04]  /*8bb0*/  @!P3 ST.E.128 desc[UR36][R10.64], RZ ;  /* 0x000000ff0a00b985 */ /* 0x0009e8000c101d24 */
[----:B------:R4:W-:Y:S02]  /*8bc0*/  @!P4 ST.E.128 desc[UR36][R12.64], RZ ;  /* 0x000000ff0c00c985 */ /* 0x0009e4000c101d24 */
.L_x_201:
[----:B------:R-:W-:Y:S05]  /*8bd0*/  BSYNC B1 ;  /* 0x0000000000017941 */ /* 0x000fea0003800000 */
.L_x_200:
[----:B------:R-:W-:Y:S01]  /*8be0*/  VIADD R0, R0, 0x60 ;  /* 0x0000006000007836 */ /* 0x000fe20000000000 */
[----:B---3--:R3:W0:Y:S04]  /*8bf0*/  SHFL.IDX PT, R5, R3, 0x1, 0x1c1f ;  /* 0x003c1f0003057f89 */ /* 0x00862800000e0000 */
[----:B------:R-:W-:Y:S01]  /*8c00*/  ISETP.GE.AND P0, PT, R0, R21, PT ;  /* 0x000000150000720c */ /* 0x000fe20003f06270 */
[----:B--2---:R3:W2:-:S12]  /*8c10*/  SHFL.IDX PT, R4, R6, 0x1, 0x1c1f ;  /* 0x003c1f0006047f89 */ /* 0x00469800000e0000 */
[----:B---3--:R-:W-:Y:S05]  /*8c20*/  @P0 BRA `(.L_x_196) ;  /* 0x0000000000300947 */ /* 0x008fea0003800000 */
[----:B------:R-:W-:Y:S02]  /*8c30*/  ULDC UR4, c[0x0][0xac8] ;  /* 0x0002b20000047ab9 */ /* 0x000fe40000000800 */
[----:B------:R-:W-:Y:S02]  /*8c40*/  ISETP.GE.AND P3, PT, R140, UR4, PT ;  /* 0x000000048c007c0c */ /* 0x000fe4000bf66270 */
[----:B------:R-:W-:Y:S02]  /*8c50*/  ISETP.GE.AND P4, PT, R141, UR4, PT ;  /* 0x000000048d007c0c */ /* 0x000fe4000bf86270 */
[----:B------:R-:W-:-:S09]  /*8c60*/  ISETP.GE.AND P2, PT, R136, UR4, PT ;  /* 0x0000000488007c0c */ /* 0x000fd2000bf46270 */
[-C--:B--2-4-:R-:W-:Y:S02]  /*8c70*/  @!P3 LEA R8, P0, R140, R4.reuse, 0x1 ;  /* 0x000000048c08b211 */ /* 0x094fe400078008ff */
[C---:B------:R-:W-:Y:S02]  /*8c80*/  @!P4 LEA R10, P1, R141.reuse, R4, 0x1 ;  /* 0x000000048d0ac211 */ /* 0x040fe400078208ff */
[----:B01----:R-:W-:Y:S01]  /*8c90*/  @!P2 IMAD.WIDE R6, R136, 0x2, R4 ;  /* 0x000000028806a825 */ /* 0x003fe200078e0204 */
[-C--:B------:R-:W-:Y:S02]  /*8ca0*/  @!P3 LEA.HI.X R9, R140, R5.reuse, R154, 0x1, P0 ;  /* 0x000000058c09b211 */ /* 0x080fe400000f0c9a */
[----:B------:R-:W-:Y:S02]  /*8cb0*/  @!P4 LEA.HI.X R11, R141, R5, R153, 0x1, P1 ;  /* 0x000000058d0bc211 */ /* 0x000fe400008f0c99 */
[----:B------:R0:W-:Y:S04]  /*8cc0*/  @!P2 ST.E.128 desc[UR36][R6.64], RZ ;  /* 0x000000ff0600a985 */ /* 0x0001e8000c101d24 */
[----:B------:R0:W-:Y:S04]  /*8cd0*/  @!P3 ST.E.128 desc[UR36][R8.64], RZ ;  /* 0x000000ff0800b985 */ /* 0x0001e8000c101d24 */
[----:B------:R0:W-:Y:S02]  /*8ce0*/  @!P4 ST.E.128 desc[UR36][R10.64], RZ ;  /* 0x000000ff0a00c985 */ /* 0x0001e4000c101d24 */
.L_x_196:
[----:B------:R-:W-:Y:S05]  /*8cf0*/  BSYNC B0 ;  /* 0x0000000000007941 */ /* 0x000fea0003800000 */
.L_x_191:
[----:B------:R-:W-:Y:S02]  /*8d00*/  ULDC UR4, c[0x0][0xc3c] ;  /* 0x00030f0000047ab9 */ /* 0x000fe40000000800 */
[----:B0-----:R-:W-:-:S13]  /*8d10*/  ISETP.GE.AND P0, PT, R31, UR4, PT ;  /* 0x000000041f007c0c */ /* 0x001fda000bf06270 */
[----:B------:R-:W-:Y:S05]  /*8d20*/  @!P0 BRA `(.L_x_202) ;  /* 0xffffff8000548947 */ /* 0x000fea000383ffff */
[----:B------:R-:W-:Y:S05]  /*8d30*/  EXIT ;  /* 0x000000000000794d */ /* 0x000fea0003800000 */
.L_x_163:
[----:B------:R-:W-:-:S08]  /*8d40*/  NOP ;  /* 0x0000000000007918 */ /* 0x000fd00000000000 */
[----:B------:R-:W0:-:S00]  /*8d50*/  USETMAXREG.DEALLOC.CTAPOOL 0x20 ;  /* 0x00000020000079c8 */ /* 0x000e0000080e0500 */
[----:B0-----:R-:W-:Y:S02]  /*8d60*/  LOP3.LUT R0, R0, 0x3, RZ, 0xc0, !PT ;  /* 0x0000000300007812 */ /* 0x001fe400078ec0ff */
[----:B------:R-:W-:-:S04]  /*8d70*/  LOP3.LUT R22, R22, 0xffffffbf, RZ, 0xc0, !PT ;  /* 0xffffffbf16167812 */ /* 0x000fc800078ec0ff */
[----:B------:R-:W0:Y:S02]  /*8d80*/  SHFL.IDX PT, R0, R0, RZ, 0x1f ;  /* 0x00001fff00007589 */ /* 0x000e2400000e0000 */
[----:B0-----:R-:W-:Y:S01]  /*8d90*/  ISETP.NE.AND P0, PT, R0, RZ, PT ;  /* 0x000000ff0000720c */ /* 0x001fe20003f05270 */
[----:B------:R-:W-:-:S12]  /*8da0*/  IMAD.MOV.U32 R0, RZ, RZ, RZ ;  /* 0x000000ffff007224 */ /* 0x000fd800078e00ff */
[----:B------:R-:W-:Y:S01]  /*8db0*/  @P0 LOP3.LUT R22, R22, 0x40, RZ, 0xfc, !PT ;  /* 0x0000004016160812 */ /* 0x000fe200078efcff */
[----:B------:R-:W-:Y:S06]  /*8dc0*/  @!P0 BRA `(.L_x_203) ;  /* 0x00000000001c8947 */ /* 0x000fec0003800000 */
[----:B------:R-:W0:Y:S08]  /*8dd0*/  S2UR UR5, SR_CgaCtaId ;  /* 0x00000000000579c3 */ /* 0x000e300000008800 */
[----:B------:R-:W-:Y:S06]  /*8de0*/  BAR.SYNC.DEFER_BLOCKING 0x5, 0x200 ;  /* 0x0148000000007b1d */ /* 0x000fec0000010000 */
[----:B------:R-:W-:-:S02]  /*8df0*/  UMOV UR4, 0x400 ;  /* 0x0000040000047882 */ /* 0x000fc40000000000 */
[----:B0-----:R-:W-:-:S09]  /*8e00*/  ULEA UR4, UR5, UR4, 0x18 ;  /* 0x0000000405047291 */ /* 0x001fd2000f8ec03f */
[----:B------:R-:W1:Y:S01]  /*8e10*/  LDS.128 R16, [UR4+0x2d8d0] ;  /* 0x02d8d004ff107984 */ /* 0x000e620008000c00 */
[----:B------:R-:W-:Y:S06]  /*8e20*/  BAR.ARV 0x4, 0x200 ;  /* 0x0108000000007b1d */ /* 0x000fec0000002000 */
[----:B------:R-:W-:Y:S05]  /*8e30*/  BRA `(.L_x_204) ;  /* 0x0000000800007947 */ /* 0x000fea0003800000 */
.L_x_203:
[----:B------:R-:W0:Y:S01]  /*8e40*/  S2R R2, SR_TID.X ;  /* 0x0000000000027919 */ /* 0x000e220000002100 */
[----:B------:R-:W-:Y:S01]  /*8e50*/  ULDC UR4, c[0x0][0xc3c] ;  /* 0x00030f0000047ab9 */ /* 0x000fe20000000800 */
[----:B------:R-:W1:Y:S01]  /*8e60*/  S2UR UR6, SR_CTAID.X ;  /* 0x00000000000679c3 */ /* 0x000e620000002500 */
[----:B------:R-:W-:Y:S01]  /*8e70*/  ULDC UR5, c[0x0][0xc38] ;  /* 0x00030e0000057ab9 */ /* 0x000fe20000000800 */
[----:B0-----:R-:W-:-:S04]  /*8e80*/  LOP3.LUT R5, R2, 0x1f, RZ, 0xc0, !PT ;  /* 0x0000001f02057812 */ /* 0x001fc800078ec0ff */
[----:B------:R-:W-:-:S04]  /*8e90*/  ISETP.NE.AND P0, PT, R5, 0x1f, PT ;  /* 0x0000001f0500780c */ /* 0x000fc80003f05270 */
[----:B------:R-:W-:-:S13]  /*8ea0*/  ISETP.GE.OR P1, PT, R5, UR4, !P0 ;  /* 0x0000000405007c0c */ /* 0x000fda000c726670 */
[----:B------:R-:W0:Y:S02]  /*8eb0*/  @!P1 LDC.64 R2, c[0x0][0xc80] ;  /* 0x00032000ff029b82 */ /* 0x000e240000000a00 */
[----:B0-----:R-:W-:-:S05]  /*8ec0*/  @!P1 IMAD.WIDE.U32 R2, R5, 0x4, R2 ;  /* 0x0000000405029825 */ /* 0x001fca00078e0002 */
[----:B------:R-:W2:Y:S01]  /*8ed0*/  @!P1 LDG.E R0, desc[UR36][R2.64] ;  /* 0x0000002402009981 */ /* 0x000ea2000c1e1900 */
[C---:B------:R-:W-:Y:S01]  /*8ee0*/  ISETP.NE.AND P1, PT, R5.reuse, RZ, PT ;  /* 0x000000ff0500720c */ /* 0x040fe20003f25270 */
[----:B------:R-:W-:Y:S01]  /*8ef0*/  UMOV UR4, URZ ;  /* 0x0000003f00047c82 */ /* 0x000fe20008000000 */
[C---:B------:R-:W-:Y:S01]  /*8f00*/  ISETP.GE.U32.AND P2, PT, R5.reuse, 0x2, PT ;  /* 0x000000020500780c */ /* 0x040fe20003f46070 */
[----:B------:R-:W-:Y:S01]  /*8f10*/  IMAD.MOV.U32 R16, RZ, RZ, RZ ;  /* 0x000000ffff107224 */ /* 0x000fe200078e00ff */
[C---:B------:R-:W-:Y:S02]  /*8f20*/  ISETP.GE.U32.AND P3, PT, R5.reuse, 0x4, PT ;  /* 0x000000040500780c */ /* 0x040fe40003f66070 */
[C---:B------:R-:W-:Y:S02]  /*8f30*/  ISETP.GE.U32.AND P4, PT, R5.reuse, 0x8, PT ;  /* 0x000000080500780c */ /* 0x040fe40003f86070 */
[----:B------:R-:W-:Y:S01]  /*8f40*/  ISETP.GE.U32.AND P5, PT, R5, 0x10, PT ;  /* 0x000000100500780c */ /* 0x000fe20003fa6070 */
[----:B--2---:R-:W0:Y:S02]  /*8f50*/  SHFL.UP PT, R4, R0, 0x1, RZ ;  /* 0x0420000000047989 */ /* 0x004e2400000e00ff */
[----:B0-----:R-:W-:-:S05]  /*8f60*/  SEL R7, R4, RZ, P1 ;  /* 0x000000ff04077207 */ /* 0x001fca0000800000 */
[----:B------:R-:W-:-:S05]  /*8f70*/  IMAD.IADD R7, R0, 0x1, R7 ;  /* 0x0000000100077824 */ /* 0x000fca00078e0207 */
[----:B------:R-:W0:Y:S02]  /*8f80*/  SHFL.UP PT, R4, R7, 0x2, RZ ;  /* 0x0440000007047989 */ /* 0x000e2400000e00ff */
[----:B0-----:R-:W-:-:S05]  /*8f90*/  SEL R4, R4, RZ, P2 ;  /* 0x000000ff04047207 */ /* 0x001fca0001000000 */
[----:B------:R-:W-:-:S05]  /*8fa0*/  IMAD.IADD R4, R7, 0x1, R4 ;  /* 0x0000000107047824 */ /* 0x000fca00078e0204 */
[----:B------:R-:W0:Y:S02]  /*8fb0*/  SHFL.UP PT, R6, R4, 0x4, RZ ;  /* 0x0480000004067989 */ /* 0x000e2400000e00ff */
[----:B0-----:R-:W-:-:S04]  /*8fc0*/  SEL R3, R6, RZ, P3 ;  /* 0x000000ff06037207 */ /* 0x001fc80001800000 */
[----:B------:R-:W-:-:S05]  /*8fd0*/  IADD3 R3, R4, R3, RZ ;  /* 0x0000000304037210 */ /* 0x000fca0007ffe0ff */
[----:B------:R-:W0:Y:S02]  /*8fe0*/  SHFL.UP PT, R2, R3, 0x8, RZ ;  /* 0x0500000003027989 */ /* 0x000e2400000e00ff */
[----:B0-----:R-:W-:-:S05]  /*8ff0*/  SEL R2, R2, RZ, P4 ;  /* 0x000000ff02027207 */ /* 0x001fca0002000000 */
[----:B------:R-:W-:-:S05]  /*9000*/  IMAD.IADD R2, R3, 0x1, R2 ;  /* 0x0000000103027824 */ /* 0x000fca00078e0202 */
[----:B------:R-:W0:Y:S02]  /*9010*/  SHFL.UP PT, R6, R2, 0x10, RZ ;  /* 0x0600000002067989 */ /* 0x000e2400000e00ff */
[----:B0-----:R-:W-:-:S05]  /*9020*/  SEL R7, R6, RZ, P5 ;  /* 0x000000ff06077207 */ /* 0x001fca0002800000 */
[----:B------:R-:W-:-:S05]  /*9030*/  IMAD.IADD R7, R2, 0x1, R7 ;  /* 0x0000000102077824 */ /* 0x000fca00078e0207 */
[----:B------:R-:W0:Y:S02]  /*9040*/  SHFL.IDX PT, R4, R7, 0x1f, 0x1f ;  /* 0x03e01f0007047f89 */ /* 0x000e2400000e0000 */
[----:B0-----:R-:W-:-:S04]  /*9050*/  IMAD R4, R4, UR5, RZ ;  /* 0x0000000504047c24 */ /* 0x001fc8000f8e02ff */
[----:B------:R-:W-:Y:S01]  /*9060*/  IMAD.MOV.U32 R3, RZ, RZ, R4 ;  /* 0x000000ffff037224 */ /* 0x000fe200078e0004 */
[----:B-1----:R-:W-:-:S13]  /*9070*/  ISETP.GT.AND P6, PT, R4, UR6, PT ;  /* 0x0000000604007c0c */ /* 0x002fda000bfc4270 */
[----:B------:R-:W-:Y:S05]  /*9080*/  @P6 BRA `(.L_x_205) ;  /* 0x0000000000946947 */ /* 0x000fea0003800000 */
[----:B------:R-:W-:Y:S01]  /*9090*/  MOV R4, R3 ;  /* 0x0000000300047202 */ /* 0x000fe20000000f00 */
[----:B------:R-:W-:Y:S01]  /*90a0*/  UMOV UR4, URZ ;  /* 0x0000003f00047c82 */ /* 0x000fe20008000000 */
[----:B------:R-:W-:-:S05]  /*90b0*/  ULDC UR5, c[0x0][0xc38] ;  /* 0x00030e0000057ab9 */ /* 0x000fca0000000800 */
.L_x_209:
[----:B------:R-:W0:Y:S01]  /*90c0*/  LDC R2, c[0x0][0xc3c] ;  /* 0x00030f00ff027b82 */ /* 0x000e220000000800 */
[----:B------:R-:W-:-:S06]  /*90d0*/  UIADD3 UR4, UR4, 0x1f, URZ ;  /* 0x0000001f04047890 */ /* 0x000fcc000fffe03f */
[----:B0-----:R-:W-:-:S13]  /*90e0*/  ISETP.LE.AND P6, PT, R2, UR4, PT ;  /* 0x0000000402007c0c */ /* 0x001fda000bfc3270 */
[----:B------:R-:W-:Y:S05]  /*90f0*/  @P6 BRA `(.L_x_206) ;  /* 0x0000000400246947 */ /* 0x000fea0003800000 */
[----:B------:R-:W-:Y:S01]  /*9100*/  VIADD R7, R5, UR4 ;  /* 0x0000000405077c36 */ /* 0x000fe20008000000 */
[----:B------:R-:W-:Y:S01]  /*9110*/  BSSY B0, `(.L_x_207) ;  /* 0x0000007000007945 */ /* 0x000fe20003800000 */
[----:B------:R-:W-:-:S03]  /*9120*/  IMAD.MOV.U32 R0, RZ, RZ, RZ ;  /* 0x000000ffff007224 */ /* 0x000fc600078e00ff */
[----:B------:R-:W-:-:S13]  /*9130*/  ISETP.GE.OR P6, PT, R7, R2, !P0 ;  /* 0x000000020700720c */ /* 0x000fda00047c6670 */
[----:B------:R-:W-:Y:S05]  /*9140*/  @P6 BRA `(.L_x_208) ;  /* 0x00000000000c6947 */ /* 0x000fea0003800000 */
[----:B------:R-:W0:Y:S02]  /*9150*/  LDC.64 R2, c[0x0][0xc80] ;  /* 0x00032000ff027b82 */ /* 0x000e240000000a00 */
[----:B0-----:R-:W-:-:S05]  /*9160*/  IMAD.WIDE R2, R7, 0x4, R2 ;  /* 0x0000000407027825 */ /* 0x001fca00078e0202 */
[----:B------:R0:W5:Y:S02]  /*9170*/  LDG.E R0, desc[UR36][R2.64] ;  /* 0x0000002402007981 */ /* 0x000164000c1e1900 */
.L_x_208:
[----:B------:R-:W-:Y:S05]  /*9180*/  BSYNC B0 ;  /* 0x0000000000007941 */ /* 0x000fea0003800000 */
.L_x_207:
[----:B0----5:R-:W0:Y:S02]  /*9190*/  SHFL.UP PT, R2, R0, 0x1, RZ ;  /* 0x0420000000027989 */ /* 0x021e2400000e00ff */
        /* <DEDUP_REMOVED lines=16> */
[----:B------:R-:W-:-:S05]  /*92a0*/  IMAD.IADD R4, R3, 0x1, R4 ;  /* 0x0000000103047824 */ /* 0x000fca00078e0204 */
[----:B------:R-:W-:-:S13]  /*92b0*/  ISETP.GT.AND P6, PT, R4, UR6, PT ;  /* 0x0000000604007c0c */ /* 0x000fda000bfc4270 */
[----:B------:R-:W-:Y:S05]  /*92c0*/  @!P6 BRA `(.L_x_209) ;  /* 0xfffffffc007ce947 */ /* 0x000fea000383ffff */
[----:B------:R-:W-:-:S07]  /*92d0*/  IMAD.MOV.U32 R7, RZ, RZ, R9 ;  /* 0x000000ffff077224 */ /* 0x000fce00078e0009 */
.L_x_205:
[----:B------:R-:W-:-:S05]  /*92e0*/  IADD3 R9, -R3, R4, RZ ;  /* 0x0000000403097210 */ /* 0x000fca0007ffe1ff */
[----:B------:R-:W-:-:S05]  /*92f0*/  IMAD R2, R7, UR5, R9 ;  /* 0x0000000507027c24 */ /* 0x000fca000f8e0209 */
[----:B------:R-:W-:-:S13]  /*9300*/  ISETP.GT.AND P0, PT, R2, UR6, PT ;  /* 0x0000000602007c0c */ /* 0x000fda000bf04270 */
[----:B------:R-:W-:-:S04]  /*9310*/  VOTE.ANY R6, PT, !P0 ;  /* 0x0000000000067806 */ /* 0x000fc800040e0100 */
[----:B------:R-:W0:Y:S01]  /*9320*/  POPC R19, R6 ;  /* 0x0000000600137309 */ /* 0x000e220000000000 */
[----:B------:R-:W-:Y:S01]  /*9330*/  ISETP.NE.AND P0, PT, R6, RZ, PT ;  /* 0x000000ff0600720c */ /* 0x000fe20003f05270 */
[----:B0-----:R-:W0:Y:S02]  /*9340*/  SHFL.IDX PT, R0, R0, R19, 0x1f ;  /* 0x00001f1300007589 */ /* 0x001e2400000e0000 */
[----:B0-----:R-:W-:-:S04]  /*9350*/  IABS R4, R0 ;  /* 0x0000000000047213 */ /* 0x001fc80000000000 */
[----:B------:R-:W0:Y:S08]  /*9360*/  I2F.RP R8, R4 ;  /* 0x0000000400087306 */ /* 0x000e300000209400 */
[----:B0-----:R-:W0:Y:S02]  /*9370*/  MUFU.RCP R8, R8 ;  /* 0x0000000800087308 */ /* 0x001e240000001000 */
[----:B0-----:R-:W-:-:S06]  /*9380*/  VIADD R2, R8, 0xffffffe ;  /* 0x0ffffffe08027836 */ /* 0x001fcc0000000000 */
[----:B------:R0:W1:Y:S01]  /*9390*/  F2I.FTZ.U32.TRUNC.NTZ R3, R2 ;  /* 0x0000000200037305 */ /* 0x000062000021f000 */
[----:B------:R-:W-:Y:S05]  /*93a0*/  @!P0 BRA `(.L_x_210) ;  /* 0x0000000000088947 */ /* 0x000fea0003800000 */
[----:B------:R-:W-:-:S06]  /*93b0*/  VIADD R16, R19, 0xffffffff ;  /* 0xffffffff13107836 */ /* 0x000fcc0000000000 */
[----:B------:R2:W3:Y:S02]  /*93c0*/  SHFL.IDX PT, R16, R7, R16, 0x1f ;  /* 0x00001f1007107589 */ /* 0x0004e400000e0000 */
.L_x_210:
[----:B---3--:R-:W-:Y:S01]  /*93d0*/  IMAD R16, R16, UR5, R9 ;  /* 0x0000000510107c24 */ /* 0x008fe2000f8e0209 */
[----:B0-----:R-:W-:Y:S01]  /*93e0*/  IABS R2, R0 ;  /* 0x0000000000027213 */ /* 0x001fe20000000000 */
[----:B-12---:R-:W-:Y:S02]  /*93f0*/  IMAD.MOV R7, RZ, RZ, -R3 ;  /* 0x000000ffff077224 */ /* 0x006fe400078e0a03 */
[----:B------:R-:W-:Y:S01]  /*9400*/  VIADD R19, R19, UR4 ;  /* 0x0000000413137c36 */ /* 0x000fe20008000000 */
[----:B------:R-:W-:Y:S01]  /*9410*/  IADD3 R9, -R16, UR6, RZ ;  /* 0x0000000610097c10 */ /* 0x000fe2000fffe1ff */
[----:B------:R-:W-:Y:S01]  /*9420*/  IMAD.MOV R8, RZ, RZ, -R2 ;  /* 0x000000ffff087224 */ /* 0x000fe200078e0a02 */
[----:B------:R-:W-:Y:S01]  /*9430*/  MOV R2, RZ ;  /* 0x000000ff00027202 */ /* 0x000fe20000000f00 */
[----:B------:R-:W-:Y:S01]  /*9440*/  IMAD R7, R7, R4, RZ ;  /* 0x0000000407077224 */ /* 0x000fe200078e02ff */
[----:B------:R-:W-:-:S03]  /*9450*/  IABS R6, R9 ;  /* 0x0000000900067213 */ /* 0x000fc60000000000 */
[----:B------:R-:W-:-:S04]  /*9460*/  IMAD.HI.U32 R2, R3, R7, R2 ;  /* 0x0000000703027227 */ /* 0x000fc800078e0002 */
[----:B------:R-:W-:Y:S02]  /*9470*/  IMAD.MOV.U32 R3, RZ, RZ, R6 ;  /* 0x000000ffff037224 */ /* 0x000fe400078e0006 */
[----:B------:R-:W-:Y:S02]  /*9480*/  IMAD.MOV.U32 R6, RZ, RZ, R8 ;  /* 0x000000ffff067224 */ /* 0x000fe400078e0008 */
[----:B------:R-:W-:-:S04]  /*9490*/  IMAD.HI.U32 R2, R2, R3, RZ ;  /* 0x0000000302027227 */ /* 0x000fc800078e00ff */
[----:B------:R-:W-:-:S05]  /*94a0*/  IMAD R3, R2, R6, R3 ;  /* 0x0000000602037224 */ /* 0x000fca00078e0203 */
[----:B------:R-:W-:-:S13]  /*94b0*/  ISETP.GT.U32.AND P1, PT, R4, R3, PT ;  /* 0x000000030400720c */ /* 0x000fda0003f24070 */
[----:B------:R-:W-:Y:S02]  /*94c0*/  @!P1 IMAD.IADD R3, R3, 0x1, -R4 ;  /* 0x0000000103039824 */ /* 0x000fe400078e0a04 */
[----:B------:R-:W-:Y:S01]  /*94d0*/  @!P1 VIADD R2, R2, 0x1 ;  /* 0x0000000102029836 */ /* 0x000fe20000000000 */
[----:B------:R-:W-:Y:S02]  /*94e0*/  ISETP.NE.AND P1, PT, R0, RZ, PT ;  /* 0x000000ff0000720c */ /* 0x000fe40003f25270 */
[----:B------:R-:W-:Y:S02]  /*94f0*/  ISETP.GE.U32.AND P0, PT, R3, R4, PT ;  /* 0x000000040300720c */ /* 0x000fe40003f06070 */
[----:B------:R-:W-:-:S04]  /*9500*/  LOP3.LUT R3, R9, R0, RZ, 0x3c, !PT ;  /* 0x0000000009037212 */ /* 0x000fc800078e3cff */
[----:B------:R-:W-:-:S07]  /*9510*/  ISETP.GE.AND P2, PT, R3, RZ, PT ;  /* 0x000000ff0300720c */ /* 0x000fce0003f46270 */
[----:B------:R-:W-:-:S06]  /*9520*/  @P0 IADD3 R2, R2, 0x1, RZ ;  /* 0x0000000102020810 */ /* 0x000fcc0007ffe0ff */
[----:B------:R-:W-:Y:S01]  /*9530*/  @!P2 IMAD.MOV R2, RZ, RZ, -R2 ;  /* 0x000000ffff02a224 */ /* 0x000fe200078e0a02 */
[----:B------:R-:W-:-:S05]  /*9540*/  @!P1 LOP3.LUT R2, RZ, R0, RZ, 0x33, !PT ;  /* 0x00000000ff029212 */ /* 0x000fca00078e33ff */
[--C-:B------:R-:W-:Y:S02]  /*9550*/  IMAD.MOV R17, RZ, RZ, -R2.reuse ;  /* 0x000000ffff117224 */ /* 0x100fe400078e0a02 */
[----:B------:R-:W-:Y:S02]  /*9560*/  IMAD.MOV.U32 R18, RZ, RZ, R2 ;  /* 0x000000ffff127224 */ /* 0x000fe400078e0002 */
[----:B------:R-:W-:Y:S01]  /*9570*/  IMAD R17, R0, R17, R9 ;  /* 0x0000001100117224 */ /* 0x000fe200078e0209 */
[----:B------:R-:W-:Y:S06]  /*9580*/  BRA `(.L_x_211) ;  /* 0x0000000000147947 */ /* 0x000fec0003800000 */
.L_x_206:
[----:B------:R-:W-:Y:S01]  /*9590*/  ULDC UR4, c[0x0][0xc3c] ;  /* 0x00030f0000047ab9 */ /* 0x000fe20000000800 */
[----:B------:R-:W-:Y:S01]  /*95a0*/  MOV R17, RZ ;  /* 0x000000ff00117202 */ /* 0x000fe20000000f00 */
[----:B------:R-:W-:Y:S02]  /*95b0*/  IMAD.U32 R16, RZ, RZ, UR6 ;  /* 0x00000006ff107e24 */ /* 0x000fe4000f8e00ff */
[----:B------:R-:W-:Y:S02]  /*95c0*/  IMAD.MOV.U32 R18, RZ, RZ, RZ ;  /* 0x000000ffff127224 */ /* 0x000fe400078e00ff */
[----:B------:R-:W-:-:S07]  /*95d0*/  IMAD.U32 R19, RZ, RZ, UR4 ;  /* 0x00000004ff137e24 */ /* 0x000fce000f8e00ff */
.L_x_211:
[----:B------:R-:W-:-:S13]  /*95e0*/  ISETP.NE.AND P0, PT, R5, RZ, PT ;  /* 0x000000ff0500720c */ /* 0x000fda0003f05270 */
[----:B------:R-:W0:Y:S01]  /*95f0*/  @!P0 S2R R3, SR_CgaCtaId ;  /* 0x0000000000038919 */ /* 0x000e220000008800 */
[----:B------:R-:W-:-:S04]  /*9600*/  @!P0 MOV R0, 0x400 ;  /* 0x0000040000008802 */ /* 0x000fc80000000f00 */
[----:B0-----:R-:W-:-:S05]  /*9610*/  @!P0 LEA R0, R3, R0, 0x18 ;  /* 0x0000000003008211 */ /* 0x001fca00078ec0ff */
[----:B------:R0:W-:Y:S01]  /*9620*/  @!P0 STS.128 [R0+0x2d8d0], R16 ;  /* 0x02d8d01000008388 */ /* 0x0001e20000000c00 */
[----:B------:R-:W-:Y:S06]  /*9630*/  BAR.ARV 0x5, 0x200 ;  /* 0x0148000000007b1d */ /* 0x000fec0000002000 */
.L_x_204:
[----:B------:R2:W-:Y:S01]  /*9640*/  STL [R1+0x30], RZ ;  /* 0x000030ff01007387 */ /* 0x0005e20000100800 */
[----:B------:R-:W-:Y:S01]  /*9650*/  ULDC UR4, c[0x0][0xc3c] ;  /* 0x00030f0000047ab9 */ /* 0x000fe20000000800 */
[----:B------:R-:W-:Y:S01]  /*9660*/  IMAD.MOV.U32 R29, RZ, RZ, 0x1 ;  /* 0x00000001ff1d7424 */ /* 0x000fe200078e00ff */
[----:B-1----:R-:W-:Y:S02]  /*9670*/  ISETP.GE.AND P0, PT, R19, UR4, PT ;  /* 0x0000000413007c0c */ /* 0x002fe4000bf06270 */
[----:B------:R-:W-:-:S11]  /*9680*/  MOV R26, RZ ;  /* 0x000000ff001a7202 */ /* 0x000fd60000000f00 */
[----:B--2---:R-:W-:Y:S05]  /*9690*/  @P0 BRA `(.L_x_212) ;  /* 0x00000044007c0947 */ /* 0x004fea0003800000 */
[----:B------:R-:W2:Y:S01]  /*96a0*/  LDL R6, [R1+0x1c] ;  /* 0x00001c0001067983 */ /* 0x000ea20000100800 */
[----:B------:R-:W0:Y:S01]  /*96b0*/  S2R R3, SR_TID.X ;  /* 0x0000000000037919 */ /* 0x000e220000002100 */
[----:B------:R-:W1:Y:S01]  /*96c0*/  S2UR UR5, SR_CgaCtaId ;  /* 0x00000000000579c3 */ /* 0x000e620000008800 */
[----:B------:R-:W-:Y:S01]  /*96d0*/  UMOV UR4, 0x400 ;  /* 0x0000040000047882 */ /* 0x000fe20000000000 */
[C---:B0-----:R-:W-:Y:S01]  /*96e0*/  IMAD.SHL.U32 R0, R3.reuse, 0x8, RZ ;  /* 0x0000000803007824 */ /* 0x041fe200078e00ff */
[C---:B------:R-:W-:Y:S01]  /*96f0*/  LOP3.LUT R5, R3.reuse, 0x7f, RZ, 0xc0, !PT ;  /* 0x0000007f03057812 */ /* 0x040fe200078ec0ff */
[----:B------:R-:W-:-:S03]  /*9700*/  IMAD.SHL.U32 R4, R3, 0x20, RZ ;  /* 0x0000002003047824 */ /* 0x000fc600078e00ff */
[----:B------:R-:W-:Y:S01]  /*9710*/  LOP3.LUT R2, R0, 0xd8, RZ, 0xc0, !PT ;  /* 0x000000d800027812 */ /* 0x000fe200078ec0ff */
[----:B-1----:R-:W-:-:S03]  /*9720*/  ULEA UR4, UR5, UR4, 0x18 ;  /* 0x0000000405047291 */ /* 0x002fc6000f8ec03f */
[----:B------:R-:W-:Y:S02]  /*9730*/  LOP3.LUT R3, R2, 0x18, R3, 0x78, !PT ;  /* 0x0000001802037812 */ /* 0x000fe400078e7803 */
[----:B------:R-:W-:Y:S02]  /*9740*/  SHF.R.U32.HI R5, RZ, 0x2, R5 ;  /* 0x00000002ff057819 */ /* 0x000fe40000011605 */
[----:B------:R-:W-:Y:S01]  /*9750*/  MOV R23, UR4 ;  /* 0x0000000400177c02 */ /* 0x000fe20008000f00 */
[----:B------:R-:W-:Y:S01]  /*9760*/  BSSY B8, `(.L_x_212) ;  /* 0x0000452000087945 */ /* 0x000fe20003800000 */
[----:B------:R-:W-:Y:S02]  /*9770*/  IMAD.MOV.U32 R29, RZ, RZ, 0x1 ;  /* 0x00000001ff1d7424 */ /* 0x000fe400078e00ff */
[----:B------:R-:W-:Y:S01]  /*9780*/  IMAD.MOV.U32 R26, RZ, RZ, RZ ;  /* 0x000000ffff1a7224 */ /* 0x000fe200078e00ff */
[----:B------:R-:W-:Y:S01]  /*9790*/  ULDC UR38, c[0x0][0xc] ;  /* 0x0000030000267ab9 */ /* 0x000fe20000000800 */
[----:B--2---:R-:W-:-:S02]  /*97a0*/  LOP3.LUT R2, R6, 0x2, RZ, 0xfc, !PT ;  /* 0x0000000206027812 */ /* 0x004fc400078efcff */
[----:B------:R-:W-:-:S03]  /*97b0*/  LOP3.LUT R6, R4, 0x60, RZ, 0xc0, !PT ;  /* 0x0000006004067812 */ /* 0x000fc600078ec0ff */
[----:B------:R0:W-:Y:S01]  /*97c0*/  STL [R1+0x38], R2 ;  /* 0x0000380201007387 */ /* 0x0001e20000100800 */
[----:B------:R-:W-:Y:S02]  /*97d0*/  LOP3.LUT R4, R0, 0x18, RZ, 0xc0, !PT ;  /* 0x0000001800047812 */ /* 0x000fe400078ec0ff */
[----:B0-----:R-:W-:Y:S02]  /*97e0*/  LOP3.LUT R2, R3, 0x320, R0, 0xf8, !PT ;  /* 0x0000032003027812 */ /* 0x001fe400078ef800 */
[----:B------:R-:W-:-:S03]  /*97f0*/  LOP3.LUT R0, R5, R6, RZ, 0xfc, !PT ;  /* 0x0000000605007212 */ /* 0x000fc600078efcff */
[----:B------:R-:W-:Y:S01]  /*9800*/  IMAD R0, R2, 0x2, R23 ;  /* 0x0000000202007824 */ /* 0x000fe200078e0217 */
[----:B------:R0:W-:Y:S04]  /*9810*/  STL [R1+0x30], RZ ;  /* 0x000030ff01007387 */ /* 0x0001e80000100800 */
[----:B------:R0:W-:Y:S01]  /*9820*/  STL [R1+0x18], R0 ;  /* 0x0000180001007387 */ /* 0x0001e20000100800 */
[C---:B------:R-:W-:Y:S02]  /*9830*/  LOP3.LUT R5, R4.reuse, 0x20, RZ, 0xfc, !PT ;  /* 0x0000002004057812 */ /* 0x040fe400078efcff */
[----:B------:R-:W-:-:S07]  /*9840*/  LOP3.LUT R3, R4, 0x40, RZ, 0xfc, !PT ;  /* 0x0000004004037812 */ /* 0x000fce00078efcff */
.L_x_273:
[----:B-1----:R-:W1:Y:S02]  /*9850*/  LDC.64 R2, c[0x0][0xc88] ;  /* 0x00032200ff027b82 */ /* 0x002e640000000a00 */
[----:B-1----:R-:W-:-:S05]  /*9860*/  IMAD.WIDE R2, R19, 0x4, R2 ;  /* 0x0000000413027825 */ /* 0x002fca00078e0202 */
[----:B0-----:R-:W0:Y:S01]  /*9870*/  LDG.E R28, desc[UR36][R2.64] ;  /* 0x00000024021c7981 */ /* 0x001e22000c1e1900 */
[----:B------:R-:W-:Y:S05]  /*9880*/  YIELD ;  /* 0x0000000000007946 */ /* 0x000fea0003800000 */
[----:B------:R-:W-:Y:S01]  /*9890*/  ULDC.64 UR4, c[0x0][0xa28] ;  /* 0x00028a0000047ab9 */ /* 0x000fe20000000a00 */
[----:B------:R-:W-:Y:S01]  /*98a0*/  IMAD.MOV.U32 R6, RZ, RZ, RZ ;  /* 0x000000ffff067224 */ /* 0x000fe200078e00ff */
[----:B------:R-:W-:Y:S01]  /*98b0*/  ISETP.NE.U32.AND P0, PT, RZ, UR4, PT ;  /* 0x00000004ff007c0c */ /* 0x000fe2000bf05070 */
[----:B------:R-:W-:-:S03]  /*98c0*/  ULDC.64 UR6, c[0x0][0xa18] ;  /* 0x0002860000067ab9 */ /* 0x000fc60000000a00 */
[----:B------:R-:W-:Y:S02]  /*98d0*/  ISETP.NE.AND.EX P0, PT, RZ, UR5, PT, P0 ;  /* 0x00000005ff007c0c */ /* 0x000fe4000bf05300 */
[----:B0-----:R-:W-:-:S11]  /*98e0*/  SHF.R.S32.HI R0, RZ, 0x1f, R28 ;  /* 0x0000001fff007819 */ /* 0x001fd6000001141c */
[C---:B------:R-:W-:Y:S01]  /*98f0*/  @P0 LEA R2, P1, R28.reuse, UR4, 0x2 ;  /* 0x000000041c020c11 */ /* 0x040fe2000f8210ff */
[C---:B------:R-:W-:Y:S01]  /*9900*/  IMAD.SHL.U32 R24, R28.reuse, 0x4, RZ ;  /* 0x000000041c187824 */ /* 0x040fe200078e00ff */
[C-C-:B------:R-:W-:Y:S01]  /*9910*/  SHF.L.U64.HI R25, R28.reuse, 0x2, R0.reuse ;  /* 0x000000021c197819 */ /* 0x140fe20000010200 */
[----:B------:R0:W-:Y:S01]  /*9920*/  STL [R1+0x20], R0 ;  /* 0x0000200001007387 */ /* 0x0001e20000100800 */
[----:B------:R-:W-:Y:S01]  /*9930*/  @P0 LEA.HI.X R3, R28, UR5, R0, 0x2, P1 ;  /* 0x000000051c030c11 */ /* 0x000fe200088f1400 */
[----:B------:R-:W-:-:S04]  /*9940*/  ULDC.64 UR4, c[0x0][0xa00] ;  /* 0x0002800000047ab9 */ /* 0x000fc80000000a00 */
[----:B------:R1:W2:Y:S01]  /*9950*/  @P0 LDG.E R6, desc[UR36][R2.64] ;  /* 0x0000002402060981 */ /* 0x0002a2000c1e1900 */
[----:B------:R-:W-:Y:S02]  /*9960*/  ISETP.NE.U32.AND P0, PT, RZ, UR4, PT ;  /* 0x00000004ff007c0c */ /* 0x000fe4000bf05070 */
[----:B------:R-:W-:Y:S01]  /*9970*/  LOP3.LUT R22, R22, 0xffffffdf, RZ, 0xc0, !PT ;  /* 0xffffffdf16167812 */ /* 0x000fe200078ec0ff */
[----:B0-----:R-:W-:Y:S01]  /*9980*/  IMAD.MOV.U32 R0, RZ, RZ, RZ ;  /* 0x000000ffff007224 */ /* 0x001fe200078e00ff */
[----:B------:R-:W-:Y:S02]  /*9990*/  ISETP.NE.AND.EX P2, PT, RZ, UR5, PT, P0 ;  /* 0x00000005ff007c0c */ /* 0x000fe4000bf45300 */
[----:B------:R-:W-:Y:S02]  /*99a0*/  ISETP.NE.U32.AND P0, PT, RZ, UR6, PT ;  /* 0x00000006ff007c0c */ /* 0x000fe4000bf05070 */
[----:B-1----:R-:W-:Y:S02]  /*99b0*/  IADD3 R2, P1, R24, UR4, RZ ;  /* 0x0000000418027c10 */ /* 0x002fe4000ff3e0ff */
[----:B------:R-:W-:-:S02]  /*99c0*/  ISETP.NE.AND.EX P0, PT, RZ, UR7, PT, P0 ;  /* 0x00000007ff007c0c */ /* 0x000fc4000bf05300 */
[----:B------:R-:W-:Y:S01]  /*99d0*/  IADD3.X R3, R25, UR5, RZ, P1, !PT ;  /* 0x0000000519037c10 */ /* 0x000fe20008ffe4ff */
[----:B------:R-:W-:-:S04]  /*99e0*/  ULDC.64 UR4, c[0x0][0x418] ;  /* 0x0001060000047ab9 */ /* 0x000fc80000000a00 */
[----:B------:R-:W-:Y:S01]  /*99f0*/  @P2 LOP3.LUT R22, R22, 0x20, RZ, 0xfc, !PT ;  /* 0x0000002016162812 */ /* 0x000fe200078efcff */
[----:B------:R-:W3:Y:S05]  /*9a00*/  @P2 LDG.E R0, desc[UR36][R2.64] ;  /* 0x0000002402002981 */ /* 0x000eea000c1e1900 */
[----:B------:R-:W-:-:S04]  /*9a10*/  @P0 IADD3 R4, P1, R24, UR6, RZ ;  /* 0x0000000618040c10 */ /* 0x000fc8000ff3e0ff */
[----:B------:R-:W-:-:S05]  /*9a20*/  @P0 IADD3.X R5, R25, UR7, RZ, P1, !PT ;  /* 0x0000000719050c10 */ /* 0x000fca0008ffe4ff */
[----:B------:R-:W4:Y:S01]  /*9a30*/  @P0 LDG.E R4, desc[UR36][R4.64] ;  /* 0x0000002404040981 */ /* 0x000f22000c1e1900 */
[----:B------:R-:W-:-:S03]  /*9a40*/  UISETP.NE.U32.AND UP0, UPT, UR4, URZ, UPT ;  /* 0x0000003f0400728c */ /* 0x000fc6000bf05070 */
[----:B------:R-:W-:Y:S01]  /*9a50*/  ULDC UR4, c[0x0][0x424] ;  /* 0x0001090000047ab9 */ /* 0x000fe20000000800 */
[----:B------:R-:W-:-:S03]  /*9a60*/  UISETP.NE.AND.EX UP0, UPT, UR5, URZ, UPT, UP0 ;  /* 0x0000003f0500728c */ /* 0x000fc6000bf05300 */
[----:B------:R-:W-:Y:S01]  /*9a70*/  ULDC UR5, c[0x0][0x2f0] ;  /* 0x0000bc0000057ab9 */ /* 0x000fe20000000800 */
[----:B------:R-:W-:-:S04]  /*9a80*/  USEL UR4, UR4, 0x1, UP0 ;  /* 0x0000000104047887 */ /* 0x000fc80008000000 */
[----:B------:R-:W-:Y:S01]  /*9a90*/  UIMAD UR4, UR4, UR5, URZ ;  /* 0x00000005040472a4 */ /* 0x000fe2000f8e023f */
[----:B---3--:R0:W-:Y:S04]  /*9aa0*/  STL [R1], R0 ;  /* 0x0000000001007387 */ /* 0x0081e80000100800 */
[----:B--2---:R1:W-:Y:S01]  /*9ab0*/  STL [R1+0x10], R6 ;  /* 0x0000100601007387 */ /* 0x0043e20000100800 */
[----:B0-----:R-:W-:-:S03]  /*9ac0*/  MOV R0, UR4 ;  /* 0x0000000400007c02 */ /* 0x001fc60008000f00 */
[----:B----4-:R1:W-:Y:S01]  /*9ad0*/  @P0 STL [R1+0x28], R4 ;  /* 0x0000280401000387 */ /* 0x0103e20000100800 */
[----:B------:R-:W-:Y:S05]  /*9ae0*/  @P0 BRA `(.L_x_213) ;  /* 0x0000000000200947 */ /* 0x000fea0003800000 */
[----:B------:R-:W-:Y:S02]  /*9af0*/  ULDC UR4, c[0x0][0x288] ;  /* 0x0000a20000047ab9 */ /* 0x000fe40000000800 */
[----:B-1----:R-:W-:-:S05]  /*9b00*/  IMAD.U32 R4, RZ, RZ, UR4 ;  /* 0x00000004ff047e24 */ /* 0x002fca000f8e00ff */
[----:B------:R0:W-:Y:S01]  /*9b10*/  STL [R1+0x28], R4 ;  /* 0x0000280401007387 */ /* 0x0001e20000100800 */
[----:B------:R-:W-:Y:S05]  /*9b20*/  @!P2 BRA `(.L_x_213) ;  /* 0x000000000010a947 */ /* 0x000fea0003800000 */
[----:B0-----:R-:W2:Y:S04]  /*9b30*/  LDG.E R4, desc[UR36][R2.64] ;  /* 0x0000002402047981 */ /* 0x001ea8000c1e1900 */
[----:B------:R-:W2:Y:S02]  /*9b40*/  LDG.E R2, desc[UR36][R2.64+0x4] ;  /* 0x0000042402027981 */ /* 0x000ea4000c1e1900 */
[----:B--2---:R-:W-:-:S05]  /*9b50*/  IMAD.IADD R2, R2, 0x1, -R4 ;  /* 0x0000000102027824 */ /* 0x004fca00078e0a04 */
[----:B------:R2:W-:Y:S02]  /*9b60*/  STL [R1+0x28], R2 ;  /* 0x0000280201007387 */ /* 0x0005e40000100800 */
.L_x_213:
[----:B01----:R-:W-:Y:S01]  /*9b70*/  IMAD.MOV.U32 R4, RZ, RZ, R28 ;  /* 0x000000ffff047224 */ /* 0x003fe200078e001c */
[----:B------:R-:W-:Y:S02]  /*9b80*/  ULDC.64 UR4, c[0x0][0xa20] ;  /* 0x0002880000047ab9 */ /* 0x000fe40000000a00 */
[----:B------:R-:W-:Y:S02]  /*9b90*/  ISETP.NE.U32.AND P0, PT, RZ, UR4, PT ;  /* 0x00000004ff007c0c */ /* 0x000fe4000bf05070 */
[----:B------:R0:W-:Y:S02]  /*9ba0*/  STL [R1+0x8], R4 ;  /* 0x0000080401007387 */ /* 0x0001e40000100800 */
[----:B------:R-:W-:-:S13]  /*9bb0*/  ISETP.NE.AND.EX P0, PT, RZ, UR5, PT, P0 ;  /* 0x00000005ff007c0c */ /* 0x000fda000bf05300 */
[----:B0-----:R-:W-:Y:S05]  /*9bc0*/  @!P0 BRA `(.L_x_214) ;  /* 0x0000000000108947 */ /* 0x001fea0003800000 */
[----:B--2---:R-:W-:-:S04]  /*9bd0*/  IADD3 R2, P0, R24, UR4, RZ ;  /* 0x0000000418027c10 */ /* 0x004fc8000ff1e0ff */
[----:B------:R-:W-:-:S05]  /*9be0*/  IADD3.X R3, R25, UR5, RZ, P0, !PT ;  /* 0x0000000519037c10 */ /* 0x000fca00087fe4ff */
[----:B------:R0:W5:Y:S01]  /*9bf0*/  LDG.E R0, desc[UR36][R2.64] ;  /* 0x0000002402007981 */ /* 0x000162000c1e1900 */
[----:B------:R-:W-:Y:S05]  /*9c00*/  BRA `(.L_x_215) ;  /* 0x0000000000247947 */ /* 0x000fea0003800000 */
.L_x_214:
[----:B------:R-:W-:Y:S02]  /*9c10*/  ULDC.64 UR4, c[0x0][0xa08] ;  /* 0x0002820000047ab9 */ /* 0x000fe40000000a00 */
[----:B------:R-:W-:-:S04]  /*9c20*/  ISETP.NE.U32.AND P0, PT, RZ, UR4, PT ;  /* 0x00000004ff007c0c */ /* 0x000fc8000bf05070 */
[----:B------:R-:W-:-:S13]  /*9c30*/  ISETP.NE.AND.EX P0, PT, RZ, UR5, PT, P0 ;  /* 0x00000005ff007c0c */ /* 0x000fda000bf05300 */
[----:B------:R-:W-:Y:S05]  /*9c40*/  @!P0 BRA `(.L_x_215) ;  /* 0x0000000000148947 */ /* 0x000fea0003800000 */
[----:B--2---:R-:W0:Y:S02]  /*9c50*/  LDC.64 R2, c[0x0][0xa08] ;  /* 0x00028200ff027b82 */ /* 0x004e240000000a00 */
[----:B0-----:R-:W-:-:S05]  /*9c60*/  IMAD.WIDE R2, R4, 0x4, R2 ;  /* 0x0000000404027825 */ /* 0x001fca00078e0202 */
[----:B------:R-:W2:Y:S04]  /*9c70*/  LDG.E R0, desc[UR36][R2.64] ;  /* 0x0000002402007981 */ /* 0x000ea8000c1e1900 */
[----:B------:R-:W2:Y:S02]  /*9c80*/  LDG.E R2, desc[UR36][R2.64+0x4] ;  /* 0x0000042402027981 */ /* 0x000ea4000c1e1900 */
[----:B--2---:R-:W-:-:S07]  /*9c90*/  IMAD.IADD R0, R2, 0x1, -R0 ;  /* 0x0000000102007824 */ /* 0x004fce00078e0a00 */
.L_x_215:
[----:B0-2--5:R-:W-:Y:S01]  /*9ca0*/  IADD3 R2, -R6, R0, RZ ;  /* 0x0000000006027210 */ /* 0x025fe20007ffe1ff */
[----:B------:R-:W-:Y:S03]  /*9cb0*/  BSSY B7, `(.L_x_216) ;  /* 0x000035e000077945 */ /* 0x000fe60003800000 */
[C---:B------:R-:W-:Y:S01]  /*9cc0*/  ISETP.GT.AND P0, PT, R2.reuse, RZ, PT ;  /* 0x000000ff0200720c */ /* 0x040fe20003f04270 */
[----:B------:R-:W-:Y:S01]  /*9cd0*/  VIADD R0, R2, 0x7f ;  /* 0x0000007f02007836 */ /* 0x000fe20000000000 */
[----:B------:R0:W-:Y:S04]  /*9ce0*/  STL [R1+0xc], R2 ;  /* 0x00000c0201007387 */ /* 0x0001e80000100800 */
[----:B0-----:R-:W-:-:S04]  /*9cf0*/  SHF.R.S32.HI R2, RZ, 0x1f, R0 ;  /* 0x0000001fff027819 */ /* 0x001fc80000011400 */
[----:B------:R-:W-:-:S05]  /*9d00*/  LEA.HI R0, R2, R0, RZ, 0x7 ;  /* 0x0000000002007211 */ /* 0x000fca00078f38ff */
[----:B------:R0:W-:Y:S01]  /*9d10*/  STL [R1+0x34], R0 ;  /* 0x0000340001007387 */ /* 0x0001e20000100800 */
[----:B------:R-:W-:Y:S05]  /*9d20*/  @P0 BRA `(.L_x_217) ;  /* 0x0000000000440947 */ /* 0x000fea0003800000 */
[----:B------:R-:W1:Y:S02]  /*9d30*/  S2R R3, SR_TID.X ;  /* 0x0000000000037919 */ /* 0x000e640000002100 */
[----:B-1----:R-:W-:-:S04]  /*9d40*/  LOP3.LUT R3, R3, 0x7f, RZ, 0xc0, !PT ;  /* 0x0000007f03037812 */ /* 0x002fc800078ec0ff */
[----:B------:R-:W-:-:S13]  /*9d50*/  ISETP.NE.AND P0, PT, R3, RZ, PT ;  /* 0x000000ff0300720c */ /* 0x000fda0003f05270 */
[----:B------:R-:W-:Y:S05]  /*9d60*/  @P0 BRA `(.L_x_218) ;  /* 0x0000003400480947 */ /* 0x000fea0003800000 */
[----:B------:R-:W1:Y:S01]  /*9d70*/  S2R R5, SR_LANEID ;  /* 0x0000000000057919 */ /* 0x000e620000000000 */
[----:B------:R-:W-:Y:S01]  /*9d80*/  VOTEU.ANY UR4, UPT, PT ;  /* 0x0000000000047886 */ /* 0x000fe200038e0100 */
[----:B------:R-:W2:Y:S01]  /*9d90*/  LDC.64 R2, c[0x0][0xc60] ;  /* 0x00031800ff027b82 */ /* 0x000ea20000000a00 */
[----:B0-----:R-:W1:Y:S02]  /*9da0*/  FLO.U32 R0, UR4 ;  /* 0x0000000400007d00 */ /* 0x001e6400080e0000 */
[----:B-1----:R-:W-:-:S06]  /*9db0*/  ISETP.EQ.U32.AND P0, PT, R0, R5, PT ;  /* 0x000000050000720c */ /* 0x002fcc0003f02070 */
[----:B------:R-:W2:Y:S07]  /*9dc0*/  POPC R5, UR4 ;  /* 0x0000000400057d09 */ /* 0x000eae0008000000 */
[----:B--2---:R-:W2:Y:S01]  /*9dd0*/  @P0 ATOMG.E.ADD.STRONG.GPU PT, R3, desc[UR36][R2.64], R5 ;  /* 0x00000005020309a8 */ /* 0x004ea200081ee1e4 */
[----:B------:R-:W0:Y:S02]  /*9de0*/  S2R R4, SR_LTMASK ;  /* 0x0000000000047919 */ /* 0x000e240000003900 */
[----:B0-----:R-:W-:-:S04]  /*9df0*/  LOP3.LUT R4, R4, UR4, RZ, 0xc0, !PT ;  /* 0x0000000404047c12 */ /* 0x001fc8000f8ec0ff */
[----:B------:R-:W0:Y:S01]  /*9e00*/  POPC R7, R4 ;  /* 0x0000000400077309 */ /* 0x000e220000000000 */
[----:B--2---:R-:W0:Y:S02]  /*9e10*/  SHFL.IDX PT, R0, R3, R0, 0x1f ;  /* 0x00001f0003007589 */ /* 0x004e2400000e0000 */
[----:B0-----:R-:W-:Y:S01]  /*9e20*/  IADD3 R16, R0, UR38, R7 ;  /* 0x0000002600107c10 */ /* 0x001fe2000fffe007 */
[----:B------:R-:W-:Y:S06]  /*9e30*/  BRA `(.L_x_218) ;  /* 0x0000003400147947 */ /* 0x000fec0003800000 */
.L_x_217:
[----:B0-----:R-:W-:Y:S01]  /*9e40*/  VIADD R0, R23, 0x15400 ;  /* 0x0001540017007836 */ /* 0x001fe20000000000 */
[----:B------:R-:W-:Y:S04]  /*9e50*/  BSSY B6, `(.L_x_219) ;  /* 0x0000013000067945 */ /* 0x000fe80003800000 */
[----:B------:R-:W-:-:S13]  /*9e60*/  LOP3.LUT P0, RZ, R0, 0x1bf, RZ, 0xc0, !PT ;  /* 0x000001bf00ff7812 */ /* 0x000fda000780c0ff */
[----:B------:R-:W-:Y:S05]  /*9e70*/  @!P0 BRA `(.L_x_220) ;  /* 0x0000000000408947 */ /* 0x000fea0003800000 */
[----:B------:R-:W-:Y:S01]  /*9e80*/  MOV R2, 0x0 ;  /* 0x0000000000027802 */ /* 0x000fe20000000f00 */
[----:B------:R-:W-:Y:S01]  /*9e90*/  ULDC.64 UR6, c[0x4][0x88] ;  /* 0x0100220000067ab9 */ /* 0x000fe20000000a00 */
[----:B------:R-:W-:Y:S01]  /*9ea0*/  ULDC.64 UR8, c[0x4][0x90] ;  /* 0x0100240000087ab9 */ /* 0x000fe20000000a00 */
[----:B------:R-:W-:Y:S01]  /*9eb0*/  ULDC.64 UR4, c[0x4][0x8] ;  /* 0x0100020000047ab9 */ /* 0x000fe20000000a00 */
[----:B------:R-:W-:Y:S01]  /*9ec0*/  IMAD.U32 R4, RZ, RZ, UR6 ;  /* 0x00000006ff047e24 */ /* 0x000fe2000f8e00ff */
[----:B------:R-:W-:Y:S01]  /*9ed0*/  MOV R6, UR8 ;  /* 0x0000000800067c02 */ /* 0x000fe20008000f00 */
[----:B------:R-:W0:Y:S01]  /*9ee0*/  LDC.64 R2, c[0x4][R2] ;  /* 0x0100000002027b82 */ /* 0x000e220000000a00 */
        /* <DEDUP_REMOVED lines=8> */
[----:B0-----:R-:W-:Y:S05]  /*9f70*/  CALL.ABS.NOINC R2 ;  /* 0x0000000002007343 */ /* 0x001fea0003c00000 */
.L_x_220:
[----:B------:R-:W-:Y:S05]  /*9f80*/  BSYNC B6 ;  /* 0x0000000000067941 */ /* 0x000fea0003800000 */
.L_x_219:
[----:B------:R-:W-:Y:S01]  /*9f90*/  VIADD R0, R23, 0x400 ;  /* 0x0000040017007836 */ /* 0x000fe20000000000 */
[----:B------:R-:W-:Y:S04]  /*9fa0*/  BSSY B6, `(.L_x_221) ;  /* 0x0000022000067945 */ /* 0x000fe80003800000 */
[----:B------:R-:W-:-:S13]  /*9fb0*/  LOP3.LUT P0, RZ, R0, 0x1bf, RZ, 0xc0, !PT ;  /* 0x000001bf00ff7812 */ /* 0x000fda000780c0ff */
[----:B------:R-:W-:Y:S05]  /*9fc0*/  @!P0 BRA `(.L_x_222) ;  /* 0x00000000007c8947 */ /* 0x000fea0003800000 */
[----:B------:R-:W-:Y:S01]  /*9fd0*/  MOV R27, 0x0 ;  /* 0x00000000001b7802 */ /* 0x000fe20000000f00 */
[----:B------:R-:W-:Y:S01]  /*9fe0*/  ULDC.64 UR6, c[0x4][0x88] ;  /* 0x0100220000067ab9 */ /* 0x000fe20000000a00 */
[----:B------:R-:W-:Y:S01]  /*9ff0*/  ULDC.64 UR8, c[0x4][0x90] ;  /* 0x0100240000087ab9 */ /* 0x000fe20000000a00 */
[----:B------:R-:W-:Y:S01]  /*a000*/  ULDC.64 UR4, c[0x4][0x10] ;  /* 0x0100040000047ab9 */ /* 0x000fe20000000a00 */
[----:B------:R0:W1:Y:S01]  /*a010*/  LDC.64 R2, c[0x4][R27] ;  /* 0x010000001b027b82 */ /* 0x0000620000000a00 */
[----:B------:R-:W-:Y:S01]  /*a020*/  IMAD.U32 R4, RZ, RZ, UR6 ;  /* 0x00000006ff047e24 */ /* 0x000fe2000f8e00ff */
[----:B------:R-:W-:Y:S01]  /*a030*/  MOV R6, UR8 ;  /* 0x0000000800067c02 */ /* 0x000fe20008000f00 */
[----:B------:R-:W-:Y:S01]  /*a040*/  IMAD.U32 R5, RZ, RZ, UR7 ;  /* 0x00000007ff057e24 */ /* 0x000fe2000f8e00ff */
[----:B------:R-:W-:Y:S01]  /*a050*/  MOV R12, 0x1 ;  /* 0x00000001000c7802 */ /* 0x000fe20000000f00 */
[----:B------:R-:W-:Y:S02]  /*a060*/  IMAD.U32 R7, RZ, RZ, UR9 ;  /* 0x00000009ff077e24 */ /* 0x000fe4000f8e00ff */
[----:B------:R-:W-:-:S02]  /*a070*/  IMAD.U32 R10, RZ, RZ, UR4 ;  /* 0x00000004ff0a7e24 */ /* 0x000fc4000f8e00ff */
[----:B------:R-:W-:Y:S02]  /*a080*/  IMAD.U32 R11, RZ, RZ, UR5 ;  /* 0x00000005ff0b7e24 */ /* 0x000fe4000f8e00ff */
[----:B------:R-:W-:Y:S02]  /*a090*/  IMAD.MOV.U32 R8, RZ, RZ, 0x70 ;  /* 0x00000070ff087424 */ /* 0x000fe400078e00ff */
[----:B0-----:R-:W-:-:S07]  /*a0a0*/  IMAD.MOV.U32 R13, RZ, RZ, RZ ;  /* 0x000000ffff0d7224 */ /* 0x001fce00078e00ff */
[----:B------:R-:W-:-:S07]  /*a0b0*/  LEPC R20, `(.L_x_223) ;  /* 0x000000001014794e */ /* 0x000fce0000000000 */
[----:B-1----:R-:W-:Y:S05]  /*a0c0*/  CALL.ABS.NOINC R2 ;  /* 0x0000000002007343 */ /* 0x002fea0003c00000 */
.L_x_223:
[----:B------:R0:W1:Y:S01]  /*a0d0*/  LDC.64 R2, c[0x4][R27] ;  /* 0x010000001b027b82 */ /* 0x0000620000000a00 */
[----:B------:R-:W-:Y:S01]  /*a0e0*/  ULDC.64 UR6, c[0x4][0x88] ;  /* 0x0100220000067ab9 */ /* 0x000fe20000000a00 */
[----:B------:R-:W-:Y:S01]  /*a0f0*/  ULDC.64 UR8, c[0x4][0x90] ;  /* 0x0100240000087ab9 */ /* 0x000fe20000000a00 */
[----:B------:R-:W-:Y:S01]  /*a100*/  ULDC.64 UR4, c[0x4][0x18] ;  /* 0x0100060000047ab9 */ /* 0x000fe20000000a00 */
        /* <DEDUP_REMOVED lines=8> */
[----:B0-----:R-:W-:-:S07]  /*a190*/  IMAD.MOV.U32 R12, RZ, RZ, 0x1 ;  /* 0x00000001ff0c7424 */ /* 0x001fce00078e00ff */
[----:B------:R-:W-:-:S07]  /*a1a0*/  LEPC R20, `(.L_x_222) ;  /* 0x000000001014794e */ /* 0x000fce0000000000 */
[----:B-1----:R-:W-:Y:S05]  /*a1b0*/  CALL.ABS.NOINC R2 ;  /* 0x0000000002007343 */ /* 0x002fea0003c00000 */
.L_x_222:
[----:B------:R-:W-:Y:S05]  /*a1c0*/  BSYNC B6 ;  /* 0x0000000000067941 */ /* 0x000fea0003800000 */
.L_x_221:
[----:B------:R0:W2:Y:S01]  /*a1d0*/  LDL R20, [R1+0x8] ;  /* 0x0000080001147983 */ /* 0x0000a20000100800 */
[----:B------:R-:W-:Y:S01]  /*a1e0*/  ULDC.64 UR4, c[0x0][0x9f8] ;  /* 0x00027e0000047ab9 */ /* 0x000fe20000000a00 */
[----:B------:R-:W1:Y:S01]  /*a1f0*/  LDC R7, c[0x0][0x430] ;  /* 0x00010c00ff077b82 */ /* 0x000e620000000800 */
[----:B------:R-:W-:Y:S01]  /*a200*/  ISETP.NE.U32.AND P0, PT, RZ, UR4, PT ;  /* 0x00000004ff007c0c */ /* 0x000fe2000bf05070 */
[----:B------:R-:W3:Y:S03]  /*a210*/  LDL R27, [R1+0x34] ;  /* 0x00003400011b7983 */ /* 0x000ee60000100800 */
[----:B------:R-:W-:Y:S01]  /*a220*/  ISETP.NE.AND.EX P0, PT, RZ, UR5, PT, P0 ;  /* 0x00000005ff007c0c */ /* 0x000fe2000bf05300 */
[----:B------:R-:W4:Y:S04]  /*a230*/  LDL R21, [R1+0xc] ;  /* 0x00000c0001157983 */ /* 0x000f280000100800 */
[----:B------:R-:W4:Y:S04]  /*a240*/  LDL R2, [R1+0x10] ;  /* 0x0000100001027983 */ /* 0x000f280000100800 */
[----:B------:R-:W4:Y:S04]  /*a250*/  LDL R10, [R1+0x38] ;  /* 0x00003800010a7983 */ /* 0x000f280000100800 */
[----:B------:R-:W-:Y:S01]  /*a260*/  @P0 IADD3 R24, P1, R24, UR4, RZ ;  /* 0x0000000418180c10 */ /* 0x000fe2000ff3e0ff */
[----:B------:R-:W0:Y:S01]  /*a270*/  S2R R3, SR_TID.X ;  /* 0x0000000000037919 */ /* 0x000e220000002100 */
[----:B------:R-:W3:Y:S02]  /*a280*/  S2R R0, SR_TID.X ;  /* 0x0000000000007919 */ /* 0x000ee40000002100 */
[----:B------:R-:W-:Y:S01]  /*a290*/  @P0 IADD3.X R25, R25, UR5, RZ, P1, !PT ;  /* 0x0000000519190c10 */ /* 0x000fe20008ffe4ff */
[----:B------:R-:W-:-:S04]  /*a2a0*/  ULDC UR4, c[0x0][0x2f4] ;  /* 0x0000bd0000047ab9 */ /* 0x000fc80000000800 */
[----:B--2---:R-:W2:Y:S01]  /*a2b0*/  @P0 LDG.E R20, desc[UR36][R24.64] ;  /* 0x0000002418140981 */ /* 0x004ea2000c1e1900 */
[----:B-1----:R-:W-:Y:S01]  /*a2c0*/  ISETP.NE.AND P2, PT, R7, 0x1, PT ;  /* 0x000000010700780c */ /* 0x002fe20003f45270 */
[----:B0-----:R-:W-:Y:S01]  /*a2d0*/  IMAD.SHL.U32 R3, R3, 0x20, RZ ;  /* 0x0000002003037824 */ /* 0x001fe200078e00ff */
[----:B---3--:R-:W-:Y:S02]  /*a2e0*/  LEA.HI.SX32 R27, R27, 0xffffffff, 0x19 ;  /* 0xffffffff1b1b7811 */ /* 0x008fe400078fcaff */
[----:B------:R-:W-:Y:S02]  /*a2f0*/  LOP3.LUT R0, R0, 0x7f, RZ, 0xc0, !PT ;  /* 0x0000007f00007812 */ /* 0x000fe400078ec0ff */
[----:B------:R-:W-:Y:S01]  /*a300*/  LOP3.LUT R3, R3, 0x60, RZ, 0xc0, !PT ;  /* 0x0000006003037812 */ /* 0x000fe200078ec0ff */
[----:B------:R-:W-:Y:S01]  /*a310*/  IMAD.SHL.U32 R8, R27, 0x80, RZ ;  /* 0x000000801b087824 */ /* 0x000fe200078e00ff */
[----:B------:R-:W-:-:S04]  /*a320*/  SHF.R.U32.HI R0, RZ, 0x2, R0 ;  /* 0x00000002ff007819 */ /* 0x000fc80000011600 */
[----:B------:R-:W-:Y:S01]  /*a330*/  LOP3.LUT R4, R8, R0, R3, 0xfe, !PT ;  /* 0x0000000008047212 */ /* 0x000fe200078efe03 */
[----:B------:R-:W0:Y:S08]  /*a340*/  @P2 LDC R5, c[0x0][0x434] ;  /* 0x00010d00ff052b82 */ /* 0x000e300000000800 */
[----:B------:R-:W1:Y:S01]  /*a350*/  @P2 LDC R0, c[0x0][0x438] ;  /* 0x00010e00ff002b82 */ /* 0x000e620000000800 */
[----:B------:R-:W3:Y:S01]  /*a360*/  S2R R9, SR_TID.X ;  /* 0x0000000000097919 */ /* 0x000ee20000002100 */
[----:B------:R-:W-:-:S04]  /*a370*/  LOP3.LUT R22, R22, 0xffffffef, RZ, 0xc0, !PT ;  /* 0xffffffef16167812 */ /* 0x000fc800078ec0ff */
[----:B------:R-:W-:-:S04]  /*a380*/  @P2 LOP3.LUT R22, R22, 0x10, RZ, 0xfc, !PT ;  /* 0x0000001016162812 */ /* 0x000fc800078efcff */
[----:B------:R-:W-:Y:S01]  /*a390*/  LOP3.LUT R22, R22, 0xfffffff7, RZ, 0xc0, !PT ;  /* 0xfffffff716167812 */ /* 0x000fe200078ec0ff */
[----:B---3--:R-:W-:-:S05]  /*a3a0*/  IMAD.SHL.U32 R9, R9, 0x8, RZ ;  /* 0x0000000809097824 */ /* 0x008fca00078e00ff */
[----:B------:R-:W-:Y:S01]  /*a3b0*/  LOP3.LUT R9, R9, 0x18, RZ, 0xc0, !PT ;  /* 0x0000001809097812 */ /* 0x000fe200078ec0ff */
[----:B------:R-:W-:Y:S01]  /*a3c0*/  UMOV UR5, 0xffffffff ;  /* 0xffffffff00057882 */ /* 0x000fe20000000000 */
[----:B--2---:R2:W-:Y:S01]  /*a3d0*/  @P0 STL [R1+0x8], R20 ;  /* 0x0000081401000387 */ /* 0x0045e20000100800 */
[C---:B----4-:R-:W-:Y:S01]  /*a3e0*/  ISETP.GE.AND P0, PT, R4.reuse, R21, PT ;  /* 0x000000150400720c */ /* 0x050fe20003f06270 */
[----:B------:R-:W-:-:S04]  /*a3f0*/  IMAD.IADD R4, R4, 0x1, R2 ;  /* 0x0000000104047824 */ /* 0x000fc800078e0202 */
[----:B0-----:R-:W-:-:S08]  /*a400*/  @P2 IMAD.HI.U32 R5, R4, R5, RZ ;  /* 0x0000000504052227 */ /* 0x001fd000078e00ff */
[----:B------:R-:W0:Y:S01]  /*a410*/  @!P0 LDC.64 R2, c[0x0][0x428] ;  /* 0x00010a00ff028b82 */ /* 0x000e220000000a00 */
[----:B------:R-:W-:Y:S01]  /*a420*/  IMAD.MOV.U32 R6, RZ, RZ, R4 ;  /* 0x000000ffff067224 */ /* 0x000fe200078e0004 */
[----:B-1----:R-:W-:Y:S02]  /*a430*/  @P2 SHF.R.U32.HI R6, RZ, R0, R5 ;  /* 0x00000000ff062219 */ /* 0x002fe40000011605 */
[----:B------:R-:W-:Y:S02]  /*a440*/  SHF.R.S32.HI R5, RZ, 0x1f, R20 ;  /* 0x0000001fff057819 */ /* 0x000fe40000011414 */
[----:B------:R-:W-:-:S05]  /*a450*/  IADD3 R0, -R6, RZ, RZ ;  /* 0x000000ff06007210 */ /* 0x000fca0007ffe1ff */
[----:B------:R-:W-:Y:S01]  /*a460*/  IMAD R4, R7, R0, R4 ;  /* 0x0000000007047224 */ /* 0x000fe200078e0204 */
[--C-:B------:R-:W-:Y:S01]  /*a470*/  @!P0 SHF.R.S32.HI R7, RZ, 0x1f, R6.reuse ;  /* 0x0000001fff078819 */ /* 0x100fe20000011406 */
[-C--:B0-----:R-:W-:Y:S02]  /*a480*/  @!P0 IMAD R0, R5, R2.reuse, RZ ;  /* 0x0000000205008224 */ /* 0x081fe400078e02ff */
[----:B------:R-:W-:-:S04]  /*a490*/  @!P0 IMAD.WIDE.U32 R6, R20, R2, R6 ;  /* 0x0000000214068225 */ /* 0x000fc800078e0006 */
[----:B------:R-:W-:Y:S02]  /*a4a0*/  @!P0 IMAD R0, R20, R3, R0 ;  /* 0x0000000314008224 */ /* 0x000fe400078e0200 */
[----:B------:R-:W0:Y:S02]  /*a4b0*/  @!P0 LDC.64 R2, c[0x0][0x418] ;  /* 0x00010600ff028b82 */ /* 0x000e240000000a00 */
[----:B------:R-:W-:Y:S01]  /*a4c0*/  @!P0 IMAD.IADD R0, R7, 0x1, R0 ;  /* 0x0000000107008824 */ /* 0x000fe200078e0200 */
[----:B------:R-:W-:Y:S02]  /*a4d0*/  ISETP.NE.AND P2, PT, R10, 0x3, PT ;  /* 0x000000030a00780c */ /* 0x000fe40003f45270 */
[----:B0-----:R-:W-:-:S04]  /*a4e0*/  @!P0 LEA R2, P1, R6, R2, 0x2 ;  /* 0x0000000206028211 */ /* 0x001fc800078210ff */
[----:B------:R-:W-:Y:S01]  /*a4f0*/  @!P0 LEA.HI.X R3, R6, R3, R0, 0x2, P1 ;  /* 0x0000000306038211 */ /* 0x000fe200008f1400 */
[----:B------:R-:W-:-:S06]  /*a500*/  IMAD.MOV.U32 R0, RZ, RZ, RZ ;  /* 0x000000ffff007224 */ /* 0x000fcc00078e00ff */
[----:B------:R2:W5:Y:S01]  /*a510*/  @!P0 LDG.E R0, desc[UR36][R2.64] ;  /* 0x0000002402008981 */ /* 0x000562000c1e1900 */
[C---:B------:R-:W-:Y:S02]  /*a520*/  ISETP.GE.AND P0, PT, R9.reuse, UR4, PT ;  /* 0x0000000409007c0c */ /* 0x040fe4000bf06270 */
[----:B------:R-:W-:Y:S01]  /*a530*/  @P2 LOP3.LUT R22, R22, 0x8, RZ, 0xfc, !PT ;  /* 0x0000000816162812 */ /* 0x000fe200078efcff */
[----:B------:R2:W-:Y:S01]  /*a540*/  STL [R1+0x14], R5 ;  /* 0x0000140501007387 */ /* 0x0005e20000100800 */
[C---:B------:R-:W-:Y:S02]  /*a550*/  LOP3.LUT R10, R9.reuse, 0x20, RZ, 0xfc, !PT ;  /* 0x00000020090a7812 */ /* 0x040fe400078efcff */
[----:B------:R-:W-:Y:S02]  /*a560*/  LOP3.LUT R22, R22, 0xfffffffb, RZ, 0xc0, !PT ;  /* 0xfffffffb16167812 */ /* 0x000fe400078ec0ff */
[----:B------:R-:W-:Y:S02]  /*a570*/  LOP3.LUT R9, R9, 0x40, RZ, 0xfc, !PT ;  /* 0x0000004009097812 */ /* 0x000fe400078efcff */
[----:B------:R-:W-:-:S03]  /*a580*/  ISETP.GE.AND P1, PT, R10, UR4, PT ;  /* 0x000000040a007c0c */ /* 0x000fc6000bf26270 */
[----:B------:R-:W-:Y:S02]  /*a590*/  @P0 LOP3.LUT R22, R22, 0x4, RZ, 0xfc, !PT ;  /* 0x0000000416160812 */ /* 0x000fe400078efcff */
[----:B------:R-:W-:Y:S02]  /*a5a0*/  ISETP.GE.AND P0, PT, R9, UR4, PT ;  /* 0x0000000409007c0c */ /* 0x000fe4000bf06270 */
[----:B------:R-:W-:-:S04]  /*a5b0*/  LOP3.LUT R22, R22, 0xfffffffe, RZ, 0xc0, !PT ;  /* 0xfffffffe16167812 */ /* 0x000fc800078ec0ff */
[----:B------:R-:W-:-:S04]  /*a5c0*/  LOP3.LUT R22, R22, 0xfffffffd, RZ, 0xc0, !PT ;  /* 0xfffffffd16167812 */ /* 0x000fc800078ec0ff */
[----:B------:R-:W-:-:S04]  /*a5d0*/  @P1 LOP3.LUT R22, R22, 0x2, RZ, 0xfc, !PT ;  /* 0x0000000216161812 */ /* 0x000fc800078efcff */
[----:B------:R-:W-:Y:S01]  /*a5e0*/  @P0 LOP3.LUT R22, R22, 0x1, RZ, 0xfc, !PT ;  /* 0x0000000116160812 */ /* 0x000fe200078efcff */
[----:B--2---:R-:W-:Y:S06]  /*a5f0*/  BRA.DIV UR5, `(.L_x_224) ;  /* 0x0000003e05007947 */ /* 0x004fec000b800000 */
.L_x_290:
[----:B------:R-:W-:-:S05]  /*a600*/  SHF.R.S32.HI R9, RZ, 0x1f, R18 ;  /* 0x0000001fff097819 */ /* 0x000fca0000011412 */
[----:B------:R0:W-:Y:S01]  /*a610*/  STL [R1+0x4], R9 ;  /* 0x0000040901007387 */ /* 0x0001e20000100800 */
[----:B------:R-:W-:Y:S05]  /*a620*/  @!P2 BRA `(.L_x_225) ;  /* 0x000000000004a947 */ /* 0x000fea0003800000 */
[----:B------:R-:W-:Y:S01]  /*a630*/  BPT.TRAP 0x1 ;  /* 0x000000040000795c */ /* 0x000fe20000300000 */
.L_x_225:
[----:B------:R-:W-:Y:S01]  /*a640*/  SHF.R.S32.HI R5, RZ, 0x1f, R4 ;  /* 0x0000001fff057819 */ /* 0x000fe20000011404 */
[----:B------:R-:W-:Y:S01]  /*a650*/  ULDC.64 UR4, c[0x0][0x328] ;  /* 0x0000ca0000047ab9 */ /* 0x000fe20000000a00 */
[----:B------:R-:W-:Y:S01]  /*a660*/  BSSY B0, `(.L_x_226) ;  /* 0x0000017000007945 */ /* 0x000fe20003800000 */
[----:B------:R-:W-:-:S04]  /*a670*/  IMAD.WIDE.U32 R2, R4, UR4, RZ ;  /* 0x0000000404027c25 */ /* 0x000fc8000f8e00ff */
[----:B------:R-:W-:-:S04]  /*a680*/  IMAD R6, R5, UR4, RZ ;  /* 0x0000000405067c24 */ /* 0x000fc8000f8e02ff */
[----:B------:R-:W-:Y:S01]  /*a690*/  IMAD R6, R4, UR5, R6 ;  /* 0x0000000504067c24 */ /* 0x000fe2000f8e0206 */
[----:B------:R-:W-:-:S03]  /*a6a0*/  ULDC.64 UR4, c[0x0][0x338] ;  /* 0x0000ce0000047ab9 */ /* 0x000fc60000000a00 */
[----:B------:R-:W-:Y:S01]  /*a6b0*/  IMAD.IADD R3, R3, 0x1, R6 ;  /* 0x0000000103037824 */ /* 0x000fe200078e0206 */
[----:B-----5:R-:W-:Y:S01]  /*a6c0*/  SHF.R.S32.HI R6, RZ, 0x1f, R0 ;  /* 0x0000001fff067819 */ /* 0x020fe20000011400 */
[----:B------:R-:W-:-:S04]  /*a6d0*/  IMAD.WIDE.U32 R2, R0, UR4, R2 ;  /* 0x0000000400027c25 */ /* 0x000fc8000f8e0002 */
[----:B------:R-:W-:-:S04]  /*a6e0*/  IMAD R7, R6, UR4, RZ ;  /* 0x0000000406077c24 */ /* 0x000fc8000f8e02ff */
[----:B------:R-:W-:Y:S01]  /*a6f0*/  IMAD R7, R0, UR5, R7 ;  /* 0x0000000500077c24 */ /* 0x000fe2000f8e0207 */
[----:B------:R-:W-:-:S04]  /*a700*/  ULDC.64 UR4, c[0x0][0x330] ;  /* 0x0000cc0000047ab9 */ /* 0x000fc80000000a00 */
[----:B------:R-:W-:Y:S01]  /*a710*/  IADD3 R3, R3, R7, RZ ;  /* 0x0000000703037210 */ /* 0x000fe20007ffe0ff */
[----:B------:R-:W-:Y:S02]  /*a720*/  IMAD R7, R9, UR4, RZ ;  /* 0x0000000409077c24 */ /* 0x000fe4000f8e02ff */
[----:B------:R-:W-:-:S04]  /*a730*/  IMAD.WIDE.U32 R2, R18, UR4, R2 ;  /* 0x0000000412027c25 */ /* 0x000fc8000f8e0002 */
[----:B------:R-:W-:Y:S01]  /*a740*/  IMAD R7, R18, UR5, R7 ;  /* 0x0000000512077c24 */ /* 0x000fe2000f8e0207 */
[----:B------:R-:W-:Y:S02]  /*a750*/  ULDC.64 UR4, c[0x0][0x318] ;  /* 0x0000c60000047ab9 */ /* 0x000fe40000000a00 */
[----:B------:R-:W-:Y:S01]  /*a760*/  LEA R24, P0, R2, UR4, 0x1 ;  /* 0x0000000402187c11 */ /* 0x000fe2000f8008ff */
[----:B------:R-:W-:Y:S01]  /*a770*/  IMAD.IADD R25, R3, 0x1, R7 ;  /* 0x0000000103197824 */ /* 0x000fe200078e0207 */
[----:B------:R-:W-:-:S04]  /*a780*/  SHF.L.U32 R3, R29, 0x1f, RZ ;  /* 0x0000001f1d037819 */ /* 0x000fc800000006ff */
[----:B------:R-:W-:Y:S01]  /*a790*/  LEA.HI.X R25, R2, UR5, R25, 0x1, P0 ;  /* 0x0000000502197c11 */ /* 0x000fe200080f0c19 */
[----:B------:R-:W-:-:S05]  /*a7a0*/  IMAD R2, R26, 0x8, R23 ;  /* 0x000000081a027824 */ /* 0x000fca00078e0217 */
[----:B------:R-:W1:Y:S02]  /*a7b0*/  SYNCS.PHASECHK.TRANS64.TRYWAIT P0, [R2+URZ+0x2d840], R3 ;  /* 0x02d84003020075a7 */ /* 0x000e64000800017f */
[----:B-1----:R-:W-:Y:S05]  /*a7c0*/  @!P0 BRA `(.L_x_227) ;  /* 0x0000003800c08947 */ /* 0x002fea0003800000 */
.L_x_291:
[----:B------:R-:W-:Y:S05]  /*a7d0*/  BSYNC B0 ;  /* 0x0000000000007941 */ /* 0x000fea0003800000 */
.L_x_226:
[----:B------:R-:W2:Y:S01]  /*a7e0*/  LDL R7, [R1+0x4] ;  /* 0x0000040001077983 */ /* 0x000ea20000100800 */
[----:B------:R-:W-:-:S03]  /*a7f0*/  ULDC.64 UR4, c[0x0][0x300] ;  /* 0x0000c00000047ab9 */ /* 0x000fc60000000a00 */
[----:B------:R-:W3:Y:S01]  /*a800*/  LDL R12, [R1+0xc] ;  /* 0x00000c00010c7983 */ /* 0x000ee20000100800 */
[----:B------:R-:W-:Y:S01]  /*a810*/  IMAD R5, R5, UR4, RZ ;  /* 0x0000000405057c24 */ /* 0x000fe2000f8e02ff */
[----:B------:R-:W-:Y:S01]  /*a820*/  LOP3.LUT P4, RZ, R22, 0x4, RZ, 0xc0, !PT ;  /* 0x0000000416ff7812 */ /* 0x000fe2000788c0ff */
[----:B0-----:R-:W0:Y:S02]  /*a830*/  S2R R9, SR_TID.X ;  /* 0x0000000000097919 */ /* 0x001e240000002100 */
[----:B-1----:R-:W-:Y:S01]  /*a840*/  IMAD R3, R4, UR5, R5 ;  /* 0x0000000504037c24 */ /* 0x002fe2000f8e0205 */
[----:B------:R-:W-:Y:S01]  /*a850*/  LOP3.LUT P3, RZ, R22, 0x2, RZ, 0xc0, !PT ;  /* 0x0000000216ff7812 */ /* 0x000fe2000786c0ff */
[----:B------:R-:W-:Y:S01]  /*a860*/  IMAD.WIDE.U32 R4, R4, UR4, RZ ;  /* 0x0000000404047c25 */ /* 0x000fe2000f8e00ff */
[----:B------:R-:W-:Y:S01]  /*a870*/  ULDC.64 UR4, c[0x0][0x310] ;  /* 0x0000c40000047ab9 */ /* 0x000fe20000000a00 */
[----:B------:R-:W-:Y:S02]  /*a880*/  LOP3.LUT P2, RZ, R22, 0x1, RZ, 0xc0, !PT ;  /* 0x0000000116ff7812 */ /* 0x000fe4000784c0ff */
[----:B------:R-:W-:-:S02]  /*a890*/  IMAD.IADD R5, R5, 0x1, R3 ;  /* 0x0000000105057824 */ /* 0x000fc400078e0203 */
[----:B------:R-:W-:Y:S02]  /*a8a0*/  IMAD R6, R6, UR4, RZ ;  /* 0x0000000406067c24 */ /* 0x000fe4000f8e02ff */
[----:B------:R-:W-:-:S04]  /*a8b0*/  IMAD.WIDE.U32 R4, R0, UR4, R4 ;  /* 0x0000000400047c25 */ /* 0x000fc8000f8e0004 */
[----:B------:R-:W-:Y:S01]  /*a8c0*/  IMAD R0, R0, UR5, R6 ;  /* 0x0000000500007c24 */ /* 0x000fe2000f8e0206 */
[----:B------:R-:W-:-:S03]  /*a8d0*/  ULDC.64 UR4, c[0x0][0x308] ;  /* 0x0000c20000047ab9 */ /* 0x000fc60000000a00 */
[----:B------:R-:W-:Y:S02]  /*a8e0*/  IMAD.IADD R5, R5, 0x1, R0 ;  /* 0x0000000105057824 */ /* 0x000fe400078e0200 */
[----:B------:R-:W-:-:S04]  /*a8f0*/  IMAD.WIDE.U32 R4, R18, UR4, R4 ;  /* 0x0000000412047c25 */ /* 0x000fc8000f8e0004 */
[----:B0-----:R-:W-:Y:S02]  /*a900*/  IMAD.SHL.U32 R10, R9, 0x8, RZ ;  /* 0x00000008090a7824 */ /* 0x001fe400078e00ff */
[----:B--2---:R-:W-:Y:S02]  /*a910*/  IMAD R0, R7, UR4, RZ ;  /* 0x0000000407007c24 */ /* 0x004fe4000f8e02ff */
[----:B------:R-:W0:Y:S02]  /*a920*/  S2R R7, SR_TID.X ;  /* 0x0000000000077919 */ /* 0x000e240000002100 */
[----:B------:R-:W-:Y:S01]  /*a930*/  IMAD R0, R18, UR5, R0 ;  /* 0x0000000512007c24 */ /* 0x000fe2000f8e0200 */
[----:B------:R-:W-:-:S04]  /*a940*/  ULDC.64 UR4, c[0x0][0x2e8] ;  /* 0x0000ba0000047ab9 */ /* 0x000fc80000000a00 */
[----:B------:R-:W-:Y:S02]  /*a950*/  IADD3 R6, R5, R0, RZ ;  /* 0x0000000005067210 */ /* 0x000fe40007ffe0ff */
[----:B------:R-:W-:Y:S01]  /*a960*/  LEA R0, P0, R4, UR4, 0x1 ;  /* 0x0000000404007c11 */ /* 0x000fe2000f8008ff */
[----:B------:R-:W-:-:S03]  /*a970*/  UMOV UR4, 0xffffffff ;  /* 0xffffffff00047882 */ /* 0x000fc60000000000 */
[----:B------:R-:W-:Y:S02]  /*a980*/  LEA.HI.X R6, R4, UR5, R6, 0x1, P0 ;  /* 0x0000000504067c11 */ /* 0x000fe400080f0c06 */
[----:B0-----:R-:W-:Y:S01]  /*a990*/  LOP3.LUT R11, R7, 0x7f, RZ, 0xc0, !PT ;  /* 0x0000007f070b7812 */ /* 0x001fe200078ec0ff */
[----:B------:R-:W-:-:S03]  /*a9a0*/  IMAD.SHL.U32 R7, R9, 0x8, RZ ;  /* 0x0000000809077824 */ /* 0x000fc600078e00ff */
[----:B------:R-:W-:Y:S02]  /*a9b0*/  SHF.R.U32.HI R11, RZ, 0x2, R11 ;  /* 0x00000002ff0b7819 */ /* 0x000fe4000001160b */
[----:B------:R-:W-:Y:S02]  /*a9c0*/  LOP3.LUT R7, R7, 0xd8, RZ, 0xc0, !PT ;  /* 0x000000d807077812 */ /* 0x000fe400078ec0ff */
[----:B---3--:R-:W-:Y:S02]  /*a9d0*/  IADD3 R3, -R11, R12, -R8 ;  /* 0x0000000c0b037210 */ /* 0x008fe40007ffe908 */
[----:B------:R-:W-:Y:S01]  /*a9e0*/  LOP3.LUT R7, R7, 0x18, R9, 0x78, !PT ;  /* 0x0000001807077812 */ /* 0x000fe200078e7809 */
[----:B------:R-:W-:Y:S01]  /*a9f0*/  IMAD.SHL.U32 R9, R9, 0x8, RZ ;  /* 0x0000000809097824 */ /* 0x000fe200078e00ff */
[----:B------:R-:W-:Y:S02]  /*aa00*/  ISETP.GE.AND P0, PT, R3, 0x1, PT ;  /* 0x000000010300780c */ /* 0x000fe40003f06270 */
[----:B------:R-:W-:-:S02]  /*aa10*/  LOP3.LUT R7, R7, 0x320, R10, 0xf8, !PT ;  /* 0x0000032007077812 */ /* 0x000fc400078ef80a */
[----:B------:R-:W-:-:S03]  /*aa20*/  LOP3.LUT R9, R9, 0x18, RZ, 0xc0, !PT ;  /* 0x0000001809097812 */ /* 0x000fc600078ec0ff */
[----:B------:R-:W-:Y:S01]  /*aa30*/  IMAD R7, R26, 0x3000, R7 ;  /* 0x000030001a077824 */ /* 0x000fe200078e0207 */
[----:B------:R-:W-:Y:S06]  /*aa40*/  BRA.DIV UR4, `(.L_x_228) ;  /* 0x0000003a04347947 */ /* 0x000fec000b800000 */
[----:B------:R-:W0:Y:S01]  /*aa50*/  SHFL.IDX PT, R5, R0, RZ, 0x1c1f ;  /* 0x001c1fff00057589 */ /* 0x000e2200000e0000 */
[----:B------:R-:W-:-:S03]  /*aa60*/  @P0 LEA R8, R7, R23, 0x1 ;  /* 0x0000001707080211 */ /* 0x000fc600078e08ff */
[----:B------:R-:W1:Y:S01]  /*aa70*/  SHFL.IDX PT, R4, R6, RZ, 0x1c1f ;  /* 0x001c1fff06047589 */ /* 0x000e6200000e0000 */
[----:B0-----:R-:W-:-:S05]  /*aa80*/  @P0 LEA R5, P1, R9, R5, 0x1 ;  /* 0x0000000509050211 */ /* 0x001fca00078208ff */
[----:B-1----:R-:W-:Y:S01]  /*aa90*/  @P0 IMAD.X R4, RZ, RZ, R4, P1 ;  /* 0x000000ffff040224 */ /* 0x002fe200008e0604 */
[----:B------:R-:W-:-:S04]  /*aaa0*/  ISETP.GE.AND P1, PT, R3, 0x21, PT ;  /* 0x000000210300780c */ /* 0x000fc80003f26270 */
[----:B------:R-:W-:-:S04]  /*aab0*/  @P0 LOP3.LUT R5, R5, R4, RZ, 0x3c, !PT ;  /* 0x0000000405050212 */ /* 0x000fc800078e3cff */
[----:B------:R-:W-:-:S04]  /*aac0*/  @P0 LOP3.LUT R4, R5, R4, RZ, 0x3c, !PT ;  /* 0x0000000405040212 */ /* 0x000fc800078e3cff */
[----:B------:R-:W-:-:S05]  /*aad0*/  @P0 LOP3.LUT R5, R5, R4, RZ, 0x3c, !PT ;  /* 0x0000000405050212 */ /* 0x000fca00078e3cff */
[----:B------:R-:W-:Y:S01]  /*aae0*/  @!PT LDS RZ, [RZ] ;  /* 0x00000000fffff984 */ /* 0x000fe20000000800 */
[----:B------:R-:W-:Y:S04]  /*aaf0*/  @P0 LDGSTS.E.BYPASS.LTC128B.128 [R8+0x15400], desc[UR36][R4.64], !P4 ;  /* 0x1540000004080fae */ /* 0x000fe8000e101d64 */
[----:B------:R-:W-:Y:S04]  /*ab00*/  @P0 LDGSTS.E.BYPASS.LTC128B.128 [R8+0x17400], desc[UR36][R4.64+0x40], !P3 ;  /* 0x1740004004080fae */ /* 0x000fe8000d901d64 */
[----:B------:R0:W-:Y:S04]  /*ab10*/  @P0 LDGSTS.E.BYPASS.LTC128B.128 [R8+0x19400], desc[UR36][R4.64+0x80], !P2 ;  /* 0x1940008004080fae */ /* 0x0001e8000d101d64 */
[----:B0-----:R-:W0:Y:S01]  /*ab20*/  SHFL.IDX PT, R5, R0, 0x1, 0x1c1f ;  /* 0x003c1f0000057f89 */ /* 0x001e2200000e0000 */
[----:B------:R-:W-:-:S03]  /*ab30*/  @P1 IMAD R8, R7, 0x2, R23 ;  /* 0x0000000207081824 */ /* 0x000fc600078e0217 */
        /* <DEDUP_REMOVED lines=11> */
[----:B------:R-:W-:Y:S01]  /*abf0*/  @P1 IMAD R8, R7, 0x2, R23 ;  /* 0x0000000207081824 */ /* 0x000fe200078e0217 */
[----:B------:R-:W1:Y:S04]  /*ac00*/  SHFL.IDX PT, R4, R6, 0x2, 0x1c1f ;  /* 0x005c1f0006047f89 */ /* 0x000e6800000e0000 */
[----:B------:R-:W2:Y:S04]  /*ac10*/  SHFL.IDX PT, R6, R6, 0x3, 0x1c1f ;  /* 0x007c1f0006067f89 */ /* 0x000ea800000e0000 */
[----:B------:R-:W3:Y:S01]  /*ac20*/  SHFL.IDX PT, R0, R0, 0x3, 0x1c1f ;  /* 0x007c1f0000007f89 */ /* 0x000ee200000e0000 */
[----:B0-----:R-:W-:-:S05]  /*ac30*/  @P1 LEA R5, P0, R9, R5, 0x1 ;  /* 0x0000000509051211 */ /* 0x001fca00078008ff */
[----:B-1----:R-:W-:-:S05]  /*ac40*/  @P1 IMAD.X R4, RZ, RZ, R4, P0 ;  /* 0x000000ffff041224 */ /* 0x002fca00000e0604 */
[----:B------:R-:W-:-:S04]  /*ac50*/  @P1 LOP3.LUT R5, R5, R4, RZ, 0x3c, !PT ;  /* 0x0000000405051212 */ /* 0x000fc800078e3cff */
[----:B------:R-:W-:-:S04]  /*ac60*/  @P1 LOP3.LUT R4, R5, R4, RZ, 0x3c, !PT ;  /* 0x0000000405041212 */ /* 0x000fc800078e3cff */
[----:B------:R-:W-:-:S05]  /*ac70*/  @P1 LOP3.LUT R5, R5, R4, RZ, 0x3c, !PT ;  /* 0x0000000405051212 */ /* 0x000fca00078e3cff */
[----:B------:R1:W-:Y:S04]  /*ac80*/  @P1 LDGSTS.E.BYPASS.LTC128B.128 [R8+0x16400], desc[UR36][R4.64], !P4 ;  /* 0x1640000004081fae */ /* 0x0003e8000e101d64 */
[----:B------:R1:W-:Y:S04]  /*ac90*/  @P1 LDGSTS.E.BYPASS.LTC128B.128 [R8+0x18400], desc[UR36][R4.64+0x40], !P3 ;  /* 0x1840004004081fae */ /* 0x0003e8000d901d64 */
[----:B--23--:R1:W-:Y:S02]  /*aca0*/  @P1 LDGSTS.E.BYPASS.LTC128B.128 [R8+0x1a400], desc[UR36][R4.64+0x80], !P2 ;  /* 0x1a40008004081fae */ /* 0x00c3e4000d101d64 */
.L_x_301:
[----:B------:R-:W-:-:S13]  /*acb0*/  ISETP.GE.AND P0, PT, R3, 0x61, PT ;  /* 0x000000610300780c */ /* 0x000fda0003f06270 */
[----:B01----:R-:W-:Y:S01]  /*acc0*/  @P0 LEA R4, P1, R9, R0, 0x1 ;  /* 0x0000000009040211 */ /* 0x003fe200078208ff */
[----:B------:R-:W-:-:S03]  /*acd0*/  @P0 IMAD R7, R7, 0x2, R23 ;  /* 0x0000000207070824 */ /* 0x000fc600078e0217 */
[----:B------:R-:W-:-:S05]  /*ace0*/  @P0 IADD3.X R5, RZ, R6, RZ, P1, !PT ;  /* 0x00000006ff050210 */ /* 0x000fca0000ffe4ff */
        /* <DEDUP_REMOVED lines=8> */
.L_x_229:
[----:B------:R-:W-:Y:S02]  /*ad70*/  PLOP3.LUT P1, PT, P1, P0, PT, 0xa2, 0x0 ;  /* 0x000000000000781c */ /* 0x000fe40000f21472 */
[----:B------:R-:W-:-:S08]  /*ad80*/  @P0 R2UR P1, UR4, R2 ;  /* 0x00000000020402ca */ /* 0x000fd00000020000 */
[----:B------:R-:W-:-:S05]  /*ad90*/  @P0 PLOP3.LUT P0, PT, P1, PT, PT, 0x80, 0x0 ;  /* 0x000000000000081c */ /* 0x000fca0000f0f070 */
[----:B------:R-:W-:Y:S01]  /*ada0*/  @!P1 SYNCS.ARRIVE.TRANS64.RED.A0T1 RZ, [UR4+0x2d830], RZ ;  /* 0x02d830ffffff99a7 */ /* 0x000fe20008200404 */
[----:B------:R-:W-:Y:S07]  /*adb0*/  @!P1 ARRIVES.LDGSTSBAR.64.TRANSCNT [UR4+0x2d830] ;  /* 0x02d83000ff0099b0 */ /* 0x000fee0008000a84 */
[----:B------:R-:W-:Y:S05]  /*adc0*/  @P0 BRA.U.ANY `(.L_x_229) ;  /* 0xfffffffd00e80947 */ /* 0x000fea000393ffff */
[----:B------:R-:W-:Y:S01]  /*add0*/  NOP ;  /* 0x0000000000007918 */ /* 0x000fe20000000000 */
[----:B------:R-:W2:Y:S02]  /*ade0*/  LDL R0, [R1+0x38] ;  /* 0x0000380001007983 */ /* 0x000ea40000100800 */
[----:B--2---:R-:W-:-:S13]  /*adf0*/  ISETP.NE.AND P2, PT, R0, 0x3, PT ;  /* 0x000000030000780c */ /* 0x004fda0003f45270 */
[----:B------:R-:W-:Y:S05]  /*ae00*/  @!P2 BRA `(.L_x_230) ;  /* 0x000000000004a947 */ /* 0x000fea0003800000 */
[----:B------:R-:W-:Y:S01]  /*ae10*/  BPT.TRAP 0x1 ;  /* 0x000000040000795c */ /* 0x000fe20000300000 */
.L_x_230:
[----:B0-----:R0:W5:Y:S01]  /*ae20*/  LDL.LU R4, [R1+0x20] ;  /* 0x0000200001047983 */ /* 0x0011620000300800 */
[----:B------:R0:W-:Y:S03]  /*ae30*/  SYNCS.ARRIVE.TRANS64.A1T0 RZ, [R2+URZ+0x2d830], RZ ;  /* 0x02d830ff02ff79a7 */ /* 0x0001e6000810003f */
[----:B------:R0:W5:Y:S02]  /*ae40*/  LDL.LU R3, [R1] ;  /* 0x0000000001037983 */ /* 0x0001640000300800 */
[----:B------:R-:W-:Y:S05]  /*ae50*/  WARPSYNC.ALL ;  /* 0x0000000000007948 */ /* 0x000fea0003800000 */
[----:B------:R-:W-:Y:S01]  /*ae60*/  ULDC.64 UR4, c[0x0][0x298] ;  /* 0x0000a60000047ab9 */ /* 0x000fe20000000a00 */
[----:B------:R-:W-:Y:S01]  /*ae70*/  BAR.SYNC.DEFER_BLOCKING 0x8, 0x200 ;  /* 0x0208000000007b1d */ /* 0x000fe20000010000 */
[----:B------:R-:W-:Y:S01]  /*ae80*/  LOP3.LUT P0, RZ, R22, 0x20, RZ, 0xc0, !PT ;  /* 0x0000002016ff7812 */ /* 0x000fe2000780c0ff */
[----:B0-----:R-:W-:-:S03]  /*ae90*/  VIADD R2, R23, 0xc400 ;  /* 0x0000c40017027836 */ /* 0x001fc60000000000 */
[----:B------:R-:W-:Y:S01]  /*aea0*/  SEL R28, R28, RZ, !P0 ;  /* 0x000000ff1c1c7207 */ /* 0x000fe20004000000 */
[----:B------:R-:W-:Y:S01]  /*aeb0*/  BSSY B6, `(.L_x_231) ;  /* 0x000001c000067945 */ /* 0x000fe20003800000 */
[----:B-----5:R-:W-:Y:S02]  /*aec0*/  SEL R4, R4, RZ, !P0 ;  /* 0x000000ff04047207 */ /* 0x020fe40004000000 */
[----:B------:R-:W-:Y:S02]  /*aed0*/  LOP3.LUT P0, RZ, R2, 0x1bf, RZ, 0xc0, !PT ;  /* 0x000001bf02ff7812 */ /* 0x000fe4000780c0ff */
[----:B------:R-:W-:Y:S01]  /*aee0*/  SHF.R.S32.HI R0, RZ, 0x1f, R3 ;  /* 0x0000001fff007819 */ /* 0x000fe20000011403 */
[----:B------:R0:W-:Y:S04]  /*aef0*/  STL [R1+0x2c], R4 ;  /* 0x00002c0401007387 */ /* 0x0001e80000100800 */
[----:B------:R-:W-:-:S04]  /*af00*/  IMAD R0, R0, UR4, RZ ;  /* 0x0000000400007c24 */ /* 0x000fc8000f8e02ff */
[C---:B------:R-:W-:Y:S02]  /*af10*/  IMAD R0, R3.reuse, UR5, R0 ;  /* 0x0000000503007c24 */ /* 0x040fe4000f8e0200 */
[----:B------:R-:W-:-:S04]  /*af20*/  IMAD.WIDE.U32 R2, R3, UR4, RZ ;  /* 0x0000000403027c25 */ /* 0x000fc8000f8e00ff */
[----:B------:R-:W-:Y:S01]  /*af30*/  IMAD.IADD R0, R3, 0x1, R0 ;  /* 0x0000000103007824 */ /* 0x000fe200078e0200 */
[----:B------:R0:W-:Y:S04]  /*af40*/  STL.64 [R1+0x20], R2 ;  /* 0x0000200201007387 */ /* 0x0001e80000100a00 */
[----:B------:R0:W-:Y:S01]  /*af50*/  STL [R1], R0 ;  /* 0x0000000001007387 */ /* 0x0001e20000100800 */
[----:B------:R-:W-:Y:S05]  /*af60*/  @!P0 BRA `(.L_x_232) ;  /* 0x0000000000408947 */ /* 0x000fea0003800000 */
[----:B0-----:R-:W-:Y:S01]  /*af70*/  MOV R2, 0x0 ;  /* 0x0000000000027802 */ /* 0x001fe20000000f00 */
        /* <DEDUP_REMOVED lines=15> */
.L_x_232:
[----:B------:R-:W-:Y:S05]  /*b070*/  BSYNC B6 ;  /* 0x0000000000067941 */ /* 0x000fea0003800000 */
.L_x_231:
[----:B0-----:R-:W2:Y:S01]  /*b080*/  LDL.LU R0, [R1+0x2c] ;  /* 0x00002c0001007983 */ /* 0x001ea20000300800 */
[----:B------:R-:W0:Y:S01]  /*b090*/  LDC R10, c[0x0][0x448] ;  /* 0x00011200ff0a7b82 */ /* 0x000e220000000800 */
[----:B------:R-:W-:Y:S01]  /*b0a0*/  ULDC.64 UR4, c[0x0][0x2d8] ;  /* 0x0000b60000047ab9 */ /* 0x000fe20000000a00 */
[----:B------:R-:W-:Y:S01]  /*b0b0*/  ULDC.64 UR6, c[0x0][0x2c8] ;  /* 0x0000b20000067ab9 */ /* 0x000fe20000000a00 */
[----:B------:R-:W3:Y:S01]  /*b0c0*/  LDL.LU R21, [R1] ;  /* 0x0000000001157983 */ /* 0x000ee20000300800 */
[----:B------:R-:W-:-:S03]  /*b0d0*/  ULDC.64 UR8, c[0x0][0x280] ;  /* 0x0000a00000087ab9 */ /* 0x000fc60000000a00 */
[----:B------:R-:W3:Y:S04]  /*b0e0*/  LDL.LU.64 R2, [R1+0x20] ;  /* 0x0000200001027983 */ /* 0x000ee80000300a00 */
[----:B------:R-:W4:Y:S01]  /*b0f0*/  LDL R20, [R1+0x4] ;  /* 0x0000040001147983 */ /* 0x000f220000100800 */
[----:B------:R-:W1:Y:S01]  /*b100*/  S2R R13, SR_TID.X ;  /* 0x00000000000d7919 */ /* 0x000e620000002100 */
[----:B0-----:R-:W-:-:S13]  /*b110*/  ISETP.NE.AND P0, PT, R10, 0x1, PT ;  /* 0x000000010a00780c */ /* 0x001fda0003f05270 */
[----:B------:R-:W0:Y:S01]  /*b120*/  @P0 LDC R5, c[0x0][0x450] ;  /* 0x00011400ff050b82 */ /* 0x000e220000000800 */
[----:B-1----:R-:W-:-:S05]  /*b130*/  IMAD.SHL.U32 R11, R13, 0x8, RZ ;  /* 0x000000080d0b7824 */ /* 0x002fca00078e00ff */
[----:B------:R-:W-:-:S04]  /*b140*/  LOP3.LUT R11, R11, 0x18, RZ, 0xc0, !PT ;  /* 0x000000180b0b7812 */ /* 0x000fc800078ec0ff */
[C---:B------:R-:W-:Y:S02]  /*b150*/  LOP3.LUT R12, R11.reuse, 0x20, RZ, 0xfc, !PT ;  /* 0x000000200b0c7812 */ /* 0x040fe400078efcff */
[----:B------:R-:W-:Y:S01]  /*b160*/  LOP3.LUT R11, R11, 0x40, RZ, 0xfc, !PT ;  /* 0x000000400b0b7812 */ /* 0x000fe200078efcff */
[----:B--2---:R-:W-:Y:S02]  /*b170*/  IMAD.MOV.U32 R4, RZ, RZ, R0 ;  /* 0x000000ffff047224 */ /* 0x004fe400078e0000 */
[----:B---3--:R-:W-:Y:S02]  /*b180*/  IMAD.MOV.U32 R3, RZ, RZ, R21 ;  /* 0x000000ffff037224 */ /* 0x008fe400078e0015 */
[----:B------:R-:W1:Y:S01]  /*b190*/  S2R R21, SR_TID.X ;  /* 0x0000000000157919 */ /* 0x000e620000002100 */
[----:B----4-:R-:W-:Y:S02]  /*b1a0*/  IMAD R0, R20, UR4, RZ ;  /* 0x0000000414007c24 */ /* 0x010fe4000f8e02ff */
[----:B------:R-:W2:Y:S01]  /*b1b0*/  S2R R20, SR_TID.X ;  /* 0x0000000000147919 */ /* 0x000ea20000002100 */
[----:B------:R-:W-:-:S04]  /*b1c0*/  IMAD.WIDE.U32 R2, R18, UR4, R2 ;  /* 0x0000000412027c25 */ /* 0x000fc8000f8e0002 */
[----:B------:R-:W-:Y:S01]  /*b1d0*/  IMAD R0, R18, UR5, R0 ;  /* 0x0000000512007c24 */ /* 0x000fe2000f8e0200 */
[----:B------:R-:W-:-:S04]  /*b1e0*/  ULDC.64 UR4, c[0x0][0x2e0] ;  /* 0x0000b80000047ab9 */ /* 0x000fc80000000a00 */
[----:B------:R-:W-:Y:S01]  /*b1f0*/  IADD3 R3, R3, R0, RZ ;  /* 0x0000000003037210 */ /* 0x000fe20007ffe0ff */
[----:B------:R-:W-:Y:S02]  /*b200*/  IMAD R0, R4, UR4, RZ ;  /* 0x0000000404007c24 */ /* 0x000fe4000f8e02ff */
[----:B------:R-:W3:Y:S02]  /*b210*/  @P0 LDC R4, c[0x0][0x44c] ;  /* 0x00011300ff040b82 */ /* 0x000ee40000000800 */
[C---:B------:R-:W-:Y:S02]  /*b220*/  IMAD R0, R28.reuse, UR5, R0 ;  /* 0x000000051c007c24 */ /* 0x040fe4000f8e0200 */
[----:B------:R-:W-:Y:S01]  /*b230*/  IMAD.WIDE.U32 R2, R28, UR4, R2 ;  /* 0x000000041c027c25 */ /* 0x000fe2000f8e0002 */
[----:B------:R-:W-:-:S03]  /*b240*/  ULDC.64 UR4, c[0x0][0x2d0] ;  /* 0x0000b40000047ab9 */ /* 0x000fc60000000a00 */
[----:B------:R-:W-:Y:S02]  /*b250*/  IMAD.IADD R3, R3, 0x1, R0 ;  /* 0x0000000103037824 */ /* 0x000fe400078e0200 */
[----:B-1----:R-:W-:Y:S01]  /*b260*/  IMAD.SHL.U32 R21, R21, 0x20, RZ ;  /* 0x0000002015157824 */ /* 0x002fe200078e00ff */
[----:B--2---:R-:W-:-:S04]  /*b270*/  LOP3.LUT R20, R20, 0x7f, RZ, 0xc0, !PT ;  /* 0x0000007f14147812 */ /* 0x004fc800078ec0ff */
[----:B------:R-:W-:Y:S02]  /*b280*/  LOP3.LUT R21, R21, 0x60, RZ, 0xc0, !PT ;  /* 0x0000006015157812 */ /* 0x000fe400078ec0ff */
[----:B------:R-:W-:-:S04]  /*b290*/  SHF.R.U32.HI R20, RZ, 0x2, R20 ;  /* 0x00000002ff147819 */ /* 0x000fc80000011614 */
[----:B------:R-:W-:Y:S02]  /*b2a0*/  LOP3.LUT R20, R20, R21, RZ, 0xfc, !PT ;  /* 0x0000001514147212 */ /* 0x000fe400078efcff */
[----:B------:R-:W-:-:S03]  /*b2b0*/  LOP3.LUT R21, R13, 0x7f, RZ, 0xc0, !PT ;  /* 0x0000007f0d157812 */ /* 0x000fc600078ec0ff */
[----:B------:R-:W-:Y:S01]  /*b2c0*/  IMAD R6, R17, 0xc0, R20 ;  /* 0x000000c011067824 */ /* 0x000fe200078e0214 */
[----:B------:R-:W-:Y:S01]  /*b2d0*/  SHF.R.U32.HI R21, RZ, 0x2, R21 ;  /* 0x00000002ff157819 */ /* 0x000fe20000011615 */
[----:B------:R-:W-:Y:S02]  /*b2e0*/  IMAD.SHL.U32 R20, R13, 0x8, RZ ;  /* 0x000000080d147824 */ /* 0x000fe400078e00ff */
[----:B---3--:R-:W-:-:S03]  /*b2f0*/  @P0 IMAD.HI.U32 R0, R6, R4, RZ ;  /* 0x0000000406000227 */ /* 0x008fc600078e00ff */
[----:B------:R-:W-:Y:S01]  /*b300*/  LOP3.LUT R20, R20, 0x18, RZ, 0xc0, !PT ;  /* 0x0000001814147812 */ /* 0x000fe200078ec0ff */
[----:B------:R-:W-:Y:S01]  /*b310*/  IMAD.MOV.U32 R4, RZ, RZ, R6 ;  /* 0x000000ffff047224 */ /* 0x000fe200078e0006 */
[----:B0-----:R-:W-:-:S04]  /*b320*/  @P0 SHF.R.U32.HI R4, RZ, R5, R0 ;  /* 0x00000005ff040219 */ /* 0x001fc80000011600 */
[--C-:B------:R-:W-:Y:S01]  /*b330*/  SHF.R.S32.HI R0, RZ, 0x1f, R4.reuse ;  /* 0x0000001fff007819 */ /* 0x100fe20000011404 */
[----:B------:R-:W-:-:S04]  /*b340*/  IMAD.MOV R7, RZ, RZ, -R4 ;  /* 0x000000ffff077224 */ /* 0x000fc800078e0a04 */
[----:B------:R-:W-:-:S04]  /*b350*/  IMAD R0, R0, UR4, RZ ;  /* 0x0000000400007c24 */ /* 0x000fc8000f8e02ff */
[C---:B------:R-:W-:Y:S02]  /*b360*/  IMAD R0, R4.reuse, UR5, R0 ;  /* 0x0000000504007c24 */ /* 0x040fe4000f8e0200 */
[----:B------:R-:W-:-:S05]  /*b370*/  IMAD.WIDE.U32 R4, R4, UR4, R2 ;  /* 0x0000000404047c25 */ /* 0x000fca000f8e0002 */
[----:B------:R-:W-:Y:S01]  /*b380*/  IADD3 R5, R5, R0, RZ ;  /* 0x0000000005057210 */ /* 0x000fe20007ffe0ff */
[----:B------:R-:W-:-:S04]  /*b390*/  IMAD R0, R10, R7, R6 ;  /* 0x000000070a007224 */ /* 0x000fc800078e0206 */
[----:B------:R-:W-:Y:S01]  /*b3a0*/  IMAD.WIDE.U32 R8, R0, UR6, R4 ;  /* 0x0000000600087c25 */ /* 0x000fe2000f8e0004 */
[----:B------:R-:W-:-:S03]  /*b3b0*/  SHF.R.S32.HI R7, RZ, 0x1f, R0 ;  /* 0x0000001fff077819 */ /* 0x000fc60000011400 */
[----:B------:R-:W-:Y:S01]  /*b3c0*/  VIADD R5, R6, 0x80 ;  /* 0x0000008006057836 */ /* 0x000fe20000000000 */
[----:B------:R-:W-:Y:S01]  /*b3d0*/  LEA R4, P1, R8, UR8, 0x1 ;  /* 0x0000000808047c11 */ /* 0x000fe2000f8208ff */
[----:B------:R-:W-:Y:S02]  /*b3e0*/  IMAD R7, R7, UR6, RZ ;  /* 0x0000000607077c24 */ /* 0x000fe4000f8e02ff */
[----:B------:R-:W-:Y:S02]  /*b3f0*/  IMAD.MOV.U32 R6, RZ, RZ, R5 ;  /* 0x000000ffff067224 */ /* 0x000fe400078e0005 */
[----:B------:R-:W-:Y:S02]  /*b400*/  IMAD R0, R0, UR7, R7 ;  /* 0x0000000700007c24 */ /* 0x000fe4000f8e0207 */
[----:B------:R-:W0:Y:S02]  /*b410*/  @P0 LDC R7, c[0x0][0x44c] ;  /* 0x00011300ff070b82 */ /* 0x000e240000000800 */
[----:B------:R-:W-:-:S05]  /*b420*/  IMAD.IADD R0, R9, 0x1, R0 ;  /* 0x0000000109007824 */ /* 0x000fca00078e0200 */
[----:B------:R-:W-:Y:S02]  /*b430*/  LEA.HI.X R0, R8, UR9, R0, 0x1, P1 ;  /* 0x0000000908007c11 */ /* 0x000fe400088f0c00 */
[----:B------:R-:W1:Y:S01]  /*b440*/  @P0 LDC R8, c[0x0][0x450] ;  /* 0x00011400ff080b82 */ /* 0x000e620000000800 */
[----:B0-----:R-:W-:-:S05]  /*b450*/  @P0 IMAD.HI.U32 R7, R5, R7, RZ ;  /* 0x0000000705070227 */ /* 0x001fca00078e00ff */
[----:B-1----:R-:W-:-:S05]  /*b460*/  @P0 SHF.R.U32.HI R6, RZ, R8, R7 ;  /* 0x00000008ff060219 */ /* 0x002fca0000011607 */
[----:B------:R-:W-:Y:S02]  /*b470*/  IMAD.MOV R7, RZ, RZ, -R6 ;  /* 0x000000ffff077224 */ /* 0x000fe400078e0a06 */
[----:B------:R-:W-:-:S04]  /*b480*/  IMAD.WIDE.U32 R2, R6, UR4, R2 ;  /* 0x0000000406027c25 */ /* 0x000fc8000f8e0002 */
[----:B------:R-:W-:Y:S01]  /*b490*/  IMAD R5, R10, R7, R5 ;  /* 0x000000070a057224 */ /* 0x000fe200078e0205 */
[----:B------:R-:W-:-:S05]  /*b4a0*/  SHF.R.S32.HI R7, RZ, 0x1f, R6 ;  /* 0x0000001fff077819 */ /* 0x000fca0000011406 */
[----:B------:R-:W-:Y:S01]  /*b4b0*/  IMAD R7, R7, UR4, RZ ;  /* 0x0000000407077c24 */ /* 0x000fe2000f8e02ff */
[----:B------:R-:W-:Y:S02]  /*b4c0*/  ULDC UR4, c[0x0][0x2b8] ;  /* 0x0000ae0000047ab9 */ /* 0x000fe40000000800 */
[----:B------:R-:W-:Y:S01]  /*b4d0*/  ISETP.GE.AND P3, PT, R20, UR4, PT ;  /* 0x0000000414007c0c */ /* 0x000fe2000bf66270 */
[----:B------:R-:W-:Y:S01]  /*b4e0*/  IMAD R7, R6, UR5, R7 ;  /* 0x0000000506077c24 */ /* 0x000fe2000f8e0207 */
[----:B------:R-:W-:Y:S01]  /*b4f0*/  SHF.R.S32.HI R6, RZ, 0x1f, R5 ;  /* 0x0000001fff067819 */ /* 0x000fe20000011405 */
[----:B------:R-:W-:Y:S01]  /*b500*/  UMOV UR5, 0xffffffff ;  /* 0xffffffff00057882 */ /* 0x000fe20000000000 */
[----:B------:R-:W-:Y:S02]  /*b510*/  ISETP.GE.AND P1, PT, R11, UR4, PT ;  /* 0x000000040b007c0c */ /* 0x000fe4000bf26270 */
[----:B------:R-:W-:Y:S01]  /*b520*/  IADD3 R3, R3, R7, RZ ;  /* 0x0000000703037210 */ /* 0x000fe20007ffe0ff */
[----:B------:R-:W-:-:S02]  /*b530*/  IMAD R6, R6, UR6, RZ ;  /* 0x0000000606067c24 */ /* 0x000fc4000f8e02ff */
[----:B------:R-:W-:-:S04]  /*b540*/  IMAD.WIDE.U32 R2, R5, UR6, R2 ;  /* 0x0000000605027c25 */ /* 0x000fc8000f8e0002 */
[----:B------:R-:W-:Y:S01]  /*b550*/  IMAD R6, R5, UR7, R6 ;  /* 0x0000000705067c24 */ /* 0x000fe2000f8e0206 */
[----:B------:R-:W-:-:S03]  /*b560*/  LEA R8, P0, R2, UR8, 0x1 ;  /* 0x0000000802087c11 */ /* 0x000fc6000f8008ff */
[----:B------:R-:W-:-:S05]  /*b570*/  IMAD.IADD R3, R3, 0x1, R6 ;  /* 0x0000000103037824 */ /* 0x000fca00078e0206 */
[----:B------:R-:W-:Y:S02]  /*b580*/  LEA.HI.X R3, R2, UR9, R3, 0x1, P0 ;  /* 0x0000000902037c11 */ /* 0x000fe400080f0c03 */
[----:B------:R-:W-:Y:S01]  /*b590*/  ISETP.GE.AND P0, PT, R12, UR4, PT ;  /* 0x000000040c007c0c */ /* 0x000fe2000bf06270 */
[----:B------:R-:W-:-:S12]  /*b5a0*/  BRA.DIV UR5, `(.L_x_233) ;  /* 0x0000003205d07947 */ /* 0x000fd8000b800000 */
[----:B------:R-:W2:Y:S04]  /*b5b0*/  LDL.LU R5, [R1+0x28] ;  /* 0x0000280001057983 */ /* 0x000ea80000300800 */
[----:B------:R-:W3:Y:S01]  /*b5c0*/  LDL R9, [R1+0x18] ;  /* 0x0000180001097983 */ /* 0x000ee20000100800 */
[----:B------:R-:W-:-:S03]  /*b5d0*/  IMAD R17, R17, 0xc0, R21 ;  /* 0x000000c011117824 */ /* 0x000fc600078e0215 */
[----:B------:R-:W-:Y:S01]  /*b5e0*/  SHFL.IDX PT, R6, R0, RZ, 0x1c1f ;  /* 0x001c1fff00067589 */ /* 0x000fe200000e0000 */
[----:B--2---:R-:W-:-:S03]  /*b5f0*/  IMAD R2, R5, R10, RZ ;  /* 0x0000000a05027224 */ /* 0x004fc600078e02ff */
[----:B------:R-:W0:Y:S02]  /*b600*/  SHFL.IDX PT, R5, R4, RZ, 0x1c1f ;  /* 0x001c1fff04057589 */ /* 0x000e2400000e0000 */
[----:B------:R-:W-:-:S13]  /*b610*/  ISETP.GE.AND P2, PT, R17, R2, PT ;  /* 0x000000021100720c */ /* 0x000fda0003f46270 */
[----:B0-----:R-:W-:-:S05]  /*b620*/  @!P2 LEA R5, P4, R20, R5, 0x1 ;  /* 0x000000051405a211 */ /* 0x001fca00078808ff */
[----:B------:R-:W-:-:S05]  /*b630*/  @!P2 IMAD.X R6, RZ, RZ, R6, P4 ;  /* 0x000000ffff06a224 */ /* 0x000fca00020e0606 */
[----:B------:R-:W-:Y:S01]  /*b640*/  @!P2 MOV R7, R6 ;  /* 0x000000060007a202 */ /* 0x000fe20000000f00 */
[----:B------:R-:W-:Y:S02]  /*b650*/  @!P2 IMAD.MOV.U32 R6, RZ, RZ, R5 ;  /* 0x000000ffff06a224 */ /* 0x000fe400078e0005 */
[----:B------:R-:W0:Y:S04]  /*b660*/  SHFL.IDX PT, R5, R4, 0x1, 0x1c1f ;  /* 0x003c1f0004057f89 */ /* 0x000e2800000e0000 */
[----:B---3--:R-:W-:Y:S04]  /*b670*/  @!P2 LDGSTS.E.BYPASS.LTC128B.128 [R9+0xc400], desc[UR36][R6.64], !P3 ;  /* 0x0c4000000609afae */ /* 0x008fe8000d901d64 */
[----:B------:R-:W-:Y:S04]  /*b680*/  @!P2 LDGSTS.E.BYPASS.LTC128B.128 [R9+0xf400], desc[UR36][R6.64+0x40], !P0 ;  /* 0x0f4000400609afae */ /* 0x000fe8000c101d64 */
[----:B------:R1:W-:Y:S04]  /*b690*/  @!P2 LDGSTS.E.BYPASS.LTC128B.128 [R9+0x12400], desc[UR36][R6.64+0x80], !P1 ;  /* 0x124000800609afae */ /* 0x0003e8000c901d64 */
[----:B-1----:R-:W1:Y:S01]  /*b6a0*/  SHFL.IDX PT, R7, R0, 0x1, 0x1c1f ;  /* 0x003c1f0000077f89 */ /* 0x002e6200000e0000 */
[----:B------:R-:W-:-:S05]  /*b6b0*/  VIADD R6, R17, 0x20 ;  /* 0x0000002011067836 */ /* 0x000fca0000000000 */
[----:B------:R-:W-:-:S13]  /*b6c0*/  ISETP.GE.AND P2, PT, R6, R2, PT ;  /* 0x000000020600720c */ /* 0x000fda0003f46270 */
[----:B0-----:R-:W-:-:S05]  /*b6d0*/  @!P2 LEA R5, P4, R20, R5, 0x1 ;  /* 0x000000051405a211 */ /* 0x001fca00078808ff */
[----:B-1----:R-:W-:Y:S02]  /*b6e0*/  @!P2 IMAD.X R7, RZ, RZ, R7, P4 ;  /* 0x000000ffff07a224 */ /* 0x002fe400020e0607 */
[----:B------:R-:W-:Y:S02]  /*b6f0*/  @!P2 IMAD.MOV.U32 R6, RZ, RZ, R5 ;  /* 0x000000ffff06a224 */ /* 0x000fe400078e0005 */
[----:B------:R-:W0:Y:S04]  /*b700*/  SHFL.IDX PT, R5, R4, 0x2, 0x1c1f ;  /* 0x005c1f0004057f89 */ /* 0x000e2800000e0000 */
[----:B------:R-:W-:Y:S04]  /*b710*/  @!P2 LDGSTS.E.BYPASS.LTC128B.128 [R9+0xcc00], desc[UR36][R6.64], !P3 ;  /* 0x0cc000000609afae */ /* 0x000fe8000d901d64 */
[----:B------:R-:W-:Y:S04]  /*b720*/  @!P2 LDGSTS.E.BYPASS.LTC128B.128 [R9+0xfc00], desc[UR36][R6.64+0x40], !P0 ;  /* 0x0fc000400609afae */ /* 0x000fe8000c101d64 */
[----:B------:R1:W-:Y:S04]  /*b730*/  @!P2 LDGSTS.E.BYPASS.LTC128B.128 [R9+0x12c00], desc[UR36][R6.64+0x80], !P1 ;  /* 0x12c000800609afae */ /* 0x0003e8000c901d64 */
[----:B------:R-:W-:Y:S04]  /*b740*/  SHFL.IDX PT, R4, R4, 0x3, 0x1c1f ;  /* 0x007c1f0004047f89 */ /* 0x000fe800000e0000 */
[----:B-1----:R-:W1:Y:S01]  /*b750*/  SHFL.IDX PT, R7, R0, 0x2, 0x1c1f ;  /* 0x005c1f0000077f89 */ /* 0x002e6200000e0000 */
[----:B------:R-:W-:-:S03]  /*b760*/  IADD3 R6, R17, 0x40, RZ ;  /* 0x0000004011067810 */ /* 0x000fc60007ffe0ff */
[----:B------:R-:W2:Y:S01]  /*b770*/  SHFL.IDX PT, R0, R0, 0x3, 0x1c1f ;  /* 0x007c1f0000007f89 */ /* 0x000ea200000e0000 */
[----:B------:R-:W-:-:S13]  /*b780*/  ISETP.GE.AND P2, PT, R6, R2, PT ;  /* 0x000000020600720c */ /* 0x000fda0003f46270 */
[----:B0-----:R-:W-:-:S05]  /*b790*/  @!P2 LEA R5, P4, R20, R5, 0x1 ;  /* 0x000000051405a211 */ /* 0x001fca00078808ff */
[----:B------:R-:W-:Y:S02]  /*b7a0*/  @!P2 IMAD.MOV.U32 R6, RZ, RZ, R5 ;  /* 0x000000ffff06a224 */ /* 0x000fe400078e0005 */
[----:B-1----:R-:W-:Y:S02]  /*b7b0*/  @!P2 IMAD.X R7, RZ, RZ, R7, P4 ;  /* 0x000000ffff07a224 */ /* 0x002fe400020e0607 */
[----:B------:R-:W-:-:S03]  /*b7c0*/  VIADD R5, R17, 0x60 ;  /* 0x0000006011057836 */ /* 0x000fc60000000000 */
[----:B------:R-:W-:Y:S04]  /*b7d0*/  @!P2 LDGSTS.E.BYPASS.LTC128B.128 [R9+0xd400], desc[UR36][R6.64], !P3 ;  /* 0x0d4000000609afae */ /* 0x000fe8000d901d64 */
[----:B------:R-:W-:Y:S04]  /*b7e0*/  @!P2 LDGSTS.E.BYPASS.LTC128B.128 [R9+0x10400], desc[UR36][R6.64+0x40], !P0 ;  /* 0x104000400609afae */ /* 0x000fe8000c101d64 */
[----:B------:R-:W-:Y:S01]  /*b7f0*/  @!P2 LDGSTS.E.BYPASS.LTC128B.128 [R9+0x13400], desc[UR36][R6.64+0x80], !P1 ;  /* 0x134000800609afae */ /* 0x000fe2000c901d64 */
[----:B------:R-:W-:-:S13]  /*b800*/  ISETP.GE.AND P2, PT, R5, R2, PT ;  /* 0x000000020500720c */ /* 0x000fda0003f46270 */
[----:B------:R-:W-:-:S05]  /*b810*/  @!P2 LEA R4, P4, R20, R4, 0x1 ;  /* 0x000000041404a211 */ /* 0x000fca00078808ff */
[----:B--2---:R-:W-:-:S05]  /*b820*/  @!P2 IMAD.X R0, RZ, RZ, R0, P4 ;  /* 0x000000ffff00a224 */ /* 0x004fca00020e0600 */
[----:B------:R-:W-:Y:S02]  /*b830*/  @!P2 MOV R5, R0 ;  /* 0x000000000005a202 */ /* 0x000fe40000000f00 */
[----:B------:R-:W-:Y:S04]  /*b840*/  SHFL.IDX PT, R0, R3, RZ, 0x1c1f ;  /* 0x001c1fff03007589 */ /* 0x000fe800000e0000 */
[----:B------:R-:W-:Y:S04]  /*b850*/  @!P2 LDGSTS.E.BYPASS.LTC128B.128 [R9+0xdc00], desc[UR36][R4.64], !P3 ;  /* 0x0dc000000409afae */ /* 0x000fe8000d901d64 */
[----:B------:R-:W-:Y:S04]  /*b860*/  @!P2 LDGSTS.E.BYPASS.LTC128B.128 [R9+0x10c00], desc[UR36][R4.64+0x40], !P0 ;  /* 0x10c000400409afae */ /* 0x000fe8000c101d64 */
[----:B------:R0:W-:Y:S04]  /*b870*/  @!P2 LDGSTS.E.BYPASS.LTC128B.128 [R9+0x13c00], desc[UR36][R4.64+0x80], !P1 ;  /* 0x13c000800409afae */ /* 0x0001e8000c901d64 */
[----:B------:R-:W-:Y:S04]  /*b880*/  SHFL.IDX PT, R3, R3, 0x1, 0x1c1f ;  /* 0x003c1f0003037f89 */ /* 0x000fe800000e0000 */
[----:B0-----:R-:W0:Y:S01]  /*b890*/  SHFL.IDX PT, R4, R8, RZ, 0x1c1f ;  /* 0x001c1fff08047589 */ /* 0x001e2200000e0000 */
[----:B------:R-:W-:-:S03]  /*b8a0*/  VIADD R5, R17, 0x80 ;  /* 0x0000008011057836 */ /* 0x000fc60000000000 */
[----:B------:R-:W1:Y:S02]  /*b8b0*/  SHFL.IDX PT, R8, R8, 0x1, 0x1c1f ;  /* 0x003c1f0008087f89 */ /* 0x000e6400000e0000 */
[----:B------:R-:W-:-:S13]  /*b8c0*/  ISETP.GE.AND P2, PT, R5, R2, PT ;  /* 0x000000020500720c */ /* 0x000fda0003f46270 */
[----:B0-----:R-:W-:-:S05]  /*b8d0*/  @!P2 LEA R4, P4, R20, R4, 0x1 ;  /* 0x000000041404a211 */ /* 0x001fca00078808ff */
[----:B------:R-:W-:-:S04]  /*b8e0*/  @!P2 IMAD.X R0, RZ, RZ, R0, P4 ;  /* 0x000000ffff00a224 */ /* 0x000fc800020e0600 */
[----:B------:R-:W-:-:S05]  /*b8f0*/  @!P2 IMAD.MOV.U32 R5, RZ, RZ, R0 ;  /* 0x000000ffff05a224 */ /* 0x000fca00078e0000 */
[----:B------:R0:W-:Y:S04]  /*b900*/  @!P2 LDGSTS.E.BYPASS.LTC128B.128 [R9+0xe400], desc[UR36][R4.64], !P3 ;  /* 0x0e4000000409afae */ /* 0x0001e8000d901d64 */
[----:B------:R0:W-:Y:S04]  /*b910*/  @!P2 LDGSTS.E.BYPASS.LTC128B.128 [R9+0x11400], desc[UR36][R4.64+0x40], !P0 ;  /* 0x114000400409afae */ /* 0x0001e8000c101d64 */
[----:B-1----:R0:W-:Y:S02]  /*b920*/  @!P2 LDGSTS.E.BYPASS.LTC128B.128 [R9+0x14400], desc[UR36][R4.64+0x80], !P1 ;  /* 0x144000800409afae */ /* 0x0021e4000c901d64 */
.L_x_314:
[----:B------:R-:W2:Y:S01]  /*b930*/  LDL R0, [R1+0x18] ;  /* 0x0000180001007983 */ /* 0x000ea20000100800 */
[----:B------:R-:W-:-:S05]  /*b940*/  VIADD R17, R17, 0xa0 ;  /* 0x000000a011117836 */ /* 0x000fca0000000000 */
[----:B------:R-:W-:-:S13]  /*b950*/  ISETP.GE.AND P2, PT, R17, R2, PT ;  /* 0x000000021100720c */ /* 0x000fda0003f46270 */
[----:B------:R-:W-:-:S04]  /*b960*/  @!P2 LEA R2, P4, R20, R8, 0x1 ;  /* 0x000000081402a211 */ /* 0x000fc800078808ff */
[----:B------:R-:W-:-:S05]  /*b970*/  @!P2 IADD3.X R3, RZ, R3, RZ, P4, !PT ;  /* 0x00000003ff03a210 */ /* 0x000fca00027fe4ff */
[----:B------:R-:W-:Y:S01]  /*b980*/  @!PT LDS RZ, [RZ] ;  /* 0x00000000fffff984 */ /* 0x000fe20000000800 */
[----:B------:R-:W-:Y:S01]  /*b990*/  @!PT LDS RZ, [RZ] ;  /* 0x00000000fffff984 */ /* 0x000fe20000000800 */
[----:B------:R-:W-:Y:S01]  /*b9a0*/  @!PT LDS RZ, [RZ] ;  /* 0x00000000fffff984 */ /* 0x000fe20000000800 */
[----:B--2---:R1:W-:Y:S04]  /*b9b0*/  @!P2 LDGSTS.E.BYPASS.LTC128B.128 [R0+0xec00], desc[UR36][R2.64], !P3 ;  /* 0x0ec000000200afae */ /* 0x0043e8000d901d64 */
[----:B------:R1:W-:Y:S01]  /*b9c0*/  @!P2 LDGSTS.E.BYPASS.LTC128B.128 [R0+0x11c00], desc[UR36][R2.64+0x40], !P0 ;  /* 0x11c000400200afae */ /* 0x0003e2000c101d64 */
[----:B------:R-:W-:-:S03]  /*b9d0*/  PLOP3.LUT P0, PT, PT, PT, PT, 0x80, 0x0 ;  /* 0x000000000000781c */ /* 0x000fc60003f0f070 */
[----:B------:R1:W-:Y:S01]  /*b9e0*/  @!P2 LDGSTS.E.BYPASS.LTC128B.128 [R0+0x14c00], desc[UR36][R2.64+0x80], !P1 ;  /* 0x14c000800200afae */ /* 0x0003e2000c901d64 */
[----:B------:R-:W-:-:S09]  /*b9f0*/  NOP ;  /* 0x0000000000007918 */ /* 0x000fd20000000000 */
.L_x_234:
[----:B------:R-:W-:Y:S02]  /*ba00*/  PLOP3.LUT P1, PT, P1, P0, PT, 0xa2, 0x0 ;  /* 0x000000000000781c */ /* 0x000fe40000f21472 */
[----:B------:R-:W-:-:S08]  /*ba10*/  @P0 R2UR P1, UR4, R23 ;  /* 0x00000000170402ca */ /* 0x000fd00000020000 */
[----:B------:R-:W-:-:S05]  /*ba20*/  @P0 PLOP3.LUT P0, PT, P1, PT, PT, 0x80, 0x0 ;  /* 0x000000000000081c */ /* 0x000fca0000f0f070 */
[----:B------:R-:W-:Y:S01]  /*ba30*/  @!P1 SYNCS.ARRIVE.TRANS64.RED.A0T1 RZ, [UR4+0x2d800], RZ ;  /* 0x02d800ffffff99a7 */ /* 0x000fe20008200404 */
[----:B------:R-:W-:Y:S07]  /*ba40*/  @!P1 ARRIVES.LDGSTSBAR.64.TRANSCNT [UR4+0x2d800] ;  /* 0x02d80000ff0099b0 */ /* 0x000fee0008000a84 */
[----:B------:R-:W-:Y:S05]  /*ba50*/  @P0 BRA.U.ANY `(.L_x_234) ;  /* 0xfffffffd00e80947 */ /* 0x000fea000393ffff */
[----:B-1----:R-:W2:Y:S02]  /*ba60*/  LDL.LU R2, [R1+0x30] ;  /* 0x0000300001027983 */ /* 0x002ea40000300800 */
[----:B--2---:R-:W-:-:S05]  /*ba70*/  VIADD R2, R2, 0x1 ;  /* 0x0000000102027836 */ /* 0x004fca0000000000 */
[----:B------:R1:W-:Y:S01]  /*ba80*/  STL [R1+0x30], R2 ;  /* 0x0000300201007387 */ /* 0x0003e20000100800 */
[----:B------:R-:W-:-:S04]  /*ba90*/  LEA.HI R0, R2, R2, RZ, 0x1 ;  /* 0x0000000202007211 */ /* 0x000fc800078f08ff */
[----:B------:R-:W-:-:S05]  /*baa0*/  LOP3.LUT R0, R0, 0xfffffffe, RZ, 0xc0, !PT ;  /* 0xfffffffe00007812 */ /* 0x000fca00078ec0ff */
[----:B------:R-:W-:-:S05]  /*bab0*/  IMAD.IADD R0, R2, 0x1, -R0 ;  /* 0x0000000102007824 */ /* 0x000fca00078e0a00 */
[----:B------:R-:W-:Y:S01]  /*bac0*/  SHF.L.U32 R0, R0, 0x1f, RZ ;  /* 0x0000001f00007819 */ /* 0x000fe200000006ff */
[----:B------:R-:W-:Y:S01]  /*bad0*/  NOP ;  /* 0x0000000000007918 */ /* 0x000fe20000000000 */
[----:B------:R1:W-:Y:S01]  /*bae0*/  SYNCS.ARRIVE.TRANS64.A1T0 RZ, [R23+URZ+0x2d800], RZ ;  /* 0x02d800ff17ff79a7 */ /* 0x0003e2000810003f */
[----:B------:R-:W-:Y:S01]  /*baf0*/  BSSY B0, `(.L_x_235) ;  /* 0x0000003000007945 */ /* 0x000fe20003800000 */
[----:B------:R-:W2:Y:S03]  /*bb00*/  SYNCS.PHASECHK.TRANS64.TRYWAIT P0, [R23+URZ+0x2d820], R0 ;  /* 0x02d82000170075a7 */ /* 0x000ea6000800017f */
[----:B-12---:R-:W-:Y:S05]  /*bb10*/  @!P0 BRA `(.L_x_236) ;  /* 0x0000003400748947 */ /* 0x006fea0003800000 */
.L_x_315:
[----:B------:R-:W-:Y:S05]  /*bb20*/  BSYNC B0 ;  /* 0x0000000000007941 */ /* 0x000fea0003800000 */
.L_x_235:
[----:B------:R-:W2:Y:S01]  /*bb30*/  LDL R2, [R1+0xc] ;  /* 0x00000c0001027983 */ /* 0x000ea20000100800 */
[----:B------:R-:W-:Y:S01]  /*bb40*/  BSSY B0, `(.L_x_237) ;  /* 0x0000100000007945 */ /* 0x000fe20003800000 */
[----:B--2---:R-:W-:-:S13]  /*bb50*/  ISETP.GE.AND P0, PT, R2, 0x81, PT ;  /* 0x000000810200780c */ /* 0x004fda0003f06270 */
[----:B------:R-:W-:Y:S05]  /*bb60*/  @!P0 BRA `(.L_x_238) ;  /* 0x0000000c00f48947 */ /* 0x000fea0003800000 */
[----:B------:R-:W1:Y:S01]  /*bb70*/  LDL.LU R3, [R1+0x34] ;  /* 0x0000340001037983 */ /* 0x000e620000300800 */
[----:B------:R-:W-:Y:S01]  /*bb80*/  ULDC UR4, c[0x0][0x2f4] ;  /* 0x0000bd0000047ab9 */ /* 0x000fe20000000800 */
[----:B------:R-:W-:Y:S01]  /*bb90*/  IMAD.MOV.U32 R17, RZ, RZ, R29 ;  /* 0x000000ffff117224 */ /* 0x000fe200078e001d */
[----:B------:R-:W-:Y:S01]  /*bba0*/  MOV R10, R26 ;  /* 0x0000001a000a7202 */ /* 0x000fe20000000f00 */
[----:B------:R-:W0:Y:S01]  /*bbb0*/  S2R R2, SR_TID.X ;  /* 0x0000000000027919 */ /* 0x000e220000002100 */
[----:B------:R2:W-:Y:S01]  /*bbc0*/  STL [R1], R27 ;  /* 0x0000001b01007387 */ /* 0x0005e20000100800 */
[----:B0-----:R-:W-:-:S05]  /*bbd0*/  IMAD.SHL.U32 R4, R2, 0x8, RZ ;  /* 0x0000000802047824 */ /* 0x001fca00078e00ff */
[----:B------:R-:W-:-:S04]  /*bbe0*/  LOP3.LUT R4, R4, 0x18, RZ, 0xc0, !PT ;  /* 0x0000001804047812 */ /* 0x000fc800078ec0ff */
[C---:B------:R-:W-:Y:S02]  /*bbf0*/  LOP3.LUT R2, R4.reuse, 0x40, RZ, 0xfc, !PT ;  /* 0x0000004004027812 */ /* 0x040fe400078efcff */
[----:B------:R-:W-:Y:S02]  /*bc00*/  ISETP.GE.AND P3, PT, R4, UR4, PT ;  /* 0x0000000404007c0c */ /* 0x000fe4000bf66270 */
[----:B------:R-:W-:Y:S02]  /*bc10*/  ISETP.GE.AND P1, PT, R2, UR4, PT ;  /* 0x0000000402007c0c */ /* 0x000fe4000bf26270 */
[----:B-1----:R-:W-:Y:S02]  /*bc20*/  LEA.HI.SX32 R0, R3, 0xfffffffe, 0x19 ;  /* 0xfffffffe03007811 */ /* 0x002fe400078fcaff */
[----:B------:R-:W-:-:S04]  /*bc30*/  LOP3.LUT R3, R4, 0x20, RZ, 0xfc, !PT ;  /* 0x0000002004037812 */ /* 0x000fc800078efcff */
[----:B--2---:R-:W-:-:S13]  /*bc40*/  ISETP.GE.AND P2, PT, R3, UR4, PT ;  /* 0x0000000403007c0c */ /* 0x004fda000bf46270 */
.L_x_251:
[----:B------:R-:W2:Y:S01]  /*bc50*/  LDL R9, [R1+0x10] ;  /* 0x0000100001097983 */ /* 0x000ea20000100800 */
[----:B------:R-:W0:Y:S03]  /*bc60*/  LDC R4, c[0x0][0x430] ;  /* 0x00010c00ff047b82 */ /* 0x000e260000000800 */
[----:B------:R-:W3:Y:S04]  /*bc70*/  LDL R8, [R1+0x14] ;  /* 0x0000140001087983 */ /* 0x000ee80000100800 */
[----:B------:R-:W4:Y:S01]  /*bc80*/  LDL R7, [R1+0x8] ;  /* 0x0000080001077983 */ /* 0x000f220000100800 */
[----:B------:R-:W1:Y:S03]  /*bc90*/  S2R R2, SR_TID.X ;  /* 0x0000000000027919 */ /* 0x000e660000002100 */
[----:B------:R-:W5:Y:S01]  /*bca0*/  LDL R6, [R1+0x38] ;  /* 0x0000380001067983 */ /* 0x000f620000100800 */
[----:B0-----:R-:W-:-:S13]  /*bcb0*/  ISETP.NE.AND P0, PT, R4, 0x1, PT ;  /* 0x000000010400780c */ /* 0x001fda0003f05270 */
[----:B------:R-:W0:Y:S01]  /*bcc0*/  @P0 LDC R5, c[0x0][0x434] ;  /* 0x00010d00ff050b82 */ /* 0x000e220000000800 */
[----:B-1----:R-:W-:-:S04]  /*bcd0*/  LOP3.LUT R3, R2, 0x7f, RZ, 0xc0, !PT ;  /* 0x0000007f02037812 */ /* 0x002fc800078ec0ff */
[----:B------:R-:W-:-:S03]  /*bce0*/  SHF.R.U32.HI R4, RZ, 0x2, R3 ;  /* 0x00000002ff047819 */ /* 0x000fc60000011603 */
[----:B------:R-:W1:Y:S01]  /*bcf0*/  @P0 LDC R3, c[0x0][0x438] ;  /* 0x00010e00ff030b82 */ /* 0x000e620000000800 */
[----:B------:R-:W-:Y:S02]  /*bd00*/  IMAD.SHL.U32 R2, R2, 0x20, RZ ;  /* 0x0000002002027824 */ /* 0x000fe400078e00ff */
[----:B------:R-:W-:-:S03]  /*bd10*/  IMAD R4, R0, 0x80, R4 ;  /* 0x0000008000047824 */ /* 0x000fc600078e0204 */
[----:B------:R-:W-:Y:S01]  /*bd20*/  LOP3.LUT R2, R2, 0x60, RZ, 0xc0, !PT ;  /* 0x0000006002027812 */ /* 0x000fe200078ec0ff */
[----:B------:R-:W-:Y:S05]  /*bd30*/  YIELD ;  /* 0x0000000000007946 */ /* 0x000fea0003800000 */
[----:B------:R-:W-:Y:S01]  /*bd40*/  ULDC UR4, c[0x0][0x430] ;  /* 0x00010c0000047ab9 */ /* 0x000fe20000000800 */
[----:B--2---:R-:W-:-:S05]  /*bd50*/  IADD3 R4, R2, R4, R9 ;  /* 0x0000000402047210 */ /* 0x004fca0007ffe009 */
[----:B0-----:R-:W-:-:S04]  /*bd60*/  @P0 IMAD.HI.U32 R5, R4, R5, RZ ;  /* 0x0000000504050227 */ /* 0x001fc800078e00ff */
[----:B------:R-:W-:Y:S01]  /*bd70*/  IMAD.MOV.U32 R2, RZ, RZ, R4 ;  /* 0x000000ffff027224 */ /* 0x000fe200078e0004 */
[----:B-1----:R-:W-:-:S05]  /*bd80*/  @P0 SHF.R.U32.HI R2, RZ, R3, R5 ;  /* 0x00000003ff020219 */ /* 0x002fca0000011605 */
[--C-:B------:R-:W-:Y:S01]  /*bd90*/  IMAD.MOV R9, RZ, RZ, -R2.reuse ;  /* 0x000000ffff097224 */ /* 0x100fe200078e0a02 */
[----:B------:R-:W-:-:S03]  /*bda0*/  SHF.R.S32.HI R3, RZ, 0x1f, R2 ;  /* 0x0000001fff037819 */ /* 0x000fc60000011402 */
[----:B------:R-:W-:Y:S01]  /*bdb0*/  IMAD R9, R9, UR4, R4 ;  /* 0x0000000409097c24 */ /* 0x000fe2000f8e0204 */
[----:B------:R-:W-:Y:S02]  /*bdc0*/  ULDC.64 UR4, c[0x0][0x428] ;  /* 0x00010a0000047ab9 */ /* 0x000fe40000000a00 */
[----:B---3--:R-:W-:Y:S02]  /*bdd0*/  IMAD R4, R8, UR4, RZ ;  /* 0x0000000408047c24 */ /* 0x008fe4000f8e02ff */
[----:B----4-:R-:W-:-:S04]  /*bde0*/  IMAD.WIDE.U32 R2, R7, UR4, R2 ;  /* 0x0000000407027c25 */ /* 0x010fc8000f8e0002 */
[----:B------:R-:W-:Y:S01]  /*bdf0*/  IMAD R4, R7, UR5, R4 ;  /* 0x0000000507047c24 */ /* 0x000fe2000f8e0204 */
[----:B------:R-:W-:-:S04]  /*be00*/  ULDC.64 UR4, c[0x0][0x418] ;  /* 0x0001060000047ab9 */ /* 0x000fc80000000a00 */
[----:B------:R-:W-:Y:S02]  /*be10*/  IADD3 R3, R4, R3, RZ ;  /* 0x0000000304037210 */ /* 0x000fe40007ffe0ff */
[----:B------:R-:W-:-:S04]  /*be20*/  LEA R4, P0, R2, UR4, 0x2 ;  /* 0x0000000402047c11 */ /* 0x000fc8000f8010ff */
[----:B------:R-:W-:-:S05]  /*be30*/  LEA.HI.X R5, R2, UR5, R3, 0x2, P0 ;  /* 0x0000000502057c11 */ /* 0x000fca00080f1403 */
[----:B------:R-:W2:Y:S01]  /*be40*/  LDG.E R8, desc[UR36][R4.64] ;  /* 0x0000002404087981 */ /* 0x000ea2000c1e1900 */
[----:B-----5:R-:W-:Y:S01]  /*be50*/  ISETP.NE.AND P4, PT, R6, 0x3, PT ;  /* 0x000000030600780c */ /* 0x020fe20003f85270 */
[----:B------:R-:W-:-:S05]  /*be60*/  VIADD R26, R10, 0x1 ;  /* 0x000000010a1a7836 */ /* 0x000fca0000000000 */
[----:B------:R-:W-:-:S04]  /*be70*/  ISETP.NE.AND P0, PT, R26, 0x2, PT ;  /* 0x000000021a00780c */ /* 0x000fc80003f05270 */
[----:B------:R-:W-:Y:S01]  /*be80*/  SEL R29, RZ, 0x1, P0 ;  /* 0x00000001ff1d7807 */ /* 0x000fe20000000000 */
[----:B------:R-:W-:Y:S01]  /*be90*/  IMAD.MOV.U32 R27, RZ, RZ, R0 ;  /* 0x000000ffff1b7224 */ /* 0x000fe200078e0000 */
[----:B------:R-:W-:Y:S02]  /*bea0*/  SEL R26, R26, RZ, P0 ;  /* 0x000000ff1a1a7207 */ /* 0x000fe40000000000 */
[----:B------:R-:W-:Y:S02]  /*beb0*/  LOP3.LUT R29, R17, R29, RZ, 0x3c, !PT ;  /* 0x0000001d111d7212 */ /* 0x000fe400078e3cff */
[----:B--2---:R-:W-:Y:S01]  /*bec0*/  SHF.R.S32.HI R28, RZ, 0x1f, R8 ;  /* 0x0000001fff1c7819 */ /* 0x004fe20000011408 */
[----:B------:R-:W-:Y:S06]  /*bed0*/  @!P4 BRA `(.L_x_239) ;  /* 0x000000000004c947 */ /* 0x000fec0003800000 */
[----:B------:R-:W-:Y:S01]  /*bee0*/  BPT.TRAP 0x1 ;  /* 0x000000040000795c */ /* 0x000fe20000300000 */
.L_x_239:
[----:B------:R-:W-:Y:S01]  /*bef0*/  IMAD R5, R26, 0x8, R23 ;  /* 0x000000081a057824 */ /* 0x000fe200078e0217 */
[----:B------:R-:W-:Y:S01]  /*bf00*/  SHF.L.U32 R0, R29, 0x1f, RZ ;  /* 0x0000001f1d007819 */ /* 0x000fe200000006ff */
[----:B------:R-:W-:Y:S03]  /*bf10*/  BSSY B1, `(.L_x_240) ;  /* 0x0000003000017945 */ /* 0x000fe60003800000 */
[----:B------:R-:W0:Y:S02]  /*bf20*/  SYNCS.PHASECHK.TRANS64.TRYWAIT P0, [R5+URZ+0x2d840], R0 ;  /* 0x02d84000050075a7 */ /* 0x000e24000800017f */
[----:B0-----:R-:W-:Y:S05]  /*bf30*/  @!P0 BRA `(.L_x_241) ;  /* 0x0000003000808947 */ /* 0x001fea0003800000 */
.L_x_316:
[----:B------:R-:W-:Y:S05]  /*bf40*/  BSYNC B1 ;  /* 0x0000000000017941 */ /* 0x000fea0003800000 */
.L_x_240:
[----:B------:R-:W2:Y:S01]  /*bf50*/  LDL R4, [R1+0x4] ;  /* 0x0000040001047983 */ /* 0x000ea20000100800 */
[----:B------:R-:W-:Y:S01]  /*bf60*/  SHF.R.S32.HI R20, RZ, 0x1f, R9 ;  /* 0x0000001fff147819 */ /* 0x000fe20000011409 */
[----:B------:R-:W-:Y:S01]  /*bf70*/  ULDC.64 UR4, c[0x0][0x300] ;  /* 0x0000c00000047ab9 */ /* 0x000fe20000000a00 */
[C---:B------:R-:W-:Y:S01]  /*bf80*/  LOP3.LUT P5, RZ, R22.reuse, 0x2, RZ, 0xc0, !PT ;  /* 0x0000000216ff7812 */ /* 0x040fe200078ac0ff */
[----:B------:R-:W1:Y:S01]  /*bf90*/  S2R R6, SR_TID.X ;  /* 0x0000000000067919 */ /* 0x000e620000002100 */
[----:B------:R-:W-:Y:S01]  /*bfa0*/  IMAD.WIDE.U32 R2, R9, UR4, RZ ;  /* 0x0000000409027c25 */ /* 0x000fe2000f8e00ff */
[----:B------:R-:W-:-:S03]  /*bfb0*/  LOP3.LUT P4, RZ, R22, 0x1, RZ, 0xc0, !PT ;  /* 0x0000000116ff7812 */ /* 0x000fc6000788c0ff */
[----:B0-----:R-:W-:-:S04]  /*bfc0*/  IMAD R0, R20, UR4, RZ ;  /* 0x0000000414007c24 */ /* 0x001fc8000f8e02ff */
[----:B------:R-:W-:Y:S01]  /*bfd0*/  IMAD R0, R9, UR5, R0 ;  /* 0x0000000509007c24 */ /* 0x000fe2000f8e0200 */
[----:B------:R-:W-:-:S03]  /*bfe0*/  ULDC.64 UR4, c[0x0][0x310] ;  /* 0x0000c40000047ab9 */ /* 0x000fc60000000a00 */
[----:B------:R-:W-:Y:S02]  /*bff0*/  IMAD.IADD R3, R3, 0x1, R0 ;  /* 0x0000000103037824 */ /* 0x000fe400078e0200 */
[----:B------:R-:W-:Y:S02]  /*c000*/  IMAD R0, R28, UR4, RZ ;  /* 0x000000041c007c24 */ /* 0x000fe4000f8e02ff */
[----:B------:R-:W-:-:S04]  /*c010*/  IMAD.WIDE.U32 R2, R8, UR4, R2 ;  /* 0x0000000408027c25 */ /* 0x000fc8000f8e0002 */
[----:B------:R-:W-:Y:S01]  /*c020*/  IMAD R0, R8, UR5, R0 ;  /* 0x0000000508007c24 */ /* 0x000fe2000f8e0200 */
[----:B------:R-:W-:-:S04]  /*c030*/  ULDC.64 UR4, c[0x0][0x308] ;  /* 0x0000c20000047ab9 */ /* 0x000fc80000000a00 */
[----:B------:R-:W-:-:S03]  /*c040*/  IADD3 R3, R3, R0, RZ ;  /* 0x0000000003037210 */ /* 0x000fc60007ffe0ff */
[----:B------:R-:W-:-:S04]  /*c050*/  IMAD.WIDE.U32 R2, R18, UR4, R2 ;  /* 0x0000000412027c25 */ /* 0x000fc8000f8e0002 */
[----:B-1----:R-:W-:Y:S02]  /*c060*/  IMAD.SHL.U32 R11, R6, 0x8, RZ ;  /* 0x00000008060b7824 */ /* 0x002fe400078e00ff */
[----:B--2---:R-:W-:Y:S02]  /*c070*/  IMAD R0, R4, UR4, RZ ;  /* 0x0000000404007c24 */ /* 0x004fe4000f8e02ff */
[----:B------:R-:W-:Y:S02]  /*c080*/  IMAD.SHL.U32 R4, R6, 0x8, RZ ;  /* 0x0000000806047824 */ /* 0x000fe400078e00ff */
[----:B------:R-:W-:Y:S01]  /*c090*/  IMAD R0, R18, UR5, R0 ;  /* 0x0000000512007c24 */ /* 0x000fe2000f8e0200 */
[----:B------:R-:W-:Y:S02]  /*c0a0*/  ULDC.64 UR4, c[0x0][0x2e8] ;  /* 0x0000ba0000047ab9 */ /* 0x000fe40000000a00 */
[----:B------:R-:W-:Y:S01]  /*c0b0*/  LOP3.LUT R4, R4, 0xd8, RZ, 0xc0, !PT ;  /* 0x000000d804047812 */ /* 0x000fe200078ec0ff */
[----:B------:R-:W-:-:S03]  /*c0c0*/  IMAD.IADD R0, R0, 0x1, R3 ;  /* 0x0000000100007824 */ /* 0x000fc600078e0203 */
[----:B------:R-:W-:Y:S02]  /*c0d0*/  LOP3.LUT R4, R4, 0x18, R6, 0x78, !PT ;  /* 0x0000001804047812 */ /* 0x000fe400078e7806 */
[----:B------:R-:W-:Y:S01]  /*c0e0*/  LEA R6, P0, R2, UR4, 0x1 ;  /* 0x0000000402067c11 */ /* 0x000fe2000f8008ff */
[----:B------:R-:W-:Y:S01]  /*c0f0*/  UMOV UR4, 0xffffffff ;  /* 0xffffffff00047882 */ /* 0x000fe20000000000 */
[----:B------:R-:W-:Y:S02]  /*c100*/  LOP3.LUT R4, R4, 0x320, R11, 0xf8, !PT ;  /* 0x0000032004047812 */ /* 0x000fe400078ef80b */
[----:B------:R-:W-:-:S03]  /*c110*/  LEA.HI.X R7, R2, UR5, R0, 0x1, P0 ;  /* 0x0000000502077c11 */ /* 0x000fc600080f0c00 */
[----:B------:R-:W-:Y:S01]  /*c120*/  IMAD R4, R26, 0x3000, R4 ;  /* 0x000030001a047824 */ /* 0x000fe200078e0204 */
[----:B------:R-:W-:Y:S06]  /*c130*/  BRA.DIV UR4, `(.L_x_242) ;  /* 0x0000003204147947 */ /* 0x000fec000b800000 */
[----:B------:R-:W0:Y:S01]  /*c140*/  S2R R3, SR_TID.X ;  /* 0x0000000000037919 */ /* 0x000e220000002100 */
[----:B------:R-:W-:Y:S01]  /*c150*/  LOP3.LUT P6, RZ, R22, 0x4, RZ, 0xc0, !PT ;  /* 0x0000000416ff7812 */ /* 0x000fe200078cc0ff */
[----:B------:R-:W-:Y:S01]  /*c160*/  IMAD R4, R4, 0x2, R23 ;  /* 0x0000000204047824 */ /* 0x000fe200078e0217 */
[----:B------:R-:W1:Y:S04]  /*c170*/  SHFL.IDX PT, R2, R6, RZ, 0x1c1f ;  /* 0x001c1fff06027589 */ /* 0x000e6800000e0000 */
[----:B------:R-:W-:Y:S01]  /*c180*/  SHFL.IDX PT, R21, R7, 0x2, 0x1c1f ;  /* 0x005c1f0007157f89 */ /* 0x000fe200000e0000 */
[----:B0-----:R-:W-:-:S03]  /*c190*/  IMAD.SHL.U32 R11, R3, 0x8, RZ ;  /* 0x00000008030b7824 */ /* 0x001fc600078e00ff */
[----:B------:R-:W0:Y:S02]  /*c1a0*/  SHFL.IDX PT, R3, R7, RZ, 0x1c1f ;  /* 0x001c1fff07037589 */ /* 0x000e2400000e0000 */
[----:B------:R-:W-:-:S04]  /*c1b0*/  LOP3.LUT R11, R11, 0x18, RZ, 0xc0, !PT ;  /* 0x000000180b0b7812 */ /* 0x000fc800078ec0ff */
[----:B------:R-:W-:-:S04]  /*c1c0*/  SHF.L.U32 R0, R11, 0x1, RZ ;  /* 0x000000010b007819 */ /* 0x000fc800000006ff */
[----:B-1----:R-:W-:-:S05]  /*c1d0*/  IADD3 R2, P0, R2, R0, RZ ;  /* 0x0000000002027210 */ /* 0x002fca0007f1e0ff */
[----:B0-----:R-:W-:-:S05]  /*c1e0*/  IMAD.X R3, RZ, RZ, R3, P0 ;  /* 0x000000ffff037224 */ /* 0x001fca00000e0603 */
        /* <DEDUP_REMOVED lines=18> */
.L_x_326:
[----:B------:R-:W-:Y:S02]  /*c310*/  LOP3.LUT P6, RZ, R22, 0x4, RZ, 0xc0, !PT ;  /* 0x0000000416ff7812 */ /* 0x000fe400078cc0ff */
[----:B--2---:R-:W-:-:S04]  /*c320*/  IADD3 R2, P0, R2, R0, RZ ;  /* 0x0000000002027210 */ /* 0x004fc80007f1e0ff */
[----:B------:R-:W-:Y:S02]  /*c330*/  IADD3.X R3, RZ, R21, RZ, P0, !PT ;  /* 0x00000015ff037210 */ /* 0x000fe400007fe4ff */
[----:B------:R-:W-:-:S05]  /*c340*/  PLOP3.LUT P0, PT, PT, PT, PT, 0x80, 0x0 ;  /* 0x000000000000781c */ /* 0x000fca0003f0f070 */
[----:B------:R-:W-:Y:S01]  /*c350*/  @!PT LDS RZ, [RZ] ;  /* 0x00000000fffff984 */ /* 0x000fe20000000800 */
[----:B------:R-:W-:Y:S01]  /*c360*/  @!PT LDS RZ, [RZ] ;  /* 0x00000000fffff984 */ /* 0x000fe20000000800 */
[----:B------:R-:W-:Y:S01]  /*c370*/  @!PT LDS RZ, [RZ] ;  /* 0x00000000fffff984 */ /* 0x000fe20000000800 */
[----:B------:R1:W-:Y:S04]  /*c380*/  LDGSTS.E.BYPASS.LTC128B.128 [R4+0x16c00], desc[UR36][R2.64], !P6 ;  /* 0x16c0000002047fae */ /* 0x0003e8000f101d64 */
[----:B------:R1:W-:Y:S04]  /*c390*/  LDGSTS.E.BYPASS.LTC128B.128 [R4+0x18c00], desc[UR36][R2.64+0x40], !P5 ;  /* 0x18c0004002047fae */ /* 0x0003e8000e901d64 */
[----:B------:R1:W-:Y:S01]  /*c3a0*/  LDGSTS.E.BYPASS.LTC128B.128 [R4+0x1ac00], desc[UR36][R2.64+0x80], !P4 ;  /* 0x1ac0008002047fae */ /* 0x0003e2000e101d64 */
[----:B------:R-:W-:Y:S01]  /*c3b0*/  NOP ;  /* 0x0000000000007918 */ /* 0x000fe20000000000 */
.L_x_243:
[----:B------:R-:W-:Y:S02]  /*c3c0*/  PLOP3.LUT P4, PT, P4, P0, PT, 0xa2, 0x0 ;  /* 0x000000000000781c */ /* 0x000fe40002781472 */
[----:B------:R-:W-:-:S08]  /*c3d0*/  @P0 R2UR P4, UR4, R5 ;  /* 0x00000000050402ca */ /* 0x000fd00000080000 */
[----:B------:R-:W-:-:S05]  /*c3e0*/  @P0 PLOP3.LUT P0, PT, P4, PT, PT, 0x80, 0x0 ;  /* 0x000000000000081c */ /* 0x000fca000270f070 */
[----:B------:R-:W-:Y:S01]  /*c3f0*/  @!P4 SYNCS.ARRIVE.TRANS64.RED.A0T1 RZ, [UR4+0x2d830], RZ ;  /* 0x02d830ffffffc9a7 */ /* 0x000fe20008200404 */
[----:B------:R-:W-:Y:S07]  /*c400*/  @!P4 ARRIVES.LDGSTSBAR.64.TRANSCNT [UR4+0x2d830] ;  /* 0x02d83000ff00c9b0 */ /* 0x000fee0008000a84 */
[----:B------:R-:W-:Y:S05]  /*c410*/  @P0 BRA.U.ANY `(.L_x_243) ;  /* 0xfffffffd00e80947 */ /* 0x000fea000393ffff */
[----:B------:R-:W-:Y:S01]  /*c420*/  NOP ;  /* 0x0000000000007918 */ /* 0x000fe20000000000 */
[----:B-1----:R-:W2:Y:S02]  /*c430*/  LDL R2, [R1+0x38] ;  /* 0x0000380001027983 */ /* 0x002ea40000100800 */
[----:B--2---:R-:W-:-:S13]  /*c440*/  ISETP.NE.AND P5, PT, R2, 0x3, PT ;  /* 0x000000030200780c */ /* 0x004fda0003fa5270 */
[----:B------:R-:W-:Y:S05]  /*c450*/  @!P5 BRA `(.L_x_244) ;  /* 0x000000000004d947 */ /* 0x000fea0003800000 */
[----:B------:R-:W-:Y:S01]  /*c460*/  BPT.TRAP 0x1 ;  /* 0x000000040000795c */ /* 0x000fe20000300000 */
.L_x_244:
[----:B------:R1:W-:Y:S01]  /*c470*/  SYNCS.ARRIVE.TRANS64.A1T0 RZ, [R5+URZ+0x2d830], RZ ;  /* 0x02d830ff05ff79a7 */ /* 0x0003e2000810003f */
[----:B------:R-:W-:Y:S05]  /*c480*/  @!P5 BRA `(.L_x_245) ;  /* 0x000000000004d947 */ /* 0x000fea0003800000 */
[----:B------:R-:W-:Y:S01]  /*c490*/  BPT.TRAP 0x1 ;  /* 0x000000040000795c */ /* 0x000fe20000300000 */
.L_x_245:
[----:B------:R-:W-:Y:S01]  /*c4a0*/  SHF.L.U32 R2, R17, 0x1f, RZ ;  /* 0x0000001f11027819 */ /* 0x000fe200000006ff */
[----:B-1----:R-:W-:Y:S01]  /*c4b0*/  IMAD R5, R10, 0x8, R23 ;  /* 0x000000080a057824 */ /* 0x002fe200078e0217 */
[----:B------:R-:W-:Y:S03]  /*c4c0*/  BSSY B1, `(.L_x_246) ;  /* 0x0000003000017945 */ /* 0x000fe60003800000 */
[----:B------:R-:W1:Y:S02]  /*c4d0*/  SYNCS.PHASECHK.TRANS64.TRYWAIT P0, [R5+URZ+0x2d860], R2 ;  /* 0x02d86002050075a7 */ /* 0x000e64000800017f */
[----:B-1----:R-:W-:Y:S05]  /*c4e0*/  @!P0 BRA `(.L_x_247) ;  /* 0x00000030007c8947 */ /* 0x002fea0003800000 */
.L_x_327:
[----:B------:R-:W-:Y:S05]  /*c4f0*/  BSYNC B1 ;  /* 0x0000000000017941 */ /* 0x000fea0003800000 */
.L_x_246:
[----:B------:R-:W2:Y:S04]  /*c500*/  LDL R11, [R1+0xc] ;  /* 0x00000c00010b7983 */ /* 0x000ea80000100800 */
[----:B0-----:R-:W2:Y:S01]  /*c510*/  LDL.LU R6, [R1] ;  /* 0x0000000001067983 */ /* 0x001ea20000300800 */
[----:B------:R-:W0:Y:S01]  /*c520*/  S2R R12, SR_TID.X ;  /* 0x00000000000c7919 */ /* 0x000e220000002100 */
[----:B------:R-:W-:Y:S01]  /*c530*/  UMOV UR4, 0xffffffff ;  /* 0xffffffff00047882 */ /* 0x000fe20000000000 */
[C---:B0-----:R-:W-:Y:S01]  /*c540*/  IMAD.SHL.U32 R4, R12.reuse, 0x8, RZ ;  /* 0x000000080c047824 */ /* 0x041fe200078e00ff */
[C---:B------:R-:W-:Y:S01]  /*c550*/  LOP3.LUT R3, R12.reuse, 0x7f, RZ, 0xc0, !PT ;  /* 0x0000007f0c037812 */ /* 0x040fe200078ec0ff */
[----:B------:R-:W-:-:S03]  /*c560*/  IMAD.SHL.U32 R7, R12, 0x8, RZ ;  /* 0x000000080c077824 */ /* 0x000fc600078e00ff */
[----:B------:R-:W-:-:S04]  /*c570*/  LOP3.LUT R4, R4, 0xd8, RZ, 0xc0, !PT ;  /* 0x000000d804047812 */ /* 0x000fc800078ec0ff */
[----:B------:R-:W-:Y:S02]  /*c580*/  LOP3.LUT R4, R4, 0x18, R12, 0x78, !PT ;  /* 0x0000001804047812 */ /* 0x000fe400078e780c */
[----:B------:R-:W-:Y:S02]  /*c590*/  SHF.R.U32.HI R3, RZ, 0x2, R3 ;  /* 0x00000002ff037819 */ /* 0x000fe40000011603 */
[----:B------:R-:W-:-:S05]  /*c5a0*/  LOP3.LUT R4, R4, 0x320, R7, 0xf8, !PT ;  /* 0x0000032004047812 */ /* 0x000fca00078ef807 */
[----:B------:R-:W-:Y:S02]  /*c5b0*/  IMAD R4, R10, 0x3000, R4 ;  /* 0x000030000a047824 */ /* 0x000fe400078e0204 */
[----:B--2---:R-:W-:-:S04]  /*c5c0*/  IMAD R6, R6, -0x80, R11 ;  /* 0xffffff8006067824 */ /* 0x004fc800078e020b */
[----:B------:R-:W-:Y:S01]  /*c5d0*/  IMAD.IADD R6, R6, 0x1, -R3 ;  /* 0x0000000106067824 */ /* 0x000fe200078e0a03 */
[----:B------:R-:W-:Y:S06]  /*c5e0*/  BRA.DIV UR4, `(.L_x_248) ;  /* 0x0000003204507947 */ /* 0x000fec000b800000 */
[----:B-1----:R-:W0:Y:S01]  /*c5f0*/  SHFL.IDX PT, R2, R24, RZ, 0x1c1f ;  /* 0x001c1fff18027589 */ /* 0x002e2200000e0000 */
[----:B------:R-:W-:-:S03]  /*c600*/  IMAD R4, R4, 0x2, R23 ;  /* 0x0000000204047824 */ /* 0x000fc600078e0217 */
[----:B------:R-:W1:Y:S01]  /*c610*/  SHFL.IDX PT, R3, R25, RZ, 0x1c1f ;  /* 0x001c1fff19037589 */ /* 0x000e6200000e0000 */
[----:B0-----:R-:W-:-:S04]  /*c620*/  IADD3 R2, P0, R2, R0, RZ ;  /* 0x0000000002027210 */ /* 0x001fc80007f1e0ff */
[----:B-1----:R-:W-:Y:S02]  /*c630*/  IADD3.X R3, RZ, R3, RZ, P0, !PT ;  /* 0x00000003ff037210 */ /* 0x002fe400007fe4ff */
        /* <DEDUP_REMOVED lines=29> */
.L_x_337:
[----:B------:R-:W2:Y:S01]  /*c810*/  LDL R7, [R1+0x4] ;  /* 0x0000040001077983 */ /* 0x000ea20000100800 */
        /* <DEDUP_REMOVED lines=14> */
[----:B-1----:R-:W-:Y:S01]  /*c900*/  IMAD.WIDE.U32 R2, R9, UR4, RZ ;  /* 0x0000000409027c25 */ /* 0x002fe2000f8e00ff */
[----:B------:R-:W-:-:S03]  /*c910*/  ULDC.64 UR4, c[0x0][0x338] ;  /* 0x0000ce0000047ab9 */ /* 0x000fc60000000a00 */
[----:B------:R-:W-:Y:S01]  /*c920*/  IMAD R28, R28, UR4, RZ ;  /* 0x000000041c1c7c24 */ /* 0x000fe2000f8e02ff */
[----:B------:R-:W-:-:S03]  /*c930*/  IADD3 R3, R3, R0, RZ ;  /* 0x0000000003037210 */ /* 0x000fc60007ffe0ff */
[C---:B------:R-:W-:Y:S02]  /*c940*/  IMAD R28, R8.reuse, UR5, R28 ;  /* 0x00000005081c7c24 */ /* 0x040fe4000f8e021c */
[----:B------:R-:W-:Y:S01]  /*c950*/  IMAD.WIDE.U32 R2, R8, UR4, R2 ;  /* 0x0000000408027c25 */ /* 0x000fe2000f8e0002 */
[----:B------:R-:W-:-:S03]  /*c960*/  ULDC.64 UR4, c[0x0][0x330] ;  /* 0x0000cc0000047ab9 */ /* 0x000fc60000000a00 */
[----:B------:R-:W-:Y:S02]  /*c970*/  IMAD.IADD R3, R3, 0x1, R28 ;  /* 0x0000000103037824 */ /* 0x000fe400078e021c */
[----:B------:R-:W-:-:S04]  /*c980*/  IMAD.WIDE.U32 R2, R18, UR4, R2 ;  /* 0x0000000412027c25 */ /* 0x000fc8000f8e0002 */
[----:B--2---:R-:W-:-:S04]  /*c990*/  IMAD R0, R7, UR4, RZ ;  /* 0x0000000407007c24 */ /* 0x004fc8000f8e02ff */
[----:B------:R-:W-:Y:S01]  /*c9a0*/  IMAD R0, R18, UR5, R0 ;  /* 0x0000000512007c24 */ /* 0x000fe2000f8e0200 */
[----:B------:R-:W-:Y:S02]  /*c9b0*/  ULDC.64 UR4, c[0x0][0x318] ;  /* 0x0000c60000047ab9 */ /* 0x000fe40000000a00 */
[----:B0-----:R-:W-:Y:S01]  /*c9c0*/  LEA R24, P0, R2, UR4, 0x1 ;  /* 0x0000000402187c11 */ /* 0x001fe2000f8008ff */
[----:B------:R-:W-:-:S05]  /*c9d0*/  IMAD.IADD R0, R0, 0x1, R3 ;  /* 0x0000000100007824 */ /* 0x000fca00078e0203 */
[----:B------:R-:W-:Y:S01]  /*c9e0*/  LEA.HI.X R0, R2, UR5, R0, 0x1, P0 ;  /* 0x0000000502007c11 */ /* 0x000fe200080f0c00 */
[----:B------:R-:W-:Y:S01]  /*c9f0*/  NOP ;  /* 0x0000000000007918 */ /* 0x000fe20000000000 */
[----:B------:R-:W-:-:S13]  /*ca00*/  PLOP3.LUT P0, PT, PT, PT, PT, 0x80, 0x0 ;  /* 0x000000000000781c */ /* 0x000fda0003f0f070 */
.L_x_249:
[----:B------:R-:W-:Y:S02]  /*ca10*/  PLOP3.LUT P4, PT, P4, P0, PT, 0xa2, 0x0 ;  /* 0x000000000000781c */ /* 0x000fe40002781472 */
[----:B------:R-:W-:-:S08]  /*ca20*/  @P0 R2UR P4, UR4, R5 ;  /* 0x00000000050402ca */ /* 0x000fd00000080000 */
[----:B------:R-:W-:-:S05]  /*ca30*/  @P0 PLOP3.LUT P0, PT, P4, PT, PT, 0x80, 0x0 ;  /* 0x000000000000081c */ /* 0x000fca000270f070 */
[----:B------:R-:W-:Y:S01]  /*ca40*/  @!P4 SYNCS.ARRIVE.TRANS64.RED.A0T1 RZ, [UR4+0x2d850], RZ ;  /* 0x02d850ffffffc9a7 */ /* 0x000fe20008200404 */
[----:B------:R-:W-:Y:S07]  /*ca50*/  @!P4 ARRIVES.LDGSTSBAR.64.TRANSCNT [UR4+0x2d850] ;  /* 0x02d85000ff00c9b0 */ /* 0x000fee0008000a84 */
[----:B------:R-:W-:Y:S05]  /*ca60*/  @P0 BRA.U.ANY `(.L_x_249) ;  /* 0xfffffffd00e80947 */ /* 0x000fea000393ffff */
[----:B------:R-:W-:Y:S01]  /*ca70*/  NOP ;  /* 0x0000000000007918 */ /* 0x000fe20000000000 */
[----:B------:R-:W2:Y:S01]  /*ca80*/  LDL R2, [R1+0x38] ;  /* 0x0000380001027983 */ /* 0x000ea20000100800 */
[----:B------:R-:W-:Y:S01]  /*ca90*/  IMAD.MOV.U32 R25, RZ, RZ, R0 ;  /* 0x000000ffff197224 */ /* 0x000fe200078e0000 */
[----:B--2---:R-:W-:-:S13]  /*caa0*/  ISETP.NE.AND P5, PT, R2, 0x3, PT ;  /* 0x000000030200780c */ /* 0x004fda0003fa5270 */
[----:B------:R-:W-:Y:S05]  /*cab0*/  @!P5 BRA `(.L_x_250) ;  /* 0x000000000004d947 */ /* 0x000fea0003800000 */
[----:B------:R-:W-:Y:S01]  /*cac0*/  BPT.TRAP 0x1 ;  /* 0x000000040000795c */ /* 0x000fe20000300000 */
.L_x_250:
[----:B------:R2:W-:Y:S01]  /*cad0*/  STL [R1], R27 ;  /* 0x0000001b01007387 */ /* 0x0005e20000100800 */
[C---:B------:R-:W-:Y:S01]  /*cae0*/  ISETP.GT.AND P0, PT, R27.reuse, RZ, PT ;  /* 0x000000ff1b00720c */ /* 0x040fe20003f04270 */
[----:B------:R2:W-:Y:S01]  /*caf0*/  SYNCS.ARRIVE.TRANS64.A1T0 RZ, [R5+URZ+0x2d850], RZ ;  /* 0x02d850ff05ff79a7 */ /* 0x0005e2000810003f */
[----:B------:R-:W-:Y:S01]  /*cb00*/  VIADD R0, R27, 0xffffffff ;  /* 0xffffffff1b007836 */ /* 0x000fe20000000000 */
[----:B------:R-:W-:Y:S01]  /*cb10*/  MOV R17, R29 ;  /* 0x0000001d00117202 */ /* 0x000fe20000000f00 */
[----:B------:R-:W-:-:S09]  /*cb20*/  IMAD.MOV.U32 R10, RZ, RZ, R26 ;  /* 0x000000ffff0a7224 */ /* 0x000fd200078e001a */
[----:B--2---:R-:W-:Y:S05]  /*cb30*/  @P0 BRA `(.L_x_251) ;  /* 0xfffffff000440947 */ /* 0x004fea000383ffff */
.L_x_238:
[----:B------:R-:W-:Y:S05]  /*cb40*/  BSYNC B0 ;  /* 0x0000000000007941 */ /* 0x000fea0003800000 */
.L_x_237:
[----:B------:R-:W2:Y:S01]  /*cb50*/  S2R R2, SR_TID.X ;  /* 0x0000000000027919 */ /* 0x000ea20000002100 */
[----:B------:R-:W-:Y:S01]  /*cb60*/  BSSY B0, `(.L_x_252) ;  /* 0x0000010000007945 */ /* 0x000fe20003800000 */
[----:B--2---:R-:W-:-:S04]  /*cb70*/  LOP3.LUT R2, R2, 0x7f, RZ, 0xc0, !PT ;  /* 0x0000007f02027812 */ /* 0x004fc800078ec0ff */
[----:B------:R-:W-:-:S13]  /*cb80*/  ISETP.NE.AND P0, PT, R2, RZ, PT ;  /* 0x000000ff0200720c */ /* 0x000fda0003f05270 */
[----:B------:R-:W-:Y:S05]  /*cb90*/  @P0 BRA `(.L_x_253) ;  /* 0x0000000000300947 */ /* 0x000fea0003800000 */
[----:B0-----:R-:W0:Y:S01]  /*cba0*/  S2R R5, SR_LANEID ;  /* 0x0000000000057919 */ /* 0x001e220000000000 */
[----:B------:R-:W-:Y:S01]  /*cbb0*/  VOTEU.ANY UR4, UPT, PT ;  /* 0x0000000000047886 */ /* 0x000fe200038e0100 */
[----:B------:R-:W2:Y:S01]  /*cbc0*/  LDC.64 R2, c[0x0][0xc60] ;  /* 0x00031800ff027b82 */ /* 0x000ea20000000a00 */
[----:B-1----:R-:W0:Y:S02]  /*cbd0*/  FLO.U32 R0, UR4 ;  /* 0x0000000400007d00 */ /* 0x002e2400080e0000 */
[----:B0-----:R-:W-:-:S06]  /*cbe0*/  ISETP.EQ.U32.AND P0, PT, R0, R5, PT ;  /* 0x000000050000720c */ /* 0x001fcc0003f02070 */
[----:B------:R-:W2:Y:S07]  /*cbf0*/  POPC R5, UR4 ;  /* 0x0000000400057d09 */ /* 0x000eae0008000000 */
[----:B--2---:R-:W2:Y:S01]  /*cc00*/  @P0 ATOMG.E.ADD.STRONG.GPU PT, R3, desc[UR36][R2.64], R5 ;  /* 0x00000005020309a8 */ /* 0x004ea200081ee1e4 */
[----:B------:R-:W0:Y:S02]  /*cc10*/  S2R R4, SR_LTMASK ;  /* 0x0000000000047919 */ /* 0x000e240000003900 */
[----:B0-----:R-:W-:-:S04]  /*cc20*/  LOP3.LUT R4, R4, UR4, RZ, 0xc0, !PT ;  /* 0x0000000404047c12 */ /* 0x001fc8000f8ec0ff */
[----:B------:R-:W0:Y:S01]  /*cc30*/  POPC R7, R4 ;  /* 0x0000000400077309 */ /* 0x000e220000000000 */
[----:B--2---:R-:W0:Y:S02]  /*cc40*/  SHFL.IDX PT, R0, R3, R0, 0x1f ;  /* 0x00001f0003007589 */ /* 0x004e2400000e0000 */
[----:B0-----:R-:W-:-:S07]  /*cc50*/  IADD3 R16, R0, UR38, R7 ;  /* 0x0000002600107c10 */ /* 0x001fce000fffe007 */
.L_x_253:
[----:B------:R-:W-:Y:S05]  /*cc60*/  BSYNC B0 ;  /* 0x0000000000007941 */ /* 0x000fea0003800000 */
.L_x_252:
[----:B-1----:R-:W2:Y:S02]  /*cc70*/  LDL R0, [R1+0x38] ;  /* 0x0000380001007983 */ /* 0x002ea40000100800 */
[----:B--2---:R-:W-:-:S13]  /*cc80*/  ISETP.NE.AND P0, PT, R0, 0x3, PT ;  /* 0x000000030000780c */ /* 0x004fda0003f05270 */
[----:B------:R-:W-:Y:S05]  /*cc90*/  @!P0 BRA `(.L_x_254) ;  /* 0x0000000000048947 */ /* 0x000fea0003800000 */
[----:B------:R-:W-:Y:S01]  /*cca0*/  BPT.TRAP 0x1 ;  /* 0x000000040000795c */ /* 0x000fe20000300000 */
.L_x_254:
[----:B------:R-:W2:Y:S01]  /*ccb0*/  LDL.LU R2, [R1+0xc] ;  /* 0x00000c0001027983 */ /* 0x000ea20000300800 */
[----:B------:R-:W-:Y:S01]  /*ccc0*/  IMAD R0, R26, 0x8, R23 ;  /* 0x000000081a007824 */ /* 0x000fe200078e0217 */
[----:B------:R-:W-:Y:S01]  /*ccd0*/  SHF.L.U32 R3, R29, 0x1f, RZ ;  /* 0x0000001f1d037819 */ /* 0x000fe200000006ff */
[----:B------:R-:W-:Y:S03]  /*cce0*/  BSSY B0, `(.L_x_255) ;  /* 0x0000004000007945 */ /* 0x000fe60003800000 */
[----:B------:R-:W1:Y:S01]  /*ccf0*/  SYNCS.PHASECHK.TRANS64.TRYWAIT P0, [R0+URZ+0x2d860], R3 ;  /* 0x02d86003000075a7 */ /* 0x000e62000800017f */
[----:B--2---:R-:W-:Y:S01]  /*cd00*/  IMAD R6, R27, -0x80, R2 ;  /* 0xffffff801b067824 */ /* 0x004fe200078e0202 */
[----:B-1----:R-:W-:Y:S06]  /*cd10*/  @!P0 BRA `(.L_x_256) ;  /* 0x0000002c00e88947 */ /* 0x002fec0003800000 */
.L_x_338:
[----:B------:R-:W-:Y:S05]  /*cd20*/  BSYNC B0 ;  /* 0x0000000000007941 */ /* 0x000fea0003800000 */
.L_x_255:
[----:B------:R-:W0:Y:S01]  /*cd30*/  S2R R2, SR_TID.X ;  /* 0x0000000000027919 */ /* 0x000e220000002100 */
[----:B------:R-:W-:Y:S01]  /*cd40*/  UMOV UR4, 0xffffffff ;  /* 0xffffffff00047882 */ /* 0x000fe20000000000 */
[----:B------:R-:W2:Y:S01]  /*cd50*/  S2R R7, SR_TID.X ;  /* 0x0000000000077919 */ /* 0x000ea20000002100 */
[----:B0-----:R-:W-:Y:S01]  /*cd60*/  LOP3.LUT R5, R2, 0x7f, RZ, 0xc0, !PT ;  /* 0x0000007f02057812 */ /* 0x001fe200078ec0ff */
[----:B--2---:R-:W-:-:S03]  /*cd70*/  IMAD.SHL.U32 R2, R7, 0x8, RZ ;  /* 0x0000000807027824 */ /* 0x004fc600078e00ff */
[----:B------:R-:W-:Y:S01]  /*cd80*/  SHF.R.U32.HI R5, RZ, 0x2, R5 ;  /* 0x00000002ff057819 */ /* 0x000fe20000011605 */
[----:B------:R-:W-:Y:S01]  /*cd90*/  IMAD.SHL.U32 R4, R7, 0x8, RZ ;  /* 0x0000000807047824 */ /* 0x000fe200078e00ff */
[----:B------:R-:W-:Y:S02]  /*cda0*/  LOP3.LUT R2, R2, 0xd8, RZ, 0xc0, !PT ;  /* 0x000000d802027812 */ /* 0x000fe400078ec0ff */
[----:B------:R-:W-:Y:S02]  /*cdb0*/  IADD3 R6, -R5, R6, RZ ;  /* 0x0000000605067210 */ /* 0x000fe40007ffe1ff */
[----:B------:R-:W-:-:S04]  /*cdc0*/  LOP3.LUT R2, R2, 0x18, R7, 0x78, !PT ;  /* 0x0000001802027812 */ /* 0x000fc800078e7807 */
[----:B------:R-:W-:-:S05]  /*cdd0*/  LOP3.LUT R2, R2, 0x320, R4, 0xf8, !PT ;  /* 0x0000032002027812 */ /* 0x000fca00078ef804 */
[----:B------:R-:W-:Y:S01]  /*cde0*/  IMAD R4, R26, 0x3000, R2 ;  /* 0x000030001a047824 */ /* 0x000fe200078e0202 */
[----:B------:R-:W-:Y:S06]  /*cdf0*/  BRA.DIV UR4, `(.L_x_257) ;  /* 0x0000002e04c47947 */ /* 0x000fec000b800000 */
[----:B------:R-:W0:Y:S01]  /*ce00*/  S2R R2, SR_TID.X ;  /* 0x0000000000027919 */ /* 0x000e220000002100 */
[----:B------:R-:W-:Y:S01]  /*ce10*/  ULDC UR4, c[0x0][0x2f4] ;  /* 0x0000bd0000047ab9 */ /* 0x000fe20000000800 */
[----:B------:R-:W-:Y:S01]  /*ce20*/  IMAD R4, R4, 0x2, R23 ;  /* 0x0000000204047824 */ /* 0x000fe200078e0217 */
[----:B------:R-:W2:Y:S04]  /*ce30*/  SHFL.IDX PT, R14, R24, RZ, 0x1c1f ;  /* 0x001c1fff180e7589 */ /* 0x000ea800000e0000 */
[----:B-1----:R-:W1:Y:S01]  /*ce40*/  SHFL.IDX PT, R3, R25, RZ, 0x1c1f ;  /* 0x001c1fff19037589 */ /* 0x002e6200000e0000 */
[----:B0-----:R-:W-:-:S05]  /*ce50*/  IMAD.SHL.U32 R7, R2, 0x8, RZ ;  /* 0x0000000802077824 */ /* 0x001fca00078e00ff */
[----:B------:R-:W-:-:S04]  /*ce60*/  LOP3.LUT R7, R7, 0x18, RZ, 0xc0, !PT ;  /* 0x0000001807077812 */ /* 0x000fc800078ec0ff */
[C---:B------:R-:W-:Y:S01]  /*ce70*/  ISETP.GE.AND P2, PT, R7.reuse, UR4, PT ;  /* 0x0000000407007c0c */ /* 0x040fe2000bf46270 */
[C---:B------:R-:W-:Y:S01]  /*ce80*/  IMAD.SHL.U32 R5, R7.reuse, 0x2, RZ ;  /* 0x0000000207057824 */ /* 0x040fe200078e00ff */
[C---:B------:R-:W-:Y:S02]  /*ce90*/  LOP3.LUT R8, R7.reuse, 0x20, RZ, 0xfc, !PT ;  /* 0x0000002007087812 */ /* 0x040fe400078efcff */
[----:B------:R-:W-:Y:S02]  /*cea0*/  ISETP.LT.OR P4, PT, R6, 0x1, P2 ;  /* 0x000000010600780c */ /* 0x000fe40001781670 */
[----:B--2---:R-:W-:Y:S02]  /*ceb0*/  IADD3 R2, P0, R14, R5, RZ ;  /* 0x000000050e027210 */ /* 0x004fe40007f1e0ff */
[----:B------:R-:W-:Y:S01]  /*cec0*/  LOP3.LUT R7, R7, 0x40, RZ, 0xfc, !PT ;  /* 0x0000004007077812 */ /* 0x000fe200078efcff */
[----:B------:R-:W0:Y:S01]  /*ced0*/  SHFL.IDX PT, R14, R24, 0x1, 0x1c1f ;  /* 0x003c1f00180e7f89 */ /* 0x000e2200000e0000 */
[----:B------:R-:W-:Y:S01]  /*cee0*/  ISETP.GE.AND P1, PT, R8, UR4, PT ;  /* 0x0000000408007c0c */ /* 0x000fe2000bf26270 */
[----:B-1----:R-:W-:Y:S01]  /*cef0*/  IMAD.X R3, RZ, RZ, R3, P0 ;  /* 0x000000ffff037224 */ /* 0x002fe200000e0603 */
[----:B------:R-:W-:-:S02]  /*cf00*/  ISETP.GE.AND P0, PT, R7, UR4, PT ;  /* 0x0000000407007c0c */ /* 0x000fc4000bf06270 */
[----:B------:R-:W-:-:S03]  /*cf10*/  ISETP.LT.OR P3, PT, R6, 0x1, P1 ;  /* 0x000000010600780c */ /* 0x000fc60000f61670 */
[----:B------:R-:W-:Y:S01]  /*cf20*/  LDGSTS.E.BYPASS.LTC128B.128 [R4+0x400], desc[UR36][R2.64], !P4 ;  /* 0x0040000002047fae */ /* 0x000fe2000e101d64 */
[----:B------:R-:W-:-:S09]  /*cf30*/  ISETP.LT.OR P4, PT, R6, 0x1, P0 ;  /* 0x000000010600780c */ /* 0x000fd20000781670 */
[----:B------:R-:W-:Y:S04]  /*cf40*/  LDGSTS.E.BYPASS.LTC128B.128 [R4+0x2400], desc[UR36][R2.64+0x40], !P3 ;  /* 0x0240004002047fae */ /* 0x000fe8000d901d64 */
[----:B------:R1:W-:Y:S01]  /*cf50*/  LDGSTS.E.BYPASS.LTC128B.128 [R4+0x4400], desc[UR36][R2.64+0x80], !P4 ;  /* 0x0440008002047fae */ /* 0x0003e2000e101d64 */
[----:B------:R-:W-:-:S03]  /*cf60*/  ISETP.LT.OR P4, PT, R6, 0x21, P2 ;  /* 0x000000210600780c */ /* 0x000fc60001781670 */
[----:B-1----:R-:W1:Y:S01]  /*cf70*/  SHFL.IDX PT, R3, R25, 0x1, 0x1c1f ;  /* 0x003c1f0019037f89 */ /* 0x002e6200000e0000 */
[----:B0-----:R-:W-:-:S03]  /*cf80*/  IADD3 R2, P3, R14, R5, RZ ;  /* 0x000000050e027210 */ /* 0x001fc60007f7e0ff */
[----:B------:R-:W0:Y:S01]  /*cf90*/  SHFL.IDX PT, R14, R24, 0x2, 0x1c1f ;  /* 0x005c1f00180e7f89 */ /* 0x000e2200000e0000 */
[----:B-1----:R-:W-:Y:S02]  /*cfa0*/  IADD3.X R3, RZ, R3, RZ, P3, !PT ;  /* 0x00000003ff037210 */ /* 0x002fe40001ffe4ff */
        /* <DEDUP_REMOVED lines=8> */
[----:B------:R-:W0:Y:S04]  /*d030*/  SHFL.IDX PT, R25, R25, 0x3, 0x1c1f ;  /* 0x007c1f0019197f89 */ /* 0x000e2800000e0000 */
[----:B------:R2:W3:Y:S01]  /*d040*/  SHFL.IDX PT, R14, R24, 0x3, 0x1c1f ;  /* 0x007c1f00180e7f89 */ /* 0x0004e200000e0000 */
[----:B-1----:R-:W-:Y:S01]  /*d050*/  IMAD.X R3, RZ, RZ, R3, P3 ;  /* 0x000000ffff037224 */ /* 0x002fe200018e0603 */
[----:B------:R-:W-:-:S04]  /*d060*/  ISETP.LT.OR P3, PT, R6, 0x41, P1 ;  /* 0x000000410600780c */ /* 0x000fc80000f61670 */
[----:B------:R2:W-:Y:S01]  /*d070*/  LDGSTS.E.BYPASS.LTC128B.128 [R4+0x1400], desc[UR36][R2.64], !P4 ;  /* 0x0140000002047fae */ /* 0x0005e2000e101d64 */
[----:B------:R-:W-:-:S08]  /*d080*/  ISETP.LT.OR P4, PT, R6, 0x41, P0 ;  /* 0x000000410600780c */ /* 0x000fd00000781670 */
[----:B------:R2:W-:Y:S05]  /*d090*/  LDGSTS.E.BYPASS.LTC128B.128 [R4+0x3400], desc[UR36][R2.64+0x40], !P3 ;  /* 0x0340004002047fae */ /* 0x0005ea000d901d64 */
[----:B0--3--:R2:W-:Y:S02]  /*d0a0*/  LDGSTS.E.BYPASS.LTC128B.128 [R4+0x5400], desc[UR36][R2.64+0x80], !P4 ;  /* 0x0540008002047fae */ /* 0x0095e4000e101d64 */
.L_x_348:
[C---:B------:R-:W-:Y:S02]  /*d0b0*/  ISETP.LT.OR P2, PT, R6.reuse, 0x61, P2 ;  /* 0x000000610600780c */ /* 0x040fe40001741670 */
[C---:B------:R-:W-:Y:S02]  /*d0c0*/  ISETP.LT.OR P1, PT, R6.reuse, 0x61, P1 ;  /* 0x000000610600780c */ /* 0x040fe40000f21670 */
[----:B------:R-:W-:Y:S02]  /*d0d0*/  ISETP.LT.OR P0, PT, R6, 0x61, P0 ;  /* 0x000000610600780c */ /* 0x000fe40000701670 */
[----:B--2---:R-:W-:-:S05]  /*d0e0*/  IADD3 R2, P3, R14, R5, RZ ;  /* 0x000000050e027210 */ /* 0x004fca0007f7e0ff */
[----:B------:R-:W-:-:S05]  /*d0f0*/  IMAD.X R3, RZ, RZ, R25, P3 ;  /* 0x000000ffff037224 */ /* 0x000fca00018e0619 */
[----:B------:R-:W-:Y:S01]  /*d100*/  @!PT LDS RZ, [RZ] ;  /* 0x00000000fffff984 */ /* 0x000fe20000000800 */
[----:B------:R-:W-:Y:S01]  /*d110*/  @!PT LDS RZ, [RZ] ;  /* 0x00000000fffff984 */ /* 0x000fe20000000800 */
[----:B------:R-:W-:Y:S01]  /*d120*/  @!PT LDS RZ, [RZ] ;  /* 0x00000000fffff984 */ /* 0x000fe20000000800 */
[----:B------:R0:W-:Y:S04]  /*d130*/  LDGSTS.E.BYPASS.LTC128B.128 [R4+0x1c00], desc[UR36][R2.64], !P2 ;  /* 0x01c0000002047fae */ /* 0x0001e8000d101d64 */
[----:B------:R0:W-:Y:S04]  /*d140*/  LDGSTS.E.BYPASS.LTC128B.128 [R4+0x3c00], desc[UR36][R2.64+0x40], !P1 ;  /* 0x03c0004002047fae */ /* 0x0001e8000c901d64 */
[----:B------:R0:W-:Y:S01]  /*d150*/  LDGSTS.E.BYPASS.LTC128B.128 [R4+0x5c00], desc[UR36][R2.64+0x80], !P0 ;  /* 0x05c0008002047fae */ /* 0x0001e2000c101d64 */
[----:B------:R-:W-:Y:S01]  /*d160*/  PLOP3.LUT P0, PT, PT, PT, PT, 0x80, 0x0 ;  /* 0x000000000000781c */ /* 0x000fe20003f0f070 */
[----:B------:R-:W-:-:S12]  /*d170*/  NOP ;  /* 0x0000000000007918 */ /* 0x000fd80000000000 */
.L_x_258:
[----:B------:R-:W-:Y:S02]  /*d180*/  PLOP3.LUT P1, PT, P1, P0, PT, 0xa2, 0x0 ;  /* 0x000000000000781c */ /* 0x000fe40000f21472 */
[----:B------:R-:W-:-:S08]  /*d190*/  @P0 R2UR P1, UR4, R0 ;  /* 0x00000000000402ca */ /* 0x000fd00000020000 */
[----:B------:R-:W-:-:S05]  /*d1a0*/  @P0 PLOP3.LUT P0, PT, P1, PT, PT, 0x80, 0x0 ;  /* 0x000000000000081c */ /* 0x000fca0000f0f070 */
[----:B------:R-:W-:Y:S01]  /*d1b0*/  @!P1 SYNCS.ARRIVE.TRANS64.RED.A0T1 RZ, [UR4+0x2d850], RZ ;  /* 0x02d850ffffff99a7 */ /* 0x000fe20008200404 */
[----:B------:R-:W-:Y:S07]  /*d1c0*/  @!P1 ARRIVES.LDGSTSBAR.64.TRANSCNT [UR4+0x2d850] ;  /* 0x02d85000ff0099b0 */ /* 0x000fee0008000a84 */
[----:B------:R-:W-:Y:S05]  /*d1d0*/  @P0 BRA.U.ANY `(.L_x_258) ;  /* 0xfffffffd00e80947 */ /* 0x000fea000393ffff */
[----:B------:R-:W-:Y:S01]  /*d1e0*/  NOP ;  /* 0x0000000000007918 */ /* 0x000fe20000000000 */
[----:B0-----:R-:W2:Y:S02]  /*d1f0*/  LDL R2, [R1+0x38] ;  /* 0x0000380001027983 */ /* 0x001ea40000100800 */
[----:B--2---:R-:W-:-:S13]  /*d200*/  ISETP.NE.AND P2, PT, R2, 0x3, PT ;  /* 0x000000030200780c */ /* 0x004fda0003f45270 */
[----:B------:R-:W-:Y:S05]  /*d210*/  @!P2 BRA `(.L_x_259) ;  /* 0x000000000004a947 */ /* 0x000fea0003800000 */
[----:B------:R-:W-:Y:S01]  /*d220*/  BPT.TRAP 0x1 ;  /* 0x000000040000795c */ /* 0x000fe20000300000 */
.L_x_259:
[----:B------:R-:W-:Y:S01]  /*d230*/  VIADD R26, R26, 0x1 ;  /* 0x000000011a1a7836 */ /* 0x000fe20000000000 */
[----:B------:R0:W-:Y:S04]  /*d240*/  SYNCS.ARRIVE.TRANS64.A1T0 RZ, [R0+URZ+0x2d850], RZ ;  /* 0x02d850ff00ff79a7 */ /* 0x0001e8000810003f */
[----:B------:R-:W-:-:S04]  /*d250*/  ISETP.NE.AND P0, PT, R26, 0x2, PT ;  /* 0x000000021a00780c */ /* 0x000fc80003f05270 */
[----:B0-----:R-:W-:Y:S02]  /*d260*/  SEL R0, RZ, 0x1, P0 ;  /* 0x00000001ff007807 */ /* 0x001fe40000000000 */
[----:B------:R-:W-:Y:S02]  /*d270*/  SEL R26, R26, RZ, P0 ;  /* 0x000000ff1a1a7207 */ /* 0x000fe40000000000 */
[----:B------:R-:W-:-:S07]  /*d280*/  LOP3.LUT R29, R29, R0, RZ, 0x3c, !PT ;  /* 0x000000001d1d7212 */ /* 0x000fce00078e3cff */
.L_x_218:
[----:B------:R-:W-:Y:S05]  /*d290*/  BSYNC B7 ;  /* 0x0000000000077941 */ /* 0x000fea0003800000 */
.L_x_216:
[----:B------:R-:W-:-:S13]  /*d2a0*/  LOP3.LUT P0, RZ, R22, 0x40, RZ, 0xc0, !PT ;  /* 0x0000004016ff7812 */ /* 0x000fda000780c0ff */
[----:B------:R-:W-:Y:S05]  /*d2b0*/  @!P0 BRA `(.L_x_260) ;  /* 0x0000000000248947 */ /* 0x000fea0003800000 */
[----:B------:R-:W-:Y:S05]  /*d2c0*/  WARPSYNC.ALL ;  /* 0x0000000000007948 */ /* 0x000fea0003800000 */
[----:B------:R-:W1:Y:S08]  /*d2d0*/  S2UR UR5, SR_CgaCtaId ;  /* 0x00000000000579c3 */ /* 0x000e700000008800 */
[----:B------:R-:W-:Y:S06]  /*d2e0*/  BAR.SYNC.DEFER_BLOCKING 0x5, 0x200 ;  /* 0x0148000000007b1d */ /* 0x000fec0000010000 */
[----:B------:R-:W-:-:S02]  /*d2f0*/  UMOV UR4, 0x400 ;  /* 0x0000040000047882 */ /* 0x000fc40000000000 */
[----:B-1----:R-:W-:-:S06]  /*d300*/  ULEA UR4, UR5, UR4, 0x18 ;  /* 0x0000000405047291 */ /* 0x002fcc000f8ec03f */
[----:B------:R-:W-:-:S05]  /*d310*/  IMAD.U32 R23, RZ, RZ, UR4 ;  /* 0x00000004ff177e24 */ /* 0x000fca000f8e00ff */
[----:B------:R1:W2:Y:S01]  /*d320*/  LDS.128 R16, [R23+0x2d8d0] ;  /* 0x02d8d00017107984 */ /* 0x0002a20000000c00 */
[----:B------:R-:W-:Y:S06]  /*d330*/  BAR.ARV 0x4, 0x200 ;  /* 0x0108000000007b1d */ /* 0x000fec0000002000 */
[----:B------:R-:W-:Y:S05]  /*d340*/  BRA `(.L_x_261) ;  /* 0x0000000800407947 */ /* 0x000fea0003800000 */
.L_x_260:
[----:B0-----:R-:W0:Y:S01]  /*d350*/  S2R R0, SR_TID.X ;  /* 0x0000000000007919 */ /* 0x001e220000002100 */
[----:B------:R-:W-:Y:S01]  /*d360*/  UMOV UR4, 0xffffffff ;  /* 0xffffffff00047882 */ /* 0x000fe20000000000 */
[----:B0-----:R-:W-:-:S04]  /*d370*/  LOP3.LUT R8, R0, 0x1f, RZ, 0xc0, !PT ;  /* 0x0000001f00087812 */ /* 0x001fc800078ec0ff */
[----:B------:R-:W-:Y:S01]  /*d380*/  ISETP.NE.AND P0, PT, R8, 0x1f, PT ;  /* 0x0000001f0800780c */ /* 0x000fe20003f05270 */
[----:B------:R-:W-:-:S12]  /*d390*/  BRA.DIV UR4, `(.L_x_262) ;  /* 0x0000002e04cc7947 */ /* 0x000fd8000b800000 */
[----:B------:R-:W-:Y:S01]  /*d3a0*/  IADD3 R5, R19, R8, RZ ;  /* 0x0000000813057210 */ /* 0x000fe20007ffe0ff */
[----:B------:R-:W-:-:S03]  /*d3b0*/  ULDC UR4, c[0x0][0xc3c] ;  /* 0x00030f0000047ab9 */ /* 0x000fc60000000800 */
[----:B------:R-:W-:-:S13]  /*d3c0*/  ISETP.GE.OR P1, PT, R5, UR4, !P0 ;  /* 0x0000000405007c0c */ /* 0x000fda000c726670 */
[----:B------:R-:W0:Y:S02]  /*d3d0*/  @!P1 LDC.64 R2, c[0x0][0xc80] ;  /* 0x00032000ff029b82 */ /* 0x000e240000000a00 */
[----:B0-----:R-:W-:-:S06]  /*d3e0*/  @!P1 IMAD.WIDE R2, R5, 0x4, R2 ;  /* 0x0000000405029825 */ /* 0x001fcc00078e0202 */
[----:B------:R0:W2:Y:S01]  /*d3f0*/  @!P1 LDG.E R3, desc[UR36][R2.64] ;  /* 0x0000002402039981 */ /* 0x0000a2000c1e1900 */
[C---:B------:R-:W-:Y:S02]  /*d400*/  ISETP.GE.U32.AND P2, PT, R8.reuse, 0x2, PT ;  /* 0x000000020800780c */ /* 0x040fe40003f46070 */
[C---:B------:R-:W-:Y:S01]  /*d410*/  ISETP.GE.U32.AND P3, PT, R8.reuse, 0x4, PT ;  /* 0x000000040800780c */ /* 0x040fe20003f66070 */
[----:B------:R-:W-:Y:S01]  /*d420*/  SHFL.IDX PT, R0, R16, RZ, 0x1f ;  /* 0x00001fff10007589 */ /* 0x000fe200000e0000 */
[C---:B------:R-:W-:Y:S02]  /*d430*/  ISETP.GE.U32.AND P4, PT, R8.reuse, 0x8, PT ;  /* 0x000000080800780c */ /* 0x040fe40003f86070 */
[C---:B------:R-:W-:Y:S01]  /*d440*/  ISETP.GE.U32.AND P5, PT, R8.reuse, 0x10, PT ;  /* 0x000000100800780c */ /* 0x040fe20003fa6070 */
[----:B------:R-:W-:Y:S01]  /*d450*/  SHFL.IDX PT, R4, R16, 0x1, 0x1f ;  /* 0x00201f0010047f89 */ /* 0x000fe200000e0000 */
[----:B0-----:R-:W-:Y:S02]  /*d460*/  IMAD.MOV.U32 R2, RZ, RZ, RZ ;  /* 0x000000ffff027224 */ /* 0x001fe400078e00ff */
[----:B--2---:R-:W-:Y:S01]  /*d470*/  @!P1 IMAD.MOV.U32 R2, RZ, RZ, R3 ;  /* 0x000000ffff029224 */ /* 0x004fe200078e0003 */
[----:B------:R-:W-:-:S04]  /*d480*/  ISETP.NE.AND P1, PT, R8, RZ, PT ;  /* 0x000000ff0800720c */ /* 0x000fc80003f25270 */
[----:B------:R-:W0:Y:S02]  /*d490*/  SHFL.UP PT, R14, R2, 0x1, RZ ;  /* 0x04200000020e7989 */ /* 0x000e2400000e00ff */
        /* <DEDUP_REMOVED lines=14> */
[----:B------:R0:W1:Y:S02]  /*d580*/  SHFL.IDX PT, R14, R3, 0x1f, 0x1f ;  /* 0x03e01f00030e7f89 */ /* 0x00006400000e0000 */
.L_x_358:
[----:B------:R-:W-:Y:S02]  /*d590*/  ULDC UR4, c[0x0][0xc38] ;  /* 0x00030e0000047ab9 */ /* 0x000fe40000000800 */
[----:B------:R-:W-:-:S04]  /*d5a0*/  IMAD.U32 R16, RZ, RZ, UR4 ;  /* 0x00000004ff107e24 */ /* 0x000fc8000f8e00ff */
[----:B-1----:R-:W-:-:S04]  /*d5b0*/  IMAD R5, R14, R16, RZ ;  /* 0x000000100e057224 */ /* 0x002fc800078e02ff */
[----:B------:R-:W-:-:S05]  /*d5c0*/  IMAD.IADD R4, R4, 0x1, R5 ;  /* 0x0000000104047824 */ /* 0x000fca00078e0205 */
[----:B------:R-:W-:-:S13]  /*d5d0*/  ISETP.GT.AND P6, PT, R4, R0, PT ;  /* 0x000000000400720c */ /* 0x000fda0003fc4270 */
[----:B------:R-:W-:Y:S05]  /*d5e0*/  @P6 BRA `(.L_x_263) ;  /* 0x00000000009c6947 */ /* 0x000fea0003800000 */
.L_x_268:
[----:B------:R-:W1:Y:S01]  /*d5f0*/  LDC R6, c[0x0][0xc3c] ;  /* 0x00030f00ff067b82 */ /* 0x000e620000000800 */
[----:B------:R-:W-:-:S04]  /*d600*/  IADD3 R19, R19, 0x1f, RZ ;  /* 0x0000001f13137810 */ /* 0x000fc80007ffe0ff */
[----:B-1----:R-:W-:-:S13]  /*d610*/  ISETP.GE.AND P6, PT, R19, R6, PT ;  /* 0x000000061300720c */ /* 0x002fda0003fc6270 */
[----:B------:R-:W-:Y:S05]  /*d620*/  @P6 BRA `(.L_x_264) ;  /* 0x0000000400446947 */ /* 0x000fea0003800000 */
[----:B------:R-:W1:Y:S01]  /*d630*/  S2R R2, SR_TID.X ;  /* 0x0000000000027919 */ /* 0x000e620000002100 */
[----:B------:R-:W-:Y:S01]  /*d640*/  BSSY B0, `(.L_x_265) ;  /* 0x0000009000007945 */ /* 0x000fe20003800000 */
[----:B-1----:R-:W-:-:S05]  /*d650*/  LOP3.LUT R2, R2, 0x1f, RZ, 0xc0, !PT ;  /* 0x0000001f02027812 */ /* 0x002fca00078ec0ff */
[----:B------:R-:W-:Y:S02]  /*d660*/  IMAD.IADD R5, R19, 0x1, R2 ;  /* 0x0000000113057824 */ /* 0x000fe400078e0202 */
[----:B------:R-:W-:-:S03]  /*d670*/  IMAD.MOV.U32 R2, RZ, RZ, RZ ;  /* 0x000000ffff027224 */ /* 0x000fc600078e00ff */
[----:B------:R-:W-:-:S13]  /*d680*/  ISETP.GE.OR P6, PT, R5, R6, !P0 ;  /* 0x000000060500720c */ /* 0x000fda00047c6670 */
[----:B------:R-:W-:Y:S05]  /*d690*/  @P6 BRA `(.L_x_266) ;  /* 0x00000000000c6947 */ /* 0x000fea0003800000 */
[----:B0-----:R-:W0:Y:S02]  /*d6a0*/  LDC.64 R2, c[0x0][0xc80] ;  /* 0x00032000ff027b82 */ /* 0x001e240000000a00 */
[----:B0-----:R-:W-:-:S06]  /*d6b0*/  IMAD.WIDE R2, R5, 0x4, R2 ;  /* 0x0000000405027825 */ /* 0x001fcc00078e0202 */
[----:B------:R1:W5:Y:S02]  /*d6c0*/  LDG.E R2, desc[UR36][R2.64] ;  /* 0x0000002402027981 */ /* 0x000364000c1e1900 */
.L_x_266:
[----:B------:R-:W-:Y:S05]  /*d6d0*/  BSYNC B0 ;  /* 0x0000000000007941 */ /* 0x000fea0003800000 */
.L_x_265:
[----:B------:R-:W-:-:S03]  /*d6e0*/  UMOV UR4, 0xffffffff ;  /* 0xffffffff00047882 */ /* 0x000fc60000000000 */
[----:B------:R-:W-:Y:S05]  /*d6f0*/  BRA.DIV UR4, `(.L_x_267) ;  /* 0x0000003204187947 */ /* 0x000fea000b800000 */
[----:B-----5:R-:W2:Y:S02]  /*d700*/  SHFL.UP PT, R14, R2, 0x1, RZ ;  /* 0x04200000020e7989 */ /* 0x020ea400000e00ff */
[----:B--2---:R-:W-:-:S05]  /*d710*/  SEL R13, R14, RZ, P1 ;  /* 0x000000ff0e0d7207 */ /* 0x004fca0000800000 */
[----:B------:R-:W-:-:S05]  /*d720*/  IMAD.IADD R13, R2, 0x1, R13 ;  /* 0x00000001020d7824 */ /* 0x000fca00078e020d */
[----:B------:R-:W2:Y:S02]  /*d730*/  SHFL.UP PT, R14, R13, 0x2, RZ ;  /* 0x044000000d0e7989 */ /* 0x000ea400000e00ff */
[----:B--2---:R-:W-:-:S05]  /*d740*/  SEL R14, R14, RZ, P2 ;  /* 0x000000ff0e0e7207 */ /* 0x004fca0001000000 */
[----:B01----:R-:W-:-:S05]  /*d750*/  IMAD.IADD R3, R13, 0x1, R14 ;  /* 0x000000010d037824 */ /* 0x003fca00078e020e */
        /* <DEDUP_REMOVED lines=10> */
.L_x_366:
[----:B------:R-:W-:Y:S02]  /*d800*/  ULDC UR4, c[0x0][0xc38] ;  /* 0x00030e0000047ab9 */ /* 0x000fe40000000800 */
[----:B------:R-:W-:-:S04]  /*d810*/  IMAD.U32 R16, RZ, RZ, UR4 ;  /* 0x00000004ff107e24 */ /* 0x000fc8000f8e00ff */
[----:B-1----:R-:W-:-:S04]  /*d820*/  IMAD R5, R14, R16, RZ ;  /* 0x000000100e057224 */ /* 0x002fc800078e02ff */
[----:B------:R-:W-:-:S05]  /*d830*/  IMAD.IADD R4, R5, 0x1, R4 ;  /* 0x0000000105047824 */ /* 0x000fca00078e0204 */
[----:B------:R-:W-:-:S13]  /*d840*/  ISETP.GT.AND P6, PT, R4, R0, PT ;  /* 0x000000000400720c */ /* 0x000fda0003fc4270 */
[----:B------:R-:W-:Y:S05]  /*d850*/  @!P6 BRA `(.L_x_268) ;  /* 0xfffffffc0064e947 */ /* 0x000fea000383ffff */
.L_x_263:
[----:B------:R-:W-:Y:S01]  /*d860*/  IADD3 R5, -R5, R4, RZ ;  /* 0x0000000405057210 */ /* 0x000fe20007ffe1ff */
[----:B------:R-:W-:-:S04]  /*d870*/  UMOV UR4, 0xffffffff ;  /* 0xffffffff00047882 */ /* 0x000fc80000000000 */
[----:B------:R-:W-:-:S05]  /*d880*/  IMAD R7, R3, R16, R5 ;  /* 0x0000001003077224 */ /* 0x000fca00078e0205 */
[----:B------:R-:W-:Y:S01]  /*d890*/  ISETP.GT.AND P6, PT, R7, R0, PT ;  /* 0x000000000700720c */ /* 0x000fe20003fc4270 */
[----:B------:R-:W-:-:S12]  /*d8a0*/  BRA.DIV UR4, `(.L_x_269) ;  /* 0x0000003204687947 */ /* 0x000fd8000b800000 */
[----:B------:R-:W-:-:S04]  /*d8b0*/  VOTE.ANY R6, PT, !P6 ;  /* 0x0000000000067806 */ /* 0x000fc800070e0100 */
[----:B------:R-:W1:Y:S02]  /*d8c0*/  POPC R4, R6 ;  /* 0x0000000600047309 */ /* 0x000e640000000000 */
[----:B-1----:R1:W2:Y:S02]  /*d8d0*/  SHFL.IDX PT, R17, R2, R4, 0x1f ;  /* 0x00001f0402117589 */ /* 0x0022a400000e0000 */
.L_x_370:
[----:B------:R-:W-:Y:S01]  /*d8e0*/  ISETP.NE.AND P0, PT, R6, RZ, PT ;  /* 0x000000ff0600720c */ /* 0x000fe20003f05270 */
[----:B------:R-:W-:-:S12]  /*d8f0*/  IMAD.MOV.U32 R14, RZ, RZ, RZ ;  /* 0x000000ffff0e7224 */ /* 0x000fd800078e00ff */
[----:B------:R-:W-:Y:S05]  /*d900*/  @!P0 BRA `(.L_x_270) ;  /* 0x0000000000108947 */ /* 0x000fea0003800000 */
[----:B------:R-:W-:Y:S01]  /*d910*/  UMOV UR4, 0xffffffff ;  /* 0xffffffff00047882 */ /* 0x000fe20000000000 */
[----:B------:R-:W-:Y:S02]  /*d920*/  VIADD R12, R4, 0xffffffff ;  /* 0xffffffff040c7836 */ /* 0x000fe40000000000 */
[----:B------:R-:W-:Y:S05]  /*d930*/  BRA.DIV UR4, `(.L_x_271) ;  /* 0x00000032048c7947 */ /* 0x000fea000b800000 */
[----:B------:R3:W4:Y:S02]  /*d940*/  SHFL.IDX PT, R14, R3, R12, 0x1f ;  /* 0x00001f0c030e7589 */ /* 0x00072400000e0000 */
.L_x_270:
[----:B--2---:R-:W-:Y:S01]  /*d950*/  IABS R6, R17 ;  /* 0x0000001100067213 */ /* 0x004fe20000000000 */
[----:B----4-:R-:W-:Y:S01]  /*d960*/  IMAD R16, R14, R16, R5 ;  /* 0x000000100e107224 */ /* 0x010fe200078e0205 */
[----:B-1----:R-:W-:Y:S01]  /*d970*/  MOV R2, RZ ;  /* 0x000000ff00027202 */ /* 0x002fe20000000f00 */
[----:B------:R-:W-:Y:S01]  /*d980*/  IMAD.IADD R19, R4, 0x1, R19 ;  /* 0x0000000104137824 */ /* 0x000fe200078e0213 */
[----:B------:R-:W1:Y:S01]  /*d990*/  I2F.RP R7, R6 ;  /* 0x0000000600077306 */ /* 0x000e620000209400 */
[----:B------:R-:W-:-:S07]  /*d9a0*/  IMAD.IADD R0, R0, 0x1, -R16 ;  /* 0x0000000100007824 */ /* 0x000fce00078e0a10 */
[----:B-1----:R-:W0:Y:S02]  /*d9b0*/  MUFU.RCP R7, R7 ;  /* 0x0000000700077308 */ /* 0x002e240000001000 */
[----:B0--3--:R-:W-:-:S06]  /*d9c0*/  VIADD R3, R7, 0xffffffe ;  /* 0x0ffffffe07037836 */ /* 0x009fcc0000000000 */
[----:B------:R-:W0:Y:S02]  /*d9d0*/  F2I.FTZ.U32.TRUNC.NTZ R3, R3 ;  /* 0x0000000300037305 */ /* 0x000e24000021f000 */
[----:B0-----:R-:W-:-:S04]  /*d9e0*/  IMAD.MOV R5, RZ, RZ, -R3 ;  /* 0x000000ffff057224 */ /* 0x001fc800078e0a03 */
[----:B------:R-:W-:-:S04]  /*d9f0*/  IMAD R5, R5, R6, RZ ;  /* 0x0000000605057224 */ /* 0x000fc800078e02ff */
[----:B------:R-:W-:Y:S01]  /*da00*/  IMAD.HI.U32 R2, R3, R5, R2 ;  /* 0x0000000503027227 */ /* 0x000fe200078e0002 */
[----:B------:R-:W-:Y:S02]  /*da10*/  IABS R5, R17 ;  /* 0x0000001100057213 */ /* 0x000fe40000000000 */
[----:B------:R-:W-:-:S03]  /*da20*/  IABS R3, R0 ;  /* 0x0000000000037213 */ /* 0x000fc60000000000 */
[----:B------:R-:W-:Y:S02]  /*da30*/  IMAD.MOV R5, RZ, RZ, -R5 ;  /* 0x000000ffff057224 */ /* 0x000fe400078e0a05 */
        /* <DEDUP_REMOVED lines=16> */
.L_x_264:
[----:B------:R-:W-:Y:S01]  /*db40*/  UMOV UR4, URZ ;  /* 0x0000003f00047c82 */ /* 0x000fe20008000000 */
[----:B------:R-:W-:Y:S01]  /*db50*/  UMOV UR5, URZ ;  /* 0x0000003f00057c82 */ /* 0x000fe20008000000 */
[----:B------:R-:W-:Y:S01]  /*db60*/  ULDC UR6, c[0x0][0xc3c] ;  /* 0x00030f0000067ab9 */ /* 0x000fe20000000800 */
[----:B------:R-:W-:Y:S01]  /*db70*/  MOV R16, R0 ;  /* 0x0000000000107202 */ /* 0x000fe20000000f00 */
[----:B------:R-:W-:Y:S02]  /*db80*/  IMAD.U32 R17, RZ, RZ, UR4 ;  /* 0x00000004ff117e24 */ /* 0x000fe4000f8e00ff */
[----:B------:R-:W-:Y:S02]  /*db90*/  IMAD.U32 R18, RZ, RZ, UR5 ;  /* 0x00000005ff127e24 */ /* 0x000fe4000f8e00ff */
[----:B------:R-:W-:-:S07]  /*dba0*/  IMAD.U32 R19, RZ, RZ, UR6 ;  /* 0x00000006ff137e24 */ /* 0x000fce000f8e00ff */
.L_x_272:
[----:B------:R-:W1:Y:S01]  /*dbb0*/  S2R R0, SR_TID.X ;  /* 0x0000000000007919 */ /* 0x000e620000002100 */
[----:B------:R-:W-:Y:S05]  /*dbc0*/  WARPSYNC.ALL ;  /* 0x0000000000007948 */ /* 0x000fea0003800000 */
[----:B------:R-:W-:Y:S01]  /*dbd0*/  BAR.SYNC.DEFER_BLOCKING 0x4, 0x200 ;  /* 0x0108000000007b1d */ /* 0x000fe20000010000 */
[----:B-1----:R-:W-:-:S04]  /*dbe0*/  LOP3.LUT R0, R0, 0x1f, RZ, 0xc0, !PT ;  /* 0x0000001f00007812 */ /* 0x002fc800078ec0ff */
[----:B------:R-:W-:-:S13]  /*dbf0*/  ISETP.NE.AND P0, PT, R0, RZ, PT ;  /* 0x000000ff0000720c */ /* 0x000fda0003f05270 */
[----:B0-----:R-:W0:Y:S01]  /*dc00*/  @!P0 S2R R3, SR_CgaCtaId ;  /* 0x0000000000038919 */ /* 0x001e220000008800 */
[----:B------:R-:W-:-:S04]  /*dc10*/  @!P0 MOV R0, 0x400 ;  /* 0x0000040000008802 */ /* 0x000fc80000000f00 */
[----:B0-----:R-:W-:-:S05]  /*dc20*/  @!P0 LEA R23, R3, R0, 0x18 ;  /* 0x0000000003178211 */ /* 0x001fca00078ec0ff */
[----:B------:R0:W-:Y:S01]  /*dc30*/  @!P0 STS.128 [R23+0x2d8d0], R16 ;  /* 0x02d8d01017008388 */ /* 0x0001e20000000c00 */
[----:B------:R-:W-:Y:S06]  /*dc40*/  BAR.ARV 0x5, 0x200 ;  /* 0x0148000000007b1d */ /* 0x000fec0000002000 */
.L_x_261:
[----:B------:R-:W-:Y:S02]  /*dc50*/  ULDC UR4, c[0x0][0xc3c] ;  /* 0x00030f0000047ab9 */ /* 0x000fe40000000800 */
[----:B--2---:R-:W-:-:S13]  /*dc60*/  ISETP.GE.AND P0, PT, R19, UR4, PT ;  /* 0x0000000413007c0c */ /* 0x004fda000bf06270 */
[----:B------:R-:W-:Y:S05]  /*dc70*/  @!P0 BRA `(.L_x_273) ;  /* 0xffffffb800f48947 */ /* 0x000fea000383ffff */
[----:B------:R-:W-:Y:S05]  /*dc80*/  BSYNC B8 ;  /* 0x0000000000087941 */ /* 0x000fea0003800000 */
.L_x_212:
[----:B0-----:R-:W2:Y:S01]  /*dc90*/  LDL.LU R0, [R1+0x30] ;  /* 0x0000300001007983 */ /* 0x001ea20000300800 */
[----:B------:R-:W-:Y:S01]  /*dca0*/  BSSY B0, `(.L_x_274) ;  /* 0x000000b000007945 */ /* 0x000fe20003800000 */
[----:B------:R-:W0:Y:S01]  /*dcb0*/  S2R R5, SR_CgaCtaId ;  /* 0x0000000000057919 */ /* 0x000e220000008800 */
[----:B--2---:R-:W-:-:S05]  /*dcc0*/  VIADD R0, R0, 0x1 ;  /* 0x0000000100007836 */ /* 0x004fca0000000000 */
[----:B------:R-:W-:-:S04]  /*dcd0*/  LEA.HI R2, R0, R0, RZ, 0x1 ;  /* 0x0000000000027211 */ /* 0x000fc800078f08ff */
[----:B------:R-:W-:Y:S02]  /*dce0*/  LOP3.LUT R3, R2, 0xfffffffe, RZ, 0xc0, !PT ;  /* 0xfffffffe02037812 */ /* 0x000fe400078ec0ff */
[----:B------:R-:W-:Y:S02]  /*dcf0*/  MOV R2, 0x400 ;  /* 0x0000040000027802 */ /* 0x000fe40000000f00 */
[----:B------:R-:W-:Y:S02]  /*dd00*/  IADD3 R0, R0, -R3, RZ ;  /* 0x8000000300007210 */ /* 0x000fe40007ffe0ff */
[----:B0-----:R-:W-:Y:S02]  /*dd10*/  LEA R5, R5, R2, 0x18 ;  /* 0x0000000205057211 */ /* 0x001fe400078ec0ff */
[----:B------:R-:W-:-:S04]  /*dd20*/  SHF.L.U32 R0, R0, 0x1f, RZ ;  /* 0x0000001f00007819 */ /* 0x000fc800000006ff */
[----:B------:R-:W0:Y:S02]  /*dd30*/  SYNCS.PHASECHK.TRANS64.TRYWAIT P0, [R5+URZ+0x2d820], R0 ;  /* 0x02d82000050075a7 */ /* 0x000e24000800017f */
[----:B0-----:R-:W-:Y:S05]  /*dd40*/  @!P0 BRA `(.L_x_275) ;  /* 0x0000002c00ac8947 */ /* 0x001fea0003800000 */
.L_x_373:
[----:B------:R-:W-:Y:S05]  /*dd50*/  BSYNC B0 ;  /* 0x0000000000007941 */ /* 0x000fea0003800000 */
.L_x_274:
[----:B------:R-:W-:-:S03]  /*dd60*/  UMOV UR4, 0xffffffff ;  /* 0xffffffff00047882 */ /* 0x000fc60000000000 */
[----:B------:R-:W-:Y:S05]  /*dd70*/  BRA.DIV UR4, `(.L_x_276) ;  /* 0x0000002e04b47947 */ /* 0x000fea000b800000 */
[----:B0-----:R-:W0:Y:S02]  /*dd80*/  S2R R0, SR_TID.X ;  /* 0x0000000000007919 */ /* 0x001e240000002100 */
[----:B0-----:R-:W-:-:S04]  /*dd90*/  SHF.R.U32.HI R0, RZ, 0x5, R0 ;  /* 0x00000005ff007819 */ /* 0x001fc80000011600 */
[----:B------:R-:W-:-:S05]  /*dda0*/  LOP3.LUT R0, R0, 0x3, RZ, 0xc0, !PT ;  /* 0x0000000300007812 */ /* 0x000fca00078ec0ff */
[----:B------:R0:W2:Y:S02]  /*ddb0*/  SHFL.IDX PT, R14, R0, RZ, 0x1f ;  /* 0x00001fff000e7589 */ /* 0x0000a400000e0000 */
.L_x_376:
[----:B--2---:R-:W-:Y:S01]  /*ddc0*/  ISETP.NE.AND P0, PT, R14, RZ, PT ;  /* 0x000000ff0e00720c */ /* 0x004fe20003f05270 */
[----:B------:R-:W-:-:S12]  /*ddd0*/  BSSY B0, `(.L_x_277) ;  /* 0x0000024000007945 */ /* 0x000fd80003800000 */
[----:B------:R-:W-:Y:S05]  /*dde0*/  @P0 BRA `(.L_x_278) ;  /* 0x0000000000880947 */ /* 0x000fea0003800000 */
[----:B------:R-:W-:-:S03]  /*ddf0*/  UMOV UR4, 0xffffffff ;  /* 0xffffffff00047882 */ /* 0x000fc60000000000 */
[----:B------:R-:W-:Y:S05]  /*de00*/  BRA.DIV UR4, `(.L_x_279) ;  /* 0x0000002e04c47947 */ /* 0x000fea000b800000 */
[----:B------:R-:W-:-:S13]  /*de10*/  ELECT P6, URZ, PT ;  /* 0x00000000003f782f */ /* 0x000fda00038c0000 */
.L_x_379:
[----:B------:R-:W-:Y:S05]  /*de20*/  @!P6 BRA `(.L_x_278) ;  /* 0x000000000078e947 */ /* 0x000fea0003800000 */
[----:B0-----:R-:W2:Y:S02]  /*de30*/  LDL.LU R0, [R1+0x1c] ;  /* 0x00001c0001007983 */ /* 0x001ea40000300800 */
[----:B--2---:R-:W-:-:S04]  /*de40*/  LOP3.LUT R0, R0, 0x2, RZ, 0xfc, !PT ;  /* 0x0000000200007812 */ /* 0x004fc800078efcff */
[----:B------:R-:W-:-:S13]  /*de50*/  ISETP.NE.AND P0, PT, R0, 0x3, PT ;  /* 0x000000030000780c */ /* 0x000fda0003f05270 */
[----:B------:R-:W-:Y:S05]  /*de60*/  @!P0 BRA `(.L_x_280) ;  /* 0x0000000000048947 */ /* 0x000fea0003800000 */
[----:B------:R-:W-:Y:S01]  /*de70*/  BPT.TRAP 0x1 ;  /* 0x000000040000795c */ /* 0x000fe20000300000 */
.L_x_280:
[C---:B------:R-:W-:Y:S01]  /*de80*/  IMAD R3, R26.reuse, 0x8, R5 ;  /* 0x000000081a037824 */ /* 0x040fe200078e0205 */
[----:B------:R-:W-:Y:S01]  /*de90*/  SHF.L.U32 R2, R29, 0x1f, RZ ;  /* 0x0000001f1d027819 */ /* 0x000fe200000006ff */
[----:B------:R-:W-:-:S03]  /*dea0*/  VIADD R26, R26, 0x1 ;  /* 0x000000011a1a7836 */ /* 0x000fc60000000000 */
[----:B------:R-:W0:Y:S02]  /*deb0*/  SYNCS.PHASECHK.TRANS64.TRYWAIT P1, [R3+URZ+0x2d840], R2 ;  /* 0x02d84002030075a7 */ /* 0x000e24000802017f */
[----:B------:R-:W-:-:S04]  /*dec0*/  ISETP.NE.AND P2, PT, R26, 0x2, PT ;  /* 0x000000021a00780c */ /* 0x000fc80003f45270 */
[----:B------:R-:W-:Y:S01]  /*ded0*/  SEL R0, RZ, 0x1, P2 ;  /* 0x00000001ff007807 */ /* 0x000fe20001000000 */
[----:B0-----:R-:W-:Y:S08]  /*dee0*/  @!P1 BRA `(.L_x_281) ;  /* 0x0000002c00ac9947 */ /* 0x001ff00003800000 */
.L_x_380:
[----:B------:R-:W-:Y:S02]  /*def0*/  SEL R26, R26, RZ, P2 ;  /* 0x000000ff1a1a7207 */ /* 0x000fe40001000000 */
[----:B------:R-:W-:Y:S01]  /*df00*/  LOP3.LUT R0, R29, R0, RZ, 0x3c, !PT ;  /* 0x000000001d007212 */ /* 0x000fe200078e3cff */
[----:B------:R-:W-:Y:S06]  /*df10*/  @!P0 BRA `(.L_x_282) ;  /* 0x0000000000048947 */ /* 0x000fec0003800000 */
[----:B------:R-:W-:Y:S01]  /*df20*/  BPT.TRAP 0x1 ;  /* 0x000000040000795c */ /* 0x000fe20000300000 */
.L_x_282:
[----:B------:R-:W-:Y:S01]  /*df30*/  IMAD R5, R26, 0x8, R5 ;  /* 0x000000081a057824 */ /* 0x000fe200078e0205 */
[----:B------:R-:W-:-:S04]  /*df40*/  SHF.L.U32 R0, R0, 0x1f, RZ ;  /* 0x0000001f00007819 */ /* 0x000fc800000006ff */
[----:B------:R-:W2:Y:S02]  /*df50*/  SYNCS.PHASECHK.TRANS64.TRYWAIT P1, [R5+URZ+0x2d840], R0 ;  /* 0x02d84000050075a7 */ /* 0x000ea4000802017f */
[----:B--2---:R-:W-:Y:S05]  /*df60*/  @!P1 BRA `(.L_x_283) ;  /* 0x0000002c00a09947 */ /* 0x004fea0003800000 */
.L_x_381:
[----:B------:R-:W-:Y:S05]  /*df70*/  @!P0 BRA `(.L_x_284) ;  /* 0x0000000000048947 */ /* 0x000fea0003800000 */
[----:B------:R-:W-:Y:S01]  /*df80*/  BPT.TRAP 0x1 ;  /* 0x000000040000795c */ /* 0x000fe20000300000 */
.L_x_284:
[----:B------:R-:W3:Y:S02]  /*df90*/  SYNCS.PHASECHK.TRANS64.TRYWAIT P1, [R3+URZ+0x2d860], R2 ;  /* 0x02d86002030075a7 */ /* 0x000ee4000802017f */
[----:B---3--:R-:W-:Y:S05]  /*dfa0*/  @!P1 BRA `(.L_x_285) ;  /* 0x0000002c00a49947 */ /* 0x008fea0003800000 */
.L_x_382:
[----:B------:R-:W-:Y:S05]  /*dfb0*/  @!P0 BRA `(.L_x_286) ;  /* 0x0000000000048947 */ /* 0x000fea0003800000 */
[----:B------:R-:W-:Y:S01]  /*dfc0*/  BPT.TRAP 0x1 ;  /* 0x000000040000795c */ /* 0x000fe20000300000 */
.L_x_286:
[----:B----4-:R4:W0:Y:S02]  /*dfd0*/  SYNCS.PHASECHK.TRANS64.TRYWAIT P0, [R5+URZ+0x2d860], R0 ;  /* 0x02d86000050075a7 */ /* 0x010824000800017f */
[----:B0-----:R-:W-:Y:S05]  /*dfe0*/  @!P0 NANOSLEEP.SYNCS 0x989680 ;  /* 0x009896800000895d */ /* 0x001fea0003900000 */
[----:B------:R-:W0:Y:S02]  /*dff0*/  @!P0 SYNCS.PHASECHK.TRANS64 P0, [R5+URZ+0x2d860], R0 ;  /* 0x02d86000050085a7 */ /* 0x000e24000800007f */
[----:B0-----:R-:W-:Y:S05]  /*e000*/  @!P0 BRA `(.L_x_286) ;  /* 0xfffffffc00f08947 */ /* 0x001fea000383ffff */
.L_x_278:
[----:B------:R-:W-:Y:S05]  /*e010*/  BSYNC B0 ;  /* 0x0000000000007941 */ /* 0x000fea0003800000 */
.L_x_277:
[----:B------:R-:W-:Y:S05]  /*e020*/  EXIT ;  /* 0x000000000000794d */ /* 0x000fea0003800000 */
.L_x_168:
[----:B0-----:R-:W-:-:S04]  /*e030*/  IMAD.U32 R3, RZ, RZ, UR41 ;  /* 0x00000029ff037e24 */ /* 0x001fc8000f8e00ff */
[----:B------:R0:W1:Y:S03]  /*e040*/  SYNCS.PHASECHK.TRANS64.TRYWAIT P1, [R3+URZ+0x2d800], R0 ;  /* 0x02d80000030075a7 */ /* 0x000066000802017f */
[----:B-1----:R-:W-:Y:S05]  /*e050*/  @!P1 NANOSLEEP.SYNCS 0x989680 ;  /* 0x009896800000995d */ /* 0x002fea0003900000 */
[----:B------:R-:W1:Y:S02]  /*e060*/  @!P1 SYNCS.PHASECHK.TRANS64 P1, [R3+URZ+0x2d800], R0 ;  /* 0x02d80000030095a7 */ /* 0x000e64000802007f */
[----:B-1----:R-:W-:Y:S05]  /*e070*/  @!P1 BRA `(.L_x_168) ;  /* 0xfffffffc00ec9947 */ /* 0x002fea000383ffff */
[----:B------:R-:W-:Y:S05]  /*e080*/  BRA `(.L_x_287) ;  /* 0xffffff3400307947 */ /* 0x000fea000383ffff */
.L_x_172:
[----:B-1----:R1:W2:Y:S02]  /*e090*/  SYNCS.PHASECHK.TRANS64.TRYWAIT P1, [R0+URZ+0x2d830], R3 ;  /* 0x02d83003000075a7 */ /* 0x0022a4000802017f */
[----:B--2---:R-:W-:Y:S05]  /*e0a0*/  @!P1 NANOSLEEP.SYNCS 0x989680 ;  /* 0x009896800000995d */ /* 0x004fea0003900000 */
[----:B------:R-:W2:Y:S02]  /*e0b0*/  @!P1 SYNCS.PHASECHK.TRANS64 P1, [R0+URZ+0x2d830], R3 ;  /* 0x02d83003000095a7 */ /* 0x000ea4000802007f */
[----:B--2---:R-:W-:Y:S05]  /*e0c0*/  @!P1 BRA `(.L_x_172) ;  /* 0xfffffffc00f09947 */ /* 0x004fea000383ffff */
[----:B------:R-:W-:Y:S05]  /*e0d0*/  BRA `(.L_x_171) ;  /* 0xffffff34004c7947 */ /* 0x000fea000383ffff */
.L_x_178:
[----:B-1----:R-:W-:-:S04]  /*e0e0*/  MOV R9, UR6 ;  /* 0x0000000600097c02 */ /* 0x002fc80008000f00 */
[----:B------:R1:W2:Y:S03]  /*e0f0*/  SYNCS.PHASECHK.TRANS64.TRYWAIT P1, [R9+URZ+0x2d830], R8 ;  /* 0x02d83008090075a7 */ /* 0x0002a6000802017f */
[----:B--2---:R-:W-:Y:S05]  /*e100*/  @!P1 NANOSLEEP.SYNCS 0x989680 ;  /* 0x009896800000995d */ /* 0x004fea0003900000 */
[----:B------:R-:W2:Y:S02]  /*e110*/  @!P1 SYNCS.PHASECHK.TRANS64 P1, [R9+URZ+0x2d830], R8 ;  /* 0x02d83008090095a7 */ /* 0x000ea4000802007f */
[----:B--2---:R-:W-:Y:S05]  /*e120*/  @!P1 BRA `(.L_x_178) ;  /* 0xfffffffc00ec9947 */ /* 0x004fea000383ffff */
[----:B------:R-:W-:Y:S05]  /*e130*/  BRA `(.L_x_175) ;  /* 0xffffff60000c7947 */ /* 0x000fea000383ffff */
.L_x_182:
[----:B-1----:R-:W-:-:S04]  /*e140*/  IMAD.U32 R8, RZ, RZ, UR6 ;  /* 0x00000006ff087e24 */ /* 0x002fc8000f8e00ff */
[----:B------:R1:W2:Y:S03]  /*e150*/  SYNCS.PHASECHK.TRANS64.TRYWAIT P1, [R8+URZ+0x2d850], R7 ;  /* 0x02d85007080075a7 */ /* 0x0002a6000802017f */
[----:B--2---:R-:W-:Y:S05]  /*e160*/  @!P1 NANOSLEEP.SYNCS 0x989680 ;  /* 0x009896800000995d */ /* 0x004fea0003900000 */
[----:B------:R-:W2:Y:S02]  /*e170*/  @!P1 SYNCS.PHASECHK.TRANS64 P1, [R8+URZ+0x2d850], R7 ;  /* 0x02d85007080095a7 */ /* 0x000ea4000802007f */
[----:B--2---:R-:W-:Y:S05]  /*e180*/  @!P1 BRA `(.L_x_182) ;  /* 0xfffffffc00ec9947 */ /* 0x004fea000383ffff */
[----:B------:R-:W-:Y:S05]  /*e190*/  BRA `(.L_x_179) ;  /* 0xffffff6000bc7947 */ /* 0x000fea000383ffff */
.L_x_189:
[----:B--2---:R-:W-:-:S04]  /*e1a0*/  IMAD.U32 R5, RZ, RZ, UR4 ;  /* 0x00000004ff057e24 */ /* 0x004fc8000f8e00ff */
[----:B------:R2:W3:Y:S03]  /*e1b0*/  SYNCS.PHASECHK.TRANS64.TRYWAIT P1, [R5+URZ+0x2d850], R0 ;  /* 0x02d85000050075a7 */ /* 0x0004e6000802017f */
[----:B---3--:R-:W-:Y:S05]  /*e1c0*/  @!P1 NANOSLEEP.SYNCS 0x989680 ;  /* 0x009896800000995d */ /* 0x008fea0003900000 */
[----:B------:R-:W3:Y:S02]  /*e1d0*/  @!P1 SYNCS.PHASECHK.TRANS64 P1, [R5+URZ+0x2d850], R0 ;  /* 0x02d85000050095a7 */ /* 0x000ee4000802007f */
[----:B---3--:R-:W-:Y:S05]  /*e1e0*/  @!P1 BRA `(.L_x_189) ;  /* 0xfffffffc00ec9947 */ /* 0x008fea000383ffff */
[----:B------:R-:W-:Y:S05]  /*e1f0*/  BRA `(.L_x_188) ;  /* 0xffffff8400ec7947 */ /* 0x000fea000383ffff */
.L_x_224:
[----:B------:R-:W0:Y:S01]  /*e200*/  S2R R20, SR_TID.X ;  /* 0x0000000000147919 */ /* 0x000e220000002100 */
[----:B------:R-:W-:Y:S01]  /*e210*/  BSSY B0, `(.L_x_288) ;  /* 0x000000a000007945 */ /* 0x000fe20003800000 */
[----:B------:R-:W-:Y:S01]  /*e220*/  IMAD.MOV.U32 R12, RZ, RZ, RZ ;  /* 0x000000ffff0c7224 */ /* 0x000fe200078e00ff */
[----:B------:R-:W-:Y:S01]  /*e230*/  MOV R11, 0x1f ;  /* 0x0000001f000b7802 */ /* 0x000fe20000000f00 */
[----:B------:R-:W-:Y:S01]  /*e240*/  IMAD.MOV.U32 R15, RZ, RZ, -0x1 ;  /* 0xffffffffff0f7424 */ /* 0x000fe200078e00ff */
[----:B0-----:R-:W-:-:S04]  /*e250*/  SHF.R.U32.HI R9, RZ, 0x5, R20 ;  /* 0x00000005ff097819 */ /* 0x001fc80000011614 */
[----:B------:R-:W-:-:S05]  /*e260*/  LOP3.LUT R9, R9, 0x3, RZ, 0xc0, !PT ;  /* 0x0000000309097812 */ /* 0x000fca00078ec0ff */
[----:B------:R-:W-:-:S07]  /*e270*/  IMAD.MOV.U32 R13, RZ, RZ, R9 ;  /* 0x000000ffff0d7224 */ /* 0x000fce00078e0009 */
[----:B-----5:R-:W-:Y:S05]  /*e280*/  WARPSYNC.COLLECTIVE R15, `(.L_x_289) ;  /* 0x000000000f087348 */ /* 0x020fea0003c00000 */
[----:B------:R0:W1:Y:S02]  /*e290*/  SHFL.IDX P6, R14, R13, R12, R11 ;  /* 0x0000000c0d0e7389 */ /* 0x00006400000c000b */
[----:B01---5:R-:W-:Y:S01]  /*e2a0*/  ENDCOLLECTIVE ;  /* 0x000000000000791b */ /* 0x023fe20003800000 */
.L_x_289:
[----:B------:R-:W-:Y:S05]  /*e2b0*/  BSYNC B0 ;  /* 0x0000000000007941 */ /* 0x000fea0003800000 */
.L_x_288:
[----:B------:R-:W-:Y:S05]  /*e2c0*/  BRA `(.L_x_290) ;  /* 0xffffffc000cc7947 */ /* 0x000fea000383ffff */
.L_x_227:
[----:B-1----:R1:W2:Y:S02]  /*e2d0*/  SYNCS.PHASECHK.TRANS64.TRYWAIT P0, [R2+URZ+0x2d840], R3 ;  /* 0x02d84003020075a7 */ /* 0x0022a4000800017f */
[----:B--2---:R-:W-:Y:S05]  /*e2e0*/  @!P0 NANOSLEEP.SYNCS 0x989680 ;  /* 0x009896800000895d */ /* 0x004fea0003900000 */
[----:B------:R-:W2:Y:S02]  /*e2f0*/  @!P0 SYNCS.PHASECHK.TRANS64 P0, [R2+URZ+0x2d840], R3 ;  /* 0x02d84003020085a7 */ /* 0x000ea4000800007f */
[----:B--2---:R-:W-:Y:S05]  /*e300*/  @!P0 BRA `(.L_x_227) ;  /* 0xfffffffc00f08947 */ /* 0x004fea000383ffff */
[----:B------:R-:W-:Y:S05]  /*e310*/  BRA `(.L_x_291) ;  /* 0xffffffc4002c7947 */ /* 0x000fea000383ffff */
.L_x_228:
[----:B------:R-:W-:Y:S01]  /*e320*/  BSSY B0, `(.L_x_292) ;  /* 0x0000008000007945 */ /* 0x000fe20003800000 */
[----:B------:R-:W-:Y:S01]  /*e330*/  IMAD.MOV.U32 R13, RZ, RZ, R6 ;  /* 0x000000ffff0d7224 */ /* 0x000fe200078e0006 */
[----:B------:R-:W-:Y:S01]  /*e340*/  MOV R15, 0xffffffff ;  /* 0xffffffff000f7802 */ /* 0x000fe20000000f00 */
[----:B------:R-:W-:Y:S02]  /*e350*/  IMAD.MOV.U32 R12, RZ, RZ, RZ ;  /* 0x000000ffff0c7224 */ /* 0x000fe400078e00ff */
[----:B------:R-:W-:-:S07]  /*e360*/  IMAD.MOV.U32 R11, RZ, RZ, 0x1c1f ;  /* 0x00001c1fff0b7424 */ /* 0x000fce00078e00ff */
[----:B------:R-:W-:Y:S05]  /*e370*/  WARPSYNC.COLLECTIVE R15, `(.L_x_293) ;  /* 0x000000000f087348 */ /* 0x000fea0003c00000 */
[----:B------:R0:W1:Y:S02]  /*e380*/  SHFL.IDX P6, R14, R13, R12, R11 ;  /* 0x0000000c0d0e7389 */ /* 0x00006400000c000b */
[----:B01----:R-:W-:Y:S01]  /*e390*/  ENDCOLLECTIVE ;  /* 0x000000000000791b */ /* 0x003fe20003800000 */
.L_x_293:
[----:B------:R-:W-:Y:S05]  /*e3a0*/  BSYNC B0 ;  /* 0x0000000000007941 */ /* 0x000fea0003800000 */
.L_x_292:
[----:B------:R-:W-:Y:S01]  /*e3b0*/  IMAD.MOV.U32 R13, RZ, RZ, R0 ;  /* 0x000000ffff0d7224 */ /* 0x000fe200078e0000 */
[----:B------:R-:W-:Y:S01]  /*e3c0*/  MOV R15, 0xffffffff ;  /* 0xffffffff000f7802 */ /* 0x000fe20000000f00 */
[----:B------:R-:W-:Y:S02]  /*e3d0*/  IMAD.MOV.U32 R12, RZ, RZ, RZ ;  /* 0x000000ffff0c7224 */ /* 0x000fe400078e00ff */
[----:B------:R-:W-:Y:S02]  /*e3e0*/  IMAD.MOV.U32 R11, RZ, RZ, 0x1c1f ;  /* 0x00001c1fff0b7424 */ /* 0x000fe400078e00ff */
[----:B------:R-:W-:Y:S02]  /*e3f0*/  IMAD.MOV.U32 R4, RZ, RZ, R14 ;  /* 0x000000ffff047224 */ /* 0x000fe400078e000e */
[----:B------:R-:W-:-:S07]  /*e400*/  @P0 IMAD R8, R7, 0x2, R23 ;  /* 0x0000000207080824 */ /* 0x000fce00078e0217 */
[----:B------:R-:W-:Y:S05]  /*e410*/  WARPSYNC.COLLECTIVE R15, `(.L_x_294) ;  /* 0x000000000f087348 */ /* 0x000fea0003c00000 */
[----:B------:R0:W1:Y:S02]  /*e420*/  SHFL.IDX P6, R14, R13, R12, R11 ;  /* 0x0000000c0d0e7389 */ /* 0x00006400000c000b */
[----:B01----:R-:W-:Y:S01]  /*e430*/  ENDCOLLECTIVE ;  /* 0x000000000000791b */ /* 0x003fe20003800000 */
.L_x_294:
[----:B------:R-:W-:Y:S01]  /*e440*/  IMAD.MOV.U32 R13, RZ, RZ, R6 ;  /* 0x000000ffff0d7224 */ /* 0x000fe200078e0006 */
[----:B------:R-:W-:Y:S01]  /*e450*/  MOV R12, 0x1 ;  /* 0x00000001000c7802 */ /* 0x000fe20000000f00 */
[----:B------:R-:W-:-:S07]  /*e460*/  IMAD.MOV.U32 R5, RZ, RZ, R14 ;  /* 0x000000ffff057224 */ /* 0x000fce00078e000e */
[----:B------:R-:W-:Y:S05]  /*e470*/  WARPSYNC.COLLECTIVE R15, `(.L_x_295) ;  /* 0x000000000f087348 */ /* 0x000fea0003c00000 */
[----:B------:R0:W1:Y:S02]  /*e480*/  SHFL.IDX P6, R14, R13, R12, R11 ;  /* 0x0000000c0d0e7389 */ /* 0x00006400000c000b */
[----:B01----:R-:W-:Y:S01]  /*e490*/  ENDCOLLECTIVE ;  /* 0x000000000000791b */ /* 0x003fe20003800000 */
.L_x_295:
[----:B------:R-:W-:-:S05]  /*e4a0*/  @P0 LEA R5, P1, R9, R5, 0x1 ;  /* 0x0000000509050211 */ /* 0x000fca00078208ff */
[----:B------:R-:W-:Y:S01]  /*e4b0*/  @P0 IMAD.X R4, RZ, RZ, R4, P1 ;  /* 0x000000ffff040224 */ /* 0x000fe200008e0604 */
[----:B------:R-:W-:-:S04]  /*e4c0*/  ISETP.GE.AND P1, PT, R3, 0x21, PT ;  /* 0x000000210300780c */ /* 0x000fc80003f26270 */
        /* <DEDUP_REMOVED lines=9> */
[----:B------:R0:W-:Y:S02]  /*e560*/  @P0 LDGSTS.E.BYPASS.LTC128B.128 [R8+0x19400], desc[UR36][R4.64+0x80], !P2 ;  /* 0x1940008004080fae */ /* 0x0001e4000d101d64 */
[----:B0-----:R-:W-:Y:S01]  /*e570*/  IMAD.MOV.U32 R4, RZ, RZ, R14 ;  /* 0x000000ffff047224 */ /* 0x001fe200078e000e */
[----:B------:R-:W-:-:S07]  /*e580*/  @P1 LEA R8, R7, R23, 0x1 ;  /* 0x0000001707081211 */ /* 0x000fce00078e08ff */
[----:B------:R-:W-:Y:S05]  /*e590*/  WARPSYNC.COLLECTIVE R15, `(.L_x_296) ;  /* 0x000000000f087348 */ /* 0x000fea0003c00000 */
[----:B------:R0:W1:Y:S02]  /*e5a0*/  SHFL.IDX P6, R14, R13, R12, R11 ;  /* 0x0000000c0d0e7389 */ /* 0x00006400000c000b */
[----:B01----:R-:W-:Y:S01]  /*e5b0*/  ENDCOLLECTIVE ;  /* 0x000000000000791b */ /* 0x003fe20003800000 */
.L_x_296:
[----:B------:R-:W-:Y:S02]  /*e5c0*/  IMAD.MOV.U32 R13, RZ, RZ, R6 ;  /* 0x000000ffff0d7224 */ /* 0x000fe400078e0006 */
[----:B------:R-:W-:Y:S02]  /*e5d0*/  IMAD.MOV.U32 R12, RZ, RZ, 0x2 ;  /* 0x00000002ff0c7424 */ /* 0x000fe400078e00ff */
[----:B------:R-:W-:-:S07]  /*e5e0*/  IMAD.MOV.U32 R5, RZ, RZ, R14 ;  /* 0x000000ffff057224 */ /* 0x000fce00078e000e */
[----:B------:R-:W-:Y:S05]  /*e5f0*/  WARPSYNC.COLLECTIVE R15, `(.L_x_297) ;  /* 0x000000000f087348 */ /* 0x000fea0003c00000 */
[----:B------:R0:W1:Y:S02]  /*e600*/  SHFL.IDX P6, R14, R13, R12, R11 ;  /* 0x0000000c0d0e7389 */ /* 0x00006400000c000b */
[----:B01----:R-:W-:Y:S01]  /*e610*/  ENDCOLLECTIVE ;  /* 0x000000000000791b */ /* 0x003fe20003800000 */
.L_x_297:
        /* <DEDUP_REMOVED lines=17> */
.L_x_298:
[----:B------:R-:W-:Y:S02]  /*e730*/  @P1 IMAD R8, R7, 0x2, R23 ;  /* 0x0000000207081824 */ /* 0x000fe400078e0217 */
[----:B------:R-:W-:Y:S02]  /*e740*/  IMAD.MOV.U32 R13, RZ, RZ, R6 ;  /* 0x000000ffff0d7224 */ /* 0x000fe400078e0006 */
[----:B------:R-:W-:Y:S01]  /*e750*/  IMAD.MOV.U32 R12, RZ, RZ, 0x3 ;  /* 0x00000003ff0c7424 */ /* 0x000fe200078e00ff */
[----:B------:R-:W-:-:S07]  /*e760*/  MOV R5, R14 ;  /* 0x0000000e00057202 */ /* 0x000fce0000000f00 */
[----:B------:R-:W-:Y:S05]  /*e770*/  WARPSYNC.COLLECTIVE R15, `(.L_x_299) ;  /* 0x000000000f087348 */ /* 0x000fea0003c00000 */
[----:B------:R0:W1:Y:S02]  /*e780*/  SHFL.IDX P6, R14, R13, R12, R11 ;  /* 0x0000000c0d0e7389 */ /* 0x00006400000c000b */
[----:B01----:R-:W-:Y:S01]  /*e790*/  ENDCOLLECTIVE ;  /* 0x000000000000791b */ /* 0x003fe20003800000 */
.L_x_299:
[----:B------:R-:W-:-:S05]  /*e7a0*/  @P1 LEA R5, P0, R9, R5, 0x1 ;  /* 0x0000000509051211 */ /* 0x000fca00078008ff */
[----:B------:R-:W-:-:S05]  /*e7b0*/  @P1 IMAD.X R4, RZ, RZ, R4, P0 ;  /* 0x000000ffff041224 */ /* 0x000fca00000e0604 */
[----:B------:R-:W-:Y:S01]  /*e7c0*/  @P1 LOP3.LUT R5, R5, R4, RZ, 0x3c, !PT ;  /* 0x0000000405051212 */ /* 0x000fe200078e3cff */
[----:B------:R-:W-:-:S03]  /*e7d0*/  IMAD.MOV.U32 R13, RZ, RZ, R0 ;  /* 0x000000ffff0d7224 */ /* 0x000fc600078e0000 */
[----:B------:R-:W-:-:S04]  /*e7e0*/  @P1 LOP3.LUT R4, R5, R4, RZ, 0x3c, !PT ;  /* 0x0000000405041212 */ /* 0x000fc800078e3cff */
[----:B------:R-:W-:Y:S02]  /*e7f0*/  @P1 LOP3.LUT R5, R5, R4, RZ, 0x3c, !PT ;  /* 0x0000000405051212 */ /* 0x000fe400078e3cff */
[----:B------:R-:W-:-:S03]  /*e800*/  MOV R6, R14 ;  /* 0x0000000e00067202 */ /* 0x000fc60000000f00 */
[----:B------:R-:W-:Y:S01]  /*e810*/  @!PT LDS RZ, [RZ] ;  /* 0x00000000fffff984 */ /* 0x000fe20000000800 */
[----:B------:R-:W-:Y:S01]  /*e820*/  @!PT LDS RZ, [RZ] ;  /* 0x00000000fffff984 */ /* 0x000fe20000000800 */
[----:B------:R-:W-:Y:S01]  /*e830*/  @!PT LDS RZ, [RZ] ;  /* 0x00000000fffff984 */ /* 0x000fe20000000800 */
[----:B------:R0:W-:Y:S04]  /*e840*/  @P1 LDGSTS.E.BYPASS.LTC128B.128 [R8+0x16400], desc[UR36][R4.64], !P4 ;  /* 0x1640000004081fae */ /* 0x0001e8000e101d64 */
[----:B0-----:R-:W-:Y:S05]  /*e850*/  WARPSYNC.COLLECTIVE R15, `(.L_x_300) ;  /* 0x000000000f087348 */ /* 0x001fea0003c00000 */
[----:B------:R1:W2:Y:S02]  /*e860*/  SHFL.IDX P6, R14, R13, R12, R11 ;  /* 0x0000000c0d0e7389 */ /* 0x0002a400000c000b */
[----:B012---:R-:W-:Y:S01]  /*e870*/  ENDCOLLECTIVE ;  /* 0x000000000000791b */ /* 0x007fe20003800000 */
.L_x_300:
[----:B------:R-:W-:Y:S01]  /*e880*/  @!PT LDS RZ, [RZ] ;  /* 0x00000000fffff984 */ /* 0x000fe20000000800 */
[----:B------:R-:W-:Y:S01]  /*e890*/  @!PT LDS RZ, [RZ] ;  /* 0x00000000fffff984 */ /* 0x000fe20000000800 */
[----:B------:R-:W-:Y:S01]  /*e8a0*/  @!PT LDS RZ, [RZ] ;  /* 0x00000000fffff984 */ /* 0x000fe20000000800 */
[----:B------:R0:W-:Y:S04]  /*e8b0*/  @P1 LDGSTS.E.BYPASS.LTC128B.128 [R8+0x18400], desc[UR36][R4.64+0x40], !P3 ;  /* 0x1840004004081fae */ /* 0x0001e8000d901d64 */
[----:B------:R0:W-:Y:S01]  /*e8c0*/  @P1 LDGSTS.E.BYPASS.LTC128B.128 [R8+0x1a400], desc[UR36][R4.64+0x80], !P2 ;  /* 0x1a40008004081fae */ /* 0x0001e2000d101d64 */
[----:B------:R-:W-:Y:S01]  /*e8d0*/  IMAD.MOV.U32 R0, RZ, RZ, R14 ;  /* 0x000000ffff007224 */ /* 0x000fe200078e000e */
[----:B------:R-:W-:Y:S06]  /*e8e0*/  BRA `(.L_x_301) ;  /* 0xffffffc000f07947 */ /* 0x000fec000383ffff */
.L_x_233:
[----:B------:R-:W2:Y:S04]  /*e8f0*/  LDL.LU R11, [R1+0x28] ;  /* 0x00002800010b7983 */ /* 0x000ea80000300800 */
[----:B------:R0:W5:Y:S01]  /*e900*/  LDL R9, [R1+0x18] ;  /* 0x0000180001097983 */ /* 0x0001620000100800 */
[----:B------:R-:W-:Y:S02]  /*e910*/  IMAD.MOV.U32 R13, RZ, RZ, R0 ;  /* 0x000000ffff0d7224 */ /* 0x000fe400078e0000 */
[----:B------:R-:W-:Y:S02]  /*e920*/  IMAD.MOV.U32 R12, RZ, RZ, RZ ;  /* 0x000000ffff0c7224 */ /* 0x000fe400078e00ff */
[----:B------:R-:W-:Y:S02]  /*e930*/  IMAD.MOV.U32 R15, RZ, RZ, -0x1 ;  /* 0xffffffffff0f7424 */ /* 0x000fe400078e00ff */
[----:B------:R-:W-:-:S02]  /*e940*/  IMAD R17, R17, 0xc0, R21 ;  /* 0x000000c011117824 */ /* 0x000fc400078e0215 */
[----:B--2---:R-:W-:Y:S01]  /*e950*/  IMAD R2, R11, R10, RZ ;  /* 0x0000000a0b027224 */ /* 0x004fe200078e02ff */
[----:B0-----:R-:W-:-:S07]  /*e960*/  MOV R11, 0x1c1f ;  /* 0x00001c1f000b7802 */ /* 0x001fce0000000f00 */
[----:B-----5:R-:W-:Y:S05]  /*e970*/  WARPSYNC.COLLECTIVE R15, `(.L_x_302) ;  /* 0x000000000f087348 */ /* 0x020fea0003c00000 */
[----:B------:R0:W1:Y:S02]  /*e980*/  SHFL.IDX P6, R14, R13, R12, R11 ;  /* 0x0000000c0d0e7389 */ /* 0x00006400000c000b */
[----:B01---5:R-:W-:Y:S01]  /*e990*/  ENDCOLLECTIVE ;  /* 0x000000000000791b */ /* 0x023fe20003800000 */
.L_x_302:
[----:B------:R-:W-:Y:S02]  /*e9a0*/  IMAD.MOV.U32 R13, RZ, RZ, R4 ;  /* 0x000000ffff0d7224 */ /* 0x000fe400078e0004 */
[----:B------:R-:W-:-:S07]  /*e9b0*/  IMAD.MOV.U32 R6, RZ, RZ, R14 ;  /* 0x000000ffff067224 */ /* 0x000fce00078e000e */
[----:B------:R-:W-:Y:S05]  /*e9c0*/  WARPSYNC.COLLECTIVE R15, `(.L_x_303) ;  /* 0x000000000f087348 */ /* 0x000fea0003c00000 */
[----:B------:R0:W1:Y:S02]  /*e9d0*/  SHFL.IDX P6, R14, R13, R12, R11 ;  /* 0x0000000c0d0e7389 */ /* 0x00006400000c000b */
[----:B01----:R-:W-:Y:S01]  /*e9e0*/  ENDCOLLECTIVE ;  /* 0x000000000000791b */ /* 0x003fe20003800000 */
.L_x_303:
[----:B------:R-:W-:Y:S01]  /*e9f0*/  ISETP.GE.AND P2, PT, R17, R2, PT ;  /* 0x000000021100720c */ /* 0x000fe20003f46270 */
[----:B------:R-:W-:Y:S01]  /*ea00*/  IMAD.MOV.U32 R13, RZ, RZ, R0 ;  /* 0x000000ffff0d7224 */ /* 0x000fe200078e0000 */
[----:B------:R-:W-:Y:S01]  /*ea10*/  MOV R12, 0x1 ;  /* 0x00000001000c7802 */ /* 0x000fe20000000f00 */
[----:B------:R-:W-:-:S10]  /*ea20*/  IMAD.MOV.U32 R5, RZ, RZ, R14 ;  /* 0x000000ffff057224 */ /* 0x000fd400078e000e */
[----:B------:R-:W-:Y:S05]  /*ea30*/  WARPSYNC.COLLECTIVE R15, `(.L_x_304) ;  /* 0x000000000f087348 */ /* 0x000fea0003c00000 */
[----:B------:R0:W1:Y:S02]  /*ea40*/  SHFL.IDX P6, R14, R13, R12, R11 ;  /* 0x0000000c0d0e7389 */ /* 0x00006400000c000b */
[----:B01----:R-:W-:Y:S01]  /*ea50*/  ENDCOLLECTIVE ;  /* 0x000000000000791b */ /* 0x003fe20003800000 */
.L_x_304:
[----:B------:R-:W-:-:S04]  /*ea60*/  @!P2 LEA R5, P4, R20, R5, 0x1 ;  /* 0x000000051405a211 */ /* 0x000fc800078808ff */
[----:B------:R-:W-:-:S05]  /*ea70*/  @!P2 IADD3.X R6, RZ, R6, RZ, P4, !PT ;  /* 0x00000006ff06a210 */ /* 0x000fca00027fe4ff */
[----:B------:R-:W-:Y:S02]  /*ea80*/  @!P2 IMAD.MOV.U32 R7, RZ, RZ, R6 ;  /* 0x000000ffff07a224 */ /* 0x000fe400078e0006 */
[----:B------:R-:W-:Y:S02]  /*ea90*/  @!P2 IMAD.MOV.U32 R6, RZ, RZ, R5 ;  /* 0x000000ffff06a224 */ /* 0x000fe400078e0005 */
[----:B------:R-:W-:-:S03]  /*eaa0*/  IMAD.MOV.U32 R13, RZ, RZ, R4 ;  /* 0x000000ffff0d7224 */ /* 0x000fc600078e0004 */
[----:B------:R-:W-:Y:S01]  /*eab0*/  @!PT LDS RZ, [RZ] ;  /* 0x00000000fffff984 */ /* 0x000fe20000000800 */
[----:B------:R-:W-:Y:S01]  /*eac0*/  @!PT LDS RZ, [RZ] ;  /* 0x00000000fffff984 */ /* 0x000fe20000000800 */
[----:B------:R-:W-:Y:S01]  /*ead0*/  @!PT LDS RZ, [RZ] ;  /* 0x00000000fffff984 */ /* 0x000fe20000000800 */
[----:B------:R-:W-:Y:S04]  /*eae0*/  @!P2 LDGSTS.E.BYPASS.LTC128B.128 [R9+0xc400], desc[UR36][R6.64], !P3 ;  /* 0x0c4000000609afae */ /* 0x000fe8000d901d64 */
[----:B------:R-:W-:Y:S04]  /*eaf0*/  @!P2 LDGSTS.E.BYPASS.LTC128B.128 [R9+0xf400], desc[UR36][R6.64+0x40], !P0 ;  /* 0x0f4000400609afae */ /* 0x000fe8000c101d64 */
[----:B------:R0:W-:Y:S02]  /*eb00*/  @!P2 LDGSTS.E.BYPASS.LTC128B.128 [R9+0x12400], desc[UR36][R6.64+0x80], !P1 ;  /* 0x124000800609afae */ /* 0x0001e4000c901d64 */
[----:B0-----:R-:W-:-:S07]  /*eb10*/  IMAD.MOV.U32 R7, RZ, RZ, R14 ;  /* 0x000000ffff077224 */ /* 0x001fce00078e000e */
[----:B------:R-:W-:Y:S05]  /*eb20*/  WARPSYNC.COLLECTIVE R15, `(.L_x_305) ;  /* 0x000000000f087348 */ /* 0x000fea0003c00000 */
[----:B------:R0:W1:Y:S02]  /*eb30*/  SHFL.IDX P6, R14, R13, R12, R11 ;  /* 0x0000000c0d0e7389 */ /* 0x00006400000c000b */
[----:B01----:R-:W-:Y:S01]  /*eb40*/  ENDCOLLECTIVE ;  /* 0x000000000000791b */ /* 0x003fe20003800000 */
.L_x_305:
[----:B------:R-:W-:-:S05]  /*eb50*/  VIADD R5, R17, 0x20 ;  /* 0x0000002011057836 */ /* 0x000fca0000000000 */
[----:B------:R-:W-:Y:S01]  /*eb60*/  ISETP.GE.AND P2, PT, R5, R2, PT ;  /* 0x000000020500720c */ /* 0x000fe20003f46270 */
[----:B------:R-:W-:Y:S02]  /*eb70*/  IMAD.MOV.U32 R13, RZ, RZ, R0 ;  /* 0x000000ffff0d7224 */ /* 0x000fe400078e0000 */
[----:B------:R-:W-:Y:S02]  /*eb80*/  IMAD.MOV.U32 R12, RZ, RZ, 0x2 ;  /* 0x00000002ff0c7424 */ /* 0x000fe400078e00ff */
[----:B------:R-:W-:-:S08]  /*eb90*/  IMAD.MOV.U32 R5, RZ, RZ, R14 ;  /* 0x000000ffff057224 */ /* 0x000fd000078e000e */
[----:B------:R-:W-:Y:S05]  /*eba0*/  WARPSYNC.COLLECTIVE R15, `(.L_x_306) ;  /* 0x000000000f087348 */ /* 0x000fea0003c00000 */
[----:B------:R0:W1:Y:S02]  /*ebb0*/  SHFL.IDX P6, R14, R13, R12, R11 ;  /* 0x0000000c0d0e7389 */ /* 0x00006400000c000b */
[----:B01----:R-:W-:Y:S01]  /*ebc0*/  ENDCOLLECTIVE ;  /* 0x000000000000791b */ /* 0x003fe20003800000 */
.L_x_306:
[----:B------:R-:W-:-:S04]  /*ebd0*/  @!P2 LEA R5, P4, R20, R5, 0x1 ;  /* 0x000000051405a211 */ /* 0x000fc800078808ff */
[----:B------:R-:W-:Y:S01]  /*ebe0*/  @!P2 MOV R6, R5 ;  /* 0x000000050006a202 */ /* 0x000fe20000000f00 */
[----:B------:R-:W-:-:S05]  /*ebf0*/  @!P2 IMAD.X R7, RZ, RZ, R7, P4 ;  /* 0x000000ffff07a224 */ /* 0x000fca00020e0607 */
[----:B------:R-:W-:Y:S01]  /*ec00*/  @!PT LDS RZ, [RZ] ;  /* 0x00000000fffff984 */ /* 0x000fe20000000800 */
[----:B------:R-:W-:Y:S01]  /*ec10*/  @!PT LDS RZ, [RZ] ;  /* 0x00000000fffff984 */ /* 0x000fe20000000800 */
[----:B------:R-:W-:Y:S01]  /*ec20*/  @!PT LDS RZ, [RZ] ;  /* 0x00000000fffff984 */ /* 0x000fe20000000800 */
[----:B------:R-:W-:Y:S01]  /*ec30*/  @!P2 LDGSTS.E.BYPASS.LTC128B.128 [R9+0xcc00], desc[UR36][R6.64], !P3 ;  /* 0x0cc000000609afae */ /* 0x000fe2000d901d64 */
[----:B------:R-:W-:-:S03]  /*ec40*/  MOV R13, R4 ;  /* 0x00000004000d7202 */ /* 0x000fc60000000f00 */
[----:B------:R-:W-:Y:S04]  /*ec50*/  @!P2 LDGSTS.E.BYPASS.LTC128B.128 [R9+0xfc00], desc[UR36][R6.64+0x40], !P0 ;  /* 0x0fc000400609afae */ /* 0x000fe8000c101d64 */
[----:B------:R0:W-:Y:S02]  /*ec60*/  @!P2 LDGSTS.E.BYPASS.LTC128B.128 [R9+0x12c00], desc[UR36][R6.64+0x80], !P1 ;  /* 0x12c000800609afae */ /* 0x0001e4000c901d64 */
[----:B0-----:R-:W-:-:S07]  /*ec70*/  IMAD.MOV.U32 R7, RZ, RZ, R14 ;  /* 0x000000ffff077224 */ /* 0x001fce00078e000e */
[----:B------:R-:W-:Y:S05]  /*ec80*/  WARPSYNC.COLLECTIVE R15, `(.L_x_307) ;  /* 0x000000000f087348 */ /* 0x000fea0003c00000 */
[----:B------:R0:W1:Y:S02]  /*ec90*/  SHFL.IDX P6, R14, R13, R12, R11 ;  /* 0x0000000c0d0e7389 */ /* 0x00006400000c000b */
[----:B01----:R-:W-:Y:S01]  /*eca0*/  ENDCOLLECTIVE ;  /* 0x000000000000791b */ /* 0x003fe20003800000 */
.L_x_307:
[----:B------:R-:W-:-:S05]  /*ecb0*/  VIADD R5, R17, 0x40 ;  /* 0x0000004011057836 */ /* 0x000fca0000000000 */
[----:B------:R-:W-:Y:S01]  /*ecc0*/  ISETP.GE.AND P2, PT, R5, R2, PT ;  /* 0x000000020500720c */ /* 0x000fe20003f46270 */
[----:B------:R-:W-:Y:S01]  /*ecd0*/  IMAD.MOV.U32 R13, RZ, RZ, R0 ;  /* 0x000000ffff0d7224 */ /* 0x000fe200078e0000 */
[----:B------:R-:W-:Y:S01]  /*ece0*/  MOV R12, 0x3 ;  /* 0x00000003000c7802 */ /* 0x000fe20000000f00 */
[----:B------:R-:W-:-:S10]  /*ecf0*/  IMAD.MOV.U32 R5, RZ, RZ, R14 ;  /* 0x000000ffff057224 */ /* 0x000fd400078e000e */
[----:B------:R-:W-:Y:S05]  /*ed00*/  WARPSYNC.COLLECTIVE R15, `(.L_x_308) ;  /* 0x000000000f087348 */ /* 0x000fea0003c00000 */
[----:B------:R0:W1:Y:S02]  /*ed10*/  SHFL.IDX P6, R14, R13, R12, R11 ;  /* 0x0000000c0d0e7389 */ /* 0x00006400000c000b */
[----:B01----:R-:W-:Y:S01]  /*ed20*/  ENDCOLLECTIVE ;  /* 0x000000000000791b */ /* 0x003fe20003800000 */
.L_x_308:
[----:B------:R-:W-:Y:S01]  /*ed30*/  @!P2 LEA R5, P4, R20, R5, 0x1 ;  /* 0x000000051405a211 */ /* 0x000fe200078808ff */
[----:B------:R-:W-:Y:S02]  /*ed40*/  IMAD.MOV.U32 R13, RZ, RZ, R4 ;  /* 0x000000ffff0d7224 */ /* 0x000fe400078e0004 */
[----:B------:R-:W-:-:S10]  /*ed50*/  IMAD.MOV.U32 R0, RZ, RZ, R14 ;  /* 0x000000ffff007224 */ /* 0x000fd400078e000e */
[----:B------:R-:W-:Y:S05]  /*ed60*/  WARPSYNC.COLLECTIVE R15, `(.L_x_309) ;  /* 0x000000000f087348 */ /* 0x000fea0003c00000 */
[----:B------:R0:W1:Y:S02]  /*ed70*/  SHFL.IDX P6, R14, R13, R12, R11 ;  /* 0x0000000c0d0e7389 */ /* 0x00006400000c000b */
[----:B01----:R-:W-:Y:S01]  /*ed80*/  ENDCOLLECTIVE ;  /* 0x000000000000791b */ /* 0x003fe20003800000 */
.L_x_309:
[----:B------:R-:W-:Y:S02]  /*ed90*/  @!P2 IMAD.X R7, RZ, RZ, R7, P4 ;  /* 0x000000ffff07a224 */ /* 0x000fe400020e0607 */
[----:B------:R-:W-:Y:S02]  /*eda0*/  @!P2 IMAD.MOV.U32 R6, RZ, RZ, R5 ;  /* 0x000000ffff06a224 */ /* 0x000fe400078e0005 */
[----:B------:R-:W-:-:S03]  /*edb0*/  VIADD R5, R17, 0x60 ;  /* 0x0000006011057836 */ /* 0x000fc60000000000 */
[----:B------:R-:W-:Y:S01]  /*edc0*/  @!PT LDS RZ, [RZ] ;  /* 0x00000000fffff984 */ /* 0x000fe20000000800 */
[----:B------:R-:W-:Y:S01]  /*edd0*/  @!PT LDS RZ, [RZ] ;  /* 0x00000000fffff984 */ /* 0x000fe20000000800 */
[----:B------:R-:W-:Y:S01]  /*ede0*/  @!PT LDS RZ, [RZ] ;  /* 0x00000000fffff984 */ /* 0x000fe20000000800 */
[----:B------:R0:W-:Y:S04]  /*edf0*/  @!P2 LDGSTS.E.BYPASS.LTC128B.128 [R9+0xd400], desc[UR36][R6.64], !P3 ;  /* 0x0d4000000609afae */ /* 0x0001e8000d901d64 */
[----:B------:R0:W-:Y:S04]  /*ee00*/  @!P2 LDGSTS.E.BYPASS.LTC128B.128 [R9+0x10400], desc[UR36][R6.64+0x40], !P0 ;  /* 0x104000400609afae */ /* 0x0001e8000c101d64 */
[----:B------:R0:W-:Y:S01]  /*ee10*/  @!P2 LDGSTS.E.BYPASS.LTC128B.128 [R9+0x13400], desc[UR36][R6.64+0x80], !P1 ;  /* 0x134000800609afae */ /* 0x0001e2000c901d64 */
[----:B------:R-:W-:Y:S01]  /*ee20*/  ISETP.GE.AND P2, PT, R5, R2, PT ;  /* 0x000000020500720c */ /* 0x000fe20003f46270 */
[----:B------:R-:W-:-:S02]  /*ee30*/  IMAD.MOV.U32 R13, RZ, RZ, R3 ;  /* 0x000000ffff0d7224 */ /* 0x000fc400078e0003 */
[----:B------:R-:W-:Y:S02]  /*ee40*/  IMAD.MOV.U32 R12, RZ, RZ, RZ ;  /* 0x000000ffff0c7224 */ /* 0x000fe400078e00ff */
[----:B------:R-:W-:-:S08]  /*ee50*/  IMAD.MOV.U32 R4, RZ, RZ, R14 ;  /* 0x000000ffff047224 */ /* 0x000fd000078e000e */
[----:B0-----:R-:W-:Y:S05]  /*ee60*/  WARPSYNC.COLLECTIVE R15, `(.L_x_310) ;  /* 0x000000000f087348 */ /* 0x001fea0003c00000 */
[----:B------:R1:W2:Y:S02]  /*ee70*/  SHFL.IDX P6, R14, R13, R12, R11 ;  /* 0x0000000c0d0e7389 */ /* 0x0002a400000c000b */
[----:B012---:R-:W-:Y:S01]  /*ee80*/  ENDCOLLECTIVE ;  /* 0x000000000000791b */ /* 0x007fe20003800000 */
.L_x_310:
[----:B------:R-:W-:-:S04]  /*ee90*/  @!P2 LEA R4, P4, R20, R4, 0x1 ;  /* 0x000000041404a211 */ /* 0x000fc800078808ff */
[----:B------:R-:W-:-:S05]  /*eea0*/  @!P2 IADD3.X R0, RZ, R0, RZ, P4, !PT ;  /* 0x00000000ff00a210 */ /* 0x000fca00027fe4ff */
[----:B------:R-:W-:Y:S02]  /*eeb0*/  @!P2 IMAD.MOV.U32 R5, RZ, RZ, R0 ;  /* 0x000000ffff05a224 */ /* 0x000fe400078e0000 */
[----:B------:R-:W-:Y:S02]  /*eec0*/  VIADD R0, R17, 0x80 ;  /* 0x0000008011007836 */ /* 0x000fe40000000000 */
[----:B------:R-:W-:Y:S01]  /*eed0*/  IMAD.MOV.U32 R13, RZ, RZ, R8 ;  /* 0x000000ffff0d7224 */ /* 0x000fe200078e0008 */
[----:B------:R-:W-:Y:S01]  /*eee0*/  @!PT LDS RZ, [RZ] ;  /* 0x00000000fffff984 */ /* 0x000fe20000000800 */
[----:B------:R-:W-:Y:S01]  /*eef0*/  @!PT LDS RZ, [RZ] ;  /* 0x00000000fffff984 */ /* 0x000fe20000000800 */
[----:B------:R-:W-:Y:S01]  /*ef00*/  @!PT LDS RZ, [RZ] ;  /* 0x00000000fffff984 */ /* 0x000fe20000000800 */
[----:B------:R0:W-:Y:S04]  /*ef10*/  @!P2 LDGSTS.E.BYPASS.LTC128B.128 [R9+0xdc00], desc[UR36][R4.64], !P3 ;  /* 0x0dc000000409afae */ /* 0x0001e8000d901d64 */
[----:B------:R0:W-:Y:S04]  /*ef20*/  @!P2 LDGSTS.E.BYPASS.LTC128B.128 [R9+0x10c00], desc[UR36][R4.64+0x40], !P0 ;  /* 0x10c000400409afae */ /* 0x0001e8000c101d64 */
[----:B------:R0:W-:Y:S01]  /*ef30*/  @!P2 LDGSTS.E.BYPASS.LTC128B.128 [R9+0x13c00], desc[UR36][R4.64+0x80], !P1 ;  /* 0x13c000800409afae */ /* 0x0001e2000c901d64 */
[----:B------:R-:W-:-:S02]  /*ef40*/  ISETP.GE.AND P2, PT, R0, R2, PT ;  /* 0x000000020000720c */ /* 0x000fc40003f46270 */
[----:B------:R-:W-:-:S11]  /*ef50*/  MOV R0, R14 ;  /* 0x0000000e00007202 */ /* 0x000fd60000000f00 */
[----:B0-----:R-:W-:Y:S05]  /*ef60*/  WARPSYNC.COLLECTIVE R15, `(.L_x_311) ;  /* 0x000000000f087348 */ /* 0x001fea0003c00000 */
[----:B------:R1:W2:Y:S02]  /*ef70*/  SHFL.IDX P6, R14, R13, R12, R11 ;  /* 0x0000000c0d0e7389 */ /* 0x0002a400000c000b */
[----:B012---:R-:W-:Y:S01]  /*ef80*/  ENDCOLLECTIVE ;  /* 0x000000000000791b */ /* 0x007fe20003800000 */
.L_x_311:
[----:B------:R-:W-:Y:S01]  /*ef90*/  MOV R13, R3 ;  /* 0x00000003000d7202 */ /* 0x000fe20000000f00 */
[----:B------:R-:W-:Y:S02]  /*efa0*/  IMAD.MOV.U32 R12, RZ, RZ, 0x1 ;  /* 0x00000001ff0c7424 */ /* 0x000fe400078e00ff */
[----:B------:R-:W-:-:S07]  /*efb0*/  IMAD.MOV.U32 R4, RZ, RZ, R14 ;  /* 0x000000ffff047224 */ /* 0x000fce00078e000e */
[----:B------:R-:W-:Y:S05]  /*efc0*/  WARPSYNC.COLLECTIVE R15, `(.L_x_312) ;  /* 0x000000000f087348 */ /* 0x000fea0003c00000 */
[----:B------:R0:W1:Y:S02]  /*efd0*/  SHFL.IDX P6, R14, R13, R12, R11 ;  /* 0x0000000c0d0e7389 */ /* 0x00006400000c000b */
[----:B01----:R-:W-:Y:S01]  /*efe0*/  ENDCOLLECTIVE ;  /* 0x000000000000791b */ /* 0x003fe20003800000 */
.L_x_312:
[----:B------:R-:W-:-:S05]  /*eff0*/  @!P2 LEA R4, P4, R20, R4, 0x1 ;  /* 0x000000041404a211 */ /* 0x000fca00078808ff */
[----:B------:R-:W-:-:S04]  /*f000*/  @!P2 IMAD.X R0, RZ, RZ, R0, P4 ;  /* 0x000000ffff00a224 */ /* 0x000fc800020e0600 */
[----:B------:R-:W-:Y:S02]  /*f010*/  @!P2 IMAD.MOV.U32 R5, RZ, RZ, R0 ;  /* 0x000000ffff05a224 */ /* 0x000fe400078e0000 */
[----:B------:R-:W-:-:S03]  /*f020*/  IMAD.MOV.U32 R13, RZ, RZ, R8 ;  /* 0x000000ffff0d7224 */ /* 0x000fc600078e0008 */
[----:B------:R-:W-:Y:S01]  /*f030*/  @!PT LDS RZ, [RZ] ;  /* 0x00000000fffff984 */ /* 0x000fe20000000800 */
[----:B------:R-:W-:Y:S01]  /*f040*/  @!PT LDS RZ, [RZ] ;  /* 0x00000000fffff984 */ /* 0x000fe20000000800 */
[----:B------:R-:W-:Y:S01]  /*f050*/  @!PT LDS RZ, [RZ] ;  /* 0x00000000fffff984 */ /* 0x000fe20000000800 */
[----:B------:R0:W-:Y:S04]  /*f060*/  @!P2 LDGSTS.E.BYPASS.LTC128B.128 [R9+0xe400], desc[UR36][R4.64], !P3 ;  /* 0x0e4000000409afae */ /* 0x0001e8000d901d64 */
[----:B------:R0:W-:Y:S01]  /*f070*/  @!P2 LDGSTS.E.BYPASS.LTC128B.128 [R9+0x11400], desc[UR36][R4.64+0x40], !P0 ;  /* 0x114000400409afae */ /* 0x0001e2000c101d64 */
[----:B------:R-:W-:-:S03]  /*f080*/  IMAD.MOV.U32 R3, RZ, RZ, R14 ;  /* 0x000000ffff037224 */ /* 0x000fc600078e000e */
[----:B------:R0:W-:Y:S04]  /*f090*/  @!P2 LDGSTS.E.BYPASS.LTC128B.128 [R9+0x14400], desc[UR36][R4.64+0x80], !P1 ;  /* 0x144000800409afae */ /* 0x0001e8000c901d64 */
[----:B0-----:R-:W-:Y:S05]  /*f0a0*/  WARPSYNC.COLLECTIVE R15, `(.L_x_313) ;  /* 0x000000000f087348 */ /* 0x001fea0003c00000 */
[----:B------:R1:W2:Y:S02]  /*f0b0*/  SHFL.IDX P6, R14, R13, R12, R11 ;  /* 0x0000000c0d0e7389 */ /* 0x0002a400000c000b */
[----:B012---:R-:W-:Y:S01]  /*f0c0*/  ENDCOLLECTIVE ;  /* 0x000000000000791b */ /* 0x007fe20003800000 */
.L_x_313:
[----:B------:R-:W-:Y:S01]  /*f0d0*/  IMAD.MOV.U32 R8, RZ, RZ, R14 ;  /* 0x000000ffff087224 */ /* 0x000fe200078e000e */
[----:B------:R-:W-:Y:S06]  /*f0e0*/  BRA `(.L_x_314) ;  /* 0xffffffc800107947 */ /* 0x000fec000383ffff */
.L_x_236:
[----:B-1----:R1:W2:Y:S02]  /*f0f0*/  SYNCS.PHASECHK.TRANS64.TRYWAIT P0, [R23+URZ+0x2d820], R0 ;  /* 0x02d82000170075a7 */ /* 0x0022a4000800017f */
[----:B--2---:R-:W-:Y:S05]  /*f100*/  @!P0 NANOSLEEP.SYNCS 0x989680 ;  /* 0x009896800000895d */ /* 0x004fea0003900000 */
[----:B------:R-:W2:Y:S02]  /*f110*/  @!P0 SYNCS.PHASECHK.TRANS64 P0, [R23+URZ+0x2d820], R0 ;  /* 0x02d82000170085a7 */ /* 0x000ea4000800007f */
[----:B--2---:R-:W-:Y:S05]  /*f120*/  @!P0 BRA `(.L_x_236) ;  /* 0xfffffffc00f08947 */ /* 0x004fea000383ffff */
[----:B------:R-:W-:Y:S05]  /*f130*/  BRA `(.L_x_315) ;  /* 0xffffffc800787947 */ /* 0x000fea000383ffff */
.L_x_241:
[----:B0-----:R0:W1:Y:S02]  /*f140*/  SYNCS.PHASECHK.TRANS64.TRYWAIT P0, [R5+URZ+0x2d840], R0 ;  /* 0x02d84000050075a7 */ /* 0x001064000800017f */
[----:B-1----:R-:W-:Y:S05]  /*f150*/  @!P0 NANOSLEEP.SYNCS 0x989680 ;  /* 0x009896800000895d */ /* 0x002fea0003900000 */
[----:B------:R-:W1:Y:S02]  /*f160*/  @!P0 SYNCS.PHASECHK.TRANS64 P0, [R5+URZ+0x2d840], R0 ;  /* 0x02d84000050085a7 */ /* 0x000e64000800007f */
[----:B-1----:R-:W-:Y:S05]  /*f170*/  @!P0 BRA `(.L_x_241) ;  /* 0xfffffffc00f08947 */ /* 0x002fea000383ffff */
[----:B------:R-:W-:Y:S05]  /*f180*/  BRA `(.L_x_316) ;  /* 0xffffffcc006c7947 */ /* 0x000fea000383ffff */
.L_x_242:
        /* <DEDUP_REMOVED lines=8> */
.L_x_318:
[----:B------:R-:W-:Y:S05]  /*f210*/  BSYNC B1 ;  /* 0x0000000000017941 */ /* 0x000fea0003800000 */
.L_x_317:
[----:B------:R-:W0:Y:S01]  /*f220*/  S2R R21, SR_TID.X ;  /* 0x0000000000157919 */ /* 0x000e220000002100 */
[----:B------:R-:W-:Y:S01]  /*f230*/  MOV R13, R6 ;  /* 0x00000006000d7202 */ /* 0x000fe20000000f00 */
[----:B------:R-:W-:Y:S01]  /*f240*/  IMAD.MOV.U32 R12, RZ, RZ, RZ ;  /* 0x000000ffff0c7224 */ /* 0x000fe200078e00ff */
[----:B------:R-:W-:Y:S01]  /*f250*/  LOP3.LUT R22, R22, 0xffffff7f, RZ, 0xc0, !PT ;  /* 0xffffff7f16167812 */ /* 0x000fe200078ec0ff */
[----:B------:R-:W-:Y:S02]  /*f260*/  IMAD.MOV.U32 R11, RZ, RZ, 0x1c1f ;  /* 0x00001c1fff0b7424 */ /* 0x000fe400078e00ff */
[----:B------:R-:W-:Y:S01]  /*f270*/  IMAD.MOV.U32 R15, RZ, RZ, -0x1 ;  /* 0xffffffffff0f7424 */ /* 0x000fe200078e00ff */
[----:B------:R-:W-:Y:S01]  /*f280*/  @P1 LOP3.LUT R22, R22, 0x80, RZ, 0xfc, !PT ;  /* 0x0000008016161812 */ /* 0x000fe200078efcff */
[----:B------:R-:W-:Y:S02]  /*f290*/  IMAD.MOV.U32 R3, RZ, RZ, R14 ;  /* 0x000000ffff037224 */ /* 0x000fe400078e000e */
[----:B------:R-:W-:-:S07]  /*f2a0*/  IMAD R4, R4, 0x2, R23 ;  /* 0x0000000204047824 */ /* 0x000fce00078e0217 */
[----:B0-----:R-:W-:Y:S05]  /*f2b0*/  WARPSYNC.COLLECTIVE R15, `(.L_x_319) ;  /* 0x000000000f087348 */ /* 0x001fea0003c00000 */
[----:B------:R1:W2:Y:S02]  /*f2c0*/  SHFL.IDX P6, R14, R13, R12, R11 ;  /* 0x0000000c0d0e7389 */ /* 0x0002a400000c000b */
[----:B012---:R-:W-:Y:S01]  /*f2d0*/  ENDCOLLECTIVE ;  /* 0x000000000000791b */ /* 0x007fe20003800000 */
.L_x_319:
[----:B------:R-:W-:Y:S01]  /*f2e0*/  LOP3.LUT P1, RZ, R22, 0x4, RZ, 0xc0, !PT ;  /* 0x0000000416ff7812 */ /* 0x000fe2000782c0ff */
[----:B------:R-:W-:Y:S01]  /*f2f0*/  IMAD.MOV.U32 R13, RZ, RZ, R7 ;  /* 0x000000ffff0d7224 */ /* 0x000fe200078e0007 */
[----:B------:R-:W-:Y:S01]  /*f300*/  MOV R12, 0x1 ;  /* 0x00000001000c7802 */ /* 0x000fe20000000f00 */
[----:B------:R-:W-:Y:S01]  /*f310*/  IMAD.SHL.U32 R21, R21, 0x8, RZ ;  /* 0x0000000815157824 */ /* 0x000fe200078e00ff */
[----:B------:R-:W-:-:S09]  /*f320*/  MOV R2, R14 ;  /* 0x0000000e00027202 */ /* 0x000fd20000000f00 */
[----:B------:R-:W-:Y:S05]  /*f330*/  WARPSYNC.COLLECTIVE R15, `(.L_x_320) ;  /* 0x000000000f087348 */ /* 0x000fea0003c00000 */
[----:B------:R0:W1:Y:S02]  /*f340*/  SHFL.IDX P6, R14, R13, R12, R11 ;  /* 0x0000000c0d0e7389 */ /* 0x00006400000c000b */
[----:B01----:R-:W-:Y:S01]  /*f350*/  ENDCOLLECTIVE ;  /* 0x000000000000791b */ /* 0x003fe20003800000 */
.L_x_320:
        /* <DEDUP_REMOVED lines=15> */
.L_x_321:
[----:B------:R-:W-:Y:S01]  /*f450*/  MOV R13, R7 ;  /* 0x00000007000d7202 */ /* 0x000fe20000000f00 */
[----:B------:R-:W-:Y:S02]  /*f460*/  IMAD.MOV.U32 R12, RZ, RZ, 0x2 ;  /* 0x00000002ff0c7424 */ /* 0x000fe400078e00ff */
[----:B------:R-:W-:-:S07]  /*f470*/  IMAD.MOV.U32 R2, RZ, RZ, R14 ;  /* 0x000000ffff027224 */ /* 0x000fce00078e000e */
[----:B------:R-:W-:Y:S05]  /*f480*/  WARPSYNC.COLLECTIVE R15, `(.L_x_322) ;  /* 0x000000000f087348 */ /* 0x000fea0003c00000 */
[----:B------:R0:W1:Y:S02]  /*f490*/  SHFL.IDX P6, R14, R13, R12, R11 ;  /* 0x0000000c0d0e7389 */ /* 0x00006400000c000b */
[----:B01----:R-:W-:Y:S01]  /*f4a0*/  ENDCOLLECTIVE ;  /* 0x000000000000791b */ /* 0x003fe20003800000 */
.L_x_322:
        /* <DEDUP_REMOVED lines=13> */
.L_x_323:
[----:B------:R-:W-:Y:S02]  /*f580*/  IMAD.MOV.U32 R13, RZ, RZ, R7 ;  /* 0x000000ffff0d7224 */ /* 0x000fe400078e0007 */
[----:B------:R-:W-:Y:S02]  /*f590*/  IMAD.MOV.U32 R12, RZ, RZ, 0x3 ;  /* 0x00000003ff0c7424 */ /* 0x000fe400078e00ff */
[----:B------:R-:W-:-:S07]  /*f5a0*/  IMAD.MOV.U32 R2, RZ, RZ, R14 ;  /* 0x000000ffff027224 */ /* 0x000fce00078e000e */
[----:B------:R-:W-:Y:S05]  /*f5b0*/  WARPSYNC.COLLECTIVE R15, `(.L_x_324) ;  /* 0x000000000f087348 */ /* 0x000fea0003c00000 */
[----:B------:R0:W1:Y:S02]  /*f5c0*/  SHFL.IDX P6, R14, R13, R12, R11 ;  /* 0x0000000c0d0e7389 */ /* 0x00006400000c000b */
[----:B01----:R-:W-:Y:S01]  /*f5d0*/  ENDCOLLECTIVE ;  /* 0x000000000000791b */ /* 0x003fe20003800000 */
.L_x_324:
[----:B------:R-:W-:-:S04]  /*f5e0*/  IADD3 R2, P0, R2, R0, RZ ;  /* 0x0000000002027210 */ /* 0x000fc80007f1e0ff */
[----:B------:R-:W-:-:S05]  /*f5f0*/  IADD3.X R3, RZ, R21, RZ, P0, !PT ;  /* 0x00000015ff037210 */ /* 0x000fca00007fe4ff */
[----:B------:R-:W-:Y:S01]  /*f600*/  @!PT LDS RZ, [RZ] ;  /* 0x00000000fffff984 */ /* 0x000fe20000000800 */
[----:B------:R-:W-:Y:S01]  /*f610*/  @!PT LDS RZ, [RZ] ;  /* 0x00000000fffff984 */ /* 0x000fe20000000800 */
[----:B------:R-:W-:Y:S01]  /*f620*/  @!PT LDS RZ, [RZ] ;  /* 0x00000000fffff984 */ /* 0x000fe20000000800 */
[----:B------:R0:W-:Y:S01]  /*f630*/  LDGSTS.E.BYPASS.LTC128B.128 [R4+0x16400], desc[UR36][R2.64], !P1 ;  /* 0x1640000002047fae */ /* 0x0001e2000c901d64 */
[----:B------:R-:W-:Y:S01]  /*f640*/  LOP3.LUT P1, RZ, R22, 0x80, RZ, 0xc0, !PT ;  /* 0x0000008016ff7812 */ /* 0x000fe2000782c0ff */
[----:B------:R-:W-:Y:S02]  /*f650*/  IMAD.MOV.U32 R13, RZ, RZ, R6 ;  /* 0x000000ffff0d7224 */ /* 0x000fe400078e0006 */
[----:B------:R0:W-:Y:S04]  /*f660*/  LDGSTS.E.BYPASS.LTC128B.128 [R4+0x18400], desc[UR36][R2.64+0x40], !P5 ;  /* 0x1840004002047fae */ /* 0x0001e8000e901d64 */
[----:B------:R0:W-:Y:S01]  /*f670*/  LDGSTS.E.BYPASS.LTC128B.128 [R4+0x1a400], desc[UR36][R2.64+0x80], !P4 ;  /* 0x1a40008002047fae */ /* 0x0001e2000e101d64 */
[----:B------:R-:W-:-:S07]  /*f680*/  IMAD.MOV.U32 R21, RZ, RZ, R14 ;  /* 0x000000ffff157224 */ /* 0x000fce00078e000e */
[----:B0-----:R-:W-:Y:S05]  /*f690*/  WARPSYNC.COLLECTIVE R15, `(.L_x_325) ;  /* 0x000000000f087348 */ /* 0x001fea0003c00000 */
[----:B------:R1:W2:Y:S02]  /*f6a0*/  SHFL.IDX P6, R14, R13, R12, R11 ;  /* 0x0000000c0d0e7389 */ /* 0x0002a400000c000b */
[----:B012---:R-:W-:Y:S01]  /*f6b0*/  ENDCOLLECTIVE ;  /* 0x000000000000791b */ /* 0x007fe20003800000 */
.L_x_325:
[----:B------:R-:W-:Y:S01]  /*f6c0*/  MOV R2, R14 ;  /* 0x0000000e00027202 */ /* 0x000fe20000000f00 */
[----:B------:R-:W-:Y:S06]  /*f6d0*/  BRA `(.L_x_326) ;  /* 0xffffffcc000c7947 */ /* 0x000fec000383ffff */
.L_x_247:
[----:B-1----:R1:W2:Y:S02]  /*f6e0*/  SYNCS.PHASECHK.TRANS64.TRYWAIT P0, [R5+URZ+0x2d860], R2 ;  /* 0x02d86002050075a7 */ /* 0x0022a4000800017f */
[----:B--2---:R-:W-:Y:S05]  /*f6f0*/  @!P0 NANOSLEEP.SYNCS 0x989680 ;  /* 0x009896800000895d */ /* 0x004fea0003900000 */
[----:B------:R-:W2:Y:S02]  /*f700*/  @!P0 SYNCS.PHASECHK.TRANS64 P0, [R5+URZ+0x2d860], R2 ;  /* 0x02d86002050085a7 */ /* 0x000ea4000800007f */
[----:B--2---:R-:W-:Y:S05]  /*f710*/  @!P0 BRA `(.L_x_247) ;  /* 0xfffffffc00f08947 */ /* 0x004fea000383ffff */
[----:B------:R-:W-:Y:S05]  /*f720*/  BRA `(.L_x_327) ;  /* 0xffffffcc00707947 */ /* 0x000fea000383ffff */
.L_x_248:
[----:B------:R-:W-:Y:S01]  /*f730*/  BSSY B1, `(.L_x_328) ;  /* 0x0000008000017945 */ /* 0x000fe20003800000 */
[----:B------:R-:W-:Y:S02]  /*f740*/  IMAD.MOV.U32 R13, RZ, RZ, R25 ;  /* 0x000000ffff0d7224 */ /* 0x000fe400078e0019 */
[----:B------:R-:W-:Y:S02]  /*f750*/  IMAD.MOV.U32 R12, RZ, RZ, RZ ;  /* 0x000000ffff0c7224 */ /* 0x000fe400078e00ff */
[----:B------:R-:W-:Y:S02]  /*f760*/  IMAD.MOV.U32 R11, RZ, RZ, 0x1c1f ;  /* 0x00001c1fff0b7424 */ /* 0x000fe400078e00ff */
[----:B------:R-:W-:-:S07]  /*f770*/  IMAD.MOV.U32 R15, RZ, RZ, -0x1 ;  /* 0xffffffffff0f7424 */ /* 0x000fce00078e00ff */
[----:B-1----:R-:W-:Y:S05]  /*f780*/  WARPSYNC.COLLECTIVE R15, `(.L_x_329) ;  /* 0x000000000f087348 */ /* 0x002fea0003c00000 */
[----:B------:R0:W2:Y:S02]  /*f790*/  SHFL.IDX P6, R14, R13, R12, R11 ;  /* 0x0000000c0d0e7389 */ /* 0x0000a400000c000b */
[----:B012---:R-:W-:Y:S01]  /*f7a0*/  ENDCOLLECTIVE ;  /* 0x000000000000791b */ /* 0x007fe20003800000 */
.L_x_329:
[----:B------:R-:W-:Y:S05]  /*f7b0*/  BSYNC B1 ;  /* 0x0000000000017941 */ /* 0x000fea0003800000 */
.L_x_328:
[----:B------:R-:W-:Y:S01]  /*f7c0*/  IMAD.MOV.U32 R13, RZ, RZ, R24 ;  /* 0x000000ffff0d7224 */ /* 0x000fe200078e0018 */
[----:B------:R-:W-:Y:S01]  /*f7d0*/  MOV R15, 0xffffffff ;  /* 0xffffffff000f7802 */ /* 0x000fe20000000f00 */
[----:B------:R-:W-:Y:S01]  /*f7e0*/  IMAD.MOV.U32 R12, RZ, RZ, RZ ;  /* 0x000000ffff0c7224 */ /* 0x000fe200078e00ff */
[----:B------:R-:W-:Y:S01]  /*f7f0*/  MOV R3, R14 ;  /* 0x0000000e00037202 */ /* 0x000fe20000000f00 */
[----:B------:R-:W-:Y:S02]  /*f800*/  IMAD.MOV.U32 R11, RZ, RZ, 0x1c1f ;  /* 0x00001c1fff0b7424 */ /* 0x000fe400078e00ff */
[----:B------:R-:W-:-:S07]  /*f810*/  IMAD R4, R4, 0x2, R23 ;  /* 0x0000000204047824 */ /* 0x000fce00078e0217 */
[----:B------:R-:W-:Y:S05]  /*f820*/  WARPSYNC.COLLECTIVE R15, `(.L_x_330) ;  /* 0x000000000f087348 */ /* 0x000fea0003c00000 */
[----:B------:R0:W1:Y:S02]  /*f830*/  SHFL.IDX P6, R14, R13, R12, R11 ;  /* 0x0000000c0d0e7389 */ /* 0x00006400000c000b */
[----:B01----:R-:W-:Y:S01]  /*f840*/  ENDCOLLECTIVE ;  /* 0x000000000000791b */ /* 0x003fe20003800000 */
.L_x_330:
[----:B------:R-:W-:Y:S01]  /*f850*/  MOV R13, R25 ;  /* 0x00000019000d7202 */ /* 0x000fe20000000f00 */
[----:B------:R-:W-:Y:S02]  /*f860*/  IMAD.MOV.U32 R12, RZ, RZ, 0x1 ;  /* 0x00000001ff0c7424 */ /* 0x000fe400078e00ff */
[----:B------:R-:W-:-:S07]  /*f870*/  IMAD.MOV.U32 R2, RZ, RZ, R14 ;  /* 0x000000ffff027224 */ /* 0x000fce00078e000e */
[----:B------:R-:W-:Y:S05]  /*f880*/  WARPSYNC.COLLECTIVE R15, `(.L_x_331) ;  /* 0x000000000f087348 */ /* 0x000fea0003c00000 */
[----:B------:R0:W1:Y:S02]  /*f890*/  SHFL.IDX P6, R14, R13, R12, R11 ;  /* 0x0000000c0d0e7389 */ /* 0x00006400000c000b */
[----:B01----:R-:W-:Y:S01]  /*f8a0*/  ENDCOLLECTIVE ;  /* 0x000000000000791b */ /* 0x003fe20003800000 */
.L_x_331:
        /* <DEDUP_REMOVED lines=16> */
.L_x_332:
[----:B------:R-:W-:Y:S02]  /*f9b0*/  IMAD.MOV.U32 R13, RZ, RZ, R25 ;  /* 0x000000ffff0d7224 */ /* 0x000fe400078e0019 */
[----:B------:R-:W-:Y:S01]  /*f9c0*/  IMAD.MOV.U32 R12, RZ, RZ, 0x2 ;  /* 0x00000002ff0c7424 */ /* 0x000fe200078e00ff */
[----:B------:R-:W-:-:S07]  /*f9d0*/  MOV R2, R14 ;  /* 0x0000000e00027202 */ /* 0x000fce0000000f00 */
[----:B------:R-:W-:Y:S05]  /*f9e0*/  WARPSYNC.COLLECTIVE R15, `(.L_x_333) ;  /* 0x000000000f087348 */ /* 0x000fea0003c00000 */
[----:B------:R0:W1:Y:S02]  /*f9f0*/  SHFL.IDX P6, R14, R13, R12, R11 ;  /* 0x0000000c0d0e7389 */ /* 0x00006400000c000b */
[----:B01----:R-:W-:Y:S01]  /*fa00*/  ENDCOLLECTIVE ;  /* 0x000000000000791b */ /* 0x003fe20003800000 */
.L_x_333:
        /* <DEDUP_REMOVED lines=12> */
[----:B0-----:R-:W-:-:S07]  /*fad0*/  MOV R3, R14 ;  /* 0x0000000e00037202 */ /* 0x001fce0000000f00 */
[----:B------:R-:W-:Y:S05]  /*fae0*/  WARPSYNC.COLLECTIVE R15, `(.L_x_334) ;  /* 0x000000000f087348 */ /* 0x000fea0003c00000 */
[----:B------:R0:W1:Y:S02]  /*faf0*/  SHFL.IDX P6, R14, R13, R12, R11 ;  /* 0x0000000c0d0e7389 */ /* 0x00006400000c000b */
[----:B01----:R-:W-:Y:S01]  /*fb00*/  ENDCOLLECTIVE ;  /* 0x000000000000791b */ /* 0x003fe20003800000 */
.L_x_334:
[----:B------:R-:W-:Y:S01]  /*fb10*/  MOV R13, R25 ;  /* 0x00000019000d7202 */ /* 0x000fe20000000f00 */
[----:B------:R-:W-:Y:S02]  /*fb20*/  IMAD.MOV.U32 R12, RZ, RZ, 0x3 ;  /* 0x00000003ff0c7424 */ /* 0x000fe400078e00ff */
[----:B------:R-:W-:-:S07]  /*fb30*/  IMAD.MOV.U32 R2, RZ, RZ, R14 ;  /* 0x000000ffff027224 */ /* 0x000fce00078e000e */
[----:B------:R-:W-:Y:S05]  /*fb40*/  WARPSYNC.COLLECTIVE R15, `(.L_x_335) ;  /* 0x000000000f087348 */ /* 0x000fea0003c00000 */
[----:B------:R0:W1:Y:S02]  /*fb50*/  SHFL.IDX P6, R14, R13, R12, R11 ;  /* 0x0000000c0d0e7389 */ /* 0x00006400000c000b */
[----:B01----:R-:W-:Y:S01]  /*fb60*/  ENDCOLLECTIVE ;  /* 0x000000000000791b */ /* 0x003fe20003800000 */
.L_x_335:
        /* <DEDUP_REMOVED lines=13> */
.L_x_336:
[----:B------:R-:W-:Y:S01]  /*fc40*/  @!PT LDS RZ, [RZ] ;  /* 0x00000000fffff984 */ /* 0x000fe20000000800 */
[----:B------:R-:W-:Y:S01]  /*fc50*/  @!PT LDS RZ, [RZ] ;  /* 0x00000000fffff984 */ /* 0x000fe20000000800 */
[----:B------:R-:W-:Y:S01]  /*fc60*/  @!PT LDS RZ, [RZ] ;  /* 0x00000000fffff984 */ /* 0x000fe20000000800 */
[----:B------:R-:W-:Y:S01]  /*fc70*/  LDGSTS.E.BYPASS.LTC128B.128 [R4+0x3400], desc[UR36][R2.64+0x40], !P0 ;  /* 0x0340004002047fae */ /* 0x000fe2000c101d64 */
[----:B------:R-:W-:-:S13]  /*fc80*/  ISETP.LT.OR P0, PT, R6, 0x41, P1 ;  /* 0x000000410600780c */ /* 0x000fda0000f01670 */
[----:B------:R0:W-:Y:S02]  /*fc90*/  LDGSTS.E.BYPASS.LTC128B.128 [R4+0x5400], desc[UR36][R2.64+0x80], !P0 ;  /* 0x0540008002047fae */ /* 0x0001e4000c101d64 */
[----:B0-----:R-:W-:Y:S01]  /*fca0*/  MOV R2, R14 ;  /* 0x0000000e00027202 */ /* 0x001fe20000000f00 */
[----:B------:R-:W-:Y:S06]  /*fcb0*/  BRA `(.L_x_337) ;  /* 0xffffffc800d47947 */ /* 0x000fec000383ffff */
.L_x_256:
[----:B-1----:R1:W2:Y:S02]  /*fcc0*/  SYNCS.PHASECHK.TRANS64.TRYWAIT P0, [R0+URZ+0x2d860], R3 ;  /* 0x02d86003000075a7 */ /* 0x0022a4000800017f */
[----:B--2---:R-:W-:Y:S05]  /*fcd0*/  @!P0 NANOSLEEP.SYNCS 0x989680 ;  /* 0x009896800000895d */ /* 0x004fea0003900000 */
[----:B------:R-:W2:Y:S02]  /*fce0*/  @!P0 SYNCS.PHASECHK.TRANS64 P0, [R0+URZ+0x2d860], R3 ;  /* 0x02d86003000085a7 */ /* 0x000ea4000800007f */
[----:B--2---:R-:W-:Y:S05]  /*fcf0*/  @!P0 BRA `(.L_x_256) ;  /* 0xfffffffc00f08947 */ /* 0x004fea000383ffff */
[----:B------:R-:W-:Y:S05]  /*fd00*/  BRA `(.L_x_338) ;  /* 0xffffffd000047947 */ /* 0x000fea000383ffff */
.L_x_257:
[----:B------:R-:W-:Y:S01]  /*fd10*/  BSSY B0, `(.L_x_339) ;  /* 0x0000008000007945 */ /* 0x000fe20003800000 */
[----:B------:R-:W-:Y:S01]  /*fd20*/  IMAD.MOV.U32 R13, RZ, RZ, R25 ;  /* 0x000000ffff0d7224 */ /* 0x000fe200078e0019 */
[----:B------:R-:W-:Y:S01]  /*fd30*/  MOV R15, 0xffffffff ;  /* 0xffffffff000f7802 */ /* 0x000fe20000000f00 */
[----:B------:R-:W-:Y:S02]  /*fd40*/  IMAD.MOV.U32 R12, RZ, RZ, RZ ;  /* 0x000000ffff0c7224 */ /* 0x000fe400078e00ff */
[----:B------:R-:W-:-:S07]  /*fd50*/  IMAD.MOV.U32 R11, RZ, RZ, 0x1c1f ;  /* 0x00001c1fff0b7424 */ /* 0x000fce00078e00ff */
[----:B-1----:R-:W-:Y:S05]  /*fd60*/  WARPSYNC.COLLECTIVE R15, `(.L_x_340) ;  /* 0x000000000f087348 */ /* 0x002fea0003c00000 */
[----:B------:R0:W2:Y:S02]  /*fd70*/  SHFL.IDX P6, R14, R13, R12, R11 ;  /* 0x0000000c0d0e7389 */ /* 0x0000a400000c000b */
[----:B012---:R-:W-:Y:S01]  /*fd80*/  ENDCOLLECTIVE ;  /* 0x000000000000791b */ /* 0x007fe20003800000 */
.L_x_340:
[----:B------:R-:W-:Y:S05]  /*fd90*/  BSYNC B0 ;  /* 0x0000000000007941 */ /* 0x000fea0003800000 */
.L_x_339:
[----:B------:R-:W0:Y:S01]  /*fda0*/  S2R R2, SR_TID.X ;  /* 0x0000000000027919 */ /* 0x000e220000002100 */
[----:B------:R-:W-:Y:S01]  /*fdb0*/  IMAD.MOV.U32 R13, RZ, RZ, R24 ;  /* 0x000000ffff0d7224 */ /* 0x000fe200078e0018 */
[----:B------:R-:W-:Y:S01]  /*fdc0*/  MOV R11, 0x1c1f ;  /* 0x00001c1f000b7802 */ /* 0x000fe20000000f00 */
[----:B------:R-:W-:Y:S02]  /*fdd0*/  IMAD.MOV.U32 R12, RZ, RZ, RZ ;  /* 0x000000ffff0c7224 */ /* 0x000fe400078e00ff */
[----:B------:R-:W-:Y:S02]  /*fde0*/  IMAD.MOV.U32 R15, RZ, RZ, -0x1 ;  /* 0xffffffffff0f7424 */ /* 0x000fe400078e00ff */
[----:B------:R-:W-:Y:S02]  /*fdf0*/  IMAD.MOV.U32 R3, RZ, RZ, R14 ;  /* 0x000000ffff037224 */ /* 0x000fe400078e000e */
[----:B------:R-:W-:-:S07]  /*fe00*/  IMAD R4, R4, 0x2, R23 ;  /* 0x0000000204047824 */ /* 0x000fce00078e0217 */
[----:B0-----:R-:W-:Y:S05]  /*fe10*/  WARPSYNC.COLLECTIVE R15, `(.L_x_341) ;  /* 0x000000000f087348 */ /* 0x001fea0003c00000 */
[----:B------:R1:W2:Y:S02]  /*fe20*/  SHFL.IDX P6, R14, R13, R12, R11 ;  /* 0x0000000c0d0e7389 */ /* 0x0002a400000c000b */
[----:B012---:R-:W-:Y:S01]  /*fe30*/  ENDCOLLECTIVE ;  /* 0x000000000000791b */ /* 0x007fe20003800000 */
.L_x_341:
[----:B------:R-:W-:Y:S01]  /*fe40*/  ULDC UR4, c[0x0][0x2f4] ;  /* 0x0000bd0000047ab9 */ /* 0x000fe20000000800 */
[----:B------:R-:W-:Y:S02]  /*fe50*/  IMAD.MOV.U32 R13, RZ, RZ, R25 ;  /* 0x000000ffff0d7224 */ /* 0x000fe400078e0019 */
[----:B------:R-:W-:Y:S02]  /*fe60*/  IMAD.MOV.U32 R12, RZ, RZ, 0x1 ;  /* 0x00000001ff0c7424 */ /* 0x000fe400078e00ff */
[----:B------:R-:W-:-:S05]  /*fe70*/  IMAD.SHL.U32 R7, R2, 0x8, RZ ;  /* 0x0000000802077824 */ /* 0x000fca00078e00ff */
[----:B------:R-:W-:-:S04]  /*fe80*/  LOP3.LUT R7, R7, 0x18, RZ, 0xc0, !PT ;  /* 0x0000001807077812 */ /* 0x000fc800078ec0ff */
[C---:B------:R-:W-:Y:S01]  /*fe90*/  ISETP.GE.AND P2, PT, R7.reuse, UR4, PT ;  /* 0x0000000407007c0c */ /* 0x040fe2000bf46270 */
[C---:B------:R-:W-:Y:S01]  /*fea0*/  IMAD.SHL.U32 R5, R7.reuse, 0x2, RZ ;  /* 0x0000000207057824 */ /* 0x040fe200078e00ff */
[C---:B------:R-:W-:Y:S02]  /*feb0*/  LOP3.LUT R8, R7.reuse, 0x20, RZ, 0xfc, !PT ;  /* 0x0000002007087812 */ /* 0x040fe400078efcff */
[----:B------:R-:W-:Y:S02]  /*fec0*/  LOP3.LUT R7, R7, 0x40, RZ, 0xfc, !PT ;  /* 0x0000004007077812 */ /* 0x000fe400078efcff */
[----:B------:R-:W-:Y:S02]  /*fed0*/  IADD3 R2, P0, R14, R5, RZ ;  /* 0x000000050e027210 */ /* 0x000fe40007f1e0ff */
[----:B------:R-:W-:Y:S02]  /*fee0*/  ISETP.LT.OR P3, PT, R6, 0x1, P2 ;  /* 0x000000010600780c */ /* 0x000fe40001761670 */
[----:B------:R-:W-:-:S02]  /*fef0*/  IADD3.X R3, RZ, R3, RZ, P0, !PT ;  /* 0x00000003ff037210 */ /* 0x000fc400007fe4ff */
[----:B------:R-:W-:Y:S02]  /*ff00*/  ISETP.GE.AND P1, PT, R8, UR4, PT ;  /* 0x0000000408007c0c */ /* 0x000fe4000bf26270 */
[----:B------:R-:W-:-:S13]  /*ff10*/  ISETP.GE.AND P0, PT, R7, UR4, PT ;  /* 0x0000000407007c0c */ /* 0x000fda000bf06270 */
[----:B------:R-:W-:Y:S05]  /*ff20*/  WARPSYNC.COLLECTIVE R15, `(.L_x_342) ;  /* 0x000000000f087348 */ /* 0x000fea0003c00000 */
[----:B------:R0:W1:Y:S02]  /*ff30*/  SHFL.IDX P6, R14, R13, R12, R11 ;  /* 0x0000000c0d0e7389 */ /* 0x00006400000c000b */
[----:B01----:R-:W-:Y:S01]  /*ff40*/  ENDCOLLECTIVE ;  /* 0x000000000000791b */ /* 0x003fe20003800000 */
.L_x_342:
[C---:B------:R-:W-:Y:S01]  /*ff50*/  ISETP.LT.OR P4, PT, R6.reuse, 0x1, P1 ;  /* 0x000000010600780c */ /* 0x040fe20000f81670 */
[----:B------:R-:W-:Y:S01]  /*ff60*/  @!PT LDS RZ, [RZ] ;  /* 0x00000000fffff984 */ /* 0x000fe20000000800 */
[----:B------:R-:W-:Y:S01]  /*ff70*/  @!PT LDS RZ, [RZ] ;  /* 0x00000000fffff984 */ /* 0x000fe20000000800 */
[----:B------:R-:W-:Y:S01]  /*ff80*/  @!PT LDS RZ, [RZ] ;  /* 0x00000000fffff984 */ /* 0x000fe20000000800 */
[----:B------:R-:W-:Y:S01]  /*ff90*/  LDGSTS.E.BYPASS.LTC128B.128 [R4+0x400], desc[UR36][R2.64], !P3 ;  /* 0x0040000002047fae */ /* 0x000fe2000d901d64 */
[----:B------:R-:W-:Y:S01]  /*ffa0*/  ISETP.LT.OR P3, PT, R6, 0x1, P0 ;  /* 0x000000010600780c */ /* 0x000fe20000761670 */
[----:B------:R-:W-:-:S10]  /*ffb0*/  IMAD.MOV.U32 R13, RZ, RZ, R24 ;  /* 0x000000ffff0d7224 */ /* 0x000fd400078e0018 */
[----:B------:R-:W-:Y:S04]  /*ffc0*/  LDGSTS.E.BYPASS.LTC128B.128 [R4+0x2400], desc[UR36][R2.64+0x40], !P4 ;  /* 0x0240004002047fae */ /* 0x000fe8000e101d64 */
[----:B------:R0:W-:Y:S01]  /*ffd0*/  LDGSTS.E.BYPASS.LTC128B.128 [R4+0x4400], desc[UR36][R2.64+0x80], !P3 ;  /* 0x0440008002047fae */ /* 0x0001e2000d901d64 */
[----:B------:R-:W-:Y:S02]  /*ffe0*/  ISETP.LT.OR P3, PT, R6, 0x21, P2 ;  /* 0x000000210600780c */ /* 0x000fe40001761670 */
[----:B0-----:R-:W-:-:S11]  /*fff0*/  MOV R3, R14 ;  /* 0x0000000e00037202 */ /* 0x001fd60000000f00 */
[----:B------:R-:W-:Y:S05]  /*10000*/  WARPSYNC.COLLECTIVE R15, `(.L_x_343) ;  /* 0x000000000f087348 */ /* 0x000fea0003c00000 */
[----:B------:R0:W1:Y:S02]  /*10010*/  SHFL.IDX P6, R14, R13, R12, R11 ;  /* 0x0000000c0d0e7389 */ /* 0x00006400000c000b */
[----:B01----:R-:W-:Y:S01]  /*10020*/  ENDCOLLECTIVE ;  /* 0x000000000000791b */ /* 0x003fe20003800000 */
.L_x_343:
[----:B------:R-:W-:Y:S01]  /*10030*/  IMAD.MOV.U32 R13, RZ, RZ, R25 ;  /* 0x000000ffff0d7224 */ /* 0x000fe200078e0019 */
[----:B------:R-:W-:Y:S02]  /*10040*/  MOV R12, 0x2 ;  /* 0x00000002000c7802 */ /* 0x000fe40000000f00 */
[----:B------:R-:W-:-:S13]  /*10050*/  IADD3 R2, P4, R14, R5, RZ ;  /* 0x000000050e027210 */ /* 0x000fda0007f9e0ff */
[----:B------:R-:W-:Y:S05]  /*10060*/  WARPSYNC.COLLECTIVE R15, `(.L_x_344) ;  /* 0x000000000f087348 */ /* 0x000fea0003c00000 */
[----:B------:R0:W1:Y:S02]  /*10070*/  SHFL.IDX P6, R14, R13, R12, R11 ;  /* 0x0000000c0d0e7389 */ /* 0x00006400000c000b */
[----:B01----:R-:W-:Y:S01]  /*10080*/  ENDCOLLECTIVE ;  /* 0x000000000000791b */ /* 0x003fe20003800000 */
.L_x_344:
[----:B------:R-:W-:Y:S01]  /*10090*/  IMAD.X R3, RZ, RZ, R3, P4 ;  /* 0x000000ffff037224 */ /* 0x000fe200020e0603 */
[----:B------:R-:W-:-:S04]  /*100a0*/  ISETP.LT.OR P4, PT, R6, 0x21, P1 ;  /* 0x000000210600780c */ /* 0x000fc80000f81670 */
[----:B------:R-:W-:Y:S01]  /*100b0*/  @!PT LDS RZ, [RZ] ;  /* 0x00000000fffff984 */ /* 0x000fe20000000800 */
[----:B------:R-:W-:Y:S01]  /*100c0*/  @!PT LDS RZ, [RZ] ;  /* 0x00000000fffff984 */ /* 0x000fe20000000800 */
[----:B------:R-:W-:Y:S01]  /*100d0*/  @!PT LDS RZ, [RZ] ;  /* 0x00000000fffff984 */ /* 0x000fe20000000800 */
[----:B------:R-:W-:Y:S01]  /*100e0*/  LDGSTS.E.BYPASS.LTC128B.128 [R4+0xc00], desc[UR36][R2.64], !P3 ;  /* 0x00c0000002047fae */ /* 0x000fe2000d901d64 */
[----:B------:R-:W-:Y:S01]  /*100f0*/  ISETP.LT.OR P3, PT, R6, 0x21, P0 ;  /* 0x000000210600780c */ /* 0x000fe20000761670 */
[----:B------:R-:W-:-:S07]  /*10100*/  IMAD.MOV.U32 R13, RZ, RZ, R24 ;  /* 0x000000ffff0d7224 */ /* 0x000fce00078e0018 */
[----:B------:R-:W-:Y:S05]  /*10110*/  LDGSTS.E.BYPASS.LTC128B.128 [R4+0x2c00], desc[UR36][R2.64+0x40], !P4 ;  /* 0x02c0004002047fae */ /* 0x000fea000e101d64 */
[----:B------:R0:W-:Y:S01]  /*10120*/  LDGSTS.E.BYPASS.LTC128B.128 [R4+0x4c00], desc[UR36][R2.64+0x80], !P3 ;  /* 0x04c0008002047fae */ /* 0x0001e2000d901d64 */
[----:B------:R-:W-:Y:S01]  /*10130*/  ISETP.LT.OR P3, PT, R6, 0x41, P2 ;  /* 0x000000410600780c */ /* 0x000fe20001761670 */
[----:B0-----:R-:W-:-:S12]  /*10140*/  IMAD.MOV.U32 R3, RZ, RZ, R14 ;  /* 0x000000ffff037224 */ /* 0x001fd800078e000e */
[----:B------:R-:W-:Y:S05]  /*10150*/  WARPSYNC.COLLECTIVE R15, `(.L_x_345) ;  /* 0x000000000f087348 */ /* 0x000fea0003c00000 */
[----:B------:R0:W1:Y:S02]  /*10160*/  SHFL.IDX P6, R14, R13, R12, R11 ;  /* 0x0000000c0d0e7389 */ /* 0x00006400000c000b */
[----:B01----:R-:W-:Y:S01]  /*10170*/  ENDCOLLECTIVE ;  /* 0x000000000000791b */ /* 0x003fe20003800000 */
.L_x_345:
[----:B------:R-:W-:Y:S01]  /*10180*/  MOV R13, R25 ;  /* 0x00000019000d7202 */ /* 0x000fe20000000f00 */
[----:B------:R-:W-:Y:S01]  /*10190*/  IMAD.MOV.U32 R12, RZ, RZ, 0x3 ;  /* 0x00000003ff0c7424 */ /* 0x000fe200078e00ff */
[----:B------:R-:W-:-:S13]  /*101a0*/  IADD3 R2, P4, R14, R5, RZ ;  /* 0x000000050e027210 */ /* 0x000fda0007f9e0ff */
[----:B------:R-:W-:Y:S05]  /*101b0*/  WARPSYNC.COLLECTIVE R15, `(.L_x_346) ;  /* 0x000000000f087348 */ /* 0x000fea0003c00000 */
[----:B------:R0:W1:Y:S02]  /*101c0*/  SHFL.IDX P6, R14, R13, R12, R11 ;  /* 0x0000000c0d0e7389 */ /* 0x00006400000c000b */
[----:B01----:R-:W-:Y:S01]  /*101d0*/  ENDCOLLECTIVE ;  /* 0x000000000000791b */ /* 0x003fe20003800000 */
.L_x_346:
[----:B------:R-:W-:Y:S01]  /*101e0*/  IMAD.X R3, RZ, RZ, R3, P4 ;  /* 0x000000ffff037224 */ /* 0x000fe200020e0603 */
[----:B------:R-:W-:-:S04]  /*101f0*/  ISETP.LT.OR P4, PT, R6, 0x41, P1 ;  /* 0x000000410600780c */ /* 0x000fc80000f81670 */
[----:B------:R-:W-:Y:S01]  /*10200*/  @!PT LDS RZ, [RZ] ;  /* 0x00000000fffff984 */ /* 0x000fe20000000800 */
[----:B------:R-:W-:Y:S01]  /*10210*/  @!PT LDS RZ, [RZ] ;  /* 0x00000000fffff984 */ /* 0x000fe20000000800 */
[----:B------:R-:W-:Y:S01]  /*10220*/  @!PT LDS RZ, [RZ] ;  /* 0x00000000fffff984 */ /* 0x000fe20000000800 */
[----:B------:R0:W-:Y:S01]  /*10230*/  LDGSTS.E.BYPASS.LTC128B.128 [R4+0x1400], desc[UR36][R2.64], !P3 ;  /* 0x0140000002047fae */ /* 0x0001e2000d901d64 */
[----:B------:R-:W-:Y:S01]  /*10240*/  ISETP.LT.OR P3, PT, R6, 0x41, P0 ;  /* 0x000000410600780c */ /* 0x000fe20000761670 */
[----:B------:R-:W-:-:S07]  /*10250*/  IMAD.MOV.U32 R13, RZ, RZ, R24 ;  /* 0x000000ffff0d7224 */ /* 0x000fce00078e0018 */
[----:B------:R0:W-:Y:S05]  /*10260*/  LDGSTS.E.BYPASS.LTC128B.128 [R4+0x3400], desc[UR36][R2.64+0x40], !P4 ;  /* 0x0340004002047fae */ /* 0x0001ea000e101d64 */
[----:B------:R0:W-:Y:S01]  /*10270*/  LDGSTS.E.BYPASS.LTC128B.128 [R4+0x5400], desc[UR36][R2.64+0x80], !P3 ;  /* 0x0540008002047fae */ /* 0x0001e2000d901d64 */
[----:B------:R-:W-:-:S07]  /*10280*/  IMAD.MOV.U32 R25, RZ, RZ, R14 ;  /* 0x000000ffff197224 */ /* 0x000fce00078e000e */
[----:B0-----:R-:W-:Y:S05]  /*10290*/  WARPSYNC.COLLECTIVE R15, `(.L_x_347) ;  /* 0x000000000f087348 */ /* 0x001fea0003c00000 */
[----:B------:R1:W2:Y:S02]  /*102a0*/  SHFL.IDX P6, R14, R13, R12, R11 ;  /* 0x0000000c0d0e7389 */ /* 0x0002a400000c000b */
[----:B012---:R-:W-:Y:S01]  /*102b0*/  ENDCOLLECTIVE ;  /* 0x000000000000791b */ /* 0x007fe20003800000 */
.L_x_347:
[----:B------:R-:W-:Y:S05]  /*102c0*/  BRA `(.L_x_348) ;  /* 0xffffffcc00787947 */ /* 0x000fea000383ffff */
.L_x_262:
        /* <DEDUP_REMOVED lines=8> */
.L_x_350:
[----:B------:R-:W-:Y:S05]  /*10350*/  BSYNC B0 ;  /* 0x0000000000007941 */ /* 0x000fea0003800000 */
.L_x_349:
[----:B------:R-:W-:Y:S01]  /*10360*/  IMAD.MOV.U32 R13, RZ, RZ, R16 ;  /* 0x000000ffff0d7224 */ /* 0x000fe200078e0010 */
[----:B------:R-:W-:Y:S01]  /*10370*/  MOV R15, 0xffffffff ;  /* 0xffffffff000f7802 */ /* 0x000fe20000000f00 */
[----:B------:R-:W-:Y:S01]  /*10380*/  IMAD.MOV.U32 R12, RZ, RZ, 0x1 ;  /* 0x00000001ff0c7424 */ /* 0x000fe200078e00ff */
[----:B------:R-:W-:Y:S01]  /*10390*/  MOV R0, R14 ;  /* 0x0000000e00007202 */ /* 0x000fe20000000f00 */
[----:B------:R-:W-:Y:S02]  /*103a0*/  IMAD.MOV.U32 R11, RZ, RZ, 0x1f ;  /* 0x0000001fff0b7424 */ /* 0x000fe400078e00ff */
[----:B------:R-:W-:-:S07]  /*103b0*/  IMAD.IADD R5, R19, 0x1, R8 ;  /* 0x0000000113057824 */ /* 0x000fce00078e0208 */
[----:B------:R-:W-:Y:S05]  /*103c0*/  WARPSYNC.COLLECTIVE R15, `(.L_x_351) ;  /* 0x000000000f087348 */ /* 0x000fea0003c00000 */
[----:B------:R0:W1:Y:S02]  /*103d0*/  SHFL.IDX P6, R14, R13, R12, R11 ;  /* 0x0000000c0d0e7389 */ /* 0x00006400000c000b */
[----:B01----:R-:W-:Y:S01]  /*103e0*/  ENDCOLLECTIVE ;  /* 0x000000000000791b */ /* 0x003fe20003800000 */
.L_x_351:
[----:B------:R-:W-:Y:S02]  /*103f0*/  ULDC UR4, c[0x0][0xc3c] ;  /* 0x00030f0000047ab9 */ /* 0x000fe40000000800 */
[----:B------:R-:W-:-:S13]  /*10400*/  ISETP.GE.OR P1, PT, R5, UR4, !P0 ;  /* 0x0000000405007c0c */ /* 0x000fda000c726670 */
[----:B------:R-:W0:Y:S01]  /*10410*/  @!P1 LDC.64 R2, c[0x0][0xc80] ;  /* 0x00032000ff029b82 */ /* 0x000e220000000a00 */
[----:B------:R-:W-:Y:S02]  /*10420*/  IMAD.MOV.U32 R11, RZ, RZ, RZ ;  /* 0x000000ffff0b7224 */ /* 0x000fe400078e00ff */
[----:B------:R-:W-:Y:S02]  /*10430*/  IMAD.MOV.U32 R4, RZ, RZ, R14 ;  /* 0x000000ffff047224 */ /* 0x000fe400078e000e */
[----:B0-----:R-:W-:-:S06]  /*10440*/  @!P1 IMAD.WIDE R2, R5, 0x4, R2 ;  /* 0x0000000405029825 */ /* 0x001fcc00078e0202 */
[----:B------:R0:W2:Y:S01]  /*10450*/  @!P1 LDG.E R3, desc[UR36][R2.64] ;  /* 0x0000002402039981 */ /* 0x0000a2000c1e1900 */
[C---:B------:R-:W-:Y:S02]  /*10460*/  ISETP.GE.U32.AND P2, PT, R8.reuse, 0x2, PT ;  /* 0x000000020800780c */ /* 0x040fe40003f46070 */
[C---:B------:R-:W-:Y:S02]  /*10470*/  ISETP.GE.U32.AND P3, PT, R8.reuse, 0x4, PT ;  /* 0x000000040800780c */ /* 0x040fe40003f66070 */
[C---:B------:R-:W-:Y:S02]  /*10480*/  ISETP.GE.U32.AND P4, PT, R8.reuse, 0x8, PT ;  /* 0x000000080800780c */ /* 0x040fe40003f86070 */
[C---:B------:R-:W-:Y:S01]  /*10490*/  ISETP.GE.U32.AND P5, PT, R8.reuse, 0x10, PT ;  /* 0x000000100800780c */ /* 0x040fe20003fa6070 */
[----:B0-----:R-:W-:Y:S01]  /*104a0*/  IMAD.MOV.U32 R2, RZ, RZ, RZ ;  /* 0x000000ffff027224 */ /* 0x001fe200078e00ff */
[----:B--2---:R-:W-:Y:S02]  /*104b0*/  @!P1 MOV R2, R3 ;  /* 0x0000000300029202 */ /* 0x004fe40000000f00 */
[----:B------:R-:W-:-:S03]  /*104c0*/  ISETP.NE.AND P1, PT, R8, RZ, PT ;  /* 0x000000ff0800720c */ /* 0x000fc60003f25270 */
[----:B------:R-:W-:-:S10]  /*104d0*/  IMAD.MOV.U32 R13, RZ, RZ, R2 ;  /* 0x000000ffff0d7224 */ /* 0x000fd400078e0002 */
[----:B------:R-:W-:Y:S05]  /*104e0*/  WARPSYNC.COLLECTIVE R15, `(.L_x_352) ;  /* 0x000000000f087348 */ /* 0x000fea0003c00000 */
[----:B------:R0:W1:Y:S02]  /*104f0*/  SHFL.UP P6, R14, R13, R12, R11 ;  /* 0x0400000c0d0e7389 */ /* 0x00006400000c000b */
[----:B01----:R-:W-:Y:S01]  /*10500*/  ENDCOLLECTIVE ;  /* 0x000000000000791b */ /* 0x003fe20003800000 */
.L_x_352:
[----:B------:R-:W-:Y:S01]  /*10510*/  IMAD.MOV.U32 R12, RZ, RZ, 0x2 ;  /* 0x00000002ff0c7424 */ /* 0x000fe200078e00ff */
[----:B------:R-:W-:-:S05]  /*10520*/  SEL R5, R14, RZ, P1 ;  /* 0x000000ff0e057207 */ /* 0x000fca0000800000 */
[----:B------:R-:W-:-:S05]  /*10530*/  IMAD.IADD R5, R2, 0x1, R5 ;  /* 0x0000000102057824 */ /* 0x000fca00078e0205 */
[----:B------:R-:W-:-:S07]  /*10540*/  MOV R13, R5 ;  /* 0x00000005000d7202 */ /* 0x000fce0000000f00 */
[----:B------:R-:W-:Y:S05]  /*10550*/  WARPSYNC.COLLECTIVE R15, `(.L_x_353) ;  /* 0x000000000f087348 */ /* 0x000fea0003c00000 */
[----:B------:R0:W1:Y:S02]  /*10560*/  SHFL.UP P6, R14, R13, R12, R11 ;  /* 0x0400000c0d0e7389 */ /* 0x00006400000c000b */
[----:B01----:R-:W-:Y:S01]  /*10570*/  ENDCOLLECTIVE ;  /* 0x000000000000791b */ /* 0x003fe20003800000 */
.L_x_353:
[----:B------:R-:W-:Y:S02]  /*10580*/  MOV R12, 0x4 ;  /* 0x00000004000c7802 */ /* 0x000fe40000000f00 */
[----:B------:R-:W-:-:S05]  /*10590*/  SEL R6, R14, RZ, P2 ;  /* 0x000000ff0e067207 */ /* 0x000fca0001000000 */
[----:B------:R-:W-:-:S04]  /*105a0*/  IMAD.IADD R6, R5, 0x1, R6 ;  /* 0x0000000105067824 */ /* 0x000fc800078e0206 */
[----:B------:R-:W-:-:S07]  /*105b0*/  IMAD.MOV.U32 R13, RZ, RZ, R6 ;  /* 0x000000ffff0d7224 */ /* 0x000fce00078e0006 */
[----:B------:R-:W-:Y:S05]  /*105c0*/  WARPSYNC.COLLECTIVE R15, `(.L_x_354) ;  /* 0x000000000f087348 */ /* 0x000fea0003c00000 */
[----:B------:R0:W1:Y:S02]  /*105d0*/  SHFL.UP P6, R14, R13, R12, R11 ;  /* 0x0400000c0d0e7389 */ /* 0x00006400000c000b */
[----:B01----:R-:W-:Y:S01]  /*105e0*/  ENDCOLLECTIVE ;  /* 0x000000000000791b */ /* 0x003fe20003800000 */
.L_x_354:
[----:B------:R-:W-:Y:S01]  /*105f0*/  IMAD.MOV.U32 R12, RZ, RZ, 0x8 ;  /* 0x00000008ff0c7424 */ /* 0x000fe200078e00ff */
[----:B------:R-:W-:-:S05]  /*10600*/  SEL R7, R14, RZ, P3 ;  /* 0x000000ff0e077207 */ /* 0x000fca0001800000 */
[----:B------:R-:W-:-:S04]  /*10610*/  IMAD.IADD R7, R6, 0x1, R7 ;  /* 0x0000000106077824 */ /* 0x000fc800078e0207 */
[----:B------:R-:W-:-:S07]  /*10620*/  IMAD.MOV.U32 R13, RZ, RZ, R7 ;  /* 0x000000ffff0d7224 */ /* 0x000fce00078e0007 */
[----:B------:R-:W-:Y:S05]  /*10630*/  WARPSYNC.COLLECTIVE R15, `(.L_x_355) ;  /* 0x000000000f087348 */ /* 0x000fea0003c00000 */
[----:B------:R0:W1:Y:S02]  /*10640*/  SHFL.UP P6, R14, R13, R12, R11 ;  /* 0x0400000c0d0e7389 */ /* 0x00006400000c000b */
[----:B01----:R-:W-:Y:S01]  /*10650*/  ENDCOLLECTIVE ;  /* 0x000000000000791b */ /* 0x003fe20003800000 */
.L_x_355:
[----:B------:R-:W-:Y:S01]  /*10660*/  IMAD.MOV.U32 R12, RZ, RZ, 0x10 ;  /* 0x00000010ff0c7424 */ /* 0x000fe200078e00ff */
[----:B------:R-:W-:-:S04]  /*10670*/  SEL R14, R14, RZ, P4 ;  /* 0x000000ff0e0e7207 */ /* 0x000fc80002000000 */
[----:B------:R-:W-:-:S05]  /*10680*/  IADD3 R5, R7, R14, RZ ;  /* 0x0000000e07057210 */ /* 0x000fca0007ffe0ff */
[----:B------:R-:W-:-:S07]  /*10690*/  IMAD.MOV.U32 R13, RZ, RZ, R5 ;  /* 0x000000ffff0d7224 */ /* 0x000fce00078e0005 */
[----:B------:R-:W-:Y:S05]  /*106a0*/  WARPSYNC.COLLECTIVE R15, `(.L_x_356) ;  /* 0x000000000f087348 */ /* 0x000fea0003c00000 */
[----:B------:R0:W1:Y:S02]  /*106b0*/  SHFL.UP P6, R14, R13, R12, R11 ;  /* 0x0400000c0d0e7389 */ /* 0x00006400000c000b */
[----:B01----:R-:W-:Y:S01]  /*106c0*/  ENDCOLLECTIVE ;  /* 0x000000000000791b */ /* 0x003fe20003800000 */
.L_x_356:
[----:B------:R-:W-:Y:S02]  /*106d0*/  IMAD.MOV.U32 R12, RZ, RZ, 0x1f ;  /* 0x0000001fff0c7424 */ /* 0x000fe400078e00ff */
[----:B------:R-:W-:Y:S01]  /*106e0*/  IMAD.MOV.U32 R11, RZ, RZ, 0x1f ;  /* 0x0000001fff0b7424 */ /* 0x000fe200078e00ff */
[----:B------:R-:W-:-:S05]  /*106f0*/  SEL R14, R14, RZ, P5 ;  /* 0x000000ff0e0e7207 */ /* 0x000fca0002800000 */
[----:B------:R-:W-:-:S05]  /*10700*/  IMAD.IADD R3, R5, 0x1, R14 ;  /* 0x0000000105037824 */ /* 0x000fca00078e020e */
[----:B------:R-:W-:-:S07]  /*10710*/  MOV R13, R3 ;  /* 0x00000003000d7202 */ /* 0x000fce0000000f00 */
[----:B------:R-:W-:Y:S05]  /*10720*/  WARPSYNC.COLLECTIVE R15, `(.L_x_357) ;  /* 0x000000000f087348 */ /* 0x000fea0003c00000 */
[----:B------:R0:W1:Y:S02]  /*10730*/  SHFL.IDX P6, R14, R13, R12, R11 ;  /* 0x0000000c0d0e7389 */ /* 0x00006400000c000b */
[----:B01----:R-:W-:Y:S01]  /*10740*/  ENDCOLLECTIVE ;  /* 0x000000000000791b */ /* 0x003fe20003800000 */
.L_x_357:
[----:B------:R-:W-:Y:S05]  /*10750*/  BRA `(.L_x_358) ;  /* 0xffffffcc008c7947 */ /* 0x000fea000383ffff */
.L_x_267:
[----:B------:R-:W-:Y:S01]  /*10760*/  BSSY B0, `(.L_x_359) ;  /* 0x0000008000007945 */ /* 0x000fe20003800000 */
[----:B-----5:R-:W-:Y:S01]  /*10770*/  IMAD.MOV.U32 R13, RZ, RZ, R2 ;  /* 0x000000ffff0d7224 */ /* 0x020fe200078e0002 */
[----:B------:R-:W-:Y:S01]  /*10780*/  MOV R12, 0x1 ;  /* 0x00000001000c7802 */ /* 0x000fe20000000f00 */
[----:B------:R-:W-:Y:S02]  /*10790*/  IMAD.MOV.U32 R11, RZ, RZ, RZ ;  /* 0x000000ffff0b7224 */ /* 0x000fe400078e00ff */
[----:B------:R-:W-:-:S07]  /*107a0*/  IMAD.MOV.U32 R15, RZ, RZ, -0x1 ;  /* 0xffffffffff0f7424 */ /* 0x000fce00078e00ff */
[----:B01----:R-:W-:Y:S05]  /*107b0*/  WARPSYNC.COLLECTIVE R15, `(.L_x_360) ;  /* 0x000000000f087348 */ /* 0x003fea0003c00000 */
[----:B------:R2:W3:Y:S02]  /*107c0*/  SHFL.UP P6, R14, R13, R12, R11 ;  /* 0x0400000c0d0e7389 */ /* 0x0004e400000c000b */
[----:B0123--:R-:W-:Y:S01]  /*107d0*/  ENDCOLLECTIVE ;  /* 0x000000000000791b */ /* 0x00ffe20003800000 */
.L_x_360:
[----:B------:R-:W-:Y:S05]  /*107e0*/  BSYNC B0 ;  /* 0x0000000000007941 */ /* 0x000fea0003800000 */
.L_x_359:
[----:B------:R-:W-:Y:S01]  /*107f0*/  SEL R13, R14, RZ, P1 ;  /* 0x000000ff0e0d7207 */ /* 0x000fe20000800000 */
[----:B------:R-:W-:Y:S01]  /*10800*/  IMAD.MOV.U32 R11, RZ, RZ, RZ ;  /* 0x000000ffff0b7224 */ /* 0x000fe200078e00ff */
[----:B------:R-:W-:Y:S01]  /*10810*/  MOV R12, 0x2 ;  /* 0x00000002000c7802 */ /* 0x000fe20000000f00 */
[----:B------:R-:W-:Y:S02]  /*10820*/  IMAD.MOV.U32 R15, RZ, RZ, -0x1 ;  /* 0xffffffffff0f7424 */ /* 0x000fe400078e00ff */
[----:B------:R-:W-:-:S07]  /*10830*/  IMAD.IADD R13, R2, 0x1, R13 ;  /* 0x00000001020d7824 */ /* 0x000fce00078e020d */
[----:B------:R-:W-:Y:S05]  /*10840*/  WARPSYNC.COLLECTIVE R15, `(.L_x_361) ;  /* 0x000000000f087348 */ /* 0x000fea0003c00000 */
[----:B------:R0:W1:Y:S02]  /*10850*/  SHFL.UP P6, R14, R13, R12, R11 ;  /* 0x0400000c0d0e7389 */ /* 0x00006400000c000b */
[----:B01----:R-:W-:Y:S01]  /*10860*/  ENDCOLLECTIVE ;  /* 0x000000000000791b */ /* 0x003fe20003800000 */
.L_x_361:
[----:B------:R-:W-:Y:S01]  /*10870*/  IMAD.MOV.U32 R12, RZ, RZ, 0x4 ;  /* 0x00000004ff0c7424 */ /* 0x000fe200078e00ff */
[----:B------:R-:W-:-:S05]  /*10880*/  SEL R14, R14, RZ, P2 ;  /* 0x000000ff0e0e7207 */ /* 0x000fca0001000000 */
[----:B------:R-:W-:-:S05]  /*10890*/  IMAD.IADD R3, R13, 0x1, R14 ;  /* 0x000000010d037824 */ /* 0x000fca00078e020e */
[----:B------:R-:W-:-:S07]  /*108a0*/  MOV R13, R3 ;  /* 0x00000003000d7202 */ /* 0x000fce0000000f00 */
[----:B------:R-:W-:Y:S05]  /*108b0*/  WARPSYNC.COLLECTIVE R15, `(.L_x_362) ;  /* 0x000000000f087348 */ /* 0x000fea0003c00000 */
[----:B------:R0:W1:Y:S02]  /*108c0*/  SHFL.UP P6, R14, R13, R12, R11 ;  /* 0x0400000c0d0e7389 */ /* 0x00006400000c000b */
[----:B01----:R-:W-:Y:S01]  /*108d0*/  ENDCOLLECTIVE ;  /* 0x000000000000791b */ /* 0x003fe20003800000 */
.L_x_362:
[----:B------:R-:W-:Y:S02]  /*108e0*/  MOV R12, 0x8 ;  /* 0x00000008000c7802 */ /* 0x000fe40000000f00 */
[----:B------:R-:W-:-:S05]  /*108f0*/  SEL R14, R14, RZ, P3 ;  /* 0x000000ff0e0e7207 */ /* 0x000fca0001800000 */
[----:B------:R-:W-:-:S04]  /*10900*/  IMAD.IADD R5, R3, 0x1, R14 ;  /* 0x0000000103057824 */ /* 0x000fc800078e020e */
[----:B------:R-:W-:-:S07]  /*10910*/  IMAD.MOV.U32 R13, RZ, RZ, R5 ;  /* 0x000000ffff0d7224 */ /* 0x000fce00078e0005 */
[----:B------:R-:W-:Y:S05]  /*10920*/  WARPSYNC.COLLECTIVE R15, `(.L_x_363) ;  /* 0x000000000f087348 */ /* 0x000fea0003c00000 */
[----:B------:R0:W1:Y:S02]  /*10930*/  SHFL.UP P6, R14, R13, R12, R11 ;  /* 0x0400000c0d0e7389 */ /* 0x00006400000c000b */
[----:B01----:R-:W-:Y:S01]  /*10940*/  ENDCOLLECTIVE ;  /* 0x000000000000791b */ /* 0x003fe20003800000 */
.L_x_363:
[----:B------:R-:W-:Y:S01]  /*10950*/  IMAD.MOV.U32 R12, RZ, RZ, 0x10 ;  /* 0x00000010ff0c7424 */ /* 0x000fe200078e00ff */
[----:B------:R-:W-:-:S05]  /*10960*/  SEL R6, R14, RZ, P4 ;  /* 0x000000ff0e067207 */ /* 0x000fca0002000000 */
[----:B------:R-:W-:-:S04]  /*10970*/  IMAD.IADD R6, R5, 0x1, R6 ;  /* 0x0000000105067824 */ /* 0x000fc800078e0206 */
[----:B------:R-:W-:-:S07]  /*10980*/  IMAD.MOV.U32 R13, RZ, RZ, R6 ;  /* 0x000000ffff0d7224 */ /* 0x000fce00078e0006 */
[----:B------:R-:W-:Y:S05]  /*10990*/  WARPSYNC.COLLECTIVE R15, `(.L_x_364) ;  /* 0x000000000f087348 */ /* 0x000fea0003c00000 */
[----:B------:R0:W1:Y:S02]  /*109a0*/  SHFL.UP P6, R14, R13, R12, R11 ;  /* 0x0400000c0d0e7389 */ /* 0x00006400000c000b */
[----:B01----:R-:W-:Y:S01]  /*109b0*/  ENDCOLLECTIVE ;  /* 0x000000000000791b */ /* 0x003fe20003800000 */
.L_x_364:
[----:B------:R-:W-:Y:S02]  /*109c0*/  IMAD.MOV.U32 R12, RZ, RZ, 0x1f ;  /* 0x0000001fff0c7424 */ /* 0x000fe400078e00ff */
[----:B------:R-:W-:Y:S01]  /*109d0*/  IMAD.MOV.U32 R11, RZ, RZ, 0x1f ;  /* 0x0000001fff0b7424 */ /* 0x000fe200078e00ff */
[----:B------:R-:W-:-:S04]  /*109e0*/  SEL R3, R14, RZ, P5 ;  /* 0x000000ff0e037207 */ /* 0x000fc80002800000 */
[----:B------:R-:W-:-:S05]  /*109f0*/  IADD3 R3, R6, R3, RZ ;  /* 0x0000000306037210 */ /* 0x000fca0007ffe0ff */
[----:B------:R-:W-:-:S07]  /*10a00*/  IMAD.MOV.U32 R13, RZ, RZ, R3 ;  /* 0x000000ffff0d7224 */ /* 0x000fce00078e0003 */
[----:B------:R-:W-:Y:S05]  /*10a10*/  WARPSYNC.COLLECTIVE R15, `(.L_x_365) ;  /* 0x000000000f087348 */ /* 0x000fea0003c00000 */
[----:B------:R0:W1:Y:S02]  /*10a20*/  SHFL.IDX P6, R14, R13, R12, R11 ;  /* 0x0000000c0d0e7389 */ /* 0x00006400000c000b */
[----:B01----:R-:W-:Y:S01]  /*10a30*/  ENDCOLLECTIVE ;  /* 0x000000000000791b */ /* 0x003fe20003800000 */
.L_x_365:
[----:B------:R-:W-:Y:S05]  /*10a40*/  BRA `(.L_x_366) ;  /* 0xffffffcc006c7947 */ /* 0x000fea000383ffff */
.L_x_269:
[----:B------:R-:W-:Y:S01]  /*10a50*/  BSSY B0, `(.L_x_367) ;  /* 0x0000006000007945 */ /* 0x000fe20003800000 */
[----:B------:R-:W-:Y:S02]  /*10a60*/  PLOP3.LUT P6, PT, P6, PT, PT, 0x8, 0x0 ;  /* 0x000000000000781c */ /* 0x000fe400037ce170 */
[----:B------:R-:W-:-:S11]  /*10a70*/  MOV R15, 0xffffffff ;  /* 0xffffffff000f7802 */ /* 0x000fd60000000f00 */
[----:B0-----:R-:W-:Y:S05]  /*10a80*/  WARPSYNC.COLLECTIVE R15, `(.L_x_368) ;  /* 0x000000000f087348 */ /* 0x001fea0003c00000 */
[----:B------:R-:W-:Y:S01]  /*10a90*/  VOTE.ANY R14, PT, P6 ;  /* 0x00000000000e7806 */ /* 0x000fe200030e0100 */
[----:B0-----:R-:W-:Y:S06]  /*10aa0*/  ENDCOLLECTIVE ;  /* 0x000000000000791b */ /* 0x001fec0003800000 */
.L_x_368:
[----:B------:R-:W-:Y:S05]  /*10ab0*/  BSYNC B0 ;  /* 0x0000000000007941 */ /* 0x000fea0003800000 */
.L_x_367:
[----:B------:R-:W-:Y:S01]  /*10ac0*/  IMAD.MOV.U32 R6, RZ, RZ, R14 ;  /* 0x000000ffff067224 */ /* 0x000fe200078e000e */
[----:B------:R-:W-:Y:S01]  /*10ad0*/  MOV R11, 0x1f ;  /* 0x0000001f000b7802 */ /* 0x000fe20000000f00 */
[----:B------:R-:W-:Y:S02]  /*10ae0*/  IMAD.MOV.U32 R13, RZ, RZ, R2 ;  /* 0x000000ffff0d7224 */ /* 0x000fe400078e0002 */
[----:B------:R-:W0:Y:S01]  /*10af0*/  POPC R4, R6 ;  /* 0x0000000600047309 */ /* 0x000e220000000000 */
[----:B------:R-:W-:Y:S02]  /*10b00*/  IMAD.MOV.U32 R15, RZ, RZ, -0x1 ;  /* 0xffffffffff0f7424 */ /* 0x000fe400078e00ff */
[----:B0-----:R-:W-:-:S07]  /*10b10*/  IMAD.MOV.U32 R12, RZ, RZ, R4 ;  /* 0x000000ffff0c7224 */ /* 0x001fce00078e0004 */
[----:B------:R-:W-:Y:S05]  /*10b20*/  WARPSYNC.COLLECTIVE R15, `(.L_x_369) ;  /* 0x000000000f087348 */ /* 0x000fea0003c00000 */
[----:B------:R0:W1:Y:S02]  /*10b30*/  SHFL.IDX P6, R14, R13, R12, R11 ;  /* 0x0000000c0d0e7389 */ /* 0x00006400000c000b */
[----:B01----:R-:W-:Y:S01]  /*10b40*/  ENDCOLLECTIVE ;  /* 0x000000000000791b */ /* 0x003fe20003800000 */
.L_x_369:
[----:B------:R-:W-:Y:S01]  /*10b50*/  IMAD.MOV.U32 R17, RZ, RZ, R14 ;  /* 0x000000ffff117224 */ /* 0x000fe200078e000e */
[----:B------:R-:W-:Y:S06]  /*10b60*/  BRA `(.L_x_370) ;  /* 0xffffffcc005c7947 */ /* 0x000fec000383ffff */
.L_x_271:
[----:B------:R-:W-:Y:S01]  /*10b70*/  BSSY B0, `(.L_x_371) ;  /* 0x0000007000007945 */ /* 0x000fe20003800000 */
[----:B------:R-:W-:Y:S01]  /*10b80*/  IMAD.MOV.U32 R13, RZ, RZ, R3 ;  /* 0x000000ffff0d7224 */ /* 0x000fe200078e0003 */
[----:B------:R-:W-:Y:S01]  /*10b90*/  MOV R11, 0x1f ;  /* 0x0000001f000b7802 */ /* 0x000fe20000000f00 */
[----:B------:R-:W-:-:S07]  /*10ba0*/  IMAD.MOV.U32 R15, RZ, RZ, -0x1 ;  /* 0xffffffffff0f7424 */ /* 0x000fce00078e00ff */
[----:B012---:R-:W-:Y:S05]  /*10bb0*/  WARPSYNC.COLLECTIVE R15, `(.L_x_372) ;  /* 0x000000000f087348 */ /* 0x007fea0003c00000 */
[----:B------:R3:W4:Y:S02]  /*10bc0*/  SHFL.IDX P6, R14, R13, R12, R11 ;  /* 0x0000000c0d0e7389 */ /* 0x00072400000c000b */
[----:B01234-:R-:W-:Y:S01]  /*10bd0*/  ENDCOLLECTIVE ;  /* 0x000000000000791b */ /* 0x01ffe20003800000 */
.L_x_372:
[----:B------:R-:W-:Y:S05]  /*10be0*/  BSYNC B0 ;  /* 0x0000000000007941 */ /* 0x000fea0003800000 */
.L_x_371:
[----:B------:R-:W-:Y:S05]  /*10bf0*/  BRA `(.L_x_270) ;  /* 0xffffffcc00547947 */ /* 0x000fea000383ffff */
.L_x_275:
[----:B0-----:R0:W2:Y:S02]  /*10c00*/  SYNCS.PHASECHK.TRANS64.TRYWAIT P0, [R5+URZ+0x2d820], R0 ;  /* 0x02d82000050075a7 */ /* 0x0010a4000800017f */
[----:B--2---:R-:W-:Y:S05]  /*10c10*/  @!P0 NANOSLEEP.SYNCS 0x989680 ;  /* 0x009896800000895d */ /* 0x004fea0003900000 */
[----:B------:R-:W2:Y:S02]  /*10c20*/  @!P0 SYNCS.PHASECHK.TRANS64 P0, [R5+URZ+0x2d820], R0 ;  /* 0x02d82000050085a7 */ /* 0x000ea4000800007f */
[----:B--2---:R-:W-:Y:S05]  /*10c30*/  @!P0 BRA `(.L_x_275) ;  /* 0xfffffffc00f08947 */ /* 0x004fea000383ffff */
[----:B------:R-:W-:Y:S05]  /*10c40*/  BRA `(.L_x_373) ;  /* 0xffffffd000407947 */ /* 0x000fea000383ffff */
.L_x_276:
[----:B------:R-:W2:Y:S01]  /*10c50*/  S2R R2, SR_TID.X ;  /* 0x0000000000027919 */ /* 0x000ea20000002100 */
[----:B------:R-:W-:Y:S01]  /*10c60*/  BSSY B0, `(.L_x_374) ;  /* 0x000000a000007945 */ /* 0x000fe20003800000 */
[----:B------:R-:W-:Y:S01]  /*10c70*/  IMAD.MOV.U32 R12, RZ, RZ, RZ ;  /* 0x000000ffff0c7224 */ /* 0x000fe200078e00ff */
[----:B------:R-:W-:Y:S01]  /*10c80*/  MOV R11, 0x1f ;  /* 0x0000001f000b7802 */ /* 0x000fe20000000f00 */
[----:B------:R-:W-:Y:S01]  /*10c90*/  IMAD.MOV.U32 R15, RZ, RZ, -0x1 ;  /* 0xffffffffff0f7424 */ /* 0x000fe200078e00ff */
[----:B--2---:R-:W-:-:S04]  /*10ca0*/  SHF.R.U32.HI R2, RZ, 0x5, R2 ;  /* 0x00000005ff027819 */ /* 0x004fc80000011602 */
[----:B------:R-:W-:-:S05]  /*10cb0*/  LOP3.LUT R2, R2, 0x3, RZ, 0xc0, !PT ;  /* 0x0000000302027812 */ /* 0x000fca00078ec0ff */
[----:B------:R-:W-:-:S07]  /*10cc0*/  IMAD.MOV.U32 R13, RZ, RZ, R2 ;  /* 0x000000ffff0d7224 */ /* 0x000fce00078e0002 */
[----:B01----:R-:W-:Y:S05]  /*10cd0*/  WARPSYNC.COLLECTIVE R15, `(.L_x_375) ;  /* 0x000000000f087348 */ /* 0x003fea0003c00000 */
[----:B------:R2:W3:Y:S02]  /*10ce0*/  SHFL.IDX P6, R14, R13, R12, R11 ;  /* 0x0000000c0d0e7389 */ /* 0x0004e400000c000b */
[----:B0123--:R-:W-:Y:S01]  /*10cf0*/  ENDCOLLECTIVE ;  /* 0x000000000000791b */ /* 0x00ffe20003800000 */
.L_x_375:
[----:B------:R-:W-:Y:S05]  /*10d00*/  BSYNC B0 ;  /* 0x0000000000007941 */ /* 0x000fea0003800000 */
.L_x_374:
[----:B------:R-:W-:Y:S05]  /*10d10*/  BRA `(.L_x_376) ;  /* 0xffffffd000287947 */ /* 0x000fea000383ffff */
.L_x_279:
[----:B------:R-:W-:Y:S01]  /*10d20*/  BSSY B1, `(.L_x_377) ;  /* 0x0000006000017945 */ /* 0x000fe20003800000 */
[----:B------:R-:W-:-:S07]  /*10d30*/  IMAD.MOV.U32 R15, RZ, RZ, -0x1 ;  /* 0xffffffffff0f7424 */ /* 0x000fce00078e00ff */
[----:B01----:R-:W-:Y:S05]  /*10d40*/  WARPSYNC.COLLECTIVE R15, `(.L_x_378) ;  /* 0x000000000f0c7348 */ /* 0x003fea0003c00000 */
[----:B------:R-:W-:Y:S02]  /*10d50*/  ELECT P6, UR62, PT ;  /* 0x00000000003e782f */ /* 0x000fe400038c0000 */
[----:B------:R-:W-:Y:S01]  /*10d60*/  MOV R14, UR62 ;  /* 0x0000003e000e7c02 */ /* 0x000fe20008000f00 */
[----:B01----:R-:W-:Y:S10]  /*10d70*/  ENDCOLLECTIVE ;  /* 0x000000000000791b */ /* 0x003ff40003800000 */
.L_x_378:
[----:B------:R-:W-:Y:S05]  /*10d80*/  BSYNC B1 ;  /* 0x0000000000017941 */ /* 0x000fea0003800000 */
.L_x_377:
[----:B------:R-:W-:Y:S05]  /*10d90*/  BRA `(.L_x_379) ;  /* 0xffffffd000207947 */ /* 0x000fea000383ffff */
.L_x_281:
[----:B0-----:R0:W2:Y:S02]  /*10da0*/  SYNCS.PHASECHK.TRANS64.TRYWAIT P1, [R3+URZ+0x2d840], R2 ;  /* 0x02d84002030075a7 */ /* 0x0010a4000802017f */
[----:B--2---:R-:W-:Y:S05]  /*10db0*/  @!P1 NANOSLEEP.SYNCS 0x989680 ;  /* 0x009896800000995d */ /* 0x004fea0003900000 */
[----:B------:R-:W2:Y:S02]  /*10dc0*/  @!P1 SYNCS.PHASECHK.TRANS64 P1, [R3+URZ+0x2d840], R2 ;  /* 0x02d84002030095a7 */ /* 0x000ea4000802007f */
[----:B--2---:R-:W-:Y:S05]  /*10dd0*/  @!P1 BRA `(.L_x_281) ;  /* 0xfffffffc00f09947 */ /* 0x004fea000383ffff */
[----:B------:R-:W-:Y:S05]  /*10de0*/  BRA `(.L_x_380) ;  /* 0xffffffd000407947 */ /* 0x000fea000383ffff */
.L_x_283:
[----:B--2---:R2:W3:Y:S02]  /*10df0*/  SYNCS.PHASECHK.TRANS64.TRYWAIT P1, [R5+URZ+0x2d840], R0 ;  /* 0x02d84000050075a7 */ /* 0x0044e4000802017f */
[----:B---3--:R-:W-:Y:S05]  /*10e00*/  @!P1 NANOSLEEP.SYNCS 0x989680 ;  /* 0x009896800000995d */ /* 0x008fea0003900000 */
[----:B------:R-:W3:Y:S02]  /*10e10*/  @!P1 SYNCS.PHASECHK.TRANS64 P1, [R5+URZ+0x2d840], R0 ;  /* 0x02d84000050095a7 */ /* 0x000ee4000802007f */
[----:B---3--:R-:W-:Y:S05]  /*10e20*/  @!P1 BRA `(.L_x_283) ;  /* 0xfffffffc00f09947 */ /* 0x008fea000383ffff */
[----:B------:R-:W-:Y:S05]  /*10e30*/  BRA `(.L_x_381) ;  /* 0xffffffd0004c7947 */ /* 0x000fea000383ffff */
.L_x_285:
[----:B---3--:R3:W4:Y:S02]  /*10e40*/  SYNCS.PHASECHK.TRANS64.TRYWAIT P1, [R3+URZ+0x2d860], R2 ;  /* 0x02d86002030075a7 */ /* 0x008724000802017f */
[----:B----4-:R-:W-:Y:S05]  /*10e50*/  @!P1 NANOSLEEP.SYNCS 0x989680 ;  /* 0x009896800000995d */ /* 0x010fea0003900000 */
[----:B------:R-:W4:Y:S02]  /*10e60*/  @!P1 SYNCS.PHASECHK.TRANS64 P1, [R3+URZ+0x2d860], R2 ;  /* 0x02d86002030095a7 */ /* 0x000f24000802007f */
[----:B----4-:R-:W-:Y:S05]  /*10e70*/  @!P1 BRA `(.L_x_285) ;  /* 0xfffffffc00f09947 */ /* 0x010fea000383ffff */
[----:B------:R-:W-:Y:S05]  /*10e80*/  BRA `(.L_x_382) ;  /* 0xffffffd000487947 */ /* 0x000fea000383ffff */
.L_x_383:
        /* <DEDUP_REMOVED lines=15> */
.L_x_2729:


//--------------------- .text._ZN7cutlass13device_kernelIN5flash11enable_sm90INS1_16FlashAttnFwdSm90INS1_25CollectiveMainloopFwdSm90ILi2EN4cute5tupleIJNS5_1CILi1EEES8_S8_EEENS6_IJNS7_ILi192EEENS7_ILi128EEENS7_ILi96EEEEEELi96ENS_10bfloat16_tEfNS_4arch4Sm90ELb0ELb0ELb1ELb1ELb1ELb1ELb0ELb0ELb1ELb1ELb0ELb0EEENS1_21CollectiveEpilogueFwdINS6_IJSA_SC_SB_EEES9_SE_SG_Li384ELb1ELb1ELb0ELb0EEENS1_36VarlenDynamicPersistentTileSchedulerILi192ELi128ELi384ELi128ELb0ELb1ELb1ELb0ELb1ELb1EEEEEEEEEvNT_6ParamsE --------------------------
	.section	.text._ZN7cutlass13device_kernelIN5flash11enable_sm90INS1_16FlashAttnFwdSm90INS1_25CollectiveMainloopFwdSm90ILi2EN4cute5tupleIJNS5_1CILi1EEES8_S8_EEENS6_IJNS7_ILi192EEENS7_ILi128EEENS7_ILi96EEEEEELi96ENS_10bfloat16_tEfNS_4arch4Sm90ELb0ELb0ELb1ELb1ELb1ELb1ELb0ELb0ELb1ELb1ELb0ELb0EEENS1_21CollectiveEpilogueFwdINS6_IJSA_SC_SB_EEES9_SE_SG_Li384ELb1ELb1ELb0ELb0EEENS1_36VarlenDynamicPersistentTileSchedulerILi192ELi128ELi384ELi128ELb0ELb1ELb1ELb0ELb1ELb1EEEEEEEEEvNT_6ParamsE,"ax",@progbits
	.align	128
.text._ZN7cutlass13device_kernelIN5flash11enable_sm90INS1_16FlashAttnFwdSm90INS1_25CollectiveMainloopFwdSm90ILi2EN4cute5tupleIJNS5_1CILi1EEES8_S8_EEENS6_IJNS7_ILi192EEENS7_ILi128EEENS7_ILi96EEEEEELi96ENS_10bfloat16_tEfNS_4arch4Sm90ELb0ELb0ELb1ELb1ELb1ELb1ELb0ELb0ELb1ELb1ELb0ELb0EEENS1_21CollectiveEpilogueFwdINS6_IJSA_SC_SB_EEES9_SE_SG_Li384ELb1ELb1ELb0ELb0EEENS1_36VarlenDynamicPersistentTileSchedulerILi192ELi128ELi384ELi128ELb0ELb1ELb1ELb0ELb1ELb1EEEEEEEEEvNT_6ParamsE:
        .type           _ZN7cutlass13device_kernelIN5flash11enable_sm90INS1_16FlashAttnFwdSm90INS1_25CollectiveMainloopFwdSm90ILi2EN4cute5tupleIJNS5_1CILi1EEES8_S8_EEENS6_IJNS7_ILi192EEENS7_ILi128EEENS7_ILi96EEEEEELi96ENS_10bfloat16_tEfNS_4arch4Sm90ELb0ELb0ELb1ELb1ELb1ELb1ELb0ELb0ELb1ELb1ELb0ELb0EEENS1_21CollectiveEpilogueFwdINS6_IJSA_SC_SB_EEES9_SE_SG_Li384ELb1ELb1ELb0ELb0EEENS1_36VarlenDynamicPersistentTileSchedulerILi192ELi128ELi384ELi128ELb0ELb1ELb1ELb0ELb1ELb1EEEEEEEEEvNT_6ParamsE,@function
        .size           _ZN7cutlass13device_kernelIN5flash11enable_sm90INS1_16FlashAttnFwdSm90INS1_25CollectiveMainloopFwdSm90ILi2EN4cute5tupleIJNS5_1CILi1EEES8_S8_EEENS6_IJNS7_ILi192EEENS7_ILi128EEENS7_ILi96EEEEEELi96ENS_10bfloat16_tEfNS_4arch4Sm90ELb0ELb0ELb1ELb1ELb1ELb1ELb0ELb0ELb1ELb1ELb0ELb0EEENS1_21CollectiveEpilogueFwdINS6_IJSA_SC_SB_EEES9_SE_SG_Li384ELb1ELb1ELb0ELb0EEENS1_36VarlenDynamicPersistentTileSchedulerILi192ELi128ELi384ELi128ELb0ELb1ELb1ELb0ELb1ELb1EEEEEEEEEvNT_6ParamsE,(.L_x_2730 - _ZN7cutlass13device_kernelIN5flash11enable_sm90INS1_16FlashAttnFwdSm90INS1_25CollectiveMainloopFwdSm90ILi2EN4cute5tupleIJNS5_1CILi1EEES8_S8_EEENS6_IJNS7_ILi192EEENS7_ILi128EEENS7_ILi96EEEEEELi96ENS_10bfloat16_tEfNS_4arch4Sm90ELb0ELb0ELb1ELb1ELb1ELb1ELb0ELb0ELb1ELb1ELb0ELb0EEENS1_21CollectiveEpilogueFwdINS6_IJSA_SC_SB_EEES9_SE_SG_Li384ELb1ELb1ELb0ELb0EEENS1_36VarlenDynamicPersistentTileSchedulerILi192ELi128ELi384ELi128ELb0ELb1ELb1ELb0ELb1ELb1EEEEEEEEEvNT_6ParamsE)
        .other          _ZN7cutlass13device_kernelIN5flash11enable_sm90INS1_16FlashAttnFwdSm90INS1_25CollectiveMainloopFwdSm90ILi2EN4cute5tupleIJNS5_1CILi1EEES8_S8_EEENS6_IJNS7_ILi192EEENS7_ILi128EEENS7_ILi96EEEEEELi96ENS_10bfloat16_tEfNS_4arch4Sm90ELb0ELb0ELb1ELb1ELb1ELb1ELb0ELb0ELb1ELb1ELb0ELb0EEENS1_21CollectiveEpilogueFwdINS6_IJSA_SC_SB_EEES9_SE_SG_Li384ELb1ELb1ELb0ELb0EEENS1_36VarlenDynamicPersistentTileSchedulerILi192ELi128ELi384ELi128ELb0ELb1ELb1ELb0ELb1ELb1EEEEEEEEEvNT_6ParamsE,@"STO_CUDA_ENTRY STV_DEFAULT"
_ZN7cutlass13device_kernelIN5flash11enable_sm90INS1_16FlashAttnFwdSm90INS1_25CollectiveMainloopFwdSm90ILi2EN4cute5tupleIJNS5_1CILi1EEES8_S8_EEENS6_IJNS7_ILi192EEENS7_ILi128EEENS7_ILi96EEEEEELi96ENS_10bfloat16_tEfNS_4arch4Sm90ELb0ELb0ELb1ELb1ELb1ELb1ELb0ELb0ELb1ELb1ELb0ELb0EEENS1_21CollectiveEpilogueFwdINS6_IJSA_SC_SB_EEES9_SE_SG_Li384ELb1ELb1ELb0ELb0EEENS1_36VarlenDynamicPersistentTileSchedulerILi192ELi128ELi384ELi128ELb0ELb1ELb1ELb0ELb1ELb1EEEEEEEEEvNT_6ParamsE:
[----:B------:R-:W0:Y:S02]  /*0000*/  LDC R1, c[0x0][0x28] ;  /* 0x00000a00ff017b82 */ /* 0x000e240000000800 */
[----:B0-----:R-:W-:Y:S01]  /*0010*/  VIADD R1, R1, 0xffffff38 ;  /* 0xffffff3801017836 */ /* 0x001fe20000000000 */
[----:B------:R-:W0:Y:S01]  /*0020*/  S2R R3, SR_TID.X ;  /* 0x0000000000037919 */ /* 0x000e220000002100 */
[----:B------:R-:W-:Y:S01]  /*0030*/  ELECT P0, URZ, PT ;  /* 0x00000000003f782f */ /* 0x000fe20003800000 */
[----:B------:R-:W-:Y:S01]  /*0040*/  BSSY B0, `(.L_x_384) ;  /* 0x000000e000007945 */ /* 0x000fe20003800000 */
[--C-:B0-----:R-:W-:Y:S02]  /*0050*/  SHF.R.U32.HI R0, RZ, 0x5, R3.reuse ;  /* 0x00000005ff007819 */ /* 0x101fe40000011603 */
[----:B------:R-:W-:-:S03]  /*0060*/  SHF.R.U32.HI R3, RZ, 0x7, R3 ;  /* 0x00000007ff037819 */ /* 0x000fc60000011603 */
[----:B------:R-:W0:Y:S02]  /*0070*/  SHFL.IDX PT, R2, R0, RZ, 0x1f ;  /* 0x00001fff00027589 */ /* 0x000e2400000e0000 */
[----:B0-----:R-:W-:-:S13]  /*0080*/  ISETP.EQ.AND P0, PT, R2, RZ, P0 ;  /* 0x000000ff0200720c */ /* 0x001fda0000702270 */
[----:B------:R-:W-:Y:S05]  /*0090*/  @!P0 BRA `(.L_x_385) ;  /* 0x0000000000208947 */ /* 0x000fea0003800000 */
[----:B------:R-:W-:Y:S02]  /*00a0*/  ULDC.64 UR4, c[0x0][0x198] ;  /* 0x0000660000047ab9 */ /* 0x000fe40000000a00 */
[----:B------:R-:W-:Y:S02]  /*00b0*/  UIADD3 UR6, UP0, UR4, 0x570, URZ ;  /* 0x0000057004067890 */ /* 0x000fe4000ff1e03f */
[----:B------:R-:W-:Y:S02]  /*00c0*/  UIADD3 UR4, UP1, UR4, 0x670, URZ ;  /* 0x0000067004047890 */ /* 0x000fe4000ff3e03f */
[----:B------:R-:W-:Y:S02]  /*00d0*/  UIADD3.X UR7, URZ, UR5, URZ, UP0, !UPT ;  /* 0x000000053f077290 */ /* 0x000fe400087fe43f */
[----:B------:R-:W-:-:S07]  /*00e0*/  UIADD3.X UR5, URZ, UR5, URZ, UP1, !UPT ;  /* 0x000000053f057290 */ /* 0x000fce0008ffe43f */
[----:B------:R0:W-:Y:S02]  /*00f0*/  UTMACCTL.PF [UR6] ;  /* 0x00000000060079b9 */ /* 0x0001e40008040000 */
[----:B------:R0:W-:Y:S02]  /*0100*/  UTMACCTL.PF [UR4] ;  /* 0x00000000040079b9 */ /* 0x0001e40008040000 */
[----:B0-----:R-:W-:Y:S01]  /*0110*/  NOP ;  /* 0x0000000000007918 */ /* 0x001fe20000000000 */
.L_x_385:
[----:B------:R-:W-:Y:S05]  /*0120*/  BSYNC B0 ;  /* 0x0000000000007941 */ /* 0x000fea0003800000 */
.L_x_384:
[----:B------:R-:W-:Y:S01]  /*0130*/  VOTEU.ANY UP0, P0 ;  /* 0x00000000003f7886 */ /* 0x000fe20000000100 */
[----:B------:R-:W0:Y:S01]  /*0140*/  SHFL.IDX PT, R3, R3, RZ, 0x1f ;  /* 0x00001fff03037589 */ /* 0x000e2200000e0000 */
[----:B------:R-:W-:Y:S01]  /*0150*/  UMOV UR4, 0x80 ;  /* 0x0000008000047882 */ /* 0x000fe20000000000 */
[----:B------:R-:W-:Y:S01]  /*0160*/  UMOV UR7, 0x180 ;  /* 0x0000018000077882 */ /* 0x000fe20000000000 */
[----:B------:R-:W-:Y:S01]  /*0170*/  VOTEU.ANY UP1, P0 ;  /* 0x00000000003f7886 */ /* 0x000fe20000020100 */
[----:B------:R-:W1:Y:S01]  /*0180*/  @UP0 S2UR UR8, SR_CgaCtaId ;  /* 0x00000000000809c3 */ /* 0x000e620000008800 */
[----:B------:R-:W2:Y:S01]  /*0190*/  SHFL.IDX PT, R2, R0, RZ, 0x1f ;  /* 0x00001fff00027589 */ /* 0x000ea200000e0000 */
[----:B------:R-:W-:Y:S01]  /*01a0*/  @UP0 UMOV UR6, 0x400 ;  /* 0x0000040000060882 */ /* 0x000fe20000000000 */
[----:B------:R-:W-:-:S04]  /*01b0*/  @UP0 UIADD3 UR4, -UR4, 0x100000, URZ ;  /* 0x0010000004040890 */ /* 0x000fc8000fffe13f */
[----:B------:R-:W-:Y:S02]  /*01c0*/  @UP0 USHF.L.U32 UR5, UR4, 0xb, URZ ;  /* 0x0000000b04050899 */ /* 0x000fe4000800063f */
[----:B------:R-:W-:Y:S01]  /*01d0*/  @UP0 USHF.L.U32 UR4, UR4, 0x1, URZ ;  /* 0x0000000104040899 */ /* 0x000fe2000800063f */
[----:B------:R-:W-:Y:S01]  /*01e0*/  VOTEU.ANY UP2, P0 ;  /* 0x00000000003f7886 */ /* 0x000fe20000040100 */
[----:B0-----:R-:W-:Y:S01]  /*01f0*/  R2UR UR9, R3 ;  /* 0x00000000030972ca */ /* 0x001fe200000e0000 */
[----:B-1----:R-:W-:Y:S01]  /*0200*/  @UP0 ULEA UR8, UR8, UR6, 0x18 ;  /* 0x0000000608080291 */ /* 0x002fe2000f8ec03f */
[----:B--2---:R-:W-:Y:S01]  /*0210*/  ISETP.NE.AND P1, PT, R2, RZ, PT ;  /* 0x000000ff0200720c */ /* 0x004fe20003f25270 */
[----:B------:R-:W-:-:S04]  /*0220*/  @UP0 UIADD3 UR6, -UR7, 0x100000, URZ ;  /* 0x0010000007060890 */ /* 0x000fc8000fffe13f */
[----:B------:R-:W-:Y:S02]  /*0230*/  @UP0 USHF.L.U32 UR7, UR6, 0xb, URZ ;  /* 0x0000000b06070899 */ /* 0x000fe4000800063f */
[----:B------:R-:W-:-:S04]  /*0240*/  @UP0 USHF.L.U32 UR6, UR6, 0x1, URZ ;  /* 0x0000000106060899 */ /* 0x000fc8000800063f */
[----:B------:R-:W-:Y:S01]  /*0250*/  UISETP.NE.AND UP0, UPT, UR9, URZ, UPT ;  /* 0x0000003f0900728c */ /* 0x000fe2000bf05270 */
[----:B------:R-:W0:Y:S02]  /*0260*/  FENCE.VIEW.ASYNC.S ;  /* 0x00000000000073c6 */ /* 0x000e240000000000 */
[----:B0-----:R0:W1:Y:S05]  /*0270*/  @UP1 SYNCS.EXCH.64 URZ, [UR8+0x2d800], UR4 ;  /* 0x02d80004083f15b2 */ /* 0x00106a0008000100 */
[----:B------:R0:W2:Y:S01]  /*0280*/  @UP2 SYNCS.EXCH.64 URZ, [UR8+0x2d820], UR6 ;  /* 0x02d82006083f25b2 */ /* 0x0000a20008000100 */
        /* <DEDUP_REMOVED lines=14> */
[----:B0-----:R3:W4:Y:S08]  /*0370*/  SYNCS.EXCH.64 URZ, [UR8+0x2d830], UR4 ;  /* 0x02d83004083f75b2 */ /* 0x0017300008000100 */
[----:B------:R3:W0:Y:S01]  /*0380*/  SYNCS.EXCH.64 URZ, [UR8+0x2d840], UR6 ;  /* 0x02d84006083f75b2 */ /* 0x0006220008000100 */
[----:B------:R3:W0:Y:S01]  /*0390*/  SYNCS.EXCH.64 URZ, [UR8+0x2d838], UR4 ;  /* 0x02d83804083f75b2 */ /* 0x0006220008000100 */
[----:B------:R3:W0:Y:S02]  /*03a0*/  SYNCS.EXCH.64 URZ, [UR8+0x2d848], UR6 ;  /* 0x02d84806083f75b2 */ /* 0x0006240008000100 */
[----:B---3--:R-:W-:Y:S01]  /*03b0*/  NOP ;  /* 0x0000000000007918 */ /* 0x008fe20000000000 */
.L_x_386:
[----:B------:R-:W3:Y:S01]  /*03c0*/  SHFL.IDX PT, R2, R0, RZ, 0x1f ;  /* 0x00001fff00027589 */ /* 0x000ee200000e0000 */
[----:B------:R-:W-:Y:S01]  /*03d0*/  NOP ;  /* 0x0000000000007918 */ /* 0x000fe20000000000 */
[----:B---3--:R-:W-:-:S13]  /*03e0*/  ISETP.NE.AND P0, PT, R2, RZ, PT ;  /* 0x000000ff0200720c */ /* 0x008fda0003f05270 */
        /* <DEDUP_REMOVED lines=17> */
[----:B------:R3:W0:Y:S02]  /*0500*/  SYNCS.EXCH.64 URZ, [UR8+0x2d868], UR6 ;  /* 0x02d86806083f75b2 */ /* 0x0006240008000100 */
[----:B---3--:R-:W-:Y:S01]  /*0510*/  NOP ;  /* 0x0000000000007918 */ /* 0x008fe20000000000 */
.L_x_387:
[----:B------:R-:W3:Y:S01]  /*0520*/  SHFL.IDX PT, R2, R0, RZ, 0x1f ;  /* 0x00001fff00027589 */ /* 0x000ee200000e0000 */
[----:B------:R-:W-:Y:S01]  /*0530*/  NOP ;  /* 0x0000000000007918 */ /* 0x000fe20000000000 */
[----:B---3--:R-:W-:-:S13]  /*0540*/  ISETP.NE.AND P0, PT, R2, RZ, PT ;  /* 0x000000ff0200720c */ /* 0x008fda0003f05270 */
        /* <DEDUP_REMOVED lines=13> */
[----:B------:R3:W0:Y:S02]  /*0620*/  SYNCS.EXCH.64 URZ, [UR6+0x2d888], UR4 ;  /* 0x02d88804063f75b2 */ /* 0x0006240008000100 */
[----:B---3--:R-:W-:Y:S01]  /*0630*/  NOP ;  /* 0x0000000000007918 */ /* 0x008fe20000000000 */
.L_x_388:
        /* <DEDUP_REMOVED lines=22> */
.L_x_389:
        /* <DEDUP_REMOVED lines=22> */
.L_x_390:
[----:B------:R-:W-:Y:S01]  /*0900*/  PLOP3.LUT P0, PT, PT, PT, UP0, 0x80, 0x0 ;  /* 0x000000000000781c */ /* 0x000fe20003f0f008 */
[----:B------:R-:W-:Y:S01]  /*0910*/  UMOV UR36, 0x1 ;  /* 0x0000000100247882 */ /* 0x000fe20000000000 */
[----:B------:R-:W-:Y:S01]  /*0920*/  NOP ;  /* 0x0000000000007918 */ /* 0x000fe20000000000 */
[----:B------:R-:W-:Y:S01]  /*0930*/  USEL UR36, UR36, 0x2, !UP0 ;  /* 0x0000000224247887 */ /* 0x000fe2000c000000 */
[----:B------:R-:W-:Y:S01]  /*0940*/  BSSY B9, `(.L_x_391) ;  /* 0x0001975000097945 */ /* 0x000fe20003800000 */
[----:B------:R-:W-:Y:S01]  /*0950*/  ULDC.64 UR42, c[0x0][0x208] ;  /* 0x00008200002a7ab9 */ /* 0x000fe20000000a00 */
[----:B012-4-:R-:W-:Y:S07]  /*0960*/  BAR.SYNC.DEFER_BLOCKING 0x0 ;  /* 0x0000000000007b1d */ /* 0x017fee0000010000 */
[----:B------:R-:W-:Y:S05]  /*0970*/  @!P0 BRA `(.L_x_392) ;  /* 0x0000012c007c8947 */ /* 0x000fea0003800000 */
.L_x_393:
[----:B------:R-:W-:-:S08]  /*0980*/  NOP ;  /* 0x0000000000007918 */ /* 0x000fd00000000000 */
[----:B------:R-:W0:Y:S02]  /*0990*/  USETMAXREG.TRY_ALLOC.CTAPOOL UP0, 0xa0 ;  /* 0x000000a0000079c8 */ /* 0x000e240008000600 */
[----:B0-----:R-:W-:-:S13]  /*09a0*/  PLOP3.LUT P0, PT, PT, PT, UP0, 0x80, 0x0 ;  /* 0x000000000000781c */ /* 0x001fda0003f0f008 */
[----:B------:R-:W-:Y:S05]  /*09b0*/  @!P0 BRA `(.L_x_393) ;  /* 0xfffffffc00f08947 */ /* 0x000fea000383ffff */
[----:B------:R-:W0:Y:S01]  /*09c0*/  S2R R0, SR_TID.X ;  /* 0x0000000000007919 */ /* 0x000e220000002100 */
[----:B------:R-:W1:Y:S01]  /*09d0*/  S2UR UR38, SR_CgaCtaId ;  /* 0x00000000002679c3 */ /* 0x000e620000008800 */
[----:B------:R-:W-:Y:S01]  /*09e0*/  UMOV UR4, 0x400 ;  /* 0x0000040000047882 */ /* 0x000fe20000000000 */
[----:B------:R-:W-:-:S06]  /*09f0*/  LOP3.LUT R23, R23, 0xfffffff7, RZ, 0xc0, !PT ;  /* 0xfffffff717177812 */ /* 0x000fcc00078ec0ff */
[----:B------:R-:W-:Y:S06]  /*0a00*/  BAR.ARV 0x8, 0x200 ;  /* 0x0208000000007b1d */ /* 0x000fec0000002000 */
[----:B-1----:R-:W-:-:S06]  /*0a10*/  ULEA UR4, UR38, UR4, 0x18 ;  /* 0x0000000426047291 */ /* 0x002fcc000f8ec03f */
[----:B------:R-:W-:Y:S01]  /*0a20*/  IMAD.U32 R2, RZ, RZ, UR4 ;  /* 0x00000004ff027e24 */ /* 0x000fe2000f8e00ff */
[----:B0-----:R-:W-:Y:S01]  /*0a30*/  SHF.R.U32.HI R0, RZ, 0x7, R0 ;  /* 0x00000007ff007819 */ /* 0x001fe20000011600 */
[----:B------:R-:W-:-:S03]  /*0a40*/  ULDC UR4, c[0x0][0xc3c] ;  /* 0x00030f0000047ab9 */ /* 0x000fc60000000800 */
[----:B------:R-:W-:-:S13]  /*0a50*/  ISETP.NE.AND P0, PT, R0, 0x1, PT ;  /* 0x000000010000780c */ /* 0x000fda0003f05270 */
[----:B------:R-:W-:Y:S01]  /*0a60*/  @P0 LOP3.LUT R23, R23, 0x8, RZ, 0xfc, !PT ;  /* 0x0000000817170812 */ /* 0x000fe200078efcff */
[----:B------:R-:W-:Y:S08]  /*0a70*/  @!P0 BAR.ARV 0x9, 0x100 ;  /* 0x0244000000008b1d */ /* 0x000ff00000002000 */
[----:B------:R-:W-:Y:S06]  /*0a80*/  BAR.SYNC.DEFER_BLOCKING 0x5, 0x200 ;  /* 0x0148000000007b1d */ /* 0x000fec0000010000 */
[----:B------:R-:W0:Y:S02]  /*0a90*/  LDS.128 R28, [R2+0x2d8d0] ;  /* 0x02d8d000021c7984 */ /* 0x000e240000000c00 */
[----:B------:R-:W-:Y:S06]  /*0aa0*/  BAR.ARV 0x4, 0x200 ;  /* 0x0108000000007b1d */ /* 0x000fec0000002000 */
[----:B0-----:R-:W-:-:S13]  /*0ab0*/  ISETP.GE.AND P0, PT, R31, UR4, PT ;  /* 0x000000041f007c0c */ /* 0x001fda000bf06270 */
[----:B------:R-:W-:Y:S05]  /*0ac0*/  @P0 BRA `(.L_x_394) ;  /* 0x0000019400700947 */ /* 0x000fea0003800000 */
[----:B------:R-:W0:Y:S01]  /*0ad0*/  S2R R0, SR_TID.X ;  /* 0x0000000000007919 */ /* 0x000e220000002100 */
[----:B------:R-:W-:Y:S01]  /*0ae0*/  IMAD.MOV.U32 R19, RZ, RZ, -0x2 ;  /* 0xfffffffeff137424 */ /* 0x000fe200078e00ff */
[----:B------:R-:W-:Y:S01]  /*0af0*/  R2UR UR40, R2 ;  /* 0x00000000022872ca */ /* 0x000fe200000e0000 */
[----:B------:R-:W-:Y:S01]  /*0b00*/  IMAD.MOV.U32 R137, RZ, RZ, RZ ;  /* 0x000000ffff897224 */ /* 0x000fe200078e00ff */
[----:B------:R-:W-:Y:S01]  /*0b10*/  ULOP3.LUT UR39, UR36, 0x1, URZ, 0xfc, !UPT ;  /* 0x0000000124277892 */ /* 0x000fe2000f8efc3f */
[----:B------:R-:W-:Y:S01]  /*0b20*/  IMAD.MOV.U32 R157, RZ, RZ, RZ ;  /* 0x000000ffff9d7224 */ /* 0x000fe200078e00ff */
[----:B------:R-:W-:Y:S01]  /*0b30*/  UMOV UR37, URZ ;  /* 0x0000003f00257c82 */ /* 0x000fe20008000000 */
[----:B------:R-:W-:-:S08]  /*0b40*/  IMAD.MOV.U32 R141, RZ, RZ, RZ ;  /* 0x000000ffff8d7224 */ /* 0x000fd000078e00ff */
[----:B------:R-:W-:Y:S01]  /*0b50*/  UIADD3 UR40, UR40, 0xc400, URZ ;  /* 0x0000c40028287890 */ /* 0x000fe2000fffe03f */
[----:B0-----:R-:W-:-:S05]  /*0b60*/  VIADD R21, R0, 0xffffff80 ;  /* 0xffffff8000157836 */ /* 0x001fca0000000000 */
[-C--:B------:R-:W-:Y:S02]  /*0b70*/  LEA.HI R5, R21, R21.reuse, RZ, 0x1 ;  /* 0x0000001515057211 */ /* 0x080fe400078f08ff */
[----:B------:R-:W-:Y:S02]  /*0b80*/  SHF.R.S32.HI R0, RZ, 0x1f, R21 ;  /* 0x0000001fff007819 */ /* 0x000fe40000011415 */
[----:B------:R-:W-:Y:S02]  /*0b90*/  LOP3.LUT R3, R5, 0xfffffffe, RZ, 0xc0, !PT ;  /* 0xfffffffe05037812 */ /* 0x000fe400078ec0ff */
[----:B------:R-:W-:Y:S02]  /*0ba0*/  LEA.HI R4, R0, R21, RZ, 0x4 ;  /* 0x0000001500047211 */ /* 0x000fe400078f20ff */
[----:B------:R-:W-:Y:S01]  /*0bb0*/  SHF.R.S32.HI R140, RZ, 0x1, R5 ;  /* 0x00000001ff8c7819 */ /* 0x000fe20000011405 */
[----:B------:R-:W-:Y:S01]  /*0bc0*/  IMAD.IADD R22, R21, 0x1, -R3 ;  /* 0x0000000115167824 */ /* 0x000fe200078e0a03 */
[----:B------:R-:W-:-:S02]  /*0bd0*/  SHF.R.S32.HI R3, RZ, 0x4, R4 ;  /* 0x00000004ff037819 */ /* 0x000fc40000011404 */
[----:B------:R-:W-:Y:S01]  /*0be0*/  LEA.HI R6, R5, R140, RZ, 0x1 ;  /* 0x0000008c05067211 */ /* 0x000fe200078f08ff */
[----:B------:R-:W-:Y:S01]  /*0bf0*/  IMAD.SHL.U32 R138, R22, 0x4, RZ ;  /* 0x00000004168a7824 */ /* 0x000fe200078e00ff */
[----:B------:R-:W-:Y:S02]  /*0c00*/  LEA.HI R5, R4, R3, RZ, 0x1 ;  /* 0x0000000304057211 */ /* 0x000fe400078f08ff */
[----:B------:R-:W-:Y:S01]  /*0c10*/  LOP3.LUT R7, R6, 0x7fffffe, RZ, 0xc0, !PT ;  /* 0x07fffffe06077812 */ /* 0x000fe200078ec0ff */
[C---:B------:R-:W-:Y:S01]  /*0c20*/  VIADD R8, R138.reuse, 0x10 ;  /* 0x000000108a087836 */ /* 0x040fe20000000000 */
[----:B------:R-:W-:Y:S01]  /*0c30*/  LOP3.LUT R6, R5, 0x1ffffffe, RZ, 0xc0, !PT ;  /* 0x1ffffffe05067812 */ /* 0x000fe200078ec0ff */
[----:B------:R-:W-:Y:S01]  /*0c40*/  VIADD R20, R138, 0x20 ;  /* 0x000000208a147836 */ /* 0x000fe20000000000 */
[----:B------:R-:W-:Y:S01]  /*0c50*/  LOP3.LUT R4, R4, 0xfffffff0, RZ, 0xc0, !PT ;  /* 0xfffffff004047812 */ /* 0x000fe200078ec0ff */
[C---:B------:R-:W-:Y:S01]  /*0c60*/  IMAD.IADD R9, R138.reuse, 0x1, R8 ;  /* 0x000000018a097824 */ /* 0x040fe200078e0208 */
[----:B------:R0:W-:Y:S01]  /*0c70*/  STL [R1+0x24], R8 ;  /* 0x0000240801007387 */ /* 0x0001e20000100800 */
[----:B------:R-:W-:-:S02]  /*0c80*/  IMAD.IADD R5, R138, 0x1, R20 ;  /* 0x000000018a057824 */ /* 0x000fc400078e0214 */
[----:B------:R-:W-:Y:S01]  /*0c90*/  IMAD.IADD R6, R3, 0x1, -R6 ;  /* 0x0000000103067824 */ /* 0x000fe200078e0a06 */
[----:B------:R-:W-:Y:S01]  /*0ca0*/  SHF.R.S32.HI R10, RZ, 0x1f, R9 ;  /* 0x0000001fff0a7819 */ /* 0x000fe20000011409 */
[----:B------:R-:W-:Y:S01]  /*0cb0*/  IMAD.IADD R4, R21, 0x1, -R4 ;  /* 0x0000000115047824 */ /* 0x000fe200078e0a04 */
[----:B------:R-:W-:Y:S01]  /*0cc0*/  SHF.R.S32.HI R12, RZ, 0x1f, R5 ;  /* 0x0000001fff0c7819 */ /* 0x000fe20000011405 */
[----:B------:R-:W-:Y:S01]  /*0cd0*/  STL [R1+0x50], R20 ;  /* 0x0000501401007387 */ /* 0x000fe20000100800 */
[----:B------:R-:W-:Y:S01]  /*0ce0*/  LEA.HI R155, R10, R9, RZ, 0x3 ;  /* 0x000000090a9b7211 */ /* 0x000fe200078f18ff */
[----:B------:R-:W-:Y:S01]  /*0cf0*/  IMAD.SHL.U32 R6, R6, 0x8, RZ ;  /* 0x0000000806067824 */ /* 0x000fe200078e00ff */
[-C--:B------:R-:W-:Y:S01]  /*0d00*/  LEA.HI R15, R12, R5.reuse, RZ, 0x3 ;  /* 0x000000050c0f7211 */ /* 0x080fe200078f18ff */
[----:B0-----:R-:W-:Y:S01]  /*0d10*/  IMAD.IADD R8, R140, 0x1, -R7 ;  /* 0x000000018c087824 */ /* 0x001fe200078e0a07 */
[----:B------:R-:W-:Y:S02]  /*0d20*/  LEA.HI R16, R12, R5, RZ, 0x5 ;  /* 0x000000050c107211 */ /* 0x000fe400078f28ff */
[CC--:B------:R-:W-:Y:S01]  /*0d30*/  LEA.HI R5, R0.reuse, R21.reuse, RZ, 0x5 ;  /* 0x0000001500057211 */ /* 0x0c0fe200078f28ff */
[----:B------:R-:W-:Y:S01]  /*0d40*/  IMAD R151, R3, 0x8, R8 ;  /* 0x0000000803977824 */ /* 0x000fe200078e0208 */
[----:B------:R-:W-:-:S02]  /*0d50*/  LEA.HI R3, R0, R21, RZ, 0x7 ;  /* 0x0000001500037211 */ /* 0x000fc400078f38ff */
[----:B------:R-:W-:Y:S01]  /*0d60*/  LEA.HI R7, R0, R21, RZ, 0x2 ;  /* 0x0000001500077211 */ /* 0x000fe200078f10ff */
[----:B------:R-:W-:Y:S01]  /*0d70*/  IMAD.SHL.U32 R151, R151, 0x20, RZ ;  /* 0x0000002097977824 */ /* 0x000fe200078e00ff */
[----:B------:R-:W-:Y:S02]  /*0d80*/  LOP3.LUT R8, R3, 0xffffff80, RZ, 0xc0, !PT ;  /* 0xffffff8003087812 */ /* 0x000fe400078ec0ff */
[----:B------:R-:W-:Y:S02]  /*0d90*/  SHF.R.S32.HI R18, RZ, 0x7, R3 ;  /* 0x00000007ff127819 */ /* 0x000fe40000011403 */
[----:B------:R-:W-:Y:S01]  /*0da0*/  SHF.R.S32.HI R3, RZ, 0x1f, R4 ;  /* 0x0000001fff037819 */ /* 0x000fe20000011404 */
[----:B------:R-:W-:Y:S01]  /*0db0*/  IMAD.IADD R24, R21, 0x1, -R8 ;  /* 0x0000000115187824 */ /* 0x000fe200078e0a08 */
[----:B------:R-:W-:Y:S02]  /*0dc0*/  SHF.R.S32.HI R25, RZ, 0x2, R7 ;  /* 0x00000002ff197819 */ /* 0x000fe40000011407 */
[----:B------:R-:W-:-:S02]  /*0dd0*/  LEA.HI R3, R3, R4, RZ, 0x3 ;  /* 0x0000000403037211 */ /* 0x000fc400078f18ff */
[----:B------:R-:W-:Y:S02]  /*0de0*/  SHF.R.S32.HI R8, RZ, 0x1f, R7 ;  /* 0x0000001fff087819 */ /* 0x000fe40000011407 */
[----:B------:R-:W-:Y:S02]  /*0df0*/  SHF.R.S32.HI R0, RZ, 0x5, R5 ;  /* 0x00000005ff007819 */ /* 0x000fe40000011405 */
[----:B------:R-:W-:Y:S02]  /*0e00*/  LEA.HI R14, R10, R9, RZ, 0x5 ;  /* 0x000000090a0e7211 */ /* 0x000fe400078f28ff */
[C---:B------:R-:W-:Y:S01]  /*0e10*/  LOP3.LUT R5, R3.reuse, 0xfffffff8, RZ, 0xc0, !PT ;  /* 0xfffffff803057812 */ /* 0x040fe200078ec0ff */
[----:B------:R-:W-:Y:S01]  /*0e20*/  IMAD.SHL.U32 R3, R3, 0x40, RZ ;  /* 0x0000004003037824 */ /* 0x000fe200078e00ff */
[----:B------:R-:W-:Y:S01]  /*0e30*/  SHF.R.S32.HI R9, RZ, 0x1f, R24 ;  /* 0x0000001fff097819 */ /* 0x000fe20000011418 */
[----:B------:R-:W-:Y:S01]  /*0e40*/  IMAD R17, R0, 0x10, R4 ;  /* 0x0000001000117824 */ /* 0x000fe200078e0204 */
[----:B------:R-:W-:Y:S01]  /*0e50*/  LEA.HI R13, R8, R25, RZ, 0x2 ;  /* 0x00000019080d7211 */ /* 0x000fe200078f10ff */
[----:B------:R-:W-:Y:S01]  /*0e60*/  IMAD.IADD R5, R4, 0x1, -R5 ;  /* 0x0000000104057824 */ /* 0x000fe200078e0a05 */
[----:B------:R-:W-:Y:S01]  /*0e70*/  LEA.HI R10, R9, R24, RZ, 0x2 ;  /* 0x00000018090a7211 */ /* 0x000fe200078f10ff */
[----:B------:R-:W-:Y:S01]  /*0e80*/  IMAD.HI R8, R18, 0x55555556, RZ ;  /* 0x5555555612087827 */ /* 0x000fe200078e02ff */
[----:B------:R-:W-:-:S02]  /*0e90*/  LOP3.LUT R3, R3, 0x7ffffe00, RZ, 0xc0, !PT ;  /* 0x7ffffe0003037812 */ /* 0x000fc400078ec0ff */
[----:B------:R-:W-:Y:S02]  /*0ea0*/  LOP3.LUT R13, R13, 0xfffffffc, RZ, 0xc0, !PT ;  /* 0xfffffffc0d0d7812 */ /* 0x000fe400078ec0ff */
[--C-:B------:R-:W-:Y:S01]  /*0eb0*/  SHF.R.S32.HI R11, RZ, 0x2, R10.reuse ;  /* 0x00000002ff0b7819 */ /* 0x100fe2000001140a */
[----:B------:R-:W-:Y:S01]  /*0ec0*/  IMAD R3, R0, 0x400, R3 ;  /* 0x0000040000037824 */ /* 0x000fe200078e0203 */
[----:B------:R-:W-:Y:S01]  /*0ed0*/  SHF.R.S32.HI R12, RZ, 0x1f, R10 ;  /* 0x0000001fff0c7819 */ /* 0x000fe2000001140a */
[----:B------:R-:W-:Y:S01]  /*0ee0*/  IMAD.IADD R0, R25, 0x1, -R13 ;  /* 0x0000000119007824 */ /* 0x000fe200078e0a0d */
[----:B------:R-:W-:Y:S02]  /*0ef0*/  LOP3.LUT R10, R10, 0x7ffffffc, RZ, 0xc0, !PT ;  /* 0x7ffffffc0a0a7812 */ /* 0x000fe400078ec0ff */
[----:B------:R-:W-:Y:S01]  /*0f00*/  LEA.HI R12, R12, R11, RZ, 0x3 ;  /* 0x0000000b0c0c7211 */ /* 0x000fe200078f18ff */
[----:B------:R-:W-:Y:S01]  /*0f10*/  IMAD.SHL.U32 R142, R0, 0x40, RZ ;  /* 0x00000040008e7824 */ /* 0x000fe200078e00ff */
[----:B------:R-:W-:Y:S01]  /*0f20*/  SHF.R.S32.HI R16, RZ, 0x5, R16 ;  /* 0x00000005ff107819 */ /* 0x000fe20000011410 */
[----:B------:R-:W-:Y:S01]  /*0f30*/  IMAD.IADD R10, R24, 0x1, -R10 ;  /* 0x00000001180a7824 */ /* 0x000fe200078e0a0a */
[----:B------:R-:W-:-:S02]  /*0f40*/  LOP3.LUT R12, R12, 0xfffffff8, RZ, 0xc0, !PT ;  /* 0xfffffff80c0c7812 */ /* 0x000fc400078ec0ff */
[----:B------:R-:W-:Y:S01]  /*0f50*/  LOP3.LUT R142, R142, 0xc0, RZ, 0xc0, !PT ;  /* 0x000000c08e8e7812 */ /* 0x000fe200078ec0ff */
[----:B------:R-:W-:Y:S01]  /*0f60*/  IMAD R4, R10, R19, 0x80 ;  /* 0x000000800a047424 */ /* 0x000fe200078e0213 */
[----:B------:R-:W-:Y:S01]  /*0f70*/  LEA.HI R9, R9, R24, RZ, 0x5 ;  /* 0x0000001809097211 */ /* 0x000fe200078f28ff */
[----:B------:R-:W-:Y:S01]  /*0f80*/  IMAD R16, R16, 0x1800, R151 ;  /* 0x0000180010107824 */ /* 0x000fe200078e0297 */
[----:B------:R-:W-:Y:S01]  /*0f90*/  SHF.R.U32.HI R143, RZ, 0x3, R142 ;  /* 0x00000003ff8f7819 */ /* 0x000fe2000001168e */
[----:B------:R-:W-:Y:S01]  /*0fa0*/  IMAD.IADD R12, R11, 0x1, -R12 ;  /* 0x000000010b0c7824 */ /* 0x000fe200078e0a0c */
[----:B------:R0:W-:Y:S01]  /*0fb0*/  STL [R1+0xb8], R4 ;  /* 0x0000b80401007387 */ /* 0x0001e20000100800 */
[C---:B------:R-:W-:Y:S02]  /*0fc0*/  R2P PR, R5.reuse, 0x6 ;  /* 0x0000000605007804 */ /* 0x040fe40000000000 */
[----:B------:R-:W-:Y:S01]  /*0fd0*/  SHF.L.U32 R5, R5, 0x6, RZ ;  /* 0x0000000605057819 */ /* 0x000fe200000006ff */
[----:B------:R1:W-:Y:S01]  /*0fe0*/  STL [R1+0x7c], R0 ;  /* 0x00007c0001007387 */ /* 0x0003e20000100800 */
[----:B------:R-:W-:-:S02]  /*0ff0*/  LEA.HI R8, R8, R8, RZ, 0x1 ;  /* 0x0000000808087211 */ /* 0x000fc400078f08ff */
[----:B------:R-:W-:Y:S02]  /*1000*/  SHF.R.S32.HI R9, RZ, 0x5, R9 ;  /* 0x00000005ff097819 */ /* 0x000fe40000011409 */
[----:B------:R-:W-:Y:S01]  /*1010*/  LOP3.LUT R5, R5, 0x1c0, RZ, 0xc0, !PT ;  /* 0x000001c005057812 */ /* 0x000fe200078ec0ff */
[----:B------:R-:W-:Y:S01]  /*1020*/  IMAD R8, R8, -0x3, R18 ;  /* 0xfffffffd08087824 */ /* 0x000fe200078e0212 */
[----:B0-----:R-:W-:Y:S01]  /*1030*/  LOP3.LUT R4, R142, 0x18, R15, 0xf8, !PT ;  /* 0x000000188e047812 */ /* 0x001fe200078ef80f */
[----:B------:R-:W-:Y:S01]  /*1040*/  IMAD R9, R9, 0x10, R12 ;  /* 0x0000001009097824 */ /* 0x000fe200078e020c */
[----:B------:R-:W-:Y:S01]  /*1050*/  LOP3.LUT R7, R7, 0xfffffffc, RZ, 0xc0, !PT ;  /* 0xfffffffc07077812 */ /* 0x000fe200078ec0ff */
[--C-:B-1----:R-:W-:Y:S01]  /*1060*/  IMAD.U32 R0, R17, 0x20, R6.reuse ;  /* 0x0000002011007824 */ /* 0x102fe200078e0006 */
[----:B------:R-:W-:Y:S01]  /*1070*/  LOP3.LUT R13, R4, R143, RZ, 0x3c, !PT ;  /* 0x0000008f040d7212 */ /* 0x000fe200078e3cff */
[----:B------:R-:W-:Y:S01]  /*1080*/  IMAD R10, R8, 0x40, R9 ;  /* 0x00000040080a7824 */ /* 0x000fe200078e0209 */
[----:B------:R-:W-:Y:S01]  /*1090*/  LOP3.LUT R6, R5, 0x8, R6, 0xf8, !PT ;  /* 0x0000000805067812 */ /* 0x000fe200078ef806 */
[----:B------:R-:W-:Y:S01]  /*10a0*/  IMAD.IADD R21, R21, 0x1, -R7 ;  /* 0x0000000115157824 */ /* 0x000fe200078e0a07 */
[----:B------:R-:W-:Y:S01]  /*10b0*/  SHF.R.U32.HI R5, RZ, 0x3, R5 ;  /* 0x00000003ff057819 */ /* 0x000fe20000011605 */
[----:B------:R-:W-:Y:S01]  /*10c0*/  IMAD.IADD R13, R16, 0x1, R13 ;  /* 0x00000001100d7824 */ /* 0x000fe200078e020d */
[----:B------:R0:W-:Y:S01]  /*10d0*/  STL [R1+0xc0], R0 ;  /* 0x0000c00001007387 */ /* 0x0001e20000100800 */
[----:B------:R-:W-:Y:S01]  /*10e0*/  IMAD.SHL.U32 R16, R22, 0x8, RZ ;  /* 0x0000000816107824 */ /* 0x000fe200078e00ff */
[----:B------:R-:W-:Y:S01]  /*10f0*/  LOP3.LUT R6, R6, R5, RZ, 0x3c, !PT ;  /* 0x0000000506067212 */ /* 0x000fe200078e3cff */
[----:B------:R-:W-:Y:S01]  /*1100*/  VIADD R7, R138, 0x28 ;  /* 0x000000288a077836 */ /* 0x000fe20000000000 */
[----:B------:R-:W-:Y:S01]  /*1110*/  STL [R1+0xb4], R10 ;  /* 0x0000b40a01007387 */ /* 0x000fe20000100800 */
[C---:B------:R-:W-:Y:S01]  /*1120*/  VIADD R22, R16.reuse, 0x30 ;  /* 0x0000003010167836 */ /* 0x040fe20000000000 */
[----:B------:R-:W-:Y:S01]  /*1130*/  SHF.R.S32.HI R14, RZ, 0x5, R14 ;  /* 0x00000005ff0e7819 */ /* 0x000fe2000001140e */
[----:B------:R-:W-:Y:S01]  /*1140*/  VIADD R19, R16, 0x40 ;  /* 0x0000004010137836 */ /* 0x000fe20000000000 */
[----:B------:R-:W-:Y:S01]  /*1150*/  STL [R1+0x54], R7 ;  /* 0x0000540701007387 */ /* 0x000fe20000100800 */
[C---:B------:R-:W-:Y:S01]  /*1160*/  VIADD R4, R138.reuse, 0x8 ;  /* 0x000000088a047836 */ /* 0x040fe20000000000 */
[----:B------:R-:W-:Y:S01]  /*1170*/  SHF.R.S32.HI R12, RZ, 0x1f, R22 ;  /* 0x0000001fff0c7819 */ /* 0x000fe20000011416 */
[----:B------:R-:W-:Y:S01]  /*1180*/  VIADD R5, R138, 0x18 ;  /* 0x000000188a057836 */ /* 0x000fe20000000000 */
[----:B------:R-:W-:Y:S01]  /*1190*/  SHF.R.S32.HI R8, RZ, 0x1f, R19 ;  /* 0x0000001fff087819 */ /* 0x000fe20000011413 */
[----:B------:R-:W-:Y:S01]  /*11a0*/  VIADD R136, R16, 0x50 ;  /* 0x0000005010887836 */ /* 0x000fe20000000000 */
[----:B------:R1:W-:Y:S01]  /*11b0*/  STL [R1+0x4c], R4 ;  /* 0x00004c0401007387 */ /* 0x0003e20000100800 */
[----:B0-----:R-:W-:Y:S01]  /*11c0*/  LOP3.LUT R0, R142, 0x18, R155, 0xf8, !PT ;  /* 0x000000188e007812 */ /* 0x001fe200078ef89b */
[----:B------:R-:W-:Y:S01]  /*11d0*/  IMAD.IADD R3, R3, 0x1, R6 ;  /* 0x0000000103037824 */ /* 0x000fe200078e0206 */
[----:B------:R-:W-:Y:S01]  /*11e0*/  SHF.R.S32.HI R17, RZ, 0x1f, R16 ;  /* 0x0000001fff117819 */ /* 0x000fe20000011410 */
[----:B------:R0:W-:Y:S01]  /*11f0*/  STL [R1+0x48], R5 ;  /* 0x0000480501007387 */ /* 0x0001e20000100800 */
[----:B------:R-:W-:Y:S01]  /*1200*/  SHF.R.S32.HI R9, RZ, 0x1f, R136 ;  /* 0x0000001fff097819 */ /* 0x000fe20000011488 */
[----:B------:R-:W-:Y:S01]  /*1210*/  IMAD R14, R14, 0x1800, R151 ;  /* 0x000018000e0e7824 */ /* 0x000fe200078e0297 */
[----:B------:R-:W-:Y:S01]  /*1220*/  LOP3.LUT R11, R0, R143, RZ, 0x3c, !PT ;  /* 0x0000008f000b7212 */ /* 0x000fe200078e3cff */
[----:B------:R-:W-:Y:S01]  /*1230*/  STL [R1+0x20], R12 ;  /* 0x0000200c01007387 */ /* 0x000fe20000100800 */
[----:B------:R-:W-:Y:S01]  /*1240*/  LEA.HI R0, R21, R21, RZ, 0x1 ;  /* 0x0000001515007211 */ /* 0x000fe200078f08ff */
[----:B------:R-:W-:Y:S01]  /*1250*/  IMAD.MOV.U32 R6, RZ, RZ, 0x40 ;  /* 0x00000040ff067424 */ /* 0x000fe200078e00ff */
[----:B-1----:R-:W-:Y:S01]  /*1260*/  SHF.R.S32.HI R4, RZ, 0x1f, R20 ;  /* 0x0000001fff047819 */ /* 0x002fe20000011414 */
[----:B------:R1:W-:Y:S01]  /*1270*/  STL [R1+0x1c], R8 ;  /* 0x00001c0801007387 */ /* 0x0003e20000100800 */
[----:B------:R-:W-:Y:S01]  /*1280*/  IMAD.IADD R11, R14, 0x1, R11 ;  /* 0x000000010e0b7824 */ /* 0x000fe200078e020b */
[----:B0-----:R-:W-:Y:S01]  /*1290*/  SHF.R.S32.HI R5, RZ, 0x1f, R7 ;  /* 0x0000001fff057819 */ /* 0x001fe20000011407 */
[----:B------:R-:W-:Y:S01]  /*12a0*/  IMAD.MOV.U32 R18, RZ, RZ, RZ ;  /* 0x000000ffff127224 */ /* 0x000fe200078e00ff */
[----:B------:R-:W-:Y:S01]  /*12b0*/  STL [R1+0x18], R9 ;  /* 0x0000180901007387 */ /* 0x000fe20000100800 */
[----:B------:R-:W-:-:S02]  /*12c0*/  LOP3.LUT R0, R0, 0x1ffffffe, RZ, 0xc0, !PT ;  /* 0x1ffffffe00007812 */ /* 0x000fc400078ec0ff */
[----:B------:R-:W-:Y:S01]  /*12d0*/  SHF.L.U64.HI R5, R7, 0x1, R5 ;  /* 0x0000000107057819 */ /* 0x000fe20000010205 */
[----:B------:R-:W-:Y:S01]  /*12e0*/  IMAD R7, R3, 0x2, R2 ;  /* 0x0000000203077824 */ /* 0x000fe200078e0202 */
[----:B------:R-:W-:Y:S01]  /*12f0*/  SEL R6, R6, 0xffffffc0, !P2 ;  /* 0xffffffc006067807 */ /* 0x000fe20005000000 */
[----:B------:R-:W-:Y:S01]  /*1300*/  IMAD.IADD R0, R21, 0x1, -R0 ;  /* 0x0000000115007824 */ /* 0x000fe200078e0a00 */
[----:B-1----:R-:W-:Y:S01]  /*1310*/  SHF.L.U64.HI R8, R20, 0x1, R4 ;  /* 0x0000000114087819 */ /* 0x002fe20000010204 */
[----:B------:R-:W-:Y:S01]  /*1320*/  VIADD R3, R7, 0x21800 ;  /* 0x0002180007037836 */ /* 0x000fe20000000000 */
[----:B------:R-:W-:Y:S02]  /*1330*/  LOP3.LUT R4, R142, 0x8, R16, 0xf8, !PT ;  /* 0x000000088e047812 */ /* 0x000fe400078ef810 */
[----:B------:R-:W-:Y:S01]  /*1340*/  SHF.R.S32.HI R155, RZ, 0x3, R155 ;  /* 0x00000003ff9b7819 */ /* 0x000fe2000001149b */
[----:B------:R0:W-:Y:S01]  /*1350*/  STL [R1+0xa0], R8 ;  /* 0x0000a00801007387 */ /* 0x0001e20000100800 */
[----:B------:R-:W-:-:S02]  /*1360*/  LOP3.LUT R4, R4, R143, RZ, 0x3c, !PT ;  /* 0x0000008f04047212 */ /* 0x000fc400078e3cff */
[----:B------:R-:W-:Y:S01]  /*1370*/  SHF.R.S32.HI R156, RZ, 0x3, R15 ;  /* 0x00000003ff9c7819 */ /* 0x000fe2000001140f */
[----:B------:R1:W-:Y:S02]  /*1380*/  STL [R1+0xa4], R5 ;  /* 0x0000a40501007387 */ /* 0x0003e40000100800 */
[----:B------:R-:W-:Y:S02]  /*1390*/  IMAD.IADD R4, R151, 0x1, R4 ;  /* 0x0000000197047824 */ /* 0x000fe400078e0204 */
[----:B------:R-:W-:Y:S01]  /*13a0*/  STL [R1+0x60], R7 ;  /* 0x0000600701007387 */ /* 0x000fe20000100800 */
[----:B0-----:R-:W-:-:S03]  /*13b0*/  LOP3.LUT R8, R142, 0x18, R16, 0xf8, !PT ;  /* 0x000000188e087812 */ /* 0x001fc600078ef810 */
[----:B------:R0:W-:Y:S01]  /*13c0*/  STL [R1+0x78], R4 ;  /* 0x0000780401007387 */ /* 0x0001e20000100800 */
[----:B------:R-:W-:Y:S02]  /*13d0*/  LOP3.LUT R8, R8, R143, RZ, 0x3c, !PT ;  /* 0x0000008f08087212 */ /* 0x000fe400078e3cff */
[----:B-1----:R-:W-:-:S03]  /*13e0*/  LEA R5, R13, UR40, 0x1 ;  /* 0x000000280d057c11 */ /* 0x002fc6000f8e08ff */
[----:B------:R-:W-:Y:S02]  /*13f0*/  IMAD.IADD R8, R151, 0x1, R8 ;  /* 0x0000000197087824 */ /* 0x000fe400078e0208 */
[----:B0-----:R-:W-:Y:S01]  /*1400*/  VIADD R4, R7, 0x21820 ;  /* 0x0002182007047836 */ /* 0x001fe20000000000 */
[----:B------:R-:W-:Y:S01]  /*1410*/  LEA R7, R11, UR40, 0x1 ;  /* 0x000000280b077c11 */ /* 0x000fe2000f8e08ff */
[----:B------:R-:W-:-:S04]  /*1420*/  @P1 VIADD R4, R3, 0xffffffe0 ;  /* 0xffffffe003041836 */ /* 0x000fc80000000000 */
[----:B------:R0:W-:Y:S04]  /*1430*/  STL [R1+0xac], R7 ;  /* 0x0000ac0701007387 */ /* 0x0001e80000100800 */
[----:B------:R1:W-:Y:S01]  /*1440*/  STL [R1+0xa8], R5 ;  /* 0x0000a80501007387 */ /* 0x0003e20000100800 */
[----:B0-----:R-:W-:Y:S02]  /*1450*/  LEA R7, R8, UR40, 0x1 ;  /* 0x0000002808077c11 */ /* 0x001fe4000f8e08ff */
[----:B-1----:R-:W-:Y:S01]  /*1460*/  LEA R5, R0, R10, 0x3 ;  /* 0x0000000a00057211 */ /* 0x002fe200078e18ff */
[----:B------:R-:W-:Y:S02]  /*1470*/  IMAD.IADD R0, R3, 0x1, R6 ;  /* 0x0000000103007824 */ /* 0x000fe400078e0206 */
[----:B------:R-:W-:Y:S01]  /*1480*/  STL [R1+0xb0], R7 ;  /* 0x0000b00701007387 */ /* 0x000fe20000100800 */
[----:B------:R-:W-:-:S03]  /*1490*/  IMAD.IADD R3, R6, 0x1, R4 ;  /* 0x0000000106037824 */ /* 0x000fc600078e0204 */
[----:B------:R-:W-:Y:S04]  /*14a0*/  STL [R1+0x80], R4 ;  /* 0x0000800401007387 */ /* 0x000fe80000100800 */
[----:B------:R-:W-:Y:S04]  /*14b0*/  STL [R1+0xbc], R5 ;  /* 0x0000bc0501007387 */ /* 0x000fe80000100800 */
[----:B------:R0:W-:Y:S04]  /*14c0*/  STL [R1+0x68], R0 ;  /* 0x0000680001007387 */ /* 0x0001e80000100800 */
[----:B------:R1:W-:Y:S01]  /*14d0*/  STL [R1+0x64], R3 ;  /* 0x0000640301007387 */ /* 0x0003e20000100800 */
[----:B0-----:R-:W-:-:S05]  /*14e0*/  VIADD R0, R4, 0x6000 ;  /* 0x0000600004007836 */ /* 0x001fca0000000000 */
[----:B------:R1:W-:Y:S02]  /*14f0*/  STL [R1+0x84], R0 ;  /* 0x0000840001007387 */ /* 0x0003e40000100800 */
.L_x_536:
[----:B0-----:R-:W0:Y:S02]  /*1500*/  LDC.64 R4, c[0x0][0xc88] ;  /* 0x00032200ff047b82 */ /* 0x001e240000000a00 */
[----:B0-----:R-:W-:-:S05]  /*1510*/  IMAD.WIDE R4, R31, 0x4, R4 ;  /* 0x000000041f047825 */ /* 0x001fca00078e0204 */
[----:B-12---:R-:W2:Y:S01]  /*1520*/  LDG.E R0, desc[UR42][R4.64] ;  /* 0x0000002a04007981 */ /* 0x006ea2000c1e1900 */
[----:B------:R-:W-:Y:S05]  /*1530*/  YIELD ;  /* 0x0000000000007946 */ /* 0x000fea0003800000 */
[----:B------:R-:W-:Y:S01]  /*1540*/  ULDC.64 UR4, c[0x0][0xa28] ;  /* 0x00028a0000047ab9 */ /* 0x000fe20000000a00 */
[----:B------:R-:W-:Y:S01]  /*1550*/  ULDC.64 UR8, c[0x0][0xa18] ;  /* 0x0002860000087ab9 */ /* 0x000fe20000000a00 */
[----:B------:R-:W-:Y:S01]  /*1560*/  ISETP.NE.U32.AND P1, PT, RZ, UR4, PT ;  /* 0x00000004ff007c0c */ /* 0x000fe2000bf25070 */
[----:B------:R-:W-:Y:S01]  /*1570*/  ULDC.64 UR6, c[0x0][0xa08] ;  /* 0x0002820000067ab9 */ /* 0x000fe20000000a00 */
[----:B------:R-:W-:Y:S01]  /*1580*/  IMAD.MOV.U32 R85, RZ, RZ, RZ ;  /* 0x000000ffff557224 */ /* 0x000fe200078e00ff */
[----:B------:R-:W-:-:S02]  /*1590*/  ISETP.NE.U32.AND P0, PT, RZ, UR6, PT ;  /* 0x00000006ff007c0c */ /* 0x000fc4000bf05070 */
[----:B------:R-:W-:Y:S02]  /*15a0*/  ISETP.NE.AND.EX P1, PT, RZ, UR5, PT, P1 ;  /* 0x00000005ff007c0c */ /* 0x000fe4000bf25310 */
[----:B------:R-:W-:Y:S02]  /*15b0*/  ISETP.NE.AND.EX P0, PT, RZ, UR7, PT, P0 ;  /* 0x00000007ff007c0c */ /* 0x000fe4000bf05300 */
[----:B--2-4-:R-:W-:Y:S01]  /*15c0*/  SHF.R.S32.HI R3, RZ, 0x1f, R0 ;  /* 0x0000001fff037819 */ /* 0x014fe20000011400 */
[----:B------:R-:W-:Y:S08]  /*15d0*/  STL [R1+0x94], R0 ;  /* 0x0000940001007387 */ /* 0x000ff00000100800 */
[C---:B------:R-:W-:Y:S01]  /*15e0*/  @P1 LEA R6, P2, R0.reuse, UR4, 0x2 ;  /* 0x0000000400061c11 */ /* 0x040fe2000f8410ff */
[C---:B---3--:R-:W-:Y:S01]  /*15f0*/  IMAD.SHL.U32 R33, R0.reuse, 0x4, RZ ;  /* 0x0000000400217824 */ /* 0x048fe200078e00ff */
[C-C-:B------:R-:W-:Y:S01]  /*1600*/  SHF.L.U64.HI R32, R0.reuse, 0x2, R3.reuse ;  /* 0x0000000200207819 */ /* 0x140fe20000010203 */
[----:B------:R0:W-:Y:S01]  /*1610*/  STL [R1+0x9c], R3 ;  /* 0x00009c0301007387 */ /* 0x0001e20000100800 */
[----:B------:R-:W-:-:S02]  /*1620*/  @P1 LEA.HI.X R7, R0, UR5, R3, 0x2, P2 ;  /* 0x0000000500071c11 */ /* 0x000fc400090f1403 */
[----:B------:R-:W-:Y:S01]  /*1630*/  ISETP.NE.U32.AND P2, PT, RZ, UR8, PT ;  /* 0x00000008ff007c0c */ /* 0x000fe2000bf45070 */
[----:B------:R-:W-:Y:S01]  /*1640*/  ULDC UR4, c[0x0][0x288] ;  /* 0x0000a20000047ab9 */ /* 0x000fe20000000800 */
[C---:B------:R-:W-:Y:S01]  /*1650*/  IADD3 R8, P3, R33.reuse, UR6, RZ ;  /* 0x0000000621087c10 */ /* 0x040fe2000ff7e0ff */
[----:B------:R1:W-:Y:S01]  /*1660*/  STL [R1+0x8c], R33 ;  /* 0x00008c2101007387 */ /* 0x0003e20000100800 */
[----:B------:R-:W-:Y:S01]  /*1670*/  ISETP.NE.AND.EX P2, PT, RZ, UR9, PT, P2 ;  /* 0x00000009ff007c0c */ /* 0x000fe2000bf45320 */
[----:B0-----:R-:W-:Y:S01]  /*1680*/  IMAD.MOV.U32 R3, RZ, RZ, RZ ;  /* 0x000000ffff037224 */ /* 0x001fe200078e00ff */
[C---:B------:R-:W-:Y:S01]  /*1690*/  IADD3.X R9, R32.reuse, UR7, RZ, P3, !PT ;  /* 0x0000000720097c10 */ /* 0x040fe20009ffe4ff */
[----:B------:R-:W-:Y:S01]  /*16a0*/  IMAD.U32 R100, RZ, RZ, UR4 ;  /* 0x00000004ff647e24 */ /* 0x000fe2000f8e00ff */
[----:B------:R-:W-:Y:S01]  /*16b0*/  ULDC.64 UR4, c[0x0][0x418] ;  /* 0x0001060000047ab9 */ /* 0x000fe20000000a00 */
[----:B------:R1:W-:Y:S04]  /*16c0*/  STL [R1+0x90], R32 ;  /* 0x0000902001007387 */ /* 0x0003e80000100800 */
[----:B------:R1:W5:Y:S04]  /*16d0*/  @P1 LDG.E R3, desc[UR42][R6.64] ;  /* 0x0000002a06031981 */ /* 0x000368000c1e1900 */
[----:B------:R-:W-:Y:S01]  /*16e0*/  @P2 IADD3 R4, P1, R33, UR8, RZ ;  /* 0x0000000821042c10 */ /* 0x000fe2000ff3e0ff */
[----:B------:R1:W5:Y:S03]  /*16f0*/  @P0 LDG.E R85, desc[UR42][R8.64] ;  /* 0x0000002a08550981 */ /* 0x000366000c1e1900 */
[----:B------:R-:W-:-:S05]  /*1700*/  @P2 IADD3.X R5, R32, UR9, RZ, P1, !PT ;  /* 0x0000000920052c10 */ /* 0x000fca0008ffe4ff */
[----:B------:R1:W5:Y:S01]  /*1710*/  @P2 LDG.E R100, desc[UR42][R4.64] ;  /* 0x0000002a04642981 */ /* 0x000362000c1e1900 */
[----:B------:R-:W-:Y:S01]  /*1720*/  UISETP.NE.U32.AND UP0, UPT, UR4, URZ, UPT ;  /* 0x0000003f0400728c */ /* 0x000fe2000bf05070 */
[----:B------:R-:W-:Y:S02]  /*1730*/  IMAD.MOV.U32 R25, RZ, RZ, R0 ;  /* 0x000000ffff197224 */ /* 0x000fe400078e0000 */
[----:B------:R-:W-:Y:S01]  /*1740*/  ULDC UR4, c[0x0][0x424] ;  /* 0x0001090000047ab9 */ /* 0x000fe20000000800 */
[----:B------:R-:W-:-:S03]  /*1750*/  UISETP.NE.AND.EX UP0, UPT, UR5, URZ, UPT, UP0 ;  /* 0x0000003f0500728c */ /* 0x000fc6000bf05300 */
[----:B------:R-:W-:Y:S01]  /*1760*/  ULDC UR5, c[0x0][0x2f0] ;  /* 0x0000bc0000057ab9 */ /* 0x000fe20000000800 */
[----:B------:R-:W-:-:S04]  /*1770*/  USEL UR4, UR4, 0x1, UP0 ;  /* 0x0000000104047887 */ /* 0x000fc80008000000 */
[----:B------:R-:W-:-:S03]  /*1780*/  UIMAD UR4, UR4, UR5, URZ ;  /* 0x00000005040472a4 */ /* 0x000fc6000f8e023f */
[----:B------:R-:W-:Y:S02]  /*1790*/  ULDC UR5, c[0x0][0x348] ;  /* 0x0000d20000057ab9 */ /* 0x000fe40000000800 */
[----:B------:R-:W-:Y:S02]  /*17a0*/  IMAD.U32 R24, RZ, RZ, UR5 ;  /* 0x00000005ff187e24 */ /* 0x000fe4000f8e00ff */
[----:B------:R-:W-:Y:S01]  /*17b0*/  IMAD.U32 R28, RZ, RZ, UR4 ;  /* 0x00000004ff1c7e24 */ /* 0x000fe2000f8e00ff */
[----:B-1----:R-:W-:Y:S06]  /*17c0*/  @P2 BRA `(.L_x_395) ;  /* 0x0000000000242947 */ /* 0x002fec0003800000 */
[----:B------:R-:W-:Y:S02]  /*17d0*/  ULDC.64 UR4, c[0x0][0xa00] ;  /* 0x0002800000047ab9 */ /* 0x000fe40000000a00 */
[----:B------:R-:W-:-:S04]  /*17e0*/  ISETP.NE.U32.AND P1, PT, RZ, UR4, PT ;  /* 0x00000004ff007c0c */ /* 0x000fc8000bf25070 */
[----:B------:R-:W-:-:S13]  /*17f0*/  ISETP.NE.AND.EX P1, PT, RZ, UR5, PT, P1 ;  /* 0x00000005ff007c0c */ /* 0x000fda000bf25310 */
[----:B------:R-:W-:Y:S05]  /*1800*/  @!P1 BRA `(.L_x_395) ;  /* 0x0000000000149947 */ /* 0x000fea0003800000 */
[----:B------:R-:W0:Y:S02]  /*1810*/  LDC.64 R4, c[0x0][0xa00] ;  /* 0x00028000ff047b82 */ /* 0x000e240000000a00 */
[----:B0-----:R-:W-:-:S05]  /*1820*/  IMAD.WIDE R4, R25, 0x4, R4 ;  /* 0x0000000419047825 */ /* 0x001fca00078e0204 */
[----:B-----5:R-:W2:Y:S04]  /*1830*/  LDG.E R100, desc[UR42][R4.64] ;  /* 0x0000002a04647981 */ /* 0x020ea8000c1e1900 */
[----:B------:R-:W2:Y:S02]  /*1840*/  LDG.E R7, desc[UR42][R4.64+0x4] ;  /* 0x0000042a04077981 */ /* 0x000ea4000c1e1900 */
[----:B--2---:R-:W-:-:S07]  /*1850*/  IMAD.IADD R100, R7, 0x1, -R100 ;  /* 0x0000000107647824 */ /* 0x004fce00078e0a64 */
.L_x_395:
[----:B------:R-:W-:Y:S01]  /*1860*/  ULDC.64 UR4, c[0x0][0xa20] ;  /* 0x0002880000047ab9 */ /* 0x000fe20000000a00 */
[----:B------:R0:W-:Y:S01]  /*1870*/  STL [R1+0x98], R29 ;  /* 0x0000981d01007387 */ /* 0x0001e20000100800 */
[----:B------:R-:W-:-:S03]  /*1880*/  ISETP.NE.U32.AND P1, PT, RZ, UR4, PT ;  /* 0x00000004ff007c0c */ /* 0x000fc6000bf25070 */
[----:B------:R0:W-:Y:S01]  /*1890*/  STL [R1+0x88], R30 ;  /* 0x0000881e01007387 */ /* 0x0001e20000100800 */
[----:B------:R-:W-:-:S13]  /*18a0*/  ISETP.NE.AND.EX P1, PT, RZ, UR5, PT, P1 ;  /* 0x00000005ff007c0c */ /* 0x000fda000bf25310 */
[----:B0-----:R-:W-:Y:S05]  /*18b0*/  @!P1 BRA `(.L_x_396) ;  /* 0x0000000000109947 */ /* 0x001fea0003800000 */
[----:B------:R-:W-:-:S04]  /*18c0*/  IADD3 R4, P0, R33, UR4, RZ ;  /* 0x0000000421047c10 */ /* 0x000fc8000ff1e0ff */
[----:B------:R-:W-:-:S05]  /*18d0*/  IADD3.X R5, R32, UR5, RZ, P0, !PT ;  /* 0x0000000520057c10 */ /* 0x000fca00087fe4ff */
[----:B------:R0:W5:Y:S01]  /*18e0*/  LDG.E R28, desc[UR42][R4.64] ;  /* 0x0000002a041c7981 */ /* 0x000162000c1e1900 */
[----:B------:R-:W-:Y:S05]  /*18f0*/  BRA `(.L_x_397) ;  /* 0x0000000000107947 */ /* 0x000fea0003800000 */
.L_x_396:
[----:B------:R-:W-:Y:S05]  /*1900*/  @!P0 BRA `(.L_x_397) ;  /* 0x00000000000c8947 */ /* 0x000fea0003800000 */
[----:B------:R-:W2:Y:S04]  /*1910*/  LDG.E R5, desc[UR42][R8.64] ;  /* 0x0000002a08057981 */ /* 0x000ea8000c1e1900 */
[----:B------:R-:W2:Y:S02]  /*1920*/  LDG.E R28, desc[UR42][R8.64+0x4] ;  /* 0x0000042a081c7981 */ /* 0x000ea4000c1e1900 */
[----:B--2---:R-:W-:-:S07]  /*1930*/  IMAD.IADD R28, R28, 0x1, -R5 ;  /* 0x000000011c1c7824 */ /* 0x004fce00078e0a05 */
.L_x_397:
[----:B------:R-:W-:Y:S02]  /*1940*/  ULDC.64 UR4, c[0x0][0xa10] ;  /* 0x0002840000047ab9 */ /* 0x000fe40000000a00 */
[----:B------:R-:W-:-:S04]  /*1950*/  ISETP.NE.U32.AND P0, PT, RZ, UR4, PT ;  /* 0x00000004ff007c0c */ /* 0x000fc8000bf05070 */
[----:B------:R-:W-:Y:S01]  /*1960*/  ISETP.NE.AND.EX P0, PT, RZ, UR5, PT, P0 ;  /* 0x00000005ff007c0c */ /* 0x000fe2000bf05300 */
[----:B-----5:R-:W-:Y:S01]  /*1970*/  IMAD.IADD R11, R28, 0x1, -R3 ;  /* 0x000000011c0b7824 */ /* 0x020fe200078e0a03 */
[----:B------:R-:W-:-:S11]  /*1980*/  ULDC.64 UR4, c[0x0][0xa30] ;  /* 0x00028c0000047ab9 */ /* 0x000fd60000000a00 */
[----:B0-----:R-:W0:Y:S02]  /*1990*/  @P0 LDC.64 R4, c[0x0][0xa10] ;  /* 0x00028400ff040b82 */ /* 0x001e240000000a00 */
[----:B0-----:R-:W-:-:S05]  /*19a0*/  @P0 IMAD.WIDE R4, R25, 0x4, R4 ;  /* 0x0000000419040825 */ /* 0x001fca00078e0204 */
[----:B------:R-:W2:Y:S04]  /*19b0*/  @P0 LDG.E R0, desc[UR42][R4.64] ;  /* 0x0000002a04000981 */ /* 0x000ea8000c1e1900 */
[----:B------:R-:W2:Y:S01]  /*19c0*/  @P0 LDG.E R9, desc[UR42][R4.64+0x4] ;  /* 0x0000042a04090981 */ /* 0x000ea2000c1e1900 */
[----:B------:R-:W-:Y:S01]  /*19d0*/  IMAD.MOV R74, RZ, RZ, -R11 ;  /* 0x000000ffff4a7224 */ /* 0x000fe200078e0a0b */
[----:B------:R-:W-:Y:S01]  /*19e0*/  ISETP.NE.U32.AND P1, PT, RZ, UR4, PT ;  /* 0x00000004ff007c0c */ /* 0x000fe2000bf25070 */
[----:B------:R-:W-:-:S03]  /*19f0*/  IMAD.MOV.U32 R97, RZ, RZ, R28 ;  /* 0x000000ffff617224 */ /* 0x000fc600078e001c */
[----:B------:R-:W-:Y:S02]  /*1a00*/  VIMNMX R74, RZ, R74, !PT ;  /* 0x0000004aff4a7248 */ /* 0x000fe40007fe0100 */
[----:B------:R-:W-:-:S13]  /*1a10*/  ISETP.NE.AND.EX P1, PT, RZ, UR5, PT, P1 ;  /* 0x00000005ff007c0c */ /* 0x000fda000bf25310 */
[----:B------:R-:W-:-:S04]  /*1a20*/  @P1 IADD3 R6, P2, R33, UR4, RZ ;  /* 0x0000000421061c10 */ /* 0x000fc8000ff5e0ff */
[----:B------:R-:W-:-:S05]  /*1a30*/  @P1 IADD3.X R7, R32, UR5, RZ, P2, !PT ;  /* 0x0000000520071c10 */ /* 0x000fca00097fe4ff */
[----:B------:R0:W5:Y:S01]  /*1a40*/  @P1 LDG.E R97, desc[UR42][R6.64] ;  /* 0x0000002a06611981 */ /* 0x000162000c1e1900 */
[----:B--2---:R-:W-:-:S04]  /*1a50*/  @P0 IMAD.IADD R24, R9, 0x1, -R0 ;  /* 0x0000000109180824 */ /* 0x004fc800078e0a00 */
[----:B------:R-:W-:-:S04]  /*1a60*/  IMAD.IADD R101, R11, 0x1, R24 ;  /* 0x000000010b657824 */ /* 0x000fc800078e0218 */
[----:B------:R-:W-:-:S05]  /*1a70*/  VIADD R0, R101, 0x7f ;  /* 0x0000007f65007836 */ /* 0x000fca0000000000 */
[----:B------:R-:W-:-:S04]  /*1a80*/  SHF.R.S32.HI R3, RZ, 0x1f, R0 ;  /* 0x0000001fff037819 */ /* 0x000fc80000011400 */
[----:B------:R-:W-:-:S04]  /*1a90*/  LEA.HI R3, R3, R0, RZ, 0x7 ;  /* 0x0000000003037211 */ /* 0x000fc800078f38ff */
[----:B------:R-:W-:Y:S02]  /*1aa0*/  LOP3.LUT R5, R3, 0xffffff80, RZ, 0xc0, !PT ;  /* 0xffffff8003057812 */ /* 0x000fe400078ec0ff */
[----:B------:R-:W-:Y:S02]  /*1ab0*/  SHF.R.S32.HI R144, RZ, 0x7, R3 ;  /* 0x00000007ff907819 */ /* 0x000fe40000011403 */
[----:B------:R-:W-:-:S04]  /*1ac0*/  VIADDMNMX R5, R5, -R11, R24, PT ;  /* 0x8000000b05057246 */ /* 0x000fc80003800118 */
[----:B------:R-:W-:Y:S02]  /*1ad0*/  ISETP.GT.AND P0, PT, R5, R74, PT ;  /* 0x0000004a0500720c */ /* 0x000fe40003f04270 */
[----:B------:R-:W-:-:S05]  /*1ae0*/  SHF.R.U32.HI R74, RZ, 0x7, R74 ;  /* 0x00000007ff4a7819 */ /* 0x000fca000001164a */
[----:B------:R-:W-:-:S06]  /*1af0*/  IMAD.MOV.U32 R26, RZ, RZ, R74 ;  /* 0x000000ffff1a7224 */ /* 0x000fcc00078e004a */
[----:B------:R-:W-:-:S05]  /*1b00*/  @P0 VIADD R0, R5, 0x7f ;  /* 0x0000007f05000836 */ /* 0x000fca0000000000 */
[----:B------:R-:W-:-:S04]  /*1b10*/  @P0 SHF.R.S32.HI R5, RZ, 0x1f, R0 ;  /* 0x0000001fff050819 */ /* 0x000fc80000011400 */
[----:B------:R-:W-:-:S04]  /*1b20*/  @P0 LEA.HI R5, R5, R0, RZ, 0x7 ;  /* 0x0000000005050211 */ /* 0x000fc800078f38ff */
[----:B------:R-:W-:Y:S02]  /*1b30*/  @P0 SHF.R.S32.HI R26, RZ, 0x7, R5 ;  /* 0x00000007ff1a0819 */ /* 0x000fe40000011405 */
[----:B------:R-:W-:Y:S02]  /*1b40*/  PLOP3.LUT P0, PT, PT, PT, PT, 0x80, 0x0 ;  /* 0x000000000000781c */ /* 0x000fe40003f0f070 */
[----:B------:R-:W-:-:S13]  /*1b50*/  ISETP.GT.AND P1, PT, R26, R74, PT ;  /* 0x0000004a1a00720c */ /* 0x000fda0003f24270 */
[----:B0-----:R-:W-:Y:S05]  /*1b60*/  @!P1 BRA `(.L_x_398) ;  /* 0x0000005400609947 */ /* 0x001fea0003800000 */
[----:B------:R-:W-:Y:S01]  /*1b70*/  VIADD R0, R2, 0x15400 ;  /* 0x0001540002007836 */ /* 0x000fe20000000000 */
[----:B------:R-:W-:Y:S04]  /*1b80*/  BSSY B6, `(.L_x_399) ;  /* 0x0000013000067945 */ /* 0x000fe80003800000 */
[----:B------:R-:W-:-:S13]  /*1b90*/  LOP3.LUT P0, RZ, R0, 0x1bf, RZ, 0xc0, !PT ;  /* 0x000001bf00ff7812 */ /* 0x000fda000780c0ff */
[----:B------:R-:W-:Y:S05]  /*1ba0*/  @!P0 BRA `(.L_x_400) ;  /* 0x0000000000408947 */ /* 0x000fea0003800000 */
[----:B------:R-:W-:Y:S01]  /*1bb0*/  MOV R14, 0x0 ;  /* 0x00000000000e7802 */ /* 0x000fe20000000f00 */
[----:B------:R-:W-:Y:S01]  /*1bc0*/  ULDC.64 UR4, c[0x4][0x88] ;  /* 0x0100220000047ab9 */ /* 0x000fe20000000a00 */
[----:B------:R-:W-:Y:S01]  /*1bd0*/  ULDC.64 UR6, c[0x4][0x18] ;  /* 0x0100060000067ab9 */ /* 0x000fe20000000a00 */
[----:B------:R-:W-:Y:S01]  /*1be0*/  IMAD.U32 R4, RZ, RZ, UR4 ;  /* 0x00000004ff047e24 */ /* 0x000fe2000f8e00ff */
[----:B------:R-:W-:Y:S01]  /*1bf0*/  MOV R10, UR6 ;  /* 0x00000006000a7c02 */ /* 0x000fe20008000f00 */
[----:B------:R-:W-:Y:S01]  /*1c00*/  IMAD.U32 R5, RZ, RZ, UR5 ;  /* 0x00000005ff057e24 */ /* 0x000fe2000f8e00ff */
[----:B------:R-:W0:Y:S01]  /*1c10*/  LDC.64 R14, c[0x4][R14] ;  /* 0x010000000e0e7b82 */ /* 0x000e220000000a00 */
[----:B------:R-:W-:Y:S01]  /*1c20*/  ULDC.64 UR4, c[0x4][0x90] ;  /* 0x0100240000047ab9 */ /* 0x000fe20000000a00 */
[----:B------:R-:W-:Y:S02]  /*1c30*/  IMAD.U32 R11, RZ, RZ, UR7 ;  /* 0x00000007ff0b7e24 */ /* 0x000fe4000f8e00ff */
[----:B------:R-:W-:-:S02]  /*1c40*/  IMAD.U32 R6, RZ, RZ, UR4 ;  /* 0x00000004ff067e24 */ /* 0x000fc4000f8e00ff */
[----:B------:R-:W-:Y:S02]  /*1c50*/  IMAD.U32 R7, RZ, RZ, UR5 ;  /* 0x00000005ff077e24 */ /* 0x000fe4000f8e00ff */
[----:B------:R-:W-:Y:S02]  /*1c60*/  IMAD.MOV.U32 R8, RZ, RZ, 0x70 ;  /* 0x00000070ff087424 */ /* 0x000fe400078e00ff */
[----:B------:R-:W-:Y:S02]  /*1c70*/  IMAD.MOV.U32 R12, RZ, RZ, 0x1 ;  /* 0x00000001ff0c7424 */ /* 0x000fe400078e00ff */
[----:B------:R-:W-:-:S07]  /*1c80*/  IMAD.MOV.U32 R13, RZ, RZ, RZ ;  /* 0x000000ffff0d7224 */ /* 0x000fce00078e00ff */
[----:B------:R-:W-:-:S07]  /*1c90*/  LEPC R20, `(.L_x_400) ;  /* 0x000000001014794e */ /* 0x000fce0000000000 */
[----:B0----5:R-:W-:Y:S05]  /*1ca0*/  CALL.ABS.NOINC R14 ;  /* 0x000000000e007343 */ /* 0x021fea0003c00000 */
.L_x_400:
[----:B------:R-:W-:Y:S05]  /*1cb0*/  BSYNC B6 ;  /* 0x0000000000067941 */ /* 0x000fea0003800000 */
.L_x_399:
[----:B------:R-:W-:Y:S01]  /*1cc0*/  VIADD R27, R2, 0x400 ;  /* 0x00000400021b7836 */ /* 0x000fe20000000000 */
[----:B------:R-:W-:Y:S04]  /*1cd0*/  BSSY B6, `(.L_x_401) ;  /* 0x0000013000067945 */ /* 0x000fe80003800000 */
[----:B------:R-:W-:-:S13]  /*1ce0*/  LOP3.LUT P0, RZ, R27, 0x1bf, RZ, 0xc0, !PT ;  /* 0x000001bf1bff7812 */ /* 0x000fda000780c0ff */
[----:B------:R-:W-:Y:S05]  /*1cf0*/  @!P0 BRA `(.L_x_402) ;  /* 0x0000000000408947 */ /* 0x000fea0003800000 */
[----:B------:R-:W-:Y:S01]  /*1d00*/  MOV R14, 0x0 ;  /* 0x00000000000e7802 */ /* 0x000fe20000000f00 */
[----:B------:R-:W-:Y:S01]  /*1d10*/  ULDC.64 UR4, c[0x4][0x88] ;  /* 0x0100220000047ab9 */ /* 0x000fe20000000a00 */
[----:B------:R-:W-:Y:S01]  /*1d20*/  ULDC.64 UR6, c[0x4][0x18] ;  /* 0x0100060000067ab9 */ /* 0x000fe20000000a00 */
[----:B------:R-:W-:Y:S02]  /*1d30*/  IMAD.U32 R4, RZ, RZ, UR4 ;  /* 0x00000004ff047e24 */ /* 0x000fe4000f8e00ff */
[----:B------:R-:W-:Y:S01]  /*1d40*/  IMAD.U32 R5, RZ, RZ, UR5 ;  /* 0x00000005ff057e24 */ /* 0x000fe2000f8e00ff */
[----:B------:R-:W0:Y:S01]  /*1d50*/  LDC.64 R14, c[0x4][R14] ;  /* 0x010000000e0e7b82 */ /* 0x000e220000000a00 */
[----:B------:R-:W-:Y:S01]  /*1d60*/  ULDC.64 UR4, c[0x4][0x90] ;  /* 0x0100240000047ab9 */ /* 0x000fe20000000a00 */
[----:B------:R-:W-:Y:S02]  /*1d70*/  IMAD.U32 R10, RZ, RZ, UR6 ;  /* 0x00000006ff0a7e24 */ /* 0x000fe4000f8e00ff */
[----:B------:R-:W-:-:S02]  /*1d80*/  IMAD.U32 R6, RZ, RZ, UR4 ;  /* 0x00000004ff067e24 */ /* 0x000fc4000f8e00ff */
[----:B------:R-:W-:Y:S02]  /*1d90*/  IMAD.U32 R7, RZ, RZ, UR5 ;  /* 0x00000005ff077e24 */ /* 0x000fe4000f8e00ff */
[----:B------:R-:W-:Y:S02]  /*1da0*/  IMAD.U32 R11, RZ, RZ, UR7 ;  /* 0x00000007ff0b7e24 */ /* 0x000fe4000f8e00ff */
[----:B------:R-:W-:Y:S02]  /*1db0*/  IMAD.MOV.U32 R8, RZ, RZ, 0x70 ;  /* 0x00000070ff087424 */ /* 0x000fe400078e00ff */
[----:B------:R-:W-:Y:S02]  /*1dc0*/  IMAD.MOV.U32 R12, RZ, RZ, 0x1 ;  /* 0x00000001ff0c7424 */ /* 0x000fe400078e00ff */
[----:B------:R-:W-:-:S07]  /*1dd0*/  IMAD.MOV.U32 R13, RZ, RZ, RZ ;  /* 0x000000ffff0d7224 */ /* 0x000fce00078e00ff */
[----:B------:R-:W-:-:S07]  /*1de0*/  LEPC R20, `(.L_x_402) ;  /* 0x000000001014794e */ /* 0x000fce0000000000 */
[----:B0----5:R-:W-:Y:S05]  /*1df0*/  CALL.ABS.NOINC R14 ;  /* 0x000000000e007343 */ /* 0x021fea0003c00000 */
.L_x_402:
[----:B------:R-:W-:Y:S05]  /*1e00*/  BSYNC B6 ;  /* 0x0000000000067941 */ /* 0x000fea0003800000 */
.L_x_401:
[----:B------:R-:W-:Y:S01]  /*1e10*/  ULDC.64 UR4, c[0x0][0x9f8] ;  /* 0x00027e0000047ab9 */ /* 0x000fe20000000a00 */
[----:B------:R-:W0:Y:S01]  /*1e20*/  S2R R20, SR_TID.X ;  /* 0x0000000000147919 */ /* 0x000e220000002100 */
[----:B------:R-:W-:Y:S01]  /*1e30*/  ISETP.NE.U32.AND P0, PT, RZ, UR4, PT ;  /* 0x00000004ff007c0c */ /* 0x000fe2000bf05070 */
[----:B------:R-:W-:Y:S01]  /*1e40*/  VIADD R0, R16, 0x10 ;  /* 0x0000001010007836 */ /* 0x000fe20000000000 */
[----:B------:R-:W1:Y:S02]  /*1e50*/  LDC.64 R4, c[0x0][0x408] ;  /* 0x00010200ff047b82 */ /* 0x000e640000000a00 */
[----:B------:R-:W-:-:S06]  /*1e60*/  ISETP.NE.AND.EX P0, PT, RZ, UR5, PT, P0 ;  /* 0x00000005ff007c0c */ /* 0x000fcc000bf05300 */
[----:B------:R-:W2:Y:S07]  /*1e70*/  LDC R99, c[0x0][0x3f4] ;  /* 0x0000fd00ff637b82 */ /* 0x000eae0000000800 */
[----:B------:R-:W-:Y:S02]  /*1e80*/  @P0 IADD3 R6, P1, R33, UR4, RZ ;  /* 0x0000000421060c10 */ /* 0x000fe4000ff3e0ff */
[----:B------:R-:W3:Y:S02]  /*1e90*/  LDL R33, [R1+0x7c] ;  /* 0x00007c0001217983 */ /* 0x000ee40000100800 */
[----:B------:R-:W-:-:S05]  /*1ea0*/  @P0 IADD3.X R7, R32, UR5, RZ, P1, !PT ;  /* 0x0000000520070c10 */ /* 0x000fca0008ffe4ff */
[----:B------:R4:W3:Y:S01]  /*1eb0*/  @P0 LDG.E R25, desc[UR42][R6.64] ;  /* 0x0000002a06190981 */ /* 0x0008e2000c1e1900 */
[----:B0-----:R-:W-:-:S04]  /*1ec0*/  SHF.R.U32.HI R31, RZ, 0x7, R20 ;  /* 0x00000007ff1f7819 */ /* 0x001fc80000011614 */
[----:B------:R-:W-:Y:S01]  /*1ed0*/  ISETP.NE.AND P6, PT, R31, 0x1, PT ;  /* 0x000000011f00780c */ /* 0x000fe20003fc5270 */
[----:B----4-:R-:W0:-:S12]  /*1ee0*/  LDC.64 R6, c[0x0][0x3f8] ;  /* 0x0000fe00ff067b82 */ /* 0x010e180000000a00 */
[----:B------:R-:W-:Y:S05]  /*1ef0*/  @!P6 WARPSYNC.ALL ;  /* 0x000000000000e948 */ /* 0x000fea0003800000 */
[----:B------:R-:W-:Y:S02]  /*1f00*/  ULDC UR4, c[0x0][0x2f4] ;  /* 0x0000bd0000047ab9 */ /* 0x000fe40000000800 */
[----:B------:R-:W-:Y:S02]  /*1f10*/  ISETP.GE.AND P1, PT, R0, UR4, PT ;  /* 0x0000000400007c0c */ /* 0x000fe4000bf26270 */
[----:B------:R-:W-:Y:S02]  /*1f20*/  ISETP.GE.AND P0, PT, R16, UR4, PT ;  /* 0x0000000410007c0c */ /* 0x000fe4000bf06270 */
[----:B------:R-:W-:-:S02]  /*1f30*/  SEL R8, RZ, 0xffffffff, P1 ;  /* 0xffffffffff087807 */ /* 0x000fc40000800000 */
[----:B------:R-:W-:-:S03]  /*1f40*/  SEL R3, RZ, 0x1, P0 ;  /* 0x00000001ff037807 */ /* 0x000fc60000000000 */
[----:B------:R-:W-:Y:S01]  /*1f50*/  IMAD.SHL.U32 R8, R8, 0x2, RZ ;  /* 0x0000000208087824 */ /* 0x000fe200078e00ff */
[----:B------:R-:W-:-:S04]  /*1f60*/  SHF.R.S32.HI R11, RZ, 0x1f, R140 ;  /* 0x0000001fff0b7819 */ /* 0x000fc8000001148c */
[----:B------:R-:W-:Y:S01]  /*1f70*/  LOP3.LUT R8, R8, 0x2, R3, 0xe2, !PT ;  /* 0x0000000208087812 */ /* 0x000fe200078ee203 */
[----:B------:R-:W-:Y:S02]  /*1f80*/  VIADD R3, R16, 0x20 ;  /* 0x0000002010037836 */ /* 0x000fe40000000000 */
[----:B-1----:R-:W-:Y:S01]  /*1f90*/  IMAD R9, R11, R4, RZ ;  /* 0x000000040b097224 */ /* 0x002fe200078e02ff */
[----:B------:R-:W1:Y:S02]  /*1fa0*/  S2R R32, SR_TID.X ;  /* 0x0000000000207919 */ /* 0x000e640000002100 */
[----:B------:R-:W-:Y:S01]  /*1fb0*/  ISETP.GE.AND P0, PT, R3, UR4, PT ;  /* 0x0000000403007c0c */ /* 0x000fe2000bf06270 */
[----:B------:R-:W-:Y:S01]  /*1fc0*/  IMAD R13, R140, R5, R9 ;  /* 0x000000058c0d7224 */ /* 0x000fe200078e0209 */
[----:B------:R-:W-:Y:S02]  /*1fd0*/  ISETP.GE.AND P1, PT, R22, UR4, PT ;  /* 0x0000000416007c0c */ /* 0x000fe4000bf26270 */
[----:B------:R-:W-:-:S02]  /*1fe0*/  SEL R9, RZ, 0x4, P0 ;  /* 0x00000004ff097807 */ /* 0x000fc40000000000 */
[----:B------:R-:W-:Y:S02]  /*1ff0*/  ISETP.GE.AND P0, PT, R19, UR4, PT ;  /* 0x0000000413007c0c */ /* 0x000fe4000bf06270 */
[----:B------:R-:W-:Y:S02]  /*2000*/  SHF.R.S32.HI R139, RZ, 0x1f, R138 ;  /* 0x0000001fff8b7819 */ /* 0x000fe4000001148a */
[----:B------:R-:W-:Y:S02]  /*2010*/  SEL R10, RZ, 0x8, P1 ;  /* 0x00000008ff0a7807 */ /* 0x000fe40000800000 */
[----:B------:R-:W-:Y:S02]  /*2020*/  SEL R21, RZ, 0x10, P0 ;  /* 0x00000010ff157807 */ /* 0x000fe40000000000 */
[-C--:B--2---:R-:W-:Y:S02]  /*2030*/  ISETP.GE.AND P0, PT, R16, R99.reuse, PT ;  /* 0x000000631000720c */ /* 0x084fe40003f06270 */
[----:B------:R-:W-:Y:S01]  /*2040*/  ISETP.GE.AND P3, PT, R0, R99, PT ;  /* 0x000000630000720c */ /* 0x000fe20003f66270 */
[----:B------:R-:W-:Y:S01]  /*2050*/  IMAD.WIDE.U32 R70, R140, R4, R16 ;  /* 0x000000048c467225 */ /* 0x000fe200078e0010 */
[----:B------:R-:W-:-:S03]  /*2060*/  LOP3.LUT R8, R10, R8, R9, 0xfe, !PT ;  /* 0x000000080a087212 */ /* 0x000fc600078efe09 */
[----:B------:R-:W-:Y:S01]  /*2070*/  IMAD.WIDE.U32 R68, R140, R4, R138 ;  /* 0x000000048c447225 */ /* 0x000fe200078e008a */
[----:B------:R-:W-:Y:S02]  /*2080*/  ISETP.GE.AND P2, PT, R3, R99, PT ;  /* 0x000000630300720c */ /* 0x000fe40003f46270 */
[----:B------:R-:W-:Y:S01]  /*2090*/  SEL R9, R99, RZ, P0 ;  /* 0x000000ff63097207 */ /* 0x000fe20000000000 */
[----:B0-----:R-:W-:Y:S01]  /*20a0*/  IMAD R11, R11, R6, RZ ;  /* 0x000000060b0b7224 */ /* 0x001fe200078e02ff */
[----:B------:R-:W-:Y:S01]  /*20b0*/  LOP3.LUT R21, R8, R21, RZ, 0xfc, !PT ;  /* 0x0000001508157212 */ /* 0x000fe200078efcff */
[----:B------:R-:W-:Y:S02]  /*20c0*/  IMAD.IADD R71, R71, 0x1, R13 ;  /* 0x0000000147477824 */ /* 0x000fe400078e020d */
[----:B------:R-:W-:Y:S01]  /*20d0*/  IMAD.IADD R69, R13, 0x1, R69 ;  /* 0x000000010d457824 */ /* 0x000fe200078e0245 */
[C---:B------:R-:W-:Y:S01]  /*20e0*/  SEL R8, R99.reuse, RZ, P2 ;  /* 0x000000ff63087207 */ /* 0x040fe20001000000 */
[----:B------:R-:W-:Y:S01]  /*20f0*/  IMAD R13, R140, R7, R11 ;  /* 0x000000078c0d7224 */ /* 0x000fe200078e020b */
[----:B------:R-:W-:Y:S01]  /*2100*/  SEL R11, R99, RZ, P3 ;  /* 0x000000ff630b7207 */ /* 0x000fe20001800000 */
[----:B------:R-:W-:Y:S01]  /*2110*/  IMAD.IADD R9, R16, 0x1, R9 ;  /* 0x0000000110097824 */ /* 0x000fe200078e0209 */
[----:B------:R-:W-:Y:S01]  /*2120*/  LOP3.LUT R23, R23, 0xfffffffe, RZ, 0xc0, !PT ;  /* 0xfffffffe17177812 */ /* 0x000fe200078ec0ff */
[----:B------:R-:W-:-:S02]  /*2130*/  IMAD.IADD R12, R3, 0x1, R8 ;  /* 0x00000001030c7824 */ /* 0x000fc400078e0208 */
[----:B------:R-:W-:Y:S01]  /*2140*/  IMAD.IADD R11, R0, 0x1, R11 ;  /* 0x00000001000b7824 */ /* 0x000fe200078e020b */
[----:B------:R-:W-:Y:S02]  /*2150*/  @P3 LOP3.LUT R23, R23, 0x1, RZ, 0xfc, !PT ;  /* 0x0000000117173812 */ /* 0x000fe400078efcff */
[----:B------:R-:W-:Y:S01]  /*2160*/  SHF.R.S32.HI R8, RZ, 0x1f, R9 ;  /* 0x0000001fff087819 */ /* 0x000fe20000011409 */
[CC--:B------:R-:W-:Y:S01]  /*2170*/  IMAD.WIDE.U32 R66, R140.reuse, R6.reuse, R16 ;  /* 0x000000068c427225 */ /* 0x0c0fe200078e0010 */
[----:B------:R-:W-:Y:S02]  /*2180*/  LOP3.LUT R23, R23, 0xfffffffd, RZ, 0xc0, !PT ;  /* 0xfffffffd17177812 */ /* 0x000fe400078ec0ff */
[----:B------:R-:W-:Y:S01]  /*2190*/  SHF.R.S32.HI R10, RZ, 0x1f, R11 ;  /* 0x0000001fff0a7819 */ /* 0x000fe2000001140b */
[----:B------:R-:W-:Y:S01]  /*21a0*/  IMAD.WIDE.U32 R64, R140, R6, R138 ;  /* 0x000000068c407225 */ /* 0x000fe200078e008a */
[CC--:B------:R-:W-:Y:S02]  /*21b0*/  LEA.HI R73, R8.reuse, R9.reuse, RZ, 0x3 ;  /* 0x0000000908497211 */ /* 0x0c0fe400078f18ff */
[----:B------:R-:W-:Y:S01]  /*21c0*/  LEA.HI R8, R8, R9, RZ, 0x5 ;  /* 0x0000000908087211 */ /* 0x000fe200078f28ff */
[----:B------:R-:W-:Y:S01]  /*21d0*/  IMAD.IADD R67, R67, 0x1, R13 ;  /* 0x0000000143437824 */ /* 0x000fe200078e020d */
[----:B------:R-:W-:Y:S01]  /*21e0*/  @P2 LOP3.LUT R23, R23, 0x2, RZ, 0xfc, !PT ;  /* 0x0000000217172812 */ /* 0x000fe200078efcff */
[----:B------:R-:W-:Y:S01]  /*21f0*/  IMAD.IADD R65, R13, 0x1, R65 ;  /* 0x000000010d417824 */ /* 0x000fe200078e0241 */
[----:B------:R-:W-:-:S02]  /*2200*/  SHF.R.S32.HI R13, RZ, 0x1f, R12 ;  /* 0x0000001fff0d7819 */ /* 0x000fc4000001140c */
[-C--:B------:R-:W-:Y:S01]  /*2210*/  LEA.HI R72, R10, R11.reuse, RZ, 0x3 ;  /* 0x0000000b0a487211 */ /* 0x080fe200078f18ff */
[----:B-1----:R-:W-:Y:S01]  /*2220*/  VIADD R34, R32, 0xffffff80 ;  /* 0xffffff8020227836 */ /* 0x002fe20000000000 */
[----:B------:R-:W-:Y:S02]  /*2230*/  LEA.HI R10, R10, R11, RZ, 0x5 ;  /* 0x0000000b0a0a7211 */ /* 0x000fe400078f28ff */
[----:B------:R-:W-:Y:S02]  /*2240*/  SHF.L.U32 R9, R8, 0x7, RZ ;  /* 0x0000000708097819 */ /* 0x000fe400000006ff */
[----:B-----5:R-:W-:Y:S02]  /*2250*/  SHF.R.S32.HI R15, RZ, 0x1f, R97 ;  /* 0x0000001fff0f7819 */ /* 0x020fe40000011461 */
[----:B------:R-:W-:Y:S02]  /*2260*/  LOP3.LUT R8, R142, 0x18, R73, 0xf8, !PT ;  /* 0x000000188e087812 */ /* 0x000fe400078ef849 */
[----:B------:R-:W-:-:S02]  /*2270*/  LOP3.LUT R23, R23, 0xfffffffb, RZ, 0xc0, !PT ;  /* 0xfffffffb17177812 */ /* 0x000fc400078ec0ff */
[CC--:B------:R-:W-:Y:S01]  /*2280*/  LEA.HI R63, R13.reuse, R12.reuse, RZ, 0x3 ;  /* 0x0000000c0d3f7211 */ /* 0x0c0fe200078f18ff */
[----:B------:R-:W-:Y:S01]  /*2290*/  IMAD.SHL.U32 R11, R10, 0x80, RZ ;  /* 0x000000800a0b7824 */ /* 0x000fe200078e00ff */
[----:B------:R-:W-:Y:S01]  /*22a0*/  LEA.HI R12, R13, R12, RZ, 0x5 ;  /* 0x0000000c0d0c7211 */ /* 0x000fe200078f28ff */
[----:B------:R-:W-:Y:S01]  /*22b0*/  IMAD R20, R15, R4, RZ ;  /* 0x000000040f147224 */ /* 0x000fe200078e02ff */
[----:B------:R-:W-:Y:S02]  /*22c0*/  LOP3.LUT R96, R9, 0xfffff000, RZ, 0xc0, !PT ;  /* 0xfffff00009607812 */ /* 0x000fe400078ec0ff */
[----:B------:R-:W-:Y:S02]  /*22d0*/  LOP3.LUT R8, R8, R143, RZ, 0x3c, !PT ;  /* 0x0000008f08087212 */ /* 0x000fe400078e3cff */
[----:B------:R-:W-:Y:S02]  /*22e0*/  LOP3.LUT R10, R142, 0x18, R72, 0xf8, !PT ;  /* 0x000000188e0a7812 */ /* 0x000fe400078ef848 */
[----:B------:R-:W-:Y:S01]  /*22f0*/  LEA.HI R32, R34, R34, RZ, 0x1 ;  /* 0x0000002222207211 */ /* 0x000fe200078f08ff */
[----:B------:R-:W-:Y:S01]  /*2300*/  IMAD.SHL.U32 R13, R12, 0x80, RZ ;  /* 0x000000800c0d7824 */ /* 0x000fe200078e00ff */
[----:B------:R-:W-:Y:S01]  /*2310*/  IADD3 R96, R8, R96, R151 ;  /* 0x0000006008607210 */ /* 0x000fe20007ffe097 */
[----:B------:R-:W-:Y:S01]  /*2320*/  IMAD R9, R97, R5, R20 ;  /* 0x0000000561097224 */ /* 0x000fe200078e0214 */
[----:B------:R-:W-:Y:S01]  /*2330*/  LOP3.LUT R12, R11, 0xfffff000, RZ, 0xc0, !PT ;  /* 0xfffff0000b0c7812 */ /* 0x000fe200078ec0ff */
[----:B------:R-:W-:Y:S01]  /*2340*/  IMAD R8, R15, R6, RZ ;  /* 0x000000060f087224 */ /* 0x000fe200078e02ff */
[----:B------:R-:W-:Y:S01]  /*2350*/  LOP3.LUT R10, R10, R143, RZ, 0x3c, !PT ;  /* 0x0000008f0a0a7212 */ /* 0x000fe200078e3cff */
[----:B------:R-:W-:Y:S01]  /*2360*/  IMAD.WIDE.U32 R70, R97, R4, R70 ;  /* 0x0000000461467225 */ /* 0x000fe200078e0046 */
[----:B------:R-:W-:-:S02]  /*2370*/  LOP3.LUT R32, R32, 0xfffffffe, RZ, 0xc0, !PT ;  /* 0xfffffffe20207812 */ /* 0x000fc400078ec0ff */
[----:B------:R-:W-:Y:S01]  /*2380*/  LOP3.LUT R14, R142, 0x18, R63, 0xf8, !PT ;  /* 0x000000188e0e7812 */ /* 0x000fe200078ef83f */
[----:B------:R-:W-:Y:S01]  /*2390*/  IMAD.WIDE.U32 R68, R97, R4, R68 ;  /* 0x0000000461447225 */ /* 0x000fe200078e0044 */
[----:B------:R-:W-:Y:S02]  /*23a0*/  IADD3 R95, R10, R12, R151 ;  /* 0x0000000c0a5f7210 */ /* 0x000fe40007ffe097 */
[----:B------:R-:W-:Y:S01]  /*23b0*/  LOP3.LUT R94, R13, 0xfffff000, RZ, 0xc0, !PT ;  /* 0xfffff0000d5e7812 */ /* 0x000fe200078ec0ff */
[C---:B------:R-:W-:Y:S01]  /*23c0*/  IMAD R75, R97.reuse, R7, R8 ;  /* 0x00000007614b7224 */ /* 0x040fe200078e0208 */
[----:B------:R-:W-:Y:S01]  /*23d0*/  LOP3.LUT R14, R14, R143, RZ, 0x3c, !PT ;  /* 0x0000008f0e0e7212 */ /* 0x000fe200078e3cff */
[----:B------:R-:W-:Y:S01]  /*23e0*/  IMAD.WIDE.U32 R66, R97, R6, R66 ;  /* 0x0000000661427225 */ /* 0x000fe200078e0042 */
[----:B------:R-:W-:Y:S02]  /*23f0*/  LOP3.LUT R8, R73, 0xfffffff8, RZ, 0xc0, !PT ;  /* 0xfffffff849087812 */ /* 0x000fe400078ec0ff */
[----:B------:R-:W-:Y:S01]  /*2400*/  LOP3.LUT R10, R63, 0xfffffff8, RZ, 0xc0, !PT ;  /* 0xfffffff83f0a7812 */ /* 0x000fe200078ec0ff */
[----:B------:R-:W-:-:S02]  /*2410*/  IMAD.IADD R84, R71, 0x1, R9 ;  /* 0x0000000147547824 */ /* 0x000fc400078e0209 */
[----:B------:R-:W-:Y:S01]  /*2420*/  IMAD.IADD R82, R9, 0x1, R69 ;  /* 0x0000000109527824 */ /* 0x000fe200078e0245 */
[----:B------:R-:W-:Y:S01]  /*2430*/  LOP3.LUT R9, R72, 0xfffffff8, RZ, 0xc0, !PT ;  /* 0xfffffff848097812 */ /* 0x000fe200078ec0ff */
[----:B------:R-:W-:Y:S01]  /*2440*/  IMAD.WIDE.U32 R64, R97, R6, R64 ;  /* 0x0000000661407225 */ /* 0x000fe200078e0040 */
[----:B------:R-:W-:-:S03]  /*2450*/  SHF.L.U64.HI R89, R4, 0x7, R5 ;  /* 0x0000000704597819 */ /* 0x000fc60000010205 */
[----:B------:R-:W-:Y:S01]  /*2460*/  IMAD.IADD R32, R34, 0x1, -R32 ;  /* 0x0000000122207824 */ /* 0x000fe200078e0a20 */
[----:B------:R-:W-:Y:S01]  /*2470*/  SHF.L.U64.HI R90, R6, 0x7, R7 ;  /* 0x00000007065a7819 */ /* 0x000fe20000010207 */
[----:B------:R-:W-:Y:S01]  /*2480*/  IMAD.IADD R85, R85, 0x1, R28 ;  /* 0x0000000155557824 */ /* 0x000fe200078e021c */
[----:B------:R-:W-:Y:S01]  /*2490*/  IADD3 R94, R14, R94, R151 ;  /* 0x0000005e0e5e7210 */ /* 0x000fe20007ffe097 */
[----:B------:R-:W-:Y:S01]  /*24a0*/  IMAD.SHL.U32 R5, R6, 0x80, RZ ;  /* 0x0000008006057824 */ /* 0x000fe200078e00ff */
[----:B------:R-:W-:Y:S01]  /*24b0*/  SHF.R.S32.HI R6, RZ, 0x1f, R30 ;  /* 0x0000001fff067819 */ /* 0x000fe2000001141e */
[----:B------:R-:W-:Y:S01]  /*24c0*/  VIADD R102, R31, 0x8 ;  /* 0x000000081f667836 */ /* 0x000fe20000000000 */
[----:B------:R-:W-:Y:S01]  /*24d0*/  SHF.R.S32.HI R93, RZ, 0x1f, R8 ;  /* 0x0000001fff5d7819 */ /* 0x000fe20000011408 */
[----:B------:R-:W-:Y:S01]  /*24e0*/  IMAD.IADD R83, R67, 0x1, R75 ;  /* 0x0000000143537824 */ /* 0x000fe200078e024b */
[----:B------:R-:W-:Y:S01]  /*24f0*/  SHF.R.S32.HI R92, RZ, 0x1f, R9 ;  /* 0x0000001fff5c7819 */ /* 0x000fe20000011409 */
[----:B------:R-:W-:Y:S01]  /*2500*/  IMAD.SHL.U32 R4, R4, 0x80, RZ ;  /* 0x0000008004047824 */ /* 0x000fe200078e00ff */
[----:B------:R-:W-:Y:S01]  /*2510*/  SHF.R.S32.HI R91, RZ, 0x1f, R10 ;  /* 0x0000001fff5b7819 */ /* 0x000fe2000001140a */
[----:B------:R-:W-:-:S02]  /*2520*/  IMAD R7, R32, 0xc0, R140 ;  /* 0x000000c020077824 */ /* 0x000fc400078e028c */
[----:B------:R-:W-:Y:S02]  /*2530*/  IMAD.SHL.U32 R99, R99, 0x2, RZ ;  /* 0x0000000263637824 */ /* 0x000fe400078e00ff */
[----:B------:R-:W-:Y:S01]  /*2540*/  IMAD.IADD R75, R75, 0x1, R65 ;  /* 0x000000014b4b7824 */ /* 0x000fe200078e0241 */
[----:B------:R-:W-:Y:S01]  /*2550*/  @!P6 BAR.SYNC.DEFER_BLOCKING 0x9, 0x100 ;  /* 0x024400000000eb1d */ /* 0x000fe20000010000 */
[----:B---3--:R-:W-:-:S13]  /*2560*/  LOP3.LUT P1, RZ, R33, 0x2, RZ, 0xc0, !PT ;  /* 0x0000000221ff7812 */ /* 0x008fda000782c0ff */
[----:B------:R-:W-:Y:S02]  /*2570*/  @P1 LOP3.LUT R23, R23, 0x4, RZ, 0xfc, !PT ;  /* 0x0000000417171812 */ /* 0x000fe400078efcff */
[----:B------:R-:W-:-:S04]  /*2580*/  ISETP.GE.AND P1, PT, R136, UR4, PT ;  /* 0x0000000488007c0c */ /* 0x000fc8000bf26270 */
[----:B------:R-:W-:-:S04]  /*2590*/  SEL R20, RZ, 0x20, P1 ;  /* 0x00000020ff147807 */ /* 0x000fc80000800000 */
[C---:B------:R-:W-:Y:S02]  /*25a0*/  LOP3.LUT R20, R21.reuse, R20, RZ, 0xfc, !PT ;  /* 0x0000001415147212 */ /* 0x040fe400078efcff */
[----:B------:R-:W-:Y:S02]  /*25b0*/  SHF.R.S32.HI R88, RZ, 0x1f, R25 ;  /* 0x0000001fff587819 */ /* 0x000fe40000011419 */
[----:B------:R-:W-:Y:S02]  /*25c0*/  LOP3.LUT R21, R21, 0x1, RZ, 0xc0, !PT ;  /* 0x0000000115157812 */ /* 0x000fe400078ec0ff */
[C---:B------:R-:W-:Y:S02]  /*25d0*/  LOP3.LUT R28, R20.reuse, 0x2, RZ, 0xc0, !PT ;  /* 0x00000002141c7812 */ /* 0x040fe400078ec0ff */
[----:B------:R-:W-:-:S07]  /*25e0*/  LOP3.LUT R31, R20, 0x4, RZ, 0xc0, !PT ;  /* 0x00000004141f7812 */ /* 0x000fce00078ec0ff */
.L_x_461:
[----:B--2---:R-:W2:Y:S01]  /*25f0*/  LDL R35, [R1+0x7c] ;  /* 0x00007c0001237983 */ /* 0x004ea20000100800 */
[----:B------:R-:W0:Y:S03]  /*2600*/  LDC R77, c[0x0][0x430] ;  /* 0x00010c00ff4d7b82 */ /* 0x000e260000000800 */
[----:B---3--:R-:W3:Y:S01]  /*2610*/  LDL R37, [R1+0x78] ;  /* 0x0000780001257983 */ /* 0x008ee20000100800 */
[----:B------:R-:W-:-:S04]  /*2620*/  VIADD R26, R26, 0xffffffff ;  /* 0xffffffff1a1a7836 */ /* 0x000fc80000000000 */
[----:B------:R-:W-:Y:S01]  /*2630*/  IMAD R12, R26, 0x80, R7 ;  /* 0x000000801a0c7824 */ /* 0x000fe200078e0207 */
[----:B-1----:R-:W1:Y:S04]  /*2640*/  LDC R98, c[0x0][0x3f4] ;  /* 0x0000fd00ff627b82 */ /* 0x002e680000000800 */
[----:B------:R-:W-:Y:S02]  /*2650*/  ISETP.GE.AND P1, PT, R12, R24, PT ;  /* 0x000000180c00720c */ /* 0x000fe40003f26270 */
[----:B0-----:R-:W-:Y:S02]  /*2660*/  ISETP.NE.AND P2, PT, R77, 0x1, PT ;  /* 0x000000014d00780c */ /* 0x001fe40003f45270 */
[----:B------:R-:W-:-:S11]  /*2670*/  ISETP.GT.OR P1, PT, R7, 0x7f, P1 ;  /* 0x0000007f0700780c */ /* 0x000fd60000f24670 */
[----:B------:R-:W0:Y:S08]  /*2680*/  @P2 LDC R11, c[0x0][0x434] ;  /* 0x00010d00ff0b2b82 */ /* 0x000e300000000800 */
[----:B------:R-:W4:Y:S08]  /*2690*/  @P2 LDC R34, c[0x0][0x438] ;  /* 0x00010e00ff222b82 */ /* 0x000f300000000800 */
[----:B------:R-:W1:Y:S01]  /*26a0*/  @!P1 LDC.64 R14, c[0x0][0x428] ;  /* 0x00010a00ff0e9b82 */ /* 0x000e620000000a00 */
[----:B------:R-:W-:-:S07]  /*26b0*/  IMAD.IADD R36, R85, 0x1, R12 ;  /* 0x0000000155247824 */ /* 0x000fce00078e020c */
[----:B------:R-:W1:Y:S01]  /*26c0*/  @!P1 LDC.64 R12, c[0x0][0x418] ;  /* 0x00010600ff0c9b82 */ /* 0x000e620000000a00 */
[----:B0-----:R-:W-:-:S04]  /*26d0*/  @P2 IMAD.HI.U32 R11, R36, R11, RZ ;  /* 0x0000000b240b2227 */ /* 0x001fc800078e00ff */
[----:B------:R-:W-:Y:S01]  /*26e0*/  IMAD.MOV.U32 R32, RZ, RZ, R36 ;  /* 0x000000ffff207224 */ /* 0x000fe200078e0024 */
[----:B----4-:R-:W-:-:S04]  /*26f0*/  @P2 SHF.R.U32.HI R32, RZ, R34, R11 ;  /* 0x00000022ff202219 */ /* 0x010fc8000001160b */
[----:B------:R-:W-:Y:S01]  /*2700*/  @!P1 SHF.R.S32.HI R33, RZ, 0x1f, R32 ;  /* 0x0000001fff219819 */ /* 0x000fe20000011420 */
[----:B-1----:R-:W-:-:S04]  /*2710*/  @!P1 IMAD R34, R88, R14, RZ ;  /* 0x0000000e58229224 */ /* 0x002fc800078e02ff */
[C---:B------:R-:W-:Y:S02]  /*2720*/  @!P1 IMAD R11, R25.reuse, R15, R34 ;  /* 0x0000000f190b9224 */ /* 0x040fe400078e0222 */
[----:B------:R-:W-:-:S04]  /*2730*/  @!P1 IMAD.WIDE.U32 R14, R25, R14, R32 ;  /* 0x0000000e190e9225 */ /* 0x000fc800078e0020 */
[----:B------:R-:W-:Y:S01]  /*2740*/  @!P1 IMAD.IADD R11, R15, 0x1, R11 ;  /* 0x000000010f0b9824 */ /* 0x000fe200078e020b */
[----:B------:R-:W-:-:S04]  /*2750*/  @!P1 LEA R12, P2, R14, R12, 0x2 ;  /* 0x0000000c0e0c9211 */ /* 0x000fc800078410ff */
[----:B------:R-:W-:Y:S02]  /*2760*/  @!P1 LEA.HI.X R13, R14, R13, R11, 0x2, P2 ;  /* 0x0000000d0e0d9211 */ /* 0x000fe400010f140b */
[----:B------:R-:W-:Y:S01]  /*2770*/  ISETP.GE.AND P2, PT, R98, 0x1, PT ;  /* 0x000000016200780c */ /* 0x000fe20003f46270 */
[----:B------:R-:W-:Y:S01]  /*2780*/  IMAD.MOV.U32 R76, RZ, RZ, RZ ;  /* 0x000000ffff4c7224 */ /* 0x000fe200078e00ff */
[----:B------:R-:W-:Y:S05]  /*2790*/  YIELD ;  /* 0x0000000000007946 */ /* 0x000fea0003800000 */
[----:B------:R-:W-:Y:S01]  /*27a0*/  IMAD.MOV R32, RZ, RZ, -R32 ;  /* 0x000000ffff207224 */ /* 0x000fe200078e0a20 */
[----:B------:R-:W-:Y:S01]  /*27b0*/  BSSY B0, `(.L_x_403) ;  /* 0x000042d000007945 */ /* 0x000fe20003800000 */
[----:B------:R0:W5:Y:S01]  /*27c0*/  @!P1 LDG.E R76, desc[UR42][R12.64] ;  /* 0x0000002a0c4c9981 */ /* 0x000162000c1e1900 */
[----:B------:R-:W-:Y:S01]  /*27d0*/  ISETP.GT.AND P1, PT, R26, R74, PT ;  /* 0x0000004a1a00720c */ /* 0x000fe20003f24270 */
[----:B------:R-:W-:Y:S01]  /*27e0*/  IMAD R77, R77, R32, R36 ;  /* 0x000000204d4d7224 */ /* 0x000fe200078e0224 */
[----:B--2---:R-:W-:Y:S01]  /*27f0*/  LOP3.LUT P3, RZ, R35, 0x2, RZ, 0xc0, !PT ;  /* 0x0000000223ff7812 */ /* 0x004fe2000786c0ff */
[----:B---3--:R-:W-:-:S04]  /*2800*/  IMAD R62, R18, 0x3000, R37 ;  /* 0x00003000123e7824 */ /* 0x008fc800078e0225 */
[----:B------:R-:W-:-:S08]  /*2810*/  VIADD R14, R62, 0x10 ;  /* 0x000000103e0e7836 */ /* 0x000fd00000000000 */
[C---:B------:R-:W-:Y:S02]  /*2820*/  @P3 VIADD R14, R62.reuse, 0xfffffff0 ;  /* 0xfffffff03e0e3836 */ /* 0x040fe40000000000 */
[--C-:B------:R-:W-:Y:S02]  /*2830*/  IMAD R62, R62, 0x2, R27.reuse ;  /* 0x000000023e3e7824 */ /* 0x100fe400078e021b */
[----:B------:R-:W-:Y:S01]  /*2840*/  IMAD R61, R14, 0x2, R27 ;  /* 0x000000020e3d7824 */ /* 0x000fe200078e021b */
[----:B0-----:R-:W-:Y:S06]  /*2850*/  @!P2 BRA `(.L_x_404) ;  /* 0x0000003c0058a947 */ /* 0x001fec0003800000 */
[----:B------:R-:W-:Y:S01]  /*2860*/  SHF.R.S32.HI R78, RZ, 0x1f, R77 ;  /* 0x0000001fff4e7819 */ /* 0x000fe2000001144d */
[----:B------:R-:W-:Y:S01]  /*2870*/  ULDC.64 UR4, c[0x0][0x300] ;  /* 0x0000c00000047ab9 */ /* 0x000fe20000000a00 */
[----:B-----5:R-:W-:Y:S01]  /*2880*/  SHF.R.S32.HI R79, RZ, 0x1f, R76 ;  /* 0x0000001fff4f7819 */ /* 0x020fe2000001144c */
[----:B------:R-:W-:-:S04]  /*2890*/  IMAD.WIDE.U32 R12, R77, UR4, RZ ;  /* 0x000000044d0c7c25 */ /* 0x000fc8000f8e00ff */
[----:B------:R-:W-:Y:S02]  /*28a0*/  IMAD R14, R78, UR4, RZ ;  /* 0x000000044e0e7c24 */ /* 0x000fe4000f8e02ff */
[----:B------:R-:W-:Y:S02]  /*28b0*/  IMAD R80, R26, -0x80, R24 ;  /* 0xffffff801a507824 */ /* 0x000fe400078e0218 */
[----:B------:R-:W-:Y:S01]  /*28c0*/  IMAD R11, R77, UR5, R14 ;  /* 0x000000054d0b7c24 */ /* 0x000fe2000f8e020e */
[----:B------:R-:W-:Y:S01]  /*28d0*/  ULDC.64 UR4, c[0x0][0x310] ;  /* 0x0000c40000047ab9 */ /* 0x000fe20000000a00 */
[----:B------:R-:W-:Y:S01]  /*28e0*/  IMAD R14, R90, R26, RZ ;  /* 0x0000001a5a0e7224 */ /* 0x000fe200078e02ff */
[----:B------:R-:W-:Y:S01]  /*28f0*/  VIMNMX R80, R80, 0x80, PT ;  /* 0x0000008050507848 */ /* 0x000fe20003fe0100 */
[----:B------:R-:W-:Y:S02]  /*2900*/  IMAD R15, R79, UR4, RZ ;  /* 0x000000044f0f7c24 */ /* 0x000fe4000f8e02ff */
[----:B------:R-:W-:-:S02]  /*2910*/  IMAD.IADD R13, R13, 0x1, R11 ;  /* 0x000000010d0d7824 */ /* 0x000fc400078e020b */
[C---:B------:R-:W-:Y:S02]  /*2920*/  IMAD R15, R76.reuse, UR5, R15 ;  /* 0x000000054c0f7c24 */ /* 0x040fe4000f8e020f */
[----:B------:R-:W-:Y:S01]  /*2930*/  IMAD.WIDE.U32 R12, R76, UR4, R12 ;  /* 0x000000044c0c7c25 */ /* 0x000fe2000f8e000c */
[----:B------:R-:W-:-:S03]  /*2940*/  ULDC.64 UR4, c[0x0][0x308] ;  /* 0x0000c20000047ab9 */ /* 0x000fc60000000a00 */
[----:B------:R-:W-:Y:S02]  /*2950*/  IMAD R11, R6, UR4, RZ ;  /* 0x00000004060b7c24 */ /* 0x000fe4000f8e02ff */
[----:B------:R-:W-:Y:S02]  /*2960*/  IMAD.IADD R13, R13, 0x1, R15 ;  /* 0x000000010d0d7824 */ /* 0x000fe400078e020f */
[C---:B------:R-:W-:Y:S01]  /*2970*/  IMAD R57, R30.reuse, UR5, R11 ;  /* 0x000000051e397c24 */ /* 0x040fe2000f8e020b */
[----:B------:R-:W-:Y:S01]  /*2980*/  SHF.R.S32.HI R11, RZ, 0x1f, R26 ;  /* 0x0000001fff0b7819 */ /* 0x000fe2000001141a */
[----:B------:R-:W-:Y:S01]  /*2990*/  IMAD.WIDE.U32 R12, R30, UR4, R12 ;  /* 0x000000041e0c7c25 */ /* 0x000fe2000f8e000c */
[----:B------:R-:W-:-:S03]  /*29a0*/  ULDC.64 UR4, c[0x0][0x2e8] ;  /* 0x0000ba0000047ab9 */ /* 0x000fc60000000a00 */
[----:B------:R-:W-:Y:S01]  /*29b0*/  IMAD R15, R89, R26, RZ ;  /* 0x0000001a590f7224 */ /* 0x000fe200078e02ff */
[----:B------:R-:W-:Y:S01]  /*29c0*/  IADD3 R57, R13, R57, RZ ;  /* 0x000000390d397210 */ /* 0x000fe20007ffe0ff */
[C---:B------:R-:W-:Y:S01]  /*29d0*/  IMAD R33, R11.reuse, R5, R14 ;  /* 0x000000050b217224 */ /* 0x040fe200078e020e */
[C---:B------:R-:W-:Y:S01]  /*29e0*/  LEA R56, P2, R12.reuse, UR4, 0x1 ;  /* 0x000000040c387c11 */ /* 0x040fe2000f8408ff */
[----:B------:R-:W-:Y:S01]  /*29f0*/  ULDC.U8 UR4, c[0x0][0x410] ;  /* 0x0001040000047ab9 */ /* 0x000fe20000000000 */
[----:B------:R-:W-:Y:S02]  /*2a00*/  IMAD R35, R11, R4, R15 ;  /* 0x000000040b237224 */ /* 0x000fe400078e020f */
[----:B------:R-:W-:Y:S01]  /*2a10*/  LEA.HI.X R57, R12, UR5, R57, 0x1, P2 ;  /* 0x000000050c397c11 */ /* 0x000fe200090f0c39 */
[----:B------:R-:W-:Y:S01]  /*2a20*/  IMAD.WIDE.U32 R14, R5, R26, RZ ;  /* 0x0000001a050e7225 */ /* 0x000fe200078e00ff */
[----:B------:R-:W-:-:S03]  /*2a30*/  ISETP.NE.AND P2, PT, RZ, UR4, PT ;  /* 0x00000004ff007c0c */ /* 0x000fc6000bf45270 */
[----:B------:R-:W-:-:S04]  /*2a40*/  IMAD.WIDE.U32 R12, R4, R26, RZ ;  /* 0x0000001a040c7225 */ /* 0x000fc800078e00ff */
[----:B------:R-:W-:Y:S02]  /*2a50*/  IMAD.IADD R11, R15, 0x1, R33 ;  /* 0x000000010f0b7824 */ /* 0x000fe400078e0221 */
[----:B------:R-:W-:-:S04]  /*2a60*/  IMAD.IADD R58, R13, 0x1, R35 ;  /* 0x000000010d3a7824 */ /* 0x000fc800078e0223 */
[----:B------:R-:W-:Y:S05]  /*2a70*/  @!P2 BRA `(.L_x_405) ;  /* 0x0000001c0058a947 */ /* 0x000fea0003800000 */
[----:B------:R-:W-:Y:S01]  /*2a80*/  ISETP.GE.AND P3, PT, R140, R80, PT ;  /* 0x000000508c00720c */ /* 0x000fe20003f66270 */
[----:B------:R-:W-:Y:S01]  /*2a90*/  BSSY B1, `(.L_x_406) ;  /* 0x000003b000017945 */ /* 0x000fe20003800000 */
        /* <DEDUP_REMOVED lines=12> */
[----:B------:R-:W-:Y:S06]  /*2b60*/  @P3 BRA `(.L_x_407) ;  /* 0x0000000000b43947 */ /* 0x000fec0003800000 */
[----:B------:R-:W2:Y:S04]  /*2b70*/  LDL R87, [R1+0x4c] ;  /* 0x00004c0001577983 */ /* 0x000ea80000100800 */
[----:B------:R-:W3:Y:S04]  /*2b80*/  LDL R86, [R1+0x24] ;  /* 0x0000240001567983 */ /* 0x000ee80000100800 */
[----:B------:R-:W4:Y:S04]  /*2b90*/  LDL R81, [R1+0x48] ;  /* 0x0000480001517983 */ /* 0x000f280000100800 */
[----:B------:R-:W4:Y:S04]  /*2ba0*/  LDL R60, [R1+0x50] ;  /* 0x00005000013c7983 */ /* 0x000f280000100800 */
[----:B------:R-:W4:Y:S01]  /*2bb0*/  LDL R59, [R1+0x54] ;  /* 0x00005400013b7983 */ /* 0x000f220000100800 */
[----:B------:R-:W-:Y:S01]  /*2bc0*/  IADD3 R14, P2, R64, R14, RZ ;  /* 0x0000000e400e7210 */ /* 0x000fe20007f5e0ff */
[----:B------:R-:W-:Y:S01]  /*2bd0*/  ULDC.64 UR4, c[0x0][0x3e8] ;  /* 0x0000fa0000047ab9 */ /* 0x000fe20000000a00 */
[----:B------:R-:W-:-:S02]  /*2be0*/  CS2R R52, SRZ ;  /* 0x0000000000347805 */ /* 0x000fc4000001ff00 */
[----:B------:R-:W-:Y:S01]  /*2bf0*/  CS2R R54, SRZ ;  /* 0x0000000000367805 */ /* 0x000fe2000001ff00 */
[----:B------:R-:W-:Y:S01]  /*2c00*/  IMAD.X R13, R11, 0x1, R75, P2 ;  /* 0x000000010b0d7824 */ /* 0x000fe200010e064b */
[----:B------:R-:W-:-:S05]  /*2c10*/  IADD3 R11, P2, R68, R12, RZ ;  /* 0x0000000c440b7210 */ /* 0x000fca0007f5e0ff */
[----:B------:R-:W-:Y:S01]  /*2c20*/  IMAD.X R58, R58, 0x1, R82, P2 ;  /* 0x000000013a3a7824 */ /* 0x000fe200010e0652 */
[----:B------:R-:W-:-:S04]  /*2c30*/  LEA R12, P2, R14, UR4, 0x1 ;  /* 0x000000040e0c7c11 */ /* 0x000fc8000f8408ff */
[----:B------:R-:W-:Y:S01]  /*2c40*/  LEA.HI.X R13, R14, UR5, R13, 0x1, P2 ;  /* 0x000000050e0d7c11 */ /* 0x000fe200090f0c0d */
[----:B------:R-:W-:Y:S02]  /*2c50*/  ULDC.64 UR4, c[0x0][0x400] ;  /* 0x0001000000047ab9 */ /* 0x000fe40000000a00 */
[----:B------:R-:W-:-:S04]  /*2c60*/  LEA R14, P2, R11, UR4, 0x1 ;  /* 0x000000040b0e7c11 */ /* 0x000fc8000f8408ff */
[----:B------:R-:W-:Y:S02]  /*2c70*/  LEA.HI.X R15, R11, UR5, R58, 0x1, P2 ;  /* 0x000000050b0f7c11 */ /* 0x000fe400090f0c3a */
[----:B------:R-:W-:Y:S02]  /*2c80*/  ISETP.GE.AND P2, PT, R138, R98, PT ;  /* 0x000000628a00720c */ /* 0x000fe40003f46270 */
[----:B------:R-:W-:Y:S02]  /*2c90*/  CS2R R48, SRZ ;  /* 0x0000000000307805 */ /* 0x000fe4000001ff00 */
[----:B------:R-:W-:-:S09]  /*2ca0*/  CS2R R50, SRZ ;  /* 0x0000000000327805 */ /* 0x000fd2000001ff00 */
[----:B------:R0:W5:Y:S04]  /*2cb0*/  @!P2 LDG.E.64 R52, desc[UR42][R12.64] ;  /* 0x0000002a0c34a981 */ /* 0x000168000c1e1b00 */
[----:B------:R0:W5:Y:S01]  /*2cc0*/  @!P2 LDG.E.64 R54, desc[UR42][R14.64] ;  /* 0x0000002a0e36a981 */ /* 0x000162000c1e1b00 */
        /* <DEDUP_REMOVED lines=8> */
[----:B--2---:R-:W-:-:S13]  /*2d50*/  ISETP.GE.AND P2, PT, R87, R98, PT ;  /* 0x000000625700720c */ /* 0x004fda0003f46270 */
[----:B------:R0:W5:Y:S04]  /*2d60*/  @!P2 LDG.E.64 R48, desc[UR42][R12.64+0x10] ;  /* 0x0000102a0c30a981 */ /* 0x000168000c1e1b00 */
[----:B------:R0:W5:Y:S01]  /*2d70*/  @!P2 LDG.E.64 R50, desc[UR42][R14.64+0x10] ;  /* 0x0000102a0e32a981 */ /* 0x000162000c1e1b00 */
[----:B---3--:R-:W-:-:S13]  /*2d80*/  ISETP.GE.AND P2, PT, R86, R98, PT ;  /* 0x000000625600720c */ /* 0x008fda0003f46270 */
[----:B------:R0:W5:Y:S04]  /*2d90*/  @!P2 LDG.E.64 R44, desc[UR42][R12.64+0x20] ;  /* 0x0000202a0c2ca981 */ /* 0x000168000c1e1b00 */
[----:B------:R0:W5:Y:S01]  /*2da0*/  @!P2 LDG.E.64 R46, desc[UR42][R14.64+0x20] ;  /* 0x0000202a0e2ea981 */ /* 0x000162000c1e1b00 */
[----:B----4-:R-:W-:-:S13]  /*2db0*/  ISETP.GE.AND P2, PT, R81, R98, PT ;  /* 0x000000625100720c */ /* 0x010fda0003f46270 */
[----:B------:R0:W5:Y:S04]  /*2dc0*/  @!P2 LDG.E.64 R40, desc[UR42][R12.64+0x30] ;  /* 0x0000302a0c28a981 */ /* 0x000168000c1e1b00 */
[----:B------:R0:W5:Y:S01]  /*2dd0*/  @!P2 LDG.E.64 R42, desc[UR42][R14.64+0x30] ;  /* 0x0000302a0e2aa981 */ /* 0x000162000c1e1b00 */
[----:B------:R-:W-:-:S13]  /*2de0*/  ISETP.GE.AND P2, PT, R60, R98, PT ;  /* 0x000000623c00720c */ /* 0x000fda0003f46270 */
[----:B------:R0:W5:Y:S04]  /*2df0*/  @!P2 LDG.E.64 R36, desc[UR42][R12.64+0x40] ;  /* 0x0000402a0c24a981 */ /* 0x000168000c1e1b00 */
[----:B------:R0:W5:Y:S01]  /*2e00*/  @!P2 LDG.E.64 R38, desc[UR42][R14.64+0x40] ;  /* 0x0000402a0e26a981 */ /* 0x000162000c1e1b00 */
[----:B------:R-:W-:-:S13]  /*2e10*/  ISETP.GE.AND P2, PT, R59, R98, PT ;  /* 0x000000623b00720c */ /* 0x000fda0003f46270 */
[----:B------:R0:W5:Y:S04]  /*2e20*/  @!P2 LDG.E.64 R32, desc[UR42][R12.64+0x50] ;  /* 0x0000502a0c20a981 */ /* 0x000168000c1e1b00 */
[----:B------:R0:W5:Y:S02]  /*2e30*/  @!P2 LDG.E.64 R34, desc[UR42][R14.64+0x50] ;  /* 0x0000502a0e22a981 */ /* 0x000164000c1e1b00 */
.L_x_407:
[----:B------:R-:W-:Y:S05]  /*2e40*/  BSYNC B1 ;  /* 0x0000000000017941 */ /* 0x000fea0003800000 */
.L_x_406:
[----:B-----5:R-:W-:Y:S01]  /*2e50*/  IMAD.MOV.U32 R11, RZ, RZ, R32 ;  /* 0x000000ffff0b7224 */ /* 0x020fe200078e0020 */
[----:B------:R-:W-:Y:S01]  /*2e60*/  UISETP.NE.AND UP0, UPT, UR39, 0x3, UPT ;  /* 0x000000032700788c */ /* 0x000fe2000bf05270 */
[----:B0-----:R-:W-:Y:S02]  /*2e70*/  IMAD.MOV.U32 R12, RZ, RZ, R33 ;  /* 0x000000ffff0c7224 */ /* 0x001fe400078e0021 */
[----:B------:R-:W-:Y:S01]  /*2e80*/  IMAD.MOV.U32 R13, RZ, RZ, R36 ;  /* 0x000000ffff0d7224 */ /* 0x000fe200078e0024 */
[----:B------:R-:W-:Y:S01]  /*2e90*/  PRMT R58, R11, 0x7610, R58 ;  /* 0x000076100b3a7816 */ /* 0x000fe2000000003a */
[----:B------:R-:W-:Y:S01]  /*2ea0*/  IMAD.MOV.U32 R11, RZ, RZ, R37 ;  /* 0x000000ffff0b7224 */ /* 0x000fe200078e0025 */
[----:B------:R-:W-:Y:S01]  /*2eb0*/  PRMT R59, R12, 0x7610, R59 ;  /* 0x000076100c3b7816 */ /* 0x000fe2000000003b */
[----:B------:R-:W-:Y:S01]  /*2ec0*/  IMAD.MOV.U32 R12, RZ, RZ, R40 ;  /* 0x000000ffff0c7224 */ /* 0x000fe200078e0028 */
[----:B------:R-:W-:Y:S01]  /*2ed0*/  PLOP3.LUT P2, PT, PT, PT, UP0, 0x80, 0x0 ;  /* 0x000000000000781c */ /* 0x000fe20003f4f008 */
[----:B------:R-:W-:Y:S01]  /*2ee0*/  IMAD.MOV.U32 R14, RZ, RZ, R41 ;  /* 0x000000ffff0e7224 */ /* 0x000fe200078e0029 */
[----:B------:R-:W-:Y:S01]  /*2ef0*/  PRMT R109, R11, 0x7610, R109 ;  /* 0x000076100b6d7816 */ /* 0x000fe2000000006d */
[----:B------:R-:W-:Y:S01]  /*2f00*/  IMAD.MOV.U32 R11, RZ, RZ, R44 ;  /* 0x000000ffff0b7224 */ /* 0x000fe200078e002c */
[----:B------:R-:W-:Y:S01]  /*2f10*/  PRMT R112, R12, 0x7610, R112 ;  /* 0x000076100c707816 */ /* 0x000fe20000000070 */
[----:B------:R-:W-:Y:S01]  /*2f20*/  IMAD.MOV.U32 R12, RZ, RZ, R45 ;  /* 0x000000ffff0c7224 */ /* 0x000fe200078e002d */
[----:B------:R-:W-:-:S02]  /*2f30*/  PRMT R107, R13, 0x7610, R107 ;  /* 0x000076100d6b7816 */ /* 0x000fc4000000006b */
[----:B------:R-:W-:Y:S01]  /*2f40*/  PRMT R58, R58, 0x5410, R11 ;  /* 0x000054103a3a7816 */ /* 0x000fe2000000000b */
[----:B------:R-:W-:Y:S01]  /*2f50*/  IMAD.MOV.U32 R11, RZ, RZ, R48 ;  /* 0x000000ffff0b7224 */ /* 0x000fe200078e0030 */
[----:B------:R-:W-:Y:S01]  /*2f60*/  PRMT R59, R59, 0x5410, R12 ;  /* 0x000054103b3b7816 */ /* 0x000fe2000000000c */
[----:B------:R-:W-:Y:S01]  /*2f70*/  IMAD.MOV.U32 R12, RZ, RZ, R49 ;  /* 0x000000ffff0c7224 */ /* 0x000fe200078e0031 */
[----:B------:R-:W-:Y:S02]  /*2f80*/  PRMT R113, R14, 0x7610, R113 ;  /* 0x000076100e717816 */ /* 0x000fe40000000071 */
[----:B------:R-:W-:Y:S01]  /*2f90*/  PRMT R116, R11, 0x7610, R116 ;  /* 0x000076100b747816 */ /* 0x000fe20000000074 */
[----:B------:R-:W-:Y:S01]  /*2fa0*/  IMAD.MOV.U32 R11, RZ, RZ, R52 ;  /* 0x000000ffff0b7224 */ /* 0x000fe200078e0034 */
[----:B------:R-:W-:Y:S01]  /*2fb0*/  PRMT R104, R104, 0x5410, R12 ;  /* 0x0000541068687816 */ /* 0x000fe2000000000c */
[----:B------:R-:W-:-:S05]  /*2fc0*/  IMAD.MOV.U32 R12, RZ, RZ, R53 ;  /* 0x000000ffff0c7224 */ /* 0x000fca00078e0035 */
[----:B------:R-:W-:Y:S01]  /*2fd0*/  PRMT R86, R11, 0x5410, R12 ;  /* 0x000054100b567816 */ /* 0x000fe2000000000c */
[----:B------:R-:W-:Y:S02]  /*2fe0*/  IMAD.MOV.U32 R11, RZ, RZ, R34 ;  /* 0x000000ffff0b7224 */ /* 0x000fe400078e0022 */
[----:B------:R-:W-:-:S03]  /*2ff0*/  IMAD.MOV.U32 R12, RZ, RZ, R35 ;  /* 0x000000ffff0c7224 */ /* 0x000fc600078e0023 */
[----:B------:R-:W-:Y:S01]  /*3000*/  PRMT R104, R11, 0x7610, R104 ;  /* 0x000076100b687816 */ /* 0x000fe20000000068 */
[----:B------:R-:W-:Y:S01]  /*3010*/  IMAD.MOV.U32 R11, RZ, RZ, R39 ;  /* 0x000000ffff0b7224 */ /* 0x000fe200078e0027 */
[----:B------:R-:W-:Y:S01]  /*3020*/  PRMT R106, R12, 0x7610, R106 ;  /* 0x000076100c6a7816 */ /* 0x000fe2000000006a */
        /* <DEDUP_REMOVED lines=11> */
[----:B------:R-:W-:Y:S02]  /*30e0*/  PRMT R117, R12, 0x7610, R117 ;  /* 0x000076100c757816 */ /* 0x000fe40000000075 */
[----:B------:R-:W-:Y:S02]  /*30f0*/  MOV R12, R51 ;  /* 0x00000033000c7202 */ /* 0x000fe40000000f00 */
[----:B------:R-:W-:Y:S01]  /*3100*/  PRMT R118, R11, 0x7610, R118 ;  /* 0x000076100b767816 */ /* 0x000fe20000000076 */
[----:B------:R-:W-:Y:S01]  /*3110*/  IMAD.MOV.U32 R11, RZ, RZ, R54 ;  /* 0x000000ffff0b7224 */ /* 0x000fe200078e0036 */
[----:B------:R-:W-:Y:S01]  /*3120*/  PRMT R107, R107, 0x5410, R12 ;  /* 0x000054106b6b7816 */ /* 0x000fe2000000000c */
[----:B------:R-:W-:-:S05]  /*3130*/  IMAD.MOV.U32 R12, RZ, RZ, R55 ;  /* 0x000000ffff0c7224 */ /* 0x000fca00078e0037 */
[----:B------:R-:W-:Y:S01]  /*3140*/  PRMT R87, R11, 0x5410, R12 ;  /* 0x000054100b577816 */ /* 0x000fe2000000000c */
[----:B------:R-:W-:Y:S06]  /*3150*/  @!P2 BRA `(.L_x_408) ;  /* 0x000000000004a947 */ /* 0x000fec0003800000 */
[----:B------:R-:W-:Y:S01]  /*3160*/  BPT.TRAP 0x1 ;  /* 0x000000040000795c */ /* 0x000fe20000300000 */
.L_x_408:
[----:B------:R-:W-:Y:S01]  /*3170*/  IMAD R60, R18, 0x8, R2 ;  /* 0x00000008123c7824 */ /* 0x000fe200078e0202 */
[----:B------:R-:W-:Y:S01]  /*3180*/  SHF.L.U32 R81, R137, 0x1f, RZ ;  /* 0x0000001f89517819 */ /* 0x000fe200000006ff */
[----:B------:R-:W-:Y:S03]  /*3190*/  BSSY B1, `(.L_x_409) ;  /* 0x0000003000017945 */ /* 0x000fe60003800000 */
[----:B------:R-:W0:Y:S02]  /*31a0*/  SYNCS.PHASECHK.TRANS64.TRYWAIT P4, [R60+URZ+0x2d890], R81 ;  /* 0x02d890513c0075a7 */ /* 0x000e24000808017f */
[----:B0-----:R-:W-:Y:S05]  /*31b0*/  @!P4 BRA `(.L_x_410) ;  /* 0x0000016c00bcc947 */ /* 0x001fea0003800000 */
.L_x_659:
[----:B------:R-:W-:Y:S05]  /*31c0*/  BSYNC B1 ;  /* 0x0000000000017941 */ /* 0x000fea0003800000 */
.L_x_409:
[----:B------:R-:W-:-:S03]  /*31d0*/  UMOV UR4, 0xffffffff ;  /* 0xffffffff00047882 */ /* 0x000fc60000000000 */
[----:B------:R-:W-:Y:S05]  /*31e0*/  BRA.DIV UR4, `(.L_x_411) ;  /* 0x0000016e04c47947 */ /* 0x000fea000b800000 */
[----:B------:R-:W1:Y:S04]  /*31f0*/  SHFL.IDX PT, R57, R57, RZ, 0x1e1f ;  /* 0x001e1fff39397589 */ /* 0x000e6800000e0000 */
[----:B------:R-:W2:Y:S02]  /*3200*/  SHFL.IDX PT, R56, R56, RZ, 0x1e1f ;  /* 0x001e1fff38387589 */ /* 0x000ea400000e0000 */
.L_x_663:
[----:B------:R-:W-:Y:S05]  /*3210*/  @P3 BRA `(.L_x_412) ;  /* 0x0000003800183947 */ /* 0x000fea0003800000 */
[----:B------:R-:W-:Y:S01]  /*3220*/  ISETP.NE.AND P3, PT, R21, RZ, PT ;  /* 0x000000ff1500720c */ /* 0x000fe20003f65270 */
[----:B------:R-:W-:-:S12]  /*3230*/  BSSY B1, `(.L_x_413) ;  /* 0x0000036000017945 */ /* 0x000fd80003800000 */
[----:B------:R-:W-:Y:S05]  /*3240*/  @!P3 BRA `(.L_x_414) ;  /* 0x0000000000d0b947 */ /* 0x000fea0003800000 */
[----:B------:R3:W4:Y:S01]  /*3250*/  LDS.128 R12, [R62+0x15000] ;  /* 0x015000003e0c7984 */ /* 0x0007220000000c00 */
[----:B------:R-:W-:Y:S01]  /*3260*/  ISETP.GE.AND P3, PT, R138, R98, PT ;  /* 0x000000628a00720c */ /* 0x000fe20003f66270 */
[----:B------:R-:W-:-:S12]  /*3270*/  BSSY B2, `(.L_x_415) ;  /* 0x000002e000027945 */ /* 0x000fd80003800000 */
[----:B---3--:R-:W-:Y:S05]  /*3280*/  @P3 BRA `(.L_x_416) ;  /* 0x0000000000b03947 */ /* 0x008fea0003800000 */
[--C-:B------:R-:W-:Y:S02]  /*3290*/  SHF.R.U64 R11, R52, 0x10, R53.reuse ;  /* 0x00000010340b7819 */ /* 0x100fe40000001235 */
[----:B------:R-:W-:Y:S02]  /*32a0*/  SHF.R.U32.HI R52, RZ, 0x10, R53 ;  /* 0x00000010ff347819 */ /* 0x000fe40000011635 */
[--C-:B------:R-:W-:Y:S02]  /*32b0*/  SHF.R.U64 R53, R54, 0x10, R55.reuse ;  /* 0x0000001036357819 */ /* 0x100fe40000001237 */
[----:B------:R-:W-:Y:S02]  /*32c0*/  SHF.R.U32.HI R54, RZ, 0x10, R55 ;  /* 0x00000010ff367819 */ /* 0x000fe40000011637 */
[----:B------:R-:W-:Y:S02]  /*32d0*/  PRMT R53, R87, 0x5410, R53 ;  /* 0x0000541057357816 */ /* 0x000fe40000000035 */
[----:B------:R-:W-:-:S02]  /*32e0*/  PRMT R11, R86, 0x5410, R11 ;  /* 0x00005410560b7816 */ /* 0x000fc4000000000b */
[----:B------:R-:W-:Y:S01]  /*32f0*/  PRMT R55, R86, 0x5432, R52 ;  /* 0x0000543256377816 */ /* 0x000fe20000000034 */
[----:B----4-:R-:W-:Y:S01]  /*3300*/  IMAD.U32 R86, R13, 0x10000, RZ ;  /* 0x000100000d567824 */ /* 0x010fe200078e00ff */
[----:B------:R-:W-:Y:S02]  /*3310*/  PRMT R52, R87, 0x5432, R54 ;  /* 0x0000543257347816 */ /* 0x000fe40000000036 */
[----:B------:R-:W-:Y:S02]  /*3320*/  LOP3.LUT R108, R13, 0xffff0000, RZ, 0xc0, !PT ;  /* 0xffff00000d6c7812 */ /* 0x000fe400078ec0ff */
[C---:B------:R-:W-:Y:S01]  /*3330*/  LOP3.LUT R87, R53.reuse, 0xffff0000, RZ, 0xc0, !PT ;  /* 0xffff000035577812 */ /* 0x040fe200078ec0ff */
[----:B------:R-:W-:Y:S01]  /*3340*/  IMAD.U32 R53, R53, 0x10000, RZ ;  /* 0x0001000035357824 */ /* 0x000fe200078e00ff */
[C---:B------:R-:W-:Y:S01]  /*3350*/  LOP3.LUT R13, R11.reuse, 0xffff0000, RZ, 0xc0, !PT ;  /* 0xffff00000b0d7812 */ /* 0x040fe200078ec0ff */
[----:B------:R-:W-:Y:S02]  /*3360*/  IMAD.U32 R11, R11, 0x10000, RZ ;  /* 0x000100000b0b7824 */ /* 0x000fe400078e00ff */
[----:B------:R-:W-:-:S02]  /*3370*/  FMUL.FTZ R103, R108, R87 ;  /* 0x000000576c677220 */ /* 0x000fc40000410000 */
[-C--:B------:R-:W-:Y:S02]  /*3380*/  FMUL.FTZ R108, R108, R13.reuse ;  /* 0x0000000d6c6c7220 */ /* 0x080fe40000410000 */
[C---:B------:R-:W-:Y:S01]  /*3390*/  FFMA.FTZ R54, R86.reuse, R13, -R103 ;  /* 0x0000000d56367223 */ /* 0x040fe20000010867 */
[C---:B------:R-:W-:Y:S02]  /*33a0*/  IMAD.U32 R103, R55.reuse, 0x10000, RZ ;  /* 0x0001000037677824 */ /* 0x040fe400078e00ff */
[----:B------:R-:W-:Y:S01]  /*33b0*/  FFMA.FTZ R13, R86, R87, R108 ;  /* 0x00000057560d7223 */ /* 0x000fe2000001006c */
[----:B------:R-:W-:Y:S01]  /*33c0*/  LOP3.LUT R86, R14, 0xffff0000, RZ, 0xc0, !PT ;  /* 0xffff00000e567812 */ /* 0x000fe200078ec0ff */
[----:B------:R-:W-:Y:S01]  /*33d0*/  IMAD.U32 R87, R52, 0x10000, RZ ;  /* 0x0001000034577824 */ /* 0x000fe200078e00ff */
[----:B------:R-:W-:Y:S01]  /*33e0*/  LOP3.LUT R55, R55, 0xffff0000, RZ, 0xc0, !PT ;  /* 0xffff000037377812 */ /* 0x000fe200078ec0ff */
[----:B------:R-:W-:Y:S01]  /*33f0*/  IMAD.U32 R14, R14, 0x10000, RZ ;  /* 0x000100000e0e7824 */ /* 0x000fe200078e00ff */
[----:B------:R-:W-:Y:S01]  /*3400*/  F2FP.BF16.F32.PACK_AB R13, R13, R54 ;  /* 0x000000360d0d723e */ /* 0x000fe200000010ff */
[C---:B------:R-:W-:Y:S01]  /*3410*/  FMUL.FTZ R105, R86.reuse, R87 ;  /* 0x0000005756697220 */ /* 0x040fe20000410000 */
[----:B------:R-:W-:-:S03]  /*3420*/  FMUL.FTZ R86, R86, R103 ;  /* 0x0000006756567220 */ /* 0x000fc60000410000 */
[C---:B------:R-:W-:Y:S01]  /*3430*/  FFMA.FTZ R105, R14.reuse, R103, -R105 ;  /* 0x000000670e697223 */ /* 0x040fe20000010869 */
[----:B------:R-:W-:Y:S01]  /*3440*/  FFMA.FTZ R86, R14, R87, R86 ;  /* 0x000000570e567223 */ /* 0x000fe20000010056 */
[----:B------:R-:W-:Y:S01]  /*3450*/  LOP3.LUT R87, R52, 0xffff0000, RZ, 0xc0, !PT ;  /* 0xffff000034577812 */ /* 0x000fe200078ec0ff */
[C---:B------:R-:W-:Y:S01]  /*3460*/  IMAD.U32 R52, R15.reuse, 0x10000, RZ ;  /* 0x000100000f347824 */ /* 0x040fe200078e00ff */
[----:B------:R-:W-:-:S05]  /*3470*/  LOP3.LUT R14, R15, 0xffff0000, RZ, 0xc0, !PT ;  /* 0xffff00000f0e7812 */ /* 0x000fca00078ec0ff */
[C---:B------:R-:W-:Y:S01]  /*3480*/  FMUL.FTZ R15, R14.reuse, R87 ;  /* 0x000000570e0f7220 */ /* 0x040fe20000410000 */
[----:B------:R-:W-:-:S03]  /*3490*/  FMUL.FTZ R14, R14, R55 ;  /* 0x000000370e0e7220 */ /* 0x000fc60000410000 */
[C---:B------:R-:W-:Y:S01]  /*34a0*/  FFMA.FTZ R15, R52.reuse, R55, -R15 ;  /* 0x00000037340f7223 */ /* 0x040fe2000001080f */
[----:B------:R-:W-:Y:S01]  /*34b0*/  FFMA.FTZ R14, R52, R87, R14 ;  /* 0x00000057340e7223 */ /* 0x000fe2000001000e */
[C---:B------:R-:W-:Y:S01]  /*34c0*/  LOP3.LUT R52, R12.reuse, 0xffff0000, RZ, 0xc0, !PT ;  /* 0xffff00000c347812 */ /* 0x040fe200078ec0ff */
[----:B------:R-:W-:-:S03]  /*34d0*/  IMAD.U32 R12, R12, 0x10000, RZ ;  /* 0x000100000c0c7824 */ /* 0x000fc600078e00ff */
[----:B------:R-:W-:Y:S01]  /*34e0*/  F2FP.BF16.F32.PACK_AB R15, R14, R15 ;  /* 0x0000000f0e0f723e */ /* 0x000fe200000010ff */
[C---:B------:R-:W-:Y:S01]  /*34f0*/  FMUL.FTZ R55, R52.reuse, R53 ;  /* 0x0000003534377220 */ /* 0x040fe20000410000 */
[----:B------:R-:W-:Y:S01]  /*3500*/  FMUL.FTZ R52, R52, R11 ;  /* 0x0000000b34347220 */ /* 0x000fe20000410000 */
[----:B------:R-:W-:Y:S02]  /*3510*/  F2FP.BF16.F32.PACK_AB R14, R86, R105 ;  /* 0x00000069560e723e */ /* 0x000fe400000010ff */
[C---:B------:R-:W-:Y:S01]  /*3520*/  FFMA.FTZ R55, R12.reuse, R11, -R55 ;  /* 0x0000000b0c377223 */ /* 0x040fe20000010837 */
[----:B------:R-:W-:-:S05]  /*3530*/  FFMA.FTZ R52, R12, R53, R52 ;  /* 0x000000350c347223 */ /* 0x000fca0000010034 */
[----:B------:R-:W-:-:S07]  /*3540*/  F2FP.BF16.F32.PACK_AB R12, R52, R55 ;  /* 0x00000037340c723e */ /* 0x000fce00000010ff */
.L_x_416:
[----:B------:R-:W-:Y:S05]  /*3550*/  BSYNC B2 ;  /* 0x0000000000027941 */ /* 0x000fea0003800000 */
.L_x_415:
[----:B--2---:R-:W-:-:S04]  /*3560*/  LEA R52, P3, R16, R56, 0x1 ;  /* 0x0000003810347211 */ /* 0x004fc800078608ff */
[----:B-1----:R-:W-:-:S05]  /*3570*/  LEA.HI.X R53, R16, R57, R17, 0x1, P3 ;  /* 0x0000003910357211 */ /* 0x002fca00018f0c11 */
[----:B----4-:R3:W-:Y:S04]  /*3580*/  ST.E.128 desc[UR42][R52.64], R12 ;  /* 0x0000000c34007985 */ /* 0x0107e8000c101d2a */
.L_x_414:
[----:B------:R-:W-:Y:S05]  /*3590*/  BSYNC B1 ;  /* 0x0000000000017941 */ /* 0x000fea0003800000 */
.L_x_413:
[----:B------:R-:W-:Y:S01]  /*35a0*/  ISETP.NE.AND P3, PT, R28, RZ, PT ;  /* 0x000000ff1c00720c */ /* 0x000fe20003f65270 */
[----:B------:R-:W-:-:S12]  /*35b0*/  BSSY B1, `(.L_x_417) ;  /* 0x0000039000017945 */ /* 0x000fd80003800000 */
[----:B------:R-:W-:Y:S05]  /*35c0*/  @!P3 BRA `(.L_x_418) ;  /* 0x0000000000dcb947 */ /* 0x000fea0003800000 */
[----:B------:R-:W4:Y:S01]  /*35d0*/  LDL R11, [R1+0x4c] ;  /* 0x00004c00010b7983 */ /* 0x000f220000100800 */
[----:B------:R-:W-:Y:S03]  /*35e0*/  BSSY B2, `(.L_x_419) ;  /* 0x0000030000027945 */ /* 0x000fe60003800000 */
[----:B---3--:R3:W0:Y:S01]  /*35f0*/  LDS.128 R12, [R61+0x15000] ;  /* 0x015000003d0c7984 */ /* 0x0086220000000c00 */
[----:B----4-:R-:W-:-:S13]  /*3600*/  ISETP.GE.AND P3, PT, R11, R98, PT ;  /* 0x000000620b00720c */ /* 0x010fda0003f66270 */
[----:B0--3--:R-:W-:Y:S05]  /*3610*/  @P3 BRA `(.L_x_420) ;  /* 0x0000000000b03947 */ /* 0x009fea0003800000 */
[--C-:B------:R-:W-:Y:S01]  /*3620*/  SHF.R.U64 R11, R48, 0x10, R49.reuse ;  /* 0x00000010300b7819 */ /* 0x100fe20000001231 */
[C---:B------:R-:W-:Y:S01]  /*3630*/  IMAD.U32 R52, R13.reuse, 0x10000, RZ ;  /* 0x000100000d347824 */ /* 0x040fe200078e00ff */
[----:B------:R-:W-:Y:S02]  /*3640*/  SHF.R.U32.HI R48, RZ, 0x10, R49 ;  /* 0x00000010ff307819 */ /* 0x000fe40000011631 */
[----:B------:R-:W-:Y:S02]  /*3650*/  SHF.R.U64 R49, R50, 0x10, R51 ;  /* 0x0000001032317819 */ /* 0x000fe40000001233 */
[----:B------:R-:W-:Y:S02]  /*3660*/  PRMT R11, R116, 0x5410, R11 ;  /* 0x00005410740b7816 */ /* 0x000fe4000000000b */
[----:B------:R-:W-:Y:S02]  /*3670*/  PRMT R49, R118, 0x5410, R49 ;  /* 0x0000541076317816 */ /* 0x000fe40000000031 */
[----:B------:R-:W-:-:S02]  /*3680*/  LOP3.LUT R54, R13, 0xffff0000, RZ, 0xc0, !PT ;  /* 0xffff00000d367812 */ /* 0x000fc400078ec0ff */
[C---:B------:R-:W-:Y:S01]  /*3690*/  LOP3.LUT R53, R49.reuse, 0xffff0000, RZ, 0xc0, !PT ;  /* 0xffff000031357812 */ /* 0x040fe200078ec0ff */
[----:B------:R-:W-:Y:S01]  /*36a0*/  IMAD.U32 R49, R49, 0x10000, RZ ;  /* 0x0001000031317824 */ /* 0x000fe200078e00ff */
[C---:B------:R-:W-:Y:S01]  /*36b0*/  LOP3.LUT R13, R11.reuse, 0xffff0000, RZ, 0xc0, !PT ;  /* 0xffff00000b0d7812 */ /* 0x040fe200078ec0ff */
[----:B------:R-:W-:Y:S01]  /*36c0*/  IMAD.U32 R11, R11, 0x10000, RZ ;  /* 0x000100000b0b7824 */ /* 0x000fe200078e00ff */
[----:B------:R-:W-:Y:S01]  /*36d0*/  SHF.R.U32.HI R50, RZ, 0x10, R51 ;  /* 0x00000010ff327819 */ /* 0x000fe20000011633 */
[----:B------:R-:W-:Y:S01]  /*36e0*/  FMUL.FTZ R55, R54, R53 ;  /* 0x0000003536377220 */ /* 0x000fe20000410000 */
[----:B------:R-:W-:Y:S01]  /*36f0*/  PRMT R51, R104, 0x5432, R48 ;  /* 0x0000543268337816 */ /* 0x000fe20000000030 */
[-C--:B------:R-:W-:Y:S01]  /*3700*/  FMUL.FTZ R54, R54, R13.reuse ;  /* 0x0000000d36367220 */ /* 0x080fe20000410000 */
[----:B------:R-:W-:Y:S01]  /*3710*/  PRMT R48, R107, 0x5432, R50 ;  /* 0x000054326b307816 */ /* 0x000fe20000000032 */
[C---:B------:R-:W-:Y:S02]  /*3720*/  FFMA.FTZ R50, R52.reuse, R13, -R55 ;  /* 0x0000000d34327223 */ /* 0x040fe40000010837 */
[----:B------:R-:W-:Y:S01]  /*3730*/  FFMA.FTZ R13, R52, R53, R54 ;  /* 0x00000035340d7223 */ /* 0x000fe20000010036 */
[----:B------:R-:W-:Y:S01]  /*3740*/  LOP3.LUT R52, R14, 0xffff0000, RZ, 0xc0, !PT ;  /* 0xffff00000e347812 */ /* 0x000fe200078ec0ff */
[----:B------:R-:W-:-:S02]  /*3750*/  IMAD.U32 R53, R48, 0x10000, RZ ;  /* 0x0001000030357824 */ /* 0x000fc400078e00ff */
[C---:B------:R-:W-:Y:S01]  /*3760*/  IMAD.U32 R55, R51.reuse, 0x10000, RZ ;  /* 0x0001000033377824 */ /* 0x040fe200078e00ff */
[----:B------:R-:W-:Y:S01]  /*3770*/  LOP3.LUT R51, R51, 0xffff0000, RZ, 0xc0, !PT ;  /* 0xffff000033337812 */ /* 0x000fe200078ec0ff */
[----:B------:R-:W-:Y:S01]  /*3780*/  FMUL.FTZ R87, R52, R53 ;  /* 0x0000003534577220 */ /* 0x000fe20000410000 */
[----:B------:R-:W-:Y:S02]  /*3790*/  IMAD.U32 R14, R14, 0x10000, RZ ;  /* 0x000100000e0e7824 */ /* 0x000fe400078e00ff */
[-C--:B------:R-:W-:Y:S01]  /*37a0*/  FMUL.FTZ R52, R52, R55.reuse ;  /* 0x0000003734347220 */ /* 0x080fe20000410000 */
[----:B------:R-:W-:Y:S01]  /*37b0*/  F2FP.BF16.F32.PACK_AB R13, R13, R50 ;  /* 0x000000320d0d723e */ /* 0x000fe200000010ff */
[C---:B------:R-:W-:Y:S02]  /*37c0*/  FFMA.FTZ R87, R14.reuse, R55, -R87 ;  /* 0x000000370e577223 */ /* 0x040fe40000010857 */
        /* <DEDUP_REMOVED lines=17> */
.L_x_420:
[----:B------:R-:W-:Y:S05]  /*38e0*/  BSYNC B2 ;  /* 0x0000000000027941 */ /* 0x000fea0003800000 */
.L_x_419:
[----:B------:R-:W-:Y:S02]  /*38f0*/  IMAD.SHL.U32 R11, R155, 0x8, RZ ;  /* 0x000000089b0b7824 */ /* 0x000fe400078e00ff */
[----:B--2---:R-:W-:Y:S02]  /*3900*/  IMAD.MOV.U32 R48, RZ, RZ, R56 ;  /* 0x000000ffff307224 */ /* 0x004fe400078e0038 */
[----:B-1----:R-:W-:Y:S02]  /*3910*/  IMAD.MOV.U32 R49, RZ, RZ, R57 ;  /* 0x000000ffff317224 */ /* 0x002fe400078e0039 */
[----:B------:R-:W-:-:S05]  /*3920*/  IMAD.WIDE R48, R11, 0x2, R48 ;  /* 0x000000020b307825 */ /* 0x000fca00078e0230 */
[----:B------:R4:W-:Y:S02]  /*3930*/  ST.E.128 desc[UR42][R48.64], R12 ;  /* 0x0000000c30007985 */ /* 0x0009e4000c101d2a */
.L_x_418:
[----:B------:R-:W-:Y:S05]  /*3940*/  BSYNC B1 ;  /* 0x0000000000017941 */ /* 0x000fea0003800000 */
.L_x_417:
[----:B------:R-:W-:Y:S01]  /*3950*/  ISETP.NE.AND P3, PT, R31, RZ, PT ;  /* 0x000000ff1f00720c */ /* 0x000fe20003f65270 */
[----:B------:R-:W-:-:S12]  /*3960*/  BSSY B1, `(.L_x_421) ;  /* 0x0000039000017945 */ /* 0x000fd80003800000 */
[----:B------:R-:W-:Y:S05]  /*3970*/  @!P3 BRA `(.L_x_422) ;  /* 0x0000000000dcb947 */ /* 0x000fea0003800000 */
[----:B------:R-:W5:Y:S01]  /*3980*/  LDL R11, [R1+0x24] ;  /* 0x00002400010b7983 */ /* 0x000f620000100800 */
[----:B------:R-:W-:Y:S03]  /*3990*/  BSSY B2, `(.L_x_423) ;  /* 0x0000030000027945 */ /* 0x000fe60003800000 */
[----:B---34-:R3:W4:Y:S01]  /*39a0*/  LDS.128 R12, [R62+0x17000] ;  /* 0x017000003e0c7984 */ /* 0x0187220000000c00 */
[----:B-----5:R-:W-:-:S13]  /*39b0*/  ISETP.GE.AND P3, PT, R11, R98, PT ;  /* 0x000000620b00720c */ /* 0x020fda0003f66270 */
[----:B---34-:R-:W-:Y:S05]  /*39c0*/  @P3 BRA `(.L_x_424) ;  /* 0x0000000000b03947 */ /* 0x018fea0003800000 */
[----:B------:R-:W-:Y:S02]  /*39d0*/  SHF.R.U64 R46, R46, 0x10, R47 ;  /* 0x000000102e2e7819 */ /* 0x000fe4000000122f */
[----:B------:R-:W-:Y:S01]  /*39e0*/  SHF.R.U64 R11, R44, 0x10, R45 ;  /* 0x000000102c0b7819 */ /* 0x000fe2000000122d */
[C---:B------:R-:W-:Y:S01]  /*39f0*/  IMAD.U32 R44, R13.reuse, 0x10000, RZ ;  /* 0x000100000d2c7824 */ /* 0x040fe200078e00ff */
[----:B------:R-:W-:Y:S02]  /*3a00*/  PRMT R46, R106, 0x5432, R46 ;  /* 0x000054326a2e7816 */ /* 0x000fe4000000002e */
[----:B------:R-:W-:Y:S02]  /*3a10*/  PRMT R11, R58, 0x5432, R11 ;  /* 0x000054323a0b7816 */ /* 0x000fe4000000000b */
[----:B------:R-:W-:Y:S02]  /*3a20*/  LOP3.LUT R50, R13, 0xffff0000, RZ, 0xc0, !PT ;  /* 0xffff00000d327812 */ /* 0x000fe400078ec0ff */
[C---:B------:R-:W-:Y:S01]  /*3a30*/  LOP3.LUT R49, R46.reuse, 0xffff0000, RZ, 0xc0, !PT ;  /* 0xffff00002e317812 */ /* 0x040fe200078ec0ff */
[----:B------:R-:W-:Y:S01]  /*3a40*/  IMAD.U32 R46, R46, 0x10000, RZ ;  /* 0x000100002e2e7824 */ /* 0x000fe200078e00ff */
[----:B------:R-:W-:-:S02]  /*3a50*/  SHF.R.U32.HI R48, RZ, 0x10, R45 ;  /* 0x00000010ff307819 */ /* 0x000fc4000001162d */
[C---:B------:R-:W-:Y:S01]  /*3a60*/  LOP3.LUT R45, R11.reuse, 0xffff0000, RZ, 0xc0, !PT ;  /* 0xffff00000b2d7812 */ /* 0x040fe200078ec0ff */
[C---:B------:R-:W-:Y:S01]  /*3a70*/  FMUL.FTZ R13, R50.reuse, R49 ;  /* 0x00000031320d7220 */ /* 0x040fe20000410000 */
[----:B------:R-:W-:Y:S01]  /*3a80*/  SHF.R.U32.HI R47, RZ, 0x10, R47 ;  /* 0x00000010ff2f7819 */ /* 0x000fe2000001162f */
[----:B------:R-:W-:Y:S02]  /*3a90*/  IMAD.U32 R11, R11, 0x10000, RZ ;  /* 0x000100000b0b7824 */ /* 0x000fe400078e00ff */
[-C--:B------:R-:W-:Y:S01]  /*3aa0*/  FMUL.FTZ R50, R50, R45.reuse ;  /* 0x0000002d32327220 */ /* 0x080fe20000410000 */
[C---:B------:R-:W-:Y:S01]  /*3ab0*/  FFMA.FTZ R45, R44.reuse, R45, -R13 ;  /* 0x0000002d2c2d7223 */ /* 0x040fe2000001080d */
[----:B------:R-:W-:Y:S02]  /*3ac0*/  PRMT R47, R117, 0x5410, R47 ;  /* 0x00005410752f7816 */ /* 0x000fe4000000002f */
[----:B------:R-:W-:Y:S01]  /*3ad0*/  PRMT R13, R59, 0x5432, R48 ;  /* 0x000054323b0d7816 */ /* 0x000fe20000000030 */
[----:B------:R-:W-:Y:S01]  /*3ae0*/  FFMA.FTZ R44, R44, R49, R50 ;  /* 0x000000312c2c7223 */ /* 0x000fe20000010032 */
[C---:B------:R-:W-:Y:S01]  /*3af0*/  LOP3.LUT R48, R14.reuse, 0xffff0000, RZ, 0xc0, !PT ;  /* 0xffff00000e307812 */ /* 0x040fe200078ec0ff */
[----:B------:R-:W-:Y:S01]  /*3b00*/  IMAD.U32 R49, R47, 0x10000, RZ ;  /* 0x000100002f317824 */ /* 0x000fe200078e00ff */
[----:B------:R-:W-:Y:S01]  /*3b10*/  SHF.L.U32 R14, R14, 0x10, RZ ;  /* 0x000000100e0e7819 */ /* 0x000fe200000006ff */
[----:B------:R-:W-:Y:S01]  /*3b20*/  IMAD.U32 R51, R13, 0x10000, RZ ;  /* 0x000100000d337824 */ /* 0x000fe200078e00ff */
[----:B------:R-:W-:Y:S01]  /*3b30*/  LOP3.LUT R47, R47, 0xffff0000, RZ, 0xc0, !PT ;  /* 0xffff00002f2f7812 */ /* 0x000fe200078ec0ff */
[C---:B------:R-:W-:Y:S01]  /*3b40*/  FMUL.FTZ R53, R48.reuse, R49 ;  /* 0x0000003130357220 */ /* 0x040fe20000410000 */
[----:B------:R-:W-:Y:S01]  /*3b50*/  LOP3.LUT R13, R13, 0xffff0000, RZ, 0xc0, !PT ;  /* 0xffff00000d0d7812 */ /* 0x000fe200078ec0ff */
[----:B------:R-:W-:Y:S01]  /*3b60*/  FMUL.FTZ R48, R48, R51 ;  /* 0x0000003330307220 */ /* 0x000fe20000410000 */
[----:B------:R-:W-:-:S02]  /*3b70*/  IMAD.U32 R50, R15, 0x10000, RZ ;  /* 0x000100000f327824 */ /* 0x000fc400078e00ff */
[C---:B------:R-:W-:Y:S01]  /*3b80*/  FFMA.FTZ R53, R14.reuse, R51, -R53 ;  /* 0x000000330e357223 */ /* 0x040fe20000010835 */
[----:B------:R-:W-:Y:S01]  /*3b90*/  FFMA.FTZ R48, R14, R49, R48 ;  /* 0x000000310e307223 */ /* 0x000fe20000010030 */
[----:B------:R-:W-:-:S05]  /*3ba0*/  LOP3.LUT R14, R15, 0xffff0000, RZ, 0xc0, !PT ;  /* 0xffff00000f0e7812 */ /* 0x000fca00078ec0ff */
[C---:B------:R-:W-:Y:S01]  /*3bb0*/  FMUL.FTZ R15, R14.reuse, R47 ;  /* 0x0000002f0e0f7220 */ /* 0x040fe20000410000 */
[----:B------:R-:W-:-:S03]  /*3bc0*/  FMUL.FTZ R14, R14, R13 ;  /* 0x0000000d0e0e7220 */ /* 0x000fc60000410000 */
[----:B------:R-:W-:Y:S01]  /*3bd0*/  FFMA.FTZ R15, R50, R13, -R15 ;  /* 0x0000000d320f7223 */ /* 0x000fe2000001080f */
[----:B------:R-:W-:Y:S01]  /*3be0*/  LOP3.LUT R13, R12, 0xffff0000, RZ, 0xc0, !PT ;  /* 0xffff00000c0d7812 */ /* 0x000fe200078ec0ff */
[----:B------:R-:W-:Y:S01]  /*3bf0*/  FFMA.FTZ R14, R50, R47, R14 ;  /* 0x0000002f320e7223 */ /* 0x000fe2000001000e */
[----:B------:R-:W-:-:S03]  /*3c00*/  IMAD.U32 R12, R12, 0x10000, RZ ;  /* 0x000100000c0c7824 */ /* 0x000fc600078e00ff */
[CC--:B------:R-:W-:Y:S01]  /*3c10*/  FMUL.FTZ R47, R13.reuse, R46.reuse ;  /* 0x0000002e0d2f7220 */ /* 0x0c0fe20000410000 */
[----:B------:R-:W-:Y:S01]  /*3c20*/  FMUL.FTZ R13, R13, R11 ;  /* 0x0000000b0d0d7220 */ /* 0x000fe20000410000 */
[----:B------:R-:W-:Y:S02]  /*3c30*/  F2FP.BF16.F32.PACK_AB R15, R14, R15 ;  /* 0x0000000f0e0f723e */ /* 0x000fe400000010ff */
[C---:B------:R-:W-:Y:S01]  /*3c40*/  FFMA.FTZ R11, R12.reuse, R11, -R47 ;  /* 0x0000000b0c0b7223 */ /* 0x040fe2000001082f */
[----:B------:R-:W-:Y:S01]  /*3c50*/  FFMA.FTZ R12, R12, R46, R13 ;  /* 0x0000002e0c0c7223 */ /* 0x000fe2000001000d */
[----:B------:R-:W-:Y:S02]  /*3c60*/  F2FP.BF16.F32.PACK_AB R13, R44, R45 ;  /* 0x0000002d2c0d723e */ /* 0x000fe400000010ff */
[----:B------:R-:W-:Y:S02]  /*3c70*/  F2FP.BF16.F32.PACK_AB R14, R48, R53 ;  /* 0x00000035300e723e */ /* 0x000fe400000010ff */
[----:B------:R-:W-:-:S07]  /*3c80*/  F2FP.BF16.F32.PACK_AB R12, R12, R11 ;  /* 0x0000000b0c0c723e */ /* 0x000fce00000010ff */
.L_x_424:
[----:B------:R-:W-:Y:S05]  /*3c90*/  BSYNC B2 ;  /* 0x0000000000027941 */ /* 0x000fea0003800000 */
.L_x_423:
[----:B------:R-:W-:Y:S02]  /*3ca0*/  IMAD.SHL.U32 R11, R156, 0x8, RZ ;  /* 0x000000089c0b7824 */ /* 0x000fe400078e00ff */
[----:B--2---:R-:W-:Y:S02]  /*3cb0*/  IMAD.MOV.U32 R44, RZ, RZ, R56 ;  /* 0x000000ffff2c7224 */ /* 0x004fe400078e0038 */
[----:B-1----:R-:W-:Y:S02]  /*3cc0*/  IMAD.MOV.U32 R45, RZ, RZ, R57 ;  /* 0x000000ffff2d7224 */ /* 0x002fe400078e0039 */
[----:B------:R-:W-:-:S05]  /*3cd0*/  IMAD.WIDE R44, R11, 0x2, R44 ;  /* 0x000000020b2c7825 */ /* 0x000fca00078e022c */
[----:B------:R1:W-:Y:S02]  /*3ce0*/  ST.E.128 desc[UR42][R44.64], R12 ;  /* 0x0000000c2c007985 */ /* 0x0003e4000c101d2a */
.L_x_422:
[----:B------:R-:W-:Y:S05]  /*3cf0*/  BSYNC B1 ;  /* 0x0000000000017941 */ /* 0x000fea0003800000 */
.L_x_421:
[----:B------:R-:W-:Y:S01]  /*3d00*/  LOP3.LUT P3, RZ, R20, 0x8, RZ, 0xc0, !PT ;  /* 0x0000000814ff7812 */ /* 0x000fe2000786c0ff */
[----:B------:R-:W-:-:S12]  /*3d10*/  BSSY B1, `(.L_x_425) ;  /* 0x0000039000017945 */ /* 0x000fd80003800000 */
[----:B------:R-:W-:Y:S05]  /*3d20*/  @!P3 BRA `(.L_x_426) ;  /* 0x0000000000dcb947 */ /* 0x000fea0003800000 */
[----:B-1-34-:R-:W3:Y:S04]  /*3d30*/  LDL R12, [R1+0x20] ;  /* 0x00002000010c7983 */ /* 0x01aee80000100800 */
[----:B------:R-:W4:Y:S01]  /*3d40*/  LDL R11, [R1+0x48] ;  /* 0x00004800010b7983 */ /* 0x000f220000100800 */
[C---:B--2---:R-:W-:Y:S01]  /*3d50*/  LEA R44, P3, R22.reuse, R56, 0x1 ;  /* 0x00000038162c7211 */ /* 0x044fe200078608ff */
[----:B------:R-:W-:Y:S03]  /*3d60*/  BSSY B2, `(.L_x_427) ;  /* 0x0000032000027945 */ /* 0x000fe60003800000 */
[----:B---3--:R-:W-:Y:S02]  /*3d70*/  LEA.HI.X R45, R22, R57, R12, 0x1, P3 ;  /* 0x00000039162d7211 */ /* 0x008fe400018f0c0c */
[----:B------:R1:W2:Y:S01]  /*3d80*/  LDS.128 R12, [R61+0x17000] ;  /* 0x017000003d0c7984 */ /* 0x0002a20000000c00 */
[----:B----4-:R-:W-:-:S13]  /*3d90*/  ISETP.GE.AND P3, PT, R11, R98, PT ;  /* 0x000000620b00720c */ /* 0x010fda0003f66270 */
[----:B-1----:R-:W-:Y:S05]  /*3da0*/  @P3 BRA `(.L_x_428) ;  /* 0x0000000000b43947 */ /* 0x002fea0003800000 */
[----:B------:R-:W-:Y:S02]  /*3db0*/  SHF.R.U64 R11, R42, 0x10, R43 ;  /* 0x000000102a0b7819 */ /* 0x000fe4000000122b */
[----:B------:R-:W-:Y:S02]  /*3dc0*/  SHF.R.U64 R47, R40, 0x10, R41 ;  /* 0x00000010282f7819 */ /* 0x000fe40000001229 */
[----:B------:R-:W-:Y:S02]  /*3dd0*/  PRMT R114, R114, 0x5410, R11 ;  /* 0x0000541072727816 */ /* 0x000fe4000000000b */
[----:B------:R-:W-:Y:S02]  /*3de0*/  PRMT R112, R112, 0x5410, R47 ;  /* 0x0000541070707816 */ /* 0x000fe4000000002f */
[----:B------:R-:W-:Y:S02]  /*3df0*/  SHF.R.U32.HI R40, RZ, 0x10, R43 ;  /* 0x00000010ff287819 */ /* 0x000fe4000001162b */
[----:B------:R-:W-:-:S02]  /*3e00*/  SHF.R.U32.HI R46, RZ, 0x10, R41 ;  /* 0x00000010ff2e7819 */ /* 0x000fc40000011629 */
[----:B--2---:R-:W-:Y:S02]  /*3e10*/  LOP3.LUT R11, R13, 0xffff0000, RZ, 0xc0, !PT ;  /* 0xffff00000d0b7812 */ /* 0x004fe400078ec0ff */
[C---:B------:R-:W-:Y:S01]  /*3e20*/  LOP3.LUT R42, R114.reuse, 0xffff0000, RZ, 0xc0, !PT ;  /* 0xffff0000722a7812 */ /* 0x040fe200078ec0ff */
[----:B------:R-:W-:Y:S01]  /*3e30*/  IMAD.U32 R114, R114, 0x10000, RZ ;  /* 0x0001000072727824 */ /* 0x000fe200078e00ff */
[C---:B------:R-:W-:Y:S01]  /*3e40*/  LOP3.LUT R41, R112.reuse, 0xffff0000, RZ, 0xc0, !PT ;  /* 0xffff000070297812 */ /* 0x040fe200078ec0ff */
[----:B------:R-:W-:Y:S01]  /*3e50*/  IMAD.U32 R112, R112, 0x10000, RZ ;  /* 0x0001000070707824 */ /* 0x000fe200078e00ff */
[----:B------:R-:W-:Y:S01]  /*3e60*/  PRMT R115, R115, 0x5410, R40 ;  /* 0x0000541073737816 */ /* 0x000fe20000000028 */
[----:B------:R-:W-:Y:S02]  /*3e70*/  IMAD.U32 R40, R13, 0x10000, RZ ;  /* 0x000100000d287824 */ /* 0x000fe400078e00ff */
[C---:B------:R-:W-:Y:S01]  /*3e80*/  FMUL.FTZ R13, R11.reuse, R42 ;  /* 0x0000002a0b0d7220 */ /* 0x040fe20000410000 */
[----:B------:R-:W-:Y:S01]  /*3e90*/  FMUL.FTZ R43, R11, R41 ;  /* 0x000000290b2b7220 */ /* 0x000fe20000410000 */
[----:B------:R-:W-:-:S02]  /*3ea0*/  PRMT R113, R113, 0x5410, R46 ;  /* 0x0000541071717816 */ /* 0x000fc4000000002e */
[C---:B------:R-:W-:Y:S01]  /*3eb0*/  FFMA.FTZ R11, R40.reuse, R41, -R13 ;  /* 0x00000029280b7223 */ /* 0x040fe2000001080d */
[----:B------:R-:W-:Y:S01]  /*3ec0*/  FFMA.FTZ R40, R40, R42, R43 ;  /* 0x0000002a28287223 */ /* 0x000fe2000001002b */
[C---:B------:R-:W-:Y:S01]  /*3ed0*/  LOP3.LUT R13, R14.reuse, 0xffff0000, RZ, 0xc0, !PT ;  /* 0xffff00000e0d7812 */ /* 0x040fe200078ec0ff */
[C---:B------:R-:W-:Y:S01]  /*3ee0*/  IMAD.U32 R42, R115.reuse, 0x10000, RZ ;  /* 0x00010000732a7824 */ /* 0x040fe200078e00ff */
[----:B------:R-:W-:Y:S01]  /*3ef0*/  LOP3.LUT R115, R115, 0xffff0000, RZ, 0xc0, !PT ;  /* 0xffff000073737812 */ /* 0x000fe200078ec0ff */
[C---:B------:R-:W-:Y:S01]  /*3f00*/  IMAD.U32 R41, R113.reuse, 0x10000, RZ ;  /* 0x0001000071297824 */ /* 0x040fe200078e00ff */
[----:B------:R-:W-:Y:S01]  /*3f10*/  LOP3.LUT R113, R113, 0xffff0000, RZ, 0xc0, !PT ;  /* 0xffff000071717812 */ /* 0x000fe200078ec0ff */
[----:B------:R-:W-:Y:S02]  /*3f20*/  IMAD.U32 R14, R14, 0x10000, RZ ;  /* 0x000100000e0e7824 */ /* 0x000fe400078e00ff */
[C---:B------:R-:W-:Y:S01]  /*3f30*/  FMUL.FTZ R43, R13.reuse, R42 ;  /* 0x0000002a0d2b7220 */ /* 0x040fe20000410000 */
[----:B------:R-:W-:Y:S01]  /*3f40*/  FMUL.FTZ R47, R13, R41 ;  /* 0x000000290d2f7220 */ /* 0x000fe20000410000 */
[----:B------:R-:W-:-:S02]  /*3f50*/  F2FP.BF16.F32.PACK_AB R11, R40, R11 ;  /* 0x0000000b280b723e */ /* 0x000fc400000010ff */
[----:B------:R-:W-:Y:S01]  /*3f60*/  FFMA.FTZ R13, R14, R41, -R43 ;  /* 0x000000290e0d7223 */ /* 0x000fe2000001082b */
[----:B------:R-:W-:Y:S01]  /*3f70*/  LOP3.LUT R43, R12, 0xffff0000, RZ, 0xc0, !PT ;  /* 0xffff00000c2b7812 */ /* 0x000fe200078ec0ff */
[----:B------:R-:W-:Y:S01]  /*3f80*/  FFMA.FTZ R14, R14, R42, R47 ;  /* 0x0000002a0e0e7223 */ /* 0x000fe2000001002f */
[C---:B------:R-:W-:Y:S01]  /*3f90*/  LOP3.LUT R41, R15.reuse, 0xffff0000, RZ, 0xc0, !PT ;  /* 0xffff00000f297812 */ /* 0x040fe200078ec0ff */
[----:B------:R-:W-:Y:S02]  /*3fa0*/  IMAD.U32 R42, R15, 0x10000, RZ ;  /* 0x000100000f2a7824 */ /* 0x000fe400078e00ff */
[----:B------:R-:W-:Y:S02]  /*3fb0*/  IMAD.U32 R15, R12, 0x10000, RZ ;  /* 0x000100000c0f7824 */ /* 0x000fe400078e00ff */
[----:B------:R-:W-:Y:S01]  /*3fc0*/  FMUL.FTZ R12, R43, R114 ;  /* 0x000000722b0c7220 */ /* 0x000fe20000410000 */
[C---:B------:R-:W-:Y:S01]  /*3fd0*/  FMUL.FTZ R47, R41.reuse, R115 ;  /* 0x00000073292f7220 */ /* 0x040fe20000410000 */
[-C--:B------:R-:W-:Y:S01]  /*3fe0*/  FMUL.FTZ R46, R41, R113.reuse ;  /* 0x00000071292e7220 */ /* 0x080fe20000410000 */
[-C--:B------:R-:W-:Y:S01]  /*3ff0*/  FMUL.FTZ R43, R43, R112.reuse ;  /* 0x000000702b2b7220 */ /* 0x080fe20000410000 */
[C---:B------:R-:W-:Y:S01]  /*4000*/  FFMA.FTZ R12, R15.reuse, R112, -R12 ;  /* 0x000000700f0c7223 */ /* 0x040fe2000001080c */
[C---:B------:R-:W-:Y:S01]  /*4010*/  FFMA.FTZ R47, R42.reuse, R113, -R47 ;  /* 0x000000712a2f7223 */ /* 0x040fe2000001082f */
[----:B------:R-:W-:Y:S01]  /*4020*/  FFMA.FTZ R46, R42, R115, R46 ;  /* 0x000000732a2e7223 */ /* 0x000fe2000001002e */
[----:B------:R-:W-:Y:S01]  /*4030*/  FFMA.FTZ R43, R15, R114, R43 ;  /* 0x000000720f2b7223 */ /* 0x000fe2000001002b */
[----:B------:R-:W-:Y:S01]  /*4040*/  F2FP.BF16.F32.PACK_AB R14, R14, R13 ;  /* 0x0000000d0e0e723e */ /* 0x000fe200000010ff */
[----:B------:R-:W-:-:S02]  /*4050*/  IMAD.MOV.U32 R13, RZ, RZ, R11 ;  /* 0x000000ffff0d7224 */ /* 0x000fc400078e000b */
[----:B------:R-:W-:Y:S02]  /*4060*/  F2FP.BF16.F32.PACK_AB R15, R46, R47 ;  /* 0x0000002f2e0f723e */ /* 0x000fe400000010ff */
[----:B------:R-:W-:-:S07]  /*4070*/  F2FP.BF16.F32.PACK_AB R12, R43, R12 ;  /* 0x0000000c2b0c723e */ /* 0x000fce00000010ff */
.L_x_428:
[----:B------:R-:W-:Y:S05]  /*4080*/  BSYNC B2 ;  /* 0x0000000000027941 */ /* 0x000fea0003800000 */
.L_x_427:
[----:B--2---:R1:W-:Y:S02]  /*4090*/  ST.E.128 desc[UR42][R44.64], R12 ;  /* 0x0000000c2c007985 */ /* 0x0043e4000c101d2a */
.L_x_426:
[----:B------:R-:W-:Y:S05]  /*40a0*/  BSYNC B1 ;  /* 0x0000000000017941 */ /* 0x000fea0003800000 */
.L_x_425:
        /* <DEDUP_REMOVED lines=12> */
[----:B------:R-:W-:Y:S01]  /*4170*/  SHF.R.U64 R44, R36, 0x10, R37 ;  /* 0x00000010242c7819 */ /* 0x000fe20000001225 */
[----:B--2---:R-:W-:Y:S01]  /*4180*/  IMAD.U32 R36, R14, 0x10000, RZ ;  /* 0x000100000e247824 */ /* 0x004fe200078e00ff */
[----:B------:R-:W-:Y:S01]  /*4190*/  SHF.R.U32.HI R38, RZ, 0x10, R39 ;  /* 0x00000010ff267819 */ /* 0x000fe20000011627 */
[----:B------:R-:W-:Y:S01]  /*41a0*/  IMAD.U32 R39, R13, 0x10000, RZ ;  /* 0x000100000d277824 */ /* 0x000fe200078e00ff */
[----:B------:R-:W-:Y:S02]  /*41b0*/  SHF.R.U32.HI R42, RZ, 0x10, R37 ;  /* 0x00000010ff2a7819 */ /* 0x000fe40000011625 */
[----:B------:R-:W-:Y:S02]  /*41c0*/  PRMT R110, R110, 0x5410, R43 ;  /* 0x000054106e6e7816 */ /* 0x000fe4000000002b */
[----:B------:R-:W-:-:S02]  /*41d0*/  PRMT R107, R107, 0x5410, R44 ;  /* 0x000054106b6b7816 */ /* 0x000fc4000000002c */
[----:B------:R-:W-:Y:S02]  /*41e0*/  PRMT R111, R111, 0x5410, R38 ;  /* 0x000054106f6f7816 */ /* 0x000fe40000000026 */
[----:B------:R-:W-:Y:S02]  /*41f0*/  PRMT R109, R109, 0x5410, R42 ;  /* 0x000054106d6d7816 */ /* 0x000fe4000000002a */
[----:B------:R-:W-:Y:S01]  /*4200*/  LOP3.LUT R38, R13, 0xffff0000, RZ, 0xc0, !PT ;  /* 0xffff00000d267812 */ /* 0x000fe200078ec0ff */
[----:B------:R-:W-:Y:S01]  /*4210*/  IMAD.U32 R13, R12, 0x10000, RZ ;  /* 0x000100000c0d7824 */ /* 0x000fe200078e00ff */
[C---:B------:R-:W-:Y:S01]  /*4220*/  LOP3.LUT R44, R110.reuse, 0xffff0000, RZ, 0xc0, !PT ;  /* 0xffff00006e2c7812 */ /* 0x040fe200078ec0ff */
[----:B------:R-:W-:Y:S01]  /*4230*/  IMAD.U32 R43, R109, 0x10000, RZ ;  /* 0x000100006d2b7824 */ /* 0x000fe200078e00ff */
[----:B------:R-:W-:Y:S01]  /*4240*/  LOP3.LUT R42, R107, 0xffff0000, RZ, 0xc0, !PT ;  /* 0xffff00006b2a7812 */ /* 0x000fe200078ec0ff */
[----:B------:R-:W-:Y:S01]  /*4250*/  IMAD.U32 R110, R110, 0x10000, RZ ;  /* 0x000100006e6e7824 */ /* 0x000fe200078e00ff */
[----:B------:R-:W-:Y:S01]  /*4260*/  LOP3.LUT R37, R14, 0xffff0000, RZ, 0xc0, !PT ;  /* 0xffff00000e257812 */ /* 0x000fe200078ec0ff */
[C---:B------:R-:W-:Y:S01]  /*4270*/  FMUL.FTZ R46, R38.reuse, R44 ;  /* 0x0000002c262e7220 */ /* 0x040fe20000410000 */
[C---:B------:R-:W-:Y:S01]  /*4280*/  LOP3.LUT R11, R15.reuse, 0xffff0000, RZ, 0xc0, !PT ;  /* 0xffff00000f0b7812 */ /* 0x040fe200078ec0ff */
[----:B------:R-:W-:Y:S01]  /*4290*/  FMUL.FTZ R45, R38, R42 ;  /* 0x0000002a262d7220 */ /* 0x000fe20000410000 */
[----:B------:R-:W-:Y:S01]  /*42a0*/  IMAD.U32 R14, R15, 0x10000, RZ ;  /* 0x000100000f0e7824 */ /* 0x000fe200078e00ff */
[----:B------:R-:W-:Y:S01]  /*42b0*/  LOP3.LUT R38, R12, 0xffff0000, RZ, 0xc0, !PT ;  /* 0xffff00000c267812 */ /* 0x000fe200078ec0ff */
[----:B------:R-:W-:-:S02]  /*42c0*/  IMAD.U32 R15, R111, 0x10000, RZ ;  /* 0x000100006f0f7824 */ /* 0x000fc400078e00ff */
[C---:B------:R-:W-:Y:S01]  /*42d0*/  FFMA.FTZ R12, R39.reuse, R42, -R46 ;  /* 0x0000002a270c7223 */ /* 0x040fe2000001082e */
[----:B------:R-:W-:Y:S01]  /*42e0*/  FFMA.FTZ R39, R39, R44, R45 ;  /* 0x0000002c27277223 */ /* 0x000fe2000001002d */
[----:B------:R-:W-:Y:S01]  /*42f0*/  FMUL.FTZ R45, R37, R43 ;  /* 0x0000002b252d7220 */ /* 0x000fe20000410000 */
[----:B------:R-:W-:Y:S01]  /*4300*/  LOP3.LUT R111, R111, 0xffff0000, RZ, 0xc0, !PT ;  /* 0xffff00006f6f7812 */ /* 0x000fe200078ec0ff */
[-C--:B------:R-:W-:Y:S01]  /*4310*/  FMUL.FTZ R47, R37, R15.reuse ;  /* 0x0000000f252f7220 */ /* 0x080fe20000410000 */
[----:B------:R-:W-:Y:S01]  /*4320*/  LOP3.LUT R109, R109, 0xffff0000, RZ, 0xc0, !PT ;  /* 0xffff00006d6d7812 */ /* 0x000fe200078ec0ff */
[----:B------:R-:W-:Y:S02]  /*4330*/  IMAD.U32 R107, R107, 0x10000, RZ ;  /* 0x000100006b6b7824 */ /* 0x000fe400078e00ff */
[C---:B------:R-:W-:Y:S01]  /*4340*/  FFMA.FTZ R42, R36.reuse, R15, R45 ;  /* 0x0000000f242a7223 */ /* 0x040fe2000001002d */
[----:B------:R-:W-:Y:S01]  /*4350*/  FFMA.FTZ R37, R36, R43, -R47 ;  /* 0x0000002b24257223 */ /* 0x000fe2000001082f */
[C---:B------:R-:W-:Y:S01]  /*4360*/  FMUL.FTZ R15, R11.reuse, R111 ;  /* 0x0000006f0b0f7220 */ /* 0x040fe20000410000 */
[----:B------:R-:W-:Y:S01]  /*4370*/  FMUL.FTZ R44, R11, R109 ;  /* 0x0000006d0b2c7220 */ /* 0x000fe20000410000 */
[CC--:B------:R-:W-:Y:S01]  /*4380*/  FMUL.FTZ R36, R38.reuse, R110.reuse ;  /* 0x0000006e26247220 */ /* 0x0c0fe20000410000 */
[----:B------:R-:W-:Y:S01]  /*4390*/  FMUL.FTZ R11, R38, R107 ;  /* 0x0000006b260b7220 */ /* 0x000fe20000410000 */
[C---:B------:R-:W-:Y:S01]  /*43a0*/  FFMA.FTZ R15, R14.reuse, R109, -R15 ;  /* 0x0000006d0e0f7223 */ /* 0x040fe2000001080f */
[----:B------:R-:W-:Y:S01]  /*43b0*/  FFMA.FTZ R44, R14, R111, R44 ;  /* 0x0000006f0e2c7223 */ /* 0x000fe2000001002c */
[C---:B------:R-:W-:Y:S01]  /*43c0*/  FFMA.FTZ R36, R13.reuse, R107, -R36 ;  /* 0x0000006b0d247223 */ /* 0x040fe20000010824 */
[----:B------:R-:W-:Y:S01]  /*43d0*/  FFMA.FTZ R11, R13, R110, R11 ;  /* 0x0000006e0d0b7223 */ /* 0x000fe2000001000b */
[----:B------:R-:W-:-:S02]  /*43e0*/  F2FP.BF16.F32.PACK_AB R13, R39, R12 ;  /* 0x0000000c270d723e */ /* 0x000fc400000010ff */
[----:B------:R-:W-:Y:S02]  /*43f0*/  F2FP.BF16.F32.PACK_AB R15, R44, R15 ;  /* 0x0000000f2c0f723e */ /* 0x000fe400000010ff */
[----:B------:R-:W-:Y:S02]  /*4400*/  F2FP.BF16.F32.PACK_AB R14, R42, R37 ;  /* 0x000000252a0e723e */ /* 0x000fe400000010ff */
[----:B------:R-:W-:-:S07]  /*4410*/  F2FP.BF16.F32.PACK_AB R12, R11, R36 ;  /* 0x000000240b0c723e */ /* 0x000fce00000010ff */
.L_x_432:
[----:B------:R-:W-:Y:S05]  /*4420*/  BSYNC B2 ;  /* 0x0000000000027941 */ /* 0x000fea0003800000 */
.L_x_431:
[----:B--2---:R1:W-:Y:S02]  /*4430*/  ST.E.128 desc[UR42][R40.64], R12 ;  /* 0x0000000c28007985 */ /* 0x0043e4000c101d2a */
.L_x_430:
[----:B------:R-:W-:Y:S05]  /*4440*/  BSYNC B1 ;  /* 0x0000000000017941 */ /* 0x000fea0003800000 */
.L_x_429:
[----:B------:R-:W-:-:S13]  /*4450*/  LOP3.LUT P3, RZ, R20, 0x20, RZ, 0xc0, !PT ;  /* 0x0000002014ff7812 */ /* 0x000fda000786c0ff */
        /* <DEDUP_REMOVED lines=9> */
[--C-:B------:R-:W-:Y:S01]  /*44f0*/  SHF.R.U64 R39, R32, 0x10, R33.reuse ;  /* 0x0000001020277819 */ /* 0x100fe20000001221 */
[----:B--2---:R-:W-:Y:S01]  /*4500*/  IMAD.U32 R32, R14, 0x10000, RZ ;  /* 0x000100000e207824 */ /* 0x004fe200078e00ff */
[----:B------:R-:W-:Y:S02]  /*4510*/  SHF.R.U32.HI R38, RZ, 0x10, R33 ;  /* 0x00000010ff267819 */ /* 0x000fe40000011621 */
[----:B------:R-:W-:Y:S02]  /*4520*/  SHF.R.U64 R33, R34, 0x10, R35 ;  /* 0x0000001022217819 */ /* 0x000fe40000001223 */
[----:B------:R-:W-:Y:S02]  /*4530*/  PRMT R58, R58, 0x5410, R39 ;  /* 0x000054103a3a7816 */ /* 0x000fe40000000027 */
[----:B------:R-:W-:Y:S02]  /*4540*/  PRMT R104, R104, 0x5410, R33 ;  /* 0x0000541068687816 */ /* 0x000fe40000000021 */
[----:B------:R-:W-:-:S02]  /*4550*/  SHF.R.U32.HI R35, RZ, 0x10, R35 ;  /* 0x00000010ff237819 */ /* 0x000fc40000011623 */
[----:B------:R-:W-:Y:S02]  /*4560*/  PRMT R59, R59, 0x5410, R38 ;  /* 0x000054103b3b7816 */ /* 0x000fe40000000026 */
[----:B------:R-:W-:Y:S02]  /*4570*/  LOP3.LUT R33, R13, 0xffff0000, RZ, 0xc0, !PT ;  /* 0xffff00000d217812 */ /* 0x000fe400078ec0ff */
[C---:B------:R-:W-:Y:S01]  /*4580*/  LOP3.LUT R40, R104.reuse, 0xffff0000, RZ, 0xc0, !PT ;  /* 0xffff000068287812 */ /* 0x040fe200078ec0ff */
[----:B------:R-:W-:Y:S01]  /*4590*/  IMAD.U32 R104, R104, 0x10000, RZ ;  /* 0x0001000068687824 */ /* 0x000fe200078e00ff */
[C---:B------:R-:W-:Y:S01]  /*45a0*/  LOP3.LUT R38, R58.reuse, 0xffff0000, RZ, 0xc0, !PT ;  /* 0xffff00003a267812 */ /* 0x040fe200078ec0ff */
[----:B------:R-:W-:Y:S01]  /*45b0*/  IMAD.U32 R58, R58, 0x10000, RZ ;  /* 0x000100003a3a7824 */ /* 0x000fe200078e00ff */
[----:B------:R-:W-:Y:S01]  /*45c0*/  PRMT R106, R106, 0x5410, R35 ;  /* 0x000054106a6a7816 */ /* 0x000fe20000000023 */
[C---:B------:R-:W-:Y:S01]  /*45d0*/  FMUL.FTZ R42, R33.reuse, R40 ;  /* 0x00000028212a7220 */ /* 0x040fe20000410000 */
[----:B------:R-:W-:Y:S01]  /*45e0*/  LOP3.LUT R34, R14, 0xffff0000, RZ, 0xc0, !PT ;  /* 0xffff00000e227812 */ /* 0x000fe200078ec0ff */
[-C--:B------:R-:W-:Y:S01]  /*45f0*/  FMUL.FTZ R33, R33, R38.reuse ;  /* 0x0000002621217220 */ /* 0x080fe20000410000 */
[----:B------:R-:W-:Y:S01]  /*4600*/  LOP3.LUT R11, R15, 0xffff0000, RZ, 0xc0, !PT ;  /* 0xffff00000f0b7812 */ /* 0x000fe200078ec0ff */
[----:B------:R-:W-:Y:S01]  /*4610*/  IMAD.U32 R35, R59, 0x10000, RZ ;  /* 0x000100003b237824 */ /* 0x000fe200078e00ff */
[----:B------:R-:W-:Y:S01]  /*4620*/  SHF.L.U32 R14, R15, 0x10, RZ ;  /* 0x000000100f0e7819 */ /* 0x000fe200000006ff */
[----:B------:R-:W-:Y:S01]  /*4630*/  IMAD.U32 R15, R13, 0x10000, RZ ;  /* 0x000100000d0f7824 */ /* 0x000fe200078e00ff */
[----:B------:R-:W-:Y:S01]  /*4640*/  LOP3.LUT R59, R59, 0xffff0000, RZ, 0xc0, !PT ;  /* 0xffff00003b3b7812 */ /* 0x000fe200078ec0ff */
[C---:B------:R-:W-:Y:S01]  /*4650*/  IMAD.U32 R39, R106.reuse, 0x10000, RZ ;  /* 0x000100006a277824 */ /* 0x040fe200078e00ff */
[----:B------:R-:W-:Y:S01]  /*4660*/  LOP3.LUT R106, R106, 0xffff0000, RZ, 0xc0, !PT ;  /* 0xffff00006a6a7812 */ /* 0x000fe200078ec0ff */
[C---:B------:R-:W-:Y:S01]  /*4670*/  FFMA.FTZ R42, R15.reuse, R38, -R42 ;  /* 0x000000260f2a7223 */ /* 0x040fe2000001082a */
[----:B------:R-:W-:Y:S01]  /*4680*/  FFMA.FTZ R33, R15, R40, R33 ;  /* 0x000000280f217223 */ /* 0x000fe20000010021 */
[----:B------:R-:W-:Y:S01]  /*4690*/  FMUL.FTZ R15, R34, R35 ;  /* 0x00000023220f7220 */ /* 0x000fe20000410000 */
[----:B------:R-:W-:-:S02]  /*46a0*/  IMAD.U32 R13, R12, 0x10000, RZ ;  /* 0x000100000c0d7824 */ /* 0x000fc400078e00ff */
[-C--:B------:R-:W-:Y:S01]  /*46b0*/  FMUL.FTZ R41, R34, R39.reuse ;  /* 0x0000002722297220 */ /* 0x080fe20000410000 */
[----:B------:R-:W-:Y:S01]  /*46c0*/  LOP3.LUT R12, R12, 0xffff0000, RZ, 0xc0, !PT ;  /* 0xffff00000c0c7812 */ /* 0x000fe200078ec0ff */
[C---:B------:R-:W-:Y:S01]  /*46d0*/  FFMA.FTZ R34, R32.reuse, R39, R15 ;  /* 0x0000002720227223 */ /* 0x040fe2000001000f */
[C---:B------:R-:W-:Y:S01]  /*46e0*/  FMUL.FTZ R15, R11.reuse, R106 ;  /* 0x0000006a0b0f7220 */ /* 0x040fe20000410000 */
[----:B------:R-:W-:Y:S01]  /*46f0*/  FFMA.FTZ R41, R32, R35, -R41 ;  /* 0x0000002320297223 */ /* 0x000fe20000010829 */
[-C--:B------:R-:W-:Y:S01]  /*4700*/  FMUL.FTZ R35, R11, R59.reuse ;  /* 0x0000003b0b237220 */ /* 0x080fe20000410000 */
[C---:B------:R-:W-:Y:S01]  /*4710*/  FMUL.FTZ R32, R12.reuse, R104 ;  /* 0x000000680c207220 */ /* 0x040fe20000410000 */
        /* <DEDUP_REMOVED lines=9> */
.L_x_434:
[----:B------:R-:W-:Y:S05]  /*47b0*/  BSYNC B1 ;  /* 0x0000000000017941 */ /* 0x000fea0003800000 */
.L_x_433:
[----:B--2---:R1:W-:Y:S01]  /*47c0*/  ST.E.128 desc[UR42][R36.64], R12 ;  /* 0x0000000c24007985 */ /* 0x0043e2000c101d2a */
[----:B------:R-:W-:Y:S05]  /*47d0*/  BRA `(.L_x_412) ;  /* 0x0000002000a87947 */ /* 0x000fea0003800000 */
.L_x_405:
        /* <DEDUP_REMOVED lines=15> */
[----:B------:R-:W-:Y:S01]  /*48d0*/  IADD3 R14, P2, R66, R14, RZ ;  /* 0x0000000e420e7210 */ /* 0x000fe20007f5e0ff */
[----:B------:R-:W-:Y:S01]  /*48e0*/  ULDC.64 UR4, c[0x0][0x3e8] ;  /* 0x0000fa0000047ab9 */ /* 0x000fe20000000a00 */
[----:B------:R-:W-:Y:S02]  /*48f0*/  CS2R R42, SRZ ;  /* 0x00000000002a7805 */ /* 0x000fe4000001ff00 */
[----:B------:R-:W-:Y:S02]  /*4900*/  CS2R R40, SRZ ;  /* 0x0000000000287805 */ /* 0x000fe4000001ff00 */
[----:B------:R-:W-:Y:S01]  /*4910*/  CS2R R54, SRZ ;  /* 0x0000000000367805 */ /* 0x000fe2000001ff00 */
[----:B------:R-:W-:Y:S01]  /*4920*/  IMAD.X R13, R11, 0x1, R83, P2 ;  /* 0x000000010b0d7824 */ /* 0x000fe200010e0653 */
[----:B------:R-:W-:Y:S02]  /*4930*/  IADD3 R11, P2, R70, R12, RZ ;  /* 0x0000000c460b7210 */ /* 0x000fe40007f5e0ff */
[----:B------:R-:W-:-:S03]  /*4940*/  CS2R R52, SRZ ;  /* 0x0000000000347805 */ /* 0x000fc6000001ff00 */
        /* <DEDUP_REMOVED lines=8> */
[----:B------:R-:W-:Y:S02]  /*49d0*/  CS2R R36, SRZ ;  /* 0x0000000000247805 */ /* 0x000fe4000001ff00 */
[----:B------:R-:W-:Y:S02]  /*49e0*/  CS2R R50, SRZ ;  /* 0x0000000000327805 */ /* 0x000fe4000001ff00 */
[----:B------:R-:W-:-:S05]  /*49f0*/  CS2R R48, SRZ ;  /* 0x0000000000307805 */ /* 0x000fca000001ff00 */
[----:B------:R0:W5:Y:S04]  /*4a00*/  @!P2 LDG.E.128 R40, desc[UR42][R12.64] ;  /* 0x0000002a0c28a981 */ /* 0x000168000c1e1d00 */
[----:B------:R0:W5:Y:S01]  /*4a10*/  @!P2 LDG.E.128 R52, desc[UR42][R14.64] ;  /* 0x0000002a0e34a981 */ /* 0x000162000c1e1d00 */
[----:B------:R-:W-:Y:S02]  /*4a20*/  ISETP.GE.AND P2, PT, R0, R98, PT ;  /* 0x000000620000720c */ /* 0x000fe40003f46270 */
[----:B------:R-:W-:Y:S02]  /*4a30*/  CS2R R34, SRZ ;  /* 0x0000000000227805 */ /* 0x000fe4000001ff00 */
[----:B------:R-:W-:Y:S02]  /*4a40*/  CS2R R32, SRZ ;  /* 0x0000000000207805 */ /* 0x000fe4000001ff00 */
[----:B------:R-:W-:-:S02]  /*4a50*/  CS2R R46, SRZ ;  /* 0x00000000002e7805 */ /* 0x000fc4000001ff00 */
[----:B------:R-:W-:-:S05]  /*4a60*/  CS2R R44, SRZ ;  /* 0x00000000002c7805 */ /* 0x000fca000001ff00 */
[----:B------:R0:W5:Y:S04]  /*4a70*/  @!P2 LDG.E.128 R36, desc[UR42][R12.64+0x20] ;  /* 0x0000202a0c24a981 */ /* 0x000168000c1e1d00 */
[----:B------:R0:W5:Y:S01]  /*4a80*/  @!P2 LDG.E.128 R48, desc[UR42][R14.64+0x20] ;  /* 0x0000202a0e30a981 */ /* 0x000162000c1e1d00 */
[----:B------:R-:W-:-:S13]  /*4a90*/  ISETP.GE.AND P2, PT, R3, R98, PT ;  /* 0x000000620300720c */ /* 0x000fda0003f46270 */
[----:B------:R0:W5:Y:S04]  /*4aa0*/  @!P2 LDG.E.128 R32, desc[UR42][R12.64+0x40] ;  /* 0x0000402a0c20a981 */ /* 0x000168000c1e1d00 */
[----:B------:R0:W5:Y:S02]  /*4ab0*/  @!P2 LDG.E.128 R44, desc[UR42][R14.64+0x40] ;  /* 0x0000402a0e2ca981 */ /* 0x000164000c1e1d00 */
.L_x_436:
[----:B------:R-:W-:Y:S05]  /*4ac0*/  BSYNC B1 ;  /* 0x0000000000017941 */ /* 0x000fea0003800000 */
.L_x_435:
[----:B-----5:R-:W-:Y:S01]  /*4ad0*/  IMAD.MOV.U32 R11, RZ, RZ, R34 ;  /* 0x000000ffff0b7224 */ /* 0x020fe200078e0022 */
[----:B------:R-:W-:Y:S01]  /*4ae0*/  UISETP.NE.AND UP0, UPT, UR39, 0x3, UPT ;  /* 0x000000032700788c */ /* 0x000fe2000bf05270 */
[----:B0-----:R-:W-:Y:S02]  /*4af0*/  IMAD.MOV.U32 R12, RZ, RZ, R35 ;  /* 0x000000ffff0c7224 */ /* 0x001fe400078e0023 */
[----:B------:R-:W-:Y:S02]  /*4b00*/  IMAD.MOV.U32 R13, RZ, RZ, R32 ;  /* 0x000000ffff0d7224 */ /* 0x000fe400078e0020 */
[----:B------:R-:W-:Y:S01]  /*4b10*/  IMAD.MOV.U32 R14, RZ, RZ, R39 ;  /* 0x000000ffff0e7224 */ /* 0x000fe200078e0027 */
[----:B------:R-:W-:Y:S01]  /*4b20*/  PRMT R110, R11, 0x5410, R12 ;  /* 0x000054100b6e7816 */ /* 0x000fe2000000000c */
[----:B------:R-:W-:Y:S01]  /*4b30*/  IMAD.MOV.U32 R11, RZ, RZ, R33 ;  /* 0x000000ffff0b7224 */ /* 0x000fe200078e0021 */
[----:B------:R-:W-:Y:S01]  /*4b40*/  PLOP3.LUT P2, PT, PT, PT, UP0, 0x80, 0x0 ;  /* 0x000000000000781c */ /* 0x000fe20003f4f008 */
[----:B------:R-:W-:-:S03]  /*4b50*/  IMAD.MOV.U32 R12, RZ, RZ, R38 ;  /* 0x000000ffff0c7224 */ /* 0x000fc600078e0026 */
[----:B------:R-:W-:Y:S01]  /*4b60*/  PRMT R111, R13, 0x5410, R11 ;  /* 0x000054100d6f7816 */ /* 0x000fe2000000000b */
[----:B------:R-:W-:Y:S01]  /*4b70*/  IMAD.MOV.U32 R11, RZ, RZ, R36 ;  /* 0x000000ffff0b7224 */ /* 0x000fe200078e0024 */
[----:B------:R-:W-:Y:S01]  /*4b80*/  PRMT R116, R14, 0x5410, R12 ;  /* 0x000054100e747816 */ /* 0x000fe2000000000c */
[----:B------:R-:W-:-:S05]  /*4b90*/  IMAD.MOV.U32 R12, RZ, RZ, R37 ;  /* 0x000000ffff0c7224 */ /* 0x000fca00078e0025 */
[----:B------:R-:W-:Y:S01]  /*4ba0*/  PRMT R117, R12, 0x5410, R11 ;  /* 0x000054100c757816 */ /* 0x000fe2000000000b */
[----:B------:R-:W-:Y:S02]  /*4bb0*/  IMAD.MOV.U32 R11, RZ, RZ, R42 ;  /* 0x000000ffff0b7224 */ /* 0x000fe400078e002a */
        /* <DEDUP_REMOVED lines=11> */
[----:B------:R-:W-:Y:S01]  /*4c70*/  IMAD.MOV.U32 R12, RZ, RZ, R50 ;  /* 0x000000ffff0c7224 */ /* 0x000fe200078e0032 */
[----:B------:R-:W-:-:S04]  /*4c80*/  MOV R11, R51 ;  /* 0x00000033000b7202 */ /* 0x000fc80000000f00 */
        /* <DEDUP_REMOVED lines=10> */
[----:B------:R-:W-:Y:S06]  /*4d30*/  @!P2 BRA `(.L_x_437) ;  /* 0x000000000004a947 */ /* 0x000fec0003800000 */
[----:B------:R-:W-:Y:S01]  /*4d40*/  BPT.TRAP 0x1 ;  /* 0x000000040000795c */ /* 0x000fe20000300000 */
.L_x_437:
[----:B------:R-:W-:Y:S01]  /*4d50*/  IMAD R60, R18, 0x8, R2 ;  /* 0x00000008123c7824 */ /* 0x000fe200078e0202 */
[----:B------:R-:W-:Y:S01]  /*4d60*/  SHF.L.U32 R81, R137, 0x1f, RZ ;  /* 0x0000001f89517819 */ /* 0x000fe200000006ff */
[----:B------:R-:W-:Y:S03]  /*4d70*/  BSSY B1, `(.L_x_438) ;  /* 0x0000003000017945 */ /* 0x000fe60003800000 */
[----:B------:R-:W0:Y:S02]  /*4d80*/  SYNCS.PHASECHK.TRANS64.TRYWAIT P4, [R60+URZ+0x2d890], R81 ;  /* 0x02d890513c0075a7 */ /* 0x000e24000808017f */
[----:B0-----:R-:W-:Y:S05]  /*4d90*/  @!P4 BRA `(.L_x_439) ;  /* 0x000001540024c947 */ /* 0x001fea0003800000 */
.L_x_664:
[----:B------:R-:W-:Y:S05]  /*4da0*/  BSYNC B1 ;  /* 0x0000000000017941 */ /* 0x000fea0003800000 */
.L_x_438:
[----:B------:R-:W-:-:S03]  /*4db0*/  UMOV UR4, 0xffffffff ;  /* 0xffffffff00047882 */ /* 0x000fc60000000000 */
[----:B------:R-:W-:Y:S05]  /*4dc0*/  BRA.DIV UR4, `(.L_x_440) ;  /* 0x00000156042c7947 */ /* 0x000fea000b800000 */
[----:B------:R1:W2:Y:S04]  /*4dd0*/  SHFL.IDX PT, R87, R57, RZ, 0x1e1f ;  /* 0x001e1fff39577589 */ /* 0x0002a800000e0000 */
[----:B------:R1:W3:Y:S02]  /*4de0*/  SHFL.IDX PT, R86, R56, RZ, 0x1e1f ;  /* 0x001e1fff38567589 */ /* 0x0002e400000e0000 */
.L_x_668:
[----:B------:R-:W-:Y:S05]  /*4df0*/  @P3 BRA `(.L_x_412) ;  /* 0x0000001c00203947 */ /* 0x000fea0003800000 */
[----:B------:R-:W4:Y:S01]  /*4e00*/  LDC R11, c[0x0][0x2f4] ;  /* 0x0000bd00ff0b7b82 */ /* 0x000f220000000800 */
[----:B------:R-:W-:Y:S01]  /*4e10*/  ISETP.NE.AND P3, PT, R21, RZ, PT ;  /* 0x000000ff1500720c */ /* 0x000fe20003f65270 */
[----:B------:R-:W-:Y:S01]  /*4e20*/  BSSY B1, `(.L_x_441) ;  /* 0x000007d000017945 */ /* 0x000fe20003800000 */
[----:B----4-:R-:W-:-:S11]  /*4e30*/  IMAD.IADD R103, R11, 0x1, -R99 ;  /* 0x000000010b677824 */ /* 0x010fd600078e0a63 */
[----:B------:R-:W-:Y:S05]  /*4e40*/  @!P3 BRA `(.L_x_442) ;  /* 0x0000000400e8b947 */ /* 0x000fea0003800000 */
[----:B------:R-:W-:Y:S01]  /*4e50*/  SEL R12, R99, R103, !P0 ;  /* 0x00000067630c7207 */ /* 0x000fe20004000000 */
[----:B------:R-:W-:Y:S01]  /*4e60*/  BSSY B2, `(.L_x_443) ;  /* 0x0000072000027945 */ /* 0x000fe20003800000 */
[----:B------:R-:W-:Y:S02]  /*4e70*/  ISETP.GE.AND P3, PT, R16, R98, PT ;  /* 0x000000621000720c */ /* 0x000fe40003f66270 */
[----:B------:R-:W-:-:S04]  /*4e80*/  SHF.R.S32.HI R13, RZ, 0x1f, R12 ;  /* 0x0000001fff0d7819 */ /* 0x000fc8000001140c */
[----:B------:R-:W-:-:S04]  /*4e90*/  LEA.HI R13, R13, R12, RZ, 0x4 ;  /* 0x0000000c0d0d7211 */ /* 0x000fc800078f20ff */
[----:B------:R-:W-:-:S04]  /*4ea0*/  SHF.R.S32.HI R13, RZ, 0x4, R13 ;  /* 0x00000004ff0d7819 */ /* 0x000fc8000001140d */
[----:B------:R-:W-:-:S04]  /*4eb0*/  LEA.HI.SX32 R104, R73, R13, 0x1d ;  /* 0x0000000d49687211 */ /* 0x000fc800078feaff */
[----:B------:R-:W-:-:S04]  /*4ec0*/  SHF.R.S32.HI R12, RZ, 0x1f, R104 ;  /* 0x0000001fff0c7819 */ /* 0x000fc80000011468 */
[----:B------:R-:W-:Y:S01]  /*4ed0*/  LEA.HI R12, R12, R104, RZ, 0x2 ;  /* 0x000000680c0c7211 */ /* 0x000fe200078f10ff */
[----:B------:R-:W-:-:S04]  /*4ee0*/  IMAD.SHL.U32 R104, R104, 0x8, RZ ;  /* 0x0000000868687824 */ /* 0x000fc800078e00ff */
[----:B------:R-:W-:Y:S01]  /*4ef0*/  IMAD.SHL.U32 R12, R12, 0x400, RZ ;  /* 0x000004000c0c7824 */ /* 0x000fe200078e00ff */
[----:B------:R-:W-:-:S04]  /*4f00*/  LOP3.LUT R13, R142, 0x18, R104, 0xf8, !PT ;  /* 0x000000188e0d7812 */ /* 0x000fc800078ef868 */
[----:B------:R-:W-:Y:S02]  /*4f10*/  LOP3.LUT R13, R13, R143, RZ, 0x3c, !PT ;  /* 0x0000008f0d0d7212 */ /* 0x000fe400078e3cff */
[----:B------:R-:W-:-:S04]  /*4f20*/  LOP3.LUT R12, R12, 0x7ffff000, RZ, 0xc0, !PT ;  /* 0x7ffff0000c0c7812 */ /* 0x000fc800078ec0ff */
[----:B------:R-:W-:-:S05]  /*4f30*/  IADD3 R12, R13, R12, R151 ;  /* 0x0000000c0d0c7210 */ /* 0x000fca0007ffe097 */
[C---:B-1----:R-:W-:Y:S02]  /*4f40*/  IMAD R56, R18.reuse, 0x3000, R12 ;  /* 0x0000300012387824 */ /* 0x042fe400078e020c */
[----:B------:R-:W-:Y:S02]  /*4f50*/  IMAD R12, R18, 0x3000, R96 ;  /* 0x00003000120c7824 */ /* 0x000fe400078e0260 */
[--C-:B------:R-:W-:Y:S02]  /*4f60*/  IMAD R56, R56, 0x2, R2.reuse ;  /* 0x0000000238387824 */ /* 0x100fe400078e0202 */
[----:B------:R-:W-:-:S04]  /*4f70*/  IMAD R12, R12, 0x2, R2 ;  /* 0x000000020c0c7824 */ /* 0x000fc800078e0202 */
[----:B------:R-:W1:Y:S04]  /*4f80*/  LDS.128 R56, [R56+0x15400] ;  /* 0x0154000038387984 */ /* 0x000e680000000c00 */
[----:B------:R-:W4:Y:S01]  /*4f90*/  LDS.128 R12, [R12+0x15400] ;  /* 0x015400000c0c7984 */ /* 0x000f220000000c00 */
[----:B------:R-:W-:Y:S05]  /*4fa0*/  @P3 BRA `(.L_x_444) ;  /* 0x0000000400743947 */ /* 0x000fea0003800000 */
[--C-:B------:R-:W-:Y:S02]  /*4fb0*/  SHF.R.U64 R40, R40, 0x10, R41.reuse ;  /* 0x0000001028287819 */ /* 0x100fe40000001229 */
[----:B------:R-:W-:Y:S02]  /*4fc0*/  SHF.R.U32.HI R105, RZ, 0x10, R41 ;  /* 0x00000010ff697819 */ /* 0x000fe40000011629 */
[C---:B------:R-:W-:Y:S02]  /*4fd0*/  PRMT R40, R106.reuse, 0x5432, R40 ;  /* 0x000054326a287816 */ /* 0x040fe40000000028 */
[----:B------:R-:W-:Y:S02]  /*4fe0*/  PRMT R105, R106, 0x5410, R105 ;  /* 0x000054106a697816 */ /* 0x000fe40000000069 */
[----:B------:R-:W-:Y:S02]  /*4ff0*/  SHF.R.U32.HI R106, RZ, 0x10, R53 ;  /* 0x00000010ff6a7819 */ /* 0x000fe40000011635 */
[----:B------:R-:W-:-:S02]  /*5000*/  SHF.R.U64 R41, R42, 0x10, R43 ;  /* 0x000000102a297819 */ /* 0x000fc4000000122b */
[----:B------:R-:W-:Y:S02]  /*5010*/  SHF.R.U32.HI R42, RZ, 0x10, R43 ;  /* 0x00000010ff2a7819 */ /* 0x000fe4000001162b */
[----:B------:R-:W-:Y:S02]  /*5020*/  SHF.R.U64 R43, R52, 0x10, R53 ;  /* 0x00000010342b7819 */ /* 0x000fe40000001235 */
[--C-:B------:R-:W-:Y:S02]  /*5030*/  SHF.R.U64 R52, R54, 0x10, R55.reuse ;  /* 0x0000001036347819 */ /* 0x100fe40000001237 */
[----:B------:R-:W-:Y:S01]  /*5040*/  SHF.R.U32.HI R53, RZ, 0x10, R55 ;  /* 0x00000010ff357819 */ /* 0x000fe20000011637 */
[----:B------:R-:W-:Y:S01]  /*5050*/  IMAD.U32 R55, R105, 0x10000, RZ ;  /* 0x0001000069377824 */ /* 0x000fe200078e00ff */
[C---:B------:R-:W-:Y:S02]  /*5060*/  PRMT R106, R109.reuse, 0x5432, R106 ;  /* 0x000054326d6a7816 */ /* 0x040fe4000000006a */
[----:B------:R-:W-:Y:S01]  /*5070*/  PRMT R43, R109, 0x5410, R43 ;  /* 0x000054106d2b7816 */ /* 0x000fe2000000002b */
[----:B-1----:R-:W-:Y:S01]  /*5080*/  IMAD.U32 R109, R57, 0x10000, RZ ;  /* 0x00010000396d7824 */ /* 0x002fe200078e00ff */
[----:B------:R-:W-:-:S02]  /*5090*/  PRMT R52, R108, 0x5432, R52 ;  /* 0x000054326c347816 */ /* 0x000fc40000000034 */
[----:B------:R-:W-:Y:S01]  /*50a0*/  PRMT R53, R108, 0x5410, R53 ;  /* 0x000054106c357816 */ /* 0x000fe20000000035 */
[C---:B------:R-:W-:Y:S01]  /*50b0*/  IMAD.U32 R108, R106.reuse, 0x10000, RZ ;  /* 0x000100006a6c7824 */ /* 0x040fe200078e00ff */
[C---:B------:R-:W-:Y:S02]  /*50c0*/  PRMT R41, R107.reuse, 0x5410, R41 ;  /* 0x000054106b297816 */ /* 0x040fe40000000029 */
[----:B------:R-:W-:Y:S01]  /*50d0*/  PRMT R42, R107, 0x5432, R42 ;  /* 0x000054326b2a7816 */ /* 0x000fe2000000002a */
[----:B----4-:R-:W-:Y:S02]  /*50e0*/  IMAD.U32 R107, R13, 0x10000, RZ ;  /* 0x000100000d6b7824 */ /* 0x010fe400078e00ff */
[----:B------:R-:W-:Y:S01]  /*50f0*/  FMUL.FTZ R54, R109, R108 ;  /* 0x0000006c6d367220 */ /* 0x000fe20000410000 */
[----:B------:R-:W-:Y:S02]  /*5100*/  LOP3.LUT R106, R106, 0xffff0000, RZ, 0xc0, !PT ;  /* 0xffff00006a6a7812 */ /* 0x000fe400078ec0ff */
[----:B------:R-:W-:Y:S01]  /*5110*/  LOP3.LUT R57, R57, 0xffff0000, RZ, 0xc0, !PT ;  /* 0xffff000039397812 */ /* 0x000fe200078ec0ff */
[-C--:B------:R-:W-:Y:S01]  /*5120*/  FFMA.FTZ R54, R107, R55.reuse, -R54 ;  /* 0x000000376b367223 */ /* 0x080fe20000010836 */
[----:B------:R-:W-:Y:S01]  /*5130*/  FMUL.FTZ R55, R109, R55 ;  /* 0x000000376d377220 */ /* 0x000fe20000410000 */
[----:B------:R-:W-:-:S03]  /*5140*/  LOP3.LUT R105, R105, 0xffff0000, RZ, 0xc0, !PT ;  /* 0xffff000069697812 */ /* 0x000fc600078ec0ff */
[----:B------:R-:W-:Y:S01]  /*5150*/  FFMA.FTZ R55, R107, R108, R55 ;  /* 0x0000006c6b377223 */ /* 0x000fe20000010037 */
[----:B------:R-:W-:Y:S01]  /*5160*/  LOP3.LUT R107, R13, 0xffff0000, RZ, 0xc0, !PT ;  /* 0xffff00000d6b7812 */ /* 0x000fe200078ec0ff */
[CC--:B------:R-:W-:Y:S01]  /*5170*/  FMUL.FTZ R13, R57.reuse, R106.reuse ;  /* 0x0000006a390d7220 */ /* 0x0c0fe20000410000 */
[-C--:B------:R-:W-:Y:S01]  /*5180*/  FMUL.FTZ R57, R57, R105.reuse ;  /* 0x0000006939397220 */ /* 0x080fe20000410000 */
[C---:B------:R-:W-:Y:S01]  /*5190*/  IMAD.U32 R108, R59.reuse, 0x10000, RZ ;  /* 0x000100003b6c7824 */ /* 0x040fe200078e00ff */
[----:B------:R-:W-:Y:S01]  /*51a0*/  LOP3.LUT R59, R59, 0xffff0000, RZ, 0xc0, !PT ;  /* 0xffff00003b3b7812 */ /* 0x000fe200078ec0ff */
[C---:B------:R-:W-:Y:S01]  /*51b0*/  FFMA.FTZ R13, R107.reuse, R105, -R13 ;  /* 0x000000696b0d7223 */ /* 0x040fe2000001080d */
[----:B------:R-:W-:Y:S01]  /*51c0*/  FFMA.FTZ R57, R107, R106, R57 ;  /* 0x0000006a6b397223 */ /* 0x000fe20000010039 */
[C---:B------:R-:W-:Y:S01]  /*51d0*/  IMAD.U32 R107, R53.reuse, 0x10000, RZ ;  /* 0x00010000356b7824 */ /* 0x040fe200078e00ff */
[----:B------:R-:W-:Y:S01]  /*51e0*/  LOP3.LUT R53, R53, 0xffff0000, RZ, 0xc0, !PT ;  /* 0xffff000035357812 */ /* 0x000fe200078ec0ff */
[C---:B------:R-:W-:Y:S01]  /*51f0*/  IMAD.U32 R106, R15.reuse, 0x10000, RZ ;  /* 0x000100000f6a7824 */ /* 0x040fe200078e00ff */
[----:B------:R-:W-:Y:S01]  /*5200*/  LOP3.LUT R15, R15, 0xffff0000, RZ, 0xc0, !PT ;  /* 0xffff00000f0f7812 */ /* 0x000fe200078ec0ff */
[----:B------:R-:W-:-:S02]  /*5210*/  IMAD.U32 R105, R42, 0x10000, RZ ;  /* 0x000100002a697824 */ /* 0x000fc400078e00ff */
[----:B------:R-:W-:Y:S01]  /*5220*/  FMUL.FTZ R109, R108, R107 ;  /* 0x0000006b6c6d7220 */ /* 0x000fe20000410000 */
[----:B------:R-:W-:Y:S02]  /*5230*/  LOP3.LUT R42, R42, 0xffff0000, RZ, 0xc0, !PT ;  /* 0xffff00002a2a7812 */ /* 0x000fe400078ec0ff */
[----:B------:R-:W-:Y:S01]  /*5240*/  F2FP.BF16.F32.PACK_AB R13, R13, R54 ;  /* 0x000000360d0d723e */ /* 0x000fe200000010ff */
[-C--:B------:R-:W-:Y:S01]  /*5250*/  FFMA.FTZ R109, R106, R105.reuse, -R109 ;  /* 0x000000696a6d7223 */ /* 0x080fe2000001086d */
[----:B------:R-:W-:Y:S01]  /*5260*/  FMUL.FTZ R105, R108, R105 ;  /* 0x000000696c697220 */ /* 0x000fe20000410000 */
[----:B------:R-:W-:Y:S01]  /*5270*/  F2FP.BF16.F32.PACK_AB R57, R57, R55 ;  /* 0x000000373939723e */ /* 0x000fe200000010ff */
[----:B------:R-:W-:Y:S02]  /*5280*/  IMAD.U32 R54, R56, 0x10000, RZ ;  /* 0x0001000038367824 */ /* 0x000fe400078e00ff */
[----:B------:R-:W-:Y:S01]  /*5290*/  FFMA.FTZ R106, R106, R107, R105 ;  /* 0x0000006b6a6a7223 */ /* 0x000fe20000010069 */
[----:B------:R-:W-:Y:S01]  /*52a0*/  FMUL.FTZ R105, R59, R53 ;  /* 0x000000353b697220 */ /* 0x000fe20000410000 */
[C---:B------:R-:W-:Y:S01]  /*52b0*/  IMAD.U32 R55, R40.reuse, 0x10000, RZ ;  /* 0x0001000028377824 */ /* 0x040fe200078e00ff */
[----:B------:R-:W-:-:S02]  /*52c0*/  LOP3.LUT R40, R40, 0xffff0000, RZ, 0xc0, !PT ;  /* 0xffff000028287812 */ /* 0x000fc400078ec0ff */
[-C--:B------:R-:W-:Y:S01]  /*52d0*/  FFMA.FTZ R105, R15, R42.reuse, -R105 ;  /* 0x0000002a0f697223 */ /* 0x080fe20000010869 */
[----:B------:R-:W-:-:S04]  /*52e0*/  FMUL.FTZ R42, R59, R42 ;  /* 0x0000002a3b2a7220 */ /* 0x000fc80000410000 */
[----:B------:R-:W-:Y:S01]  /*52f0*/  FFMA.FTZ R42, R15, R53, R42 ;  /* 0x000000350f2a7223 */ /* 0x000fe2000001002a */
[C---:B------:R-:W-:Y:S01]  /*5300*/  IMAD.U32 R53, R43.reuse, 0x10000, RZ ;  /* 0x000100002b357824 */ /* 0x040fe200078e00ff */
[----:B------:R-:W-:Y:S01]  /*5310*/  LOP3.LUT R43, R43, 0xffff0000, RZ, 0xc0, !PT ;  /* 0xffff00002b2b7812 */ /* 0x000fe200078ec0ff */
[----:B------:R-:W-:Y:S01]  /*5320*/  IMAD.U32 R15, R12, 0x10000, RZ ;  /* 0x000100000c0f7824 */ /* 0x000fe200078e00ff */
[----:B------:R-:W-:Y:S01]  /*5330*/  F2FP.BF16.F32.PACK_AB R105, R105, R109 ;  /* 0x0000006d6969723e */ /* 0x000fe200000010ff */
[C---:B------:R-:W-:Y:S01]  /*5340*/  FMUL.FTZ R59, R54.reuse, R53 ;  /* 0x00000035363b7220 */ /* 0x040fe20000410000 */
[-C--:B------:R-:W-:Y:S01]  /*5350*/  FMUL.FTZ R54, R54, R55.reuse ;  /* 0x0000003736367220 */ /* 0x080fe20000410000 */
[----:B------:R-:W-:Y:S02]  /*5360*/  F2FP.BF16.F32.PACK_AB R42, R42, R106 ;  /* 0x0000006a2a2a723e */ /* 0x000fe400000010ff */
[C---:B------:R-:W-:Y:S01]  /*5370*/  FFMA.FTZ R59, R15.reuse, R55, -R59 ;  /* 0x000000370f3b7223 */ /* 0x040fe2000001083b */
[----:B------:R-:W-:Y:S01]  /*5380*/  FFMA.FTZ R54, R15, R53, R54 ;  /* 0x000000350f367223 */ /* 0x000fe20000010036 */
[----:B------:R-:W-:Y:S01]  /*5390*/  LOP3.LUT R15, R56, 0xffff0000, RZ, 0xc0, !PT ;  /* 0xffff0000380f7812 */ /* 0x000fe200078ec0ff */
[----:B------:R-:W-:Y:S01]  /*53a0*/  IMAD.U32 R56, R58, 0x10000, RZ ;  /* 0x000100003a387824 */ /* 0x000fe200078e00ff */
[----:B------:R-:W-:-:S03]  /*53b0*/  LOP3.LUT R53, R12, 0xffff0000, RZ, 0xc0, !PT ;  /* 0xffff00000c357812 */ /* 0x000fc600078ec0ff */
[C---:B------:R-:W-:Y:S01]  /*53c0*/  FMUL.FTZ R12, R15.reuse, R43 ;  /* 0x0000002b0f0c7220 */ /* 0x040fe20000410000 */
[----:B------:R-:W-:-:S03]  /*53d0*/  FMUL.FTZ R15, R15, R40 ;  /* 0x000000280f0f7220 */ /* 0x000fc60000410000 */
[C---:B------:R-:W-:Y:S01]  /*53e0*/  FFMA.FTZ R12, R53.reuse, R40, -R12 ;  /* 0x00000028350c7223 */ /* 0x040fe2000001080c */
[----:B------:R-:W-:Y:S01]  /*53f0*/  FFMA.FTZ R15, R53, R43, R15 ;  /* 0x0000002b350f7223 */ /* 0x000fe2000001000f */
[C---:B------:R-:W-:Y:S01]  /*5400*/  SHF.L.U32 R43, R52.reuse, 0x10, RZ ;  /* 0x00000010342b7819 */ /* 0x040fe200000006ff */
[C---:B------:R-:W-:Y:S01]  /*5410*/  IMAD.U32 R53, R41.reuse, 0x10000, RZ ;  /* 0x0001000029357824 */ /* 0x040fe200078e00ff */
[----:B------:R-:W-:Y:S01]  /*5420*/  LOP3.LUT R52, R52, 0xffff0000, RZ, 0xc0, !PT ;  /* 0xffff000034347812 */ /* 0x000fe200078ec0ff */
[----:B------:R-:W-:Y:S01]  /*5430*/  IMAD.U32 R40, R14, 0x10000, RZ ;  /* 0x000100000e287824 */ /* 0x000fe200078e00ff */
[----:B------:R-:W-:Y:S01]  /*5440*/  LOP3.LUT R41, R41, 0xffff0000, RZ, 0xc0, !PT ;  /* 0xffff000029297812 */ /* 0x000fe200078ec0ff */
[C---:B------:R-:W-:Y:S01]  /*5450*/  FMUL.FTZ R55, R56.reuse, R43 ;  /* 0x0000002b38377220 */ /* 0x040fe20000410000 */
[-C--:B------:R-:W-:Y:S01]  /*5460*/  FMUL.FTZ R56, R56, R53.reuse ;  /* 0x0000003538387220 */ /* 0x080fe20000410000 */
[----:B------:R-:W-:Y:S02]  /*5470*/  LOP3.LUT R14, R14, 0xffff0000, RZ, 0xc0, !PT ;  /* 0xffff00000e0e7812 */ /* 0x000fe400078ec0ff */
[C---:B------:R-:W-:Y:S01]  /*5480*/  FFMA.FTZ R55, R40.reuse, R53, -R55 ;  /* 0x0000003528377223 */ /* 0x040fe20000010837 */
[----:B------:R-:W-:Y:S01]  /*5490*/  FFMA.FTZ R56, R40, R43, R56 ;  /* 0x0000002b28387223 */ /* 0x000fe20000010038 */
[----:B------:R-:W-:-:S02]  /*54a0*/  LOP3.LUT R40, R58, 0xffff0000, RZ, 0xc0, !PT ;  /* 0xffff00003a287812 */ /* 0x000fc400078ec0ff */
[----:B------:R-:W-:Y:S02]  /*54b0*/  F2FP.BF16.F32.PACK_AB R15, R15, R54 ;  /* 0x000000360f0f723e */ /* 0x000fe400000010ff */
[----:B------:R-:W-:Y:S01]  /*54c0*/  F2FP.BF16.F32.PACK_AB R12, R12, R59 ;  /* 0x0000003b0c0c723e */ /* 0x000fe200000010ff */
[CC--:B------:R-:W-:Y:S01]  /*54d0*/  FMUL.FTZ R43, R40.reuse, R52.reuse ;  /* 0x00000034282b7220 */ /* 0x0c0fe20000410000 */
[-C--:B------:R-:W-:Y:S01]  /*54e0*/  FMUL.FTZ R40, R40, R41.reuse ;  /* 0x0000002928287220 */ /* 0x080fe20000410000 */
[----:B------:R-:W-:Y:S02]  /*54f0*/  IMAD.MOV.U32 R59, RZ, RZ, R42 ;  /* 0x000000ffff3b7224 */ /* 0x000fe400078e002a */
[C---:B------:R-:W-:Y:S01]  /*5500*/  FFMA.FTZ R43, R14.reuse, R41, -R43 ;  /* 0x000000290e2b7223 */ /* 0x040fe2000001082b */
[----:B------:R-:W-:-:S04]  /*5510*/  FFMA.FTZ R40, R14, R52, R40 ;  /* 0x000000340e287223 */ /* 0x000fc80000010028 */
[----:B------:R-:W-:Y:S02]  /*5520*/  F2FP.BF16.F32.PACK_AB R43, R43, R55 ;  /* 0x000000372b2b723e */ /* 0x000fe400000010ff */
[----:B------:R-:W-:Y:S01]  /*5530*/  F2FP.BF16.F32.PACK_AB R40, R40, R56 ;  /* 0x000000382828723e */ /* 0x000fe200000010ff */
[----:B------:R-:W-:Y:S02]  /*5540*/  IMAD.MOV.U32 R56, RZ, RZ, R15 ;  /* 0x000000ffff387224 */ /* 0x000fe400078e000f */
[----:B------:R-:W-:Y:S02]  /*5550*/  IMAD.MOV.U32 R14, RZ, RZ, R43 ;  /* 0x000000ffff0e7224 */ /* 0x000fe400078e002b */
[----:B------:R-:W-:Y:S02]  /*5560*/  IMAD.MOV.U32 R15, RZ, RZ, R105 ;  /* 0x000000ffff0f7224 */ /* 0x000fe400078e0069 */
[----:B------:R-:W-:-:S07]  /*5570*/  IMAD.MOV.U32 R58, RZ, RZ, R40 ;  /* 0x000000ffff3a7224 */ /* 0x000fce00078e0028 */
.L_x_444:
[----:B------:R-:W-:Y:S05]  /*5580*/  BSYNC B2 ;  /* 0x0000000000027941 */ /* 0x000fea0003800000 */
.L_x_443:
[----:B---3--:R-:W-:-:S04]  /*5590*/  LEA R40, P3, R8, R86, 0x1 ;  /* 0x0000005608287211 */ /* 0x008fc800078608ff */
[----:B--2---:R-:W-:Y:S02]  /*55a0*/  LEA.HI.X R41, R8, R87, R93, 0x1, P3 ;  /* 0x0000005708297211 */ /* 0x004fe400018f0c5d */
[----:B------:R-:W-:-:S03]  /*55b0*/  ISETP.GE.AND P3, PT, R104, R11, PT ;  /* 0x0000000b6800720c */ /* 0x000fc60003f66270 */
[----:B----4-:R2:W-:Y:S10]  /*55c0*/  ST.E.128 desc[UR42][R40.64], R12 ;  /* 0x0000000c28007985 */ /* 0x0105f4000c101d2a */
[----:B--2---:R-:W-:-:S05]  /*55d0*/  @!P3 IMAD.WIDE R12, R104, 0x2, R86 ;  /* 0x00000002680cb825 */ /* 0x004fca00078e0256 */
[----:B-1----:R4:W-:Y:S02]  /*55e0*/  @!P3 ST.E.128 desc[UR42][R12.64], R56 ;  /* 0x000000380c00b985 */ /* 0x0029e4000c101d2a */
.L_x_442:
[----:B------:R-:W-:Y:S05]  /*55f0*/  BSYNC B1 ;  /* 0x0000000000017941 */ /* 0x000fea0003800000 */
.L_x_441:
[----:B------:R-:W-:Y:S01]  /*5600*/  ISETP.NE.AND P3, PT, R28, RZ, PT ;  /* 0x000000ff1c00720c */ /* 0x000fe20003f65270 */
[----:B------:R-:W-:-:S12]  /*5610*/  BSSY B1, `(.L_x_445) ;  /* 0x000007b000017945 */ /* 0x000fd80003800000 */
[----:B------:R-:W-:Y:S05]  /*5620*/  @!P3 BRA `(.L_x_446) ;  /* 0x0000000400e4b947 */ /* 0x000fea0003800000 */
[----:B------:R-:W-:Y:S01]  /*5630*/  LOP3.LUT P4, RZ, R23, 0x1, RZ, 0xc0, !PT ;  /* 0x0000000117ff7812 */ /* 0x000fe2000788c0ff */
[----:B------:R-:W-:Y:S01]  /*5640*/  BSSY B2, `(.L_x_447) ;  /* 0x0000071000027945 */ /* 0x000fe20003800000 */
[----:B------:R-:W-:Y:S02]  /*5650*/  ISETP.GE.AND P3, PT, R0, R98, PT ;  /* 0x000000620000720c */ /* 0x000fe40003f66270 */
[----:B----4-:R-:W-:-:S04]  /*5660*/  SEL R12, R99, R103, !P4 ;  /* 0x00000067630c7207 */ /* 0x010fc80006000000 */
        /* <DEDUP_REMOVED lines=12> */
[C---:B------:R-:W-:Y:S02]  /*5730*/  IMAD R40, R18.reuse, 0x3000, R12 ;  /* 0x0000300012287824 */ /* 0x040fe400078e020c */
[----:B------:R-:W-:Y:S02]  /*5740*/  IMAD R12, R18, 0x3000, R95 ;  /* 0x00003000120c7824 */ /* 0x000fe400078e025f */
[--C-:B------:R-:W-:Y:S02]  /*5750*/  IMAD R40, R40, 0x2, R2.reuse ;  /* 0x0000000228287824 */ /* 0x100fe400078e0202 */
[----:B------:R-:W-:-:S04]  /*5760*/  IMAD R12, R12, 0x2, R2 ;  /* 0x000000020c0c7824 */ /* 0x000fc800078e0202 */
[----:B------:R-:W4:Y:S04]  /*5770*/  LDS.128 R40, [R40+0x15400] ;  /* 0x0154000028287984 */ /* 0x000f280000000c00 */
[----:B------:R-:W0:Y:S01]  /*5780*/  LDS.128 R12, [R12+0x15400] ;  /* 0x015400000c0c7984 */ /* 0x000e220000000c00 */
[----:B------:R-:W-:Y:S05]  /*5790*/  @P3 BRA `(.L_x_448) ;  /* 0x00000004006c3947 */ /* 0x000fea0003800000 */
[----:B------:R-:W-:Y:S01]  /*57a0*/  SHF.R.U32.HI R54, RZ, 0x10, R49 ;  /* 0x00000010ff367819 */ /* 0x000fe20000011631 */
[----:B-1--4-:R-:W-:Y:S01]  /*57b0*/  IMAD.U32 R57, R41, 0x10000, RZ ;  /* 0x0001000029397824 */ /* 0x012fe200078e00ff */
[--C-:B------:R-:W-:Y:S01]  /*57c0*/  SHF.R.U64 R36, R36, 0x10, R37.reuse ;  /* 0x0000001024247819 */ /* 0x100fe20000001225 */
[----:B0-----:R-:W-:Y:S01]  /*57d0*/  IMAD.U32 R55, R13, 0x10000, RZ ;  /* 0x000100000d377824 */ /* 0x001fe200078e00ff */
[----:B------:R-:W-:Y:S02]  /*57e0*/  SHF.R.U32.HI R37, RZ, 0x10, R37 ;  /* 0x00000010ff257819 */ /* 0x000fe40000011625 */
[----:B------:R-:W-:Y:S02]  /*57f0*/  PRMT R54, R115, 0x5410, R54 ;  /* 0x0000541073367816 */ /* 0x000fe40000000036 */
[----:B------:R-:W-:Y:S02]  /*5800*/  SHF.R.U64 R38, R38, 0x10, R39 ;  /* 0x0000001026267819 */ /* 0x000fe40000001227 */
[----:B------:R-:W-:Y:S01]  /*5810*/  PRMT R37, R117, 0x5410, R37 ;  /* 0x0000541075257816 */ /* 0x000fe20000000025 */
[----:B------:R-:W-:Y:S01]  /*5820*/  IMAD.U32 R56, R54, 0x10000, RZ ;  /* 0x0001000036387824 */ /* 0x000fe200078e00ff */
[----:B------:R-:W-:-:S02]  /*5830*/  SHF.R.U32.HI R53, RZ, 0x10, R39 ;  /* 0x00000010ff357819 */ /* 0x000fc40000011627 */
[----:B------:R-:W-:Y:S02]  /*5840*/  SHF.R.U64 R39, R48, 0x10, R49 ;  /* 0x0000001030277819 */ /* 0x000fe40000001231 */
[--C-:B------:R-:W-:Y:S02]  /*5850*/  SHF.R.U64 R48, R50, 0x10, R51.reuse ;  /* 0x0000001032307819 */ /* 0x100fe40000001233 */
[C---:B------:R-:W-:Y:S02]  /*5860*/  PRMT R49, R116.reuse, 0x5432, R38 ;  /* 0x0000543274317816 */ /* 0x040fe40000000026 */
[----:B------:R-:W-:Y:S01]  /*5870*/  SHF.R.U32.HI R50, RZ, 0x10, R51 ;  /* 0x00000010ff327819 */ /* 0x000fe20000011633 */
[----:B------:R-:W-:Y:S01]  /*5880*/  IMAD.U32 R51, R37, 0x10000, RZ ;  /* 0x0001000025337824 */ /* 0x000fe200078e00ff */
[----:B------:R-:W-:Y:S01]  /*5890*/  PRMT R38, R116, 0x5410, R53 ;  /* 0x0000541074267816 */ /* 0x000fe20000000035 */
[----:B------:R-:W-:Y:S01]  /*58a0*/  FMUL.FTZ R53, R57, R56 ;  /* 0x0000003839357220 */ /* 0x000fe20000410000 */
[----:B------:R-:W-:-:S02]  /*58b0*/  LOP3.LUT R54, R54, 0xffff0000, RZ, 0xc0, !PT ;  /* 0xffff000036367812 */ /* 0x000fc400078ec0ff */
[----:B------:R-:W-:Y:S01]  /*58c0*/  LOP3.LUT R41, R41, 0xffff0000, RZ, 0xc0, !PT ;  /* 0xffff000029297812 */ /* 0x000fe200078ec0ff */
[-C--:B------:R-:W-:Y:S01]  /*58d0*/  FFMA.FTZ R53, R55, R51.reuse, -R53 ;  /* 0x0000003337357223 */ /* 0x080fe20000010835 */
[----:B------:R-:W-:Y:S01]  /*58e0*/  FMUL.FTZ R51, R57, R51 ;  /* 0x0000003339337220 */ /* 0x000fe20000410000 */
[----:B------:R-:W-:Y:S01]  /*58f0*/  LOP3.LUT R37, R37, 0xffff0000, RZ, 0xc0, !PT ;  /* 0xffff000025257812 */ /* 0x000fe200078ec0ff */
[----:B------:R-:W-:Y:S01]  /*5900*/  IMAD.U32 R57, R43, 0x10000, RZ ;  /* 0x000100002b397824 */ /* 0x000fe200078e00ff */
[----:B------:R-:W-:Y:S01]  /*5910*/  PRMT R50, R114, 0x5410, R50 ;  /* 0x0000541072327816 */ /* 0x000fe20000000032 */
[----:B------:R-:W-:Y:S01]  /*5920*/  FFMA.FTZ R51, R55, R56, R51 ;  /* 0x0000003837337223 */ /* 0x000fe20000010033 */
[----:B------:R-:W-:Y:S01]  /*5930*/  LOP3.LUT R55, R13, 0xffff0000, RZ, 0xc0, !PT ;  /* 0xffff00000d377812 */ /* 0x000fe200078ec0ff */
[----:B------:R-:W-:Y:S01]  /*5940*/  FMUL.FTZ R13, R41, R54 ;  /* 0x00000036290d7220 */ /* 0x000fe20000410000 */
[----:B------:R-:W-:Y:S01]  /*5950*/  LOP3.LUT R43, R43, 0xffff0000, RZ, 0xc0, !PT ;  /* 0xffff00002b2b7812 */ /* 0x000fe200078ec0ff */
[C---:B------:R-:W-:Y:S01]  /*5960*/  IMAD.U32 R56, R50.reuse, 0x10000, RZ ;  /* 0x0001000032387824 */ /* 0x040fe200078e00ff */
[----:B------:R-:W-:Y:S01]  /*5970*/  LOP3.LUT R50, R50, 0xffff0000, RZ, 0xc0, !PT ;  /* 0xffff000032327812 */ /* 0x000fe200078ec0ff */
[-C--:B------:R-:W-:Y:S01]  /*5980*/  FFMA.FTZ R13, R55, R37.reuse, -R13 ;  /* 0x00000025370d7223 */ /* 0x080fe2000001080d */
[----:B------:R-:W-:Y:S01]  /*5990*/  FMUL.FTZ R37, R41, R37 ;  /* 0x0000002529257220 */ /* 0x000fe20000410000 */
[----:B------:R-:W-:Y:S01]  /*59a0*/  FMUL.FTZ R41, R57, R56 ;  /* 0x0000003839297220 */ /* 0x000fe20000410000 */
[----:B------:R-:W-:-:S02]  /*59b0*/  PRMT R39, R115, 0x5432, R39 ;  /* 0x0000543273277816 */ /* 0x000fc40000000027 */
[----:B------:R-:W-:Y:S01]  /*59c0*/  FFMA.FTZ R37, R55, R54, R37 ;  /* 0x0000003637257223 */ /* 0x000fe20000010025 */
[C---:B------:R-:W-:Y:S01]  /*59d0*/  IMAD.U32 R55, R15.reuse, 0x10000, RZ ;  /* 0x000100000f377824 */ /* 0x040fe200078e00ff */
[----:B------:R-:W-:Y:S01]  /*59e0*/  LOP3.LUT R15, R15, 0xffff0000, RZ, 0xc0, !PT ;  /* 0xffff00000f0f7812 */ /* 0x000fe200078ec0ff */
[C---:B------:R-:W-:Y:S01]  /*59f0*/  IMAD.U32 R54, R38.reuse, 0x10000, RZ ;  /* 0x0001000026367824 */ /* 0x040fe200078e00ff */
[----:B------:R-:W-:Y:S02]  /*5a00*/  LOP3.LUT R38, R38, 0xffff0000, RZ, 0xc0, !PT ;  /* 0xffff000026267812 */ /* 0x000fe400078ec0ff */
[----:B------:R-:W-:Y:S01]  /*5a10*/  PRMT R36, R117, 0x5432, R36 ;  /* 0x0000543275247816 */ /* 0x000fe20000000024 */
[-C--:B------:R-:W-:Y:S01]  /*5a20*/  FFMA.FTZ R41, R55, R54.reuse, -R41 ;  /* 0x0000003637297223 */ /* 0x080fe20000010829 */
[----:B------:R-:W-:Y:S01]  /*5a30*/  FMUL.FTZ R54, R57, R54 ;  /* 0x0000003639367220 */ /* 0x000fe20000410000 */
[----:B------:R-:W-:Y:S02]  /*5a40*/  F2FP.BF16.F32.PACK_AB R37, R37, R51 ;  /* 0x000000332525723e */ /* 0x000fe400000010ff */
[----:B------:R-:W-:Y:S01]  /*5a50*/  PRMT R48, R114, 0x5432, R48 ;  /* 0x0000543272307816 */ /* 0x000fe20000000030 */
[----:B------:R-:W-:Y:S01]  /*5a60*/  FFMA.FTZ R54, R55, R56, R54 ;  /* 0x0000003837367223 */ /* 0x000fe20000010036 */
[----:B------:R-:W-:Y:S01]  /*5a70*/  FMUL.FTZ R55, R43, R50 ;  /* 0x000000322b377220 */ /* 0x000fe20000410000 */
[----:B------:R-:W-:-:S03]  /*5a80*/  F2FP.BF16.F32.PACK_AB R13, R13, R53 ;  /* 0x000000350d0d723e */ /* 0x000fc600000010ff */
[-C--:B------:R-:W-:Y:S01]  /*5a90*/  FFMA.FTZ R55, R15, R38.reuse, -R55 ;  /* 0x000000260f377223 */ /* 0x080fe20000010837 */
[----:B------:R-:W-:Y:S01]  /*5aa0*/  FMUL.FTZ R38, R43, R38 ;  /* 0x000000262b267220 */ /* 0x000fe20000410000 */
[----:B------:R-:W-:-:S03]  /*5ab0*/  IMAD.U32 R43, R40, 0x10000, RZ ;  /* 0x00010000282b7824 */ /* 0x000fc600078e00ff */
[----:B------:R-:W-:Y:S01]  /*5ac0*/  F2FP.BF16.F32.PACK_AB R55, R55, R41 ;  /* 0x000000293737723e */ /* 0x000fe200000010ff */
[----:B------:R-:W-:Y:S01]  /*5ad0*/  FFMA.FTZ R38, R15, R50, R38 ;  /* 0x000000320f267223 */ /* 0x000fe20000010026 */
[C---:B------:R-:W-:Y:S01]  /*5ae0*/  IMAD.U32 R41, R39.reuse, 0x10000, RZ ;  /* 0x0001000027297824 */ /* 0x040fe200078e00ff */
[----:B------:R-:W-:Y:S01]  /*5af0*/  LOP3.LUT R39, R39, 0xffff0000, RZ, 0xc0, !PT ;  /* 0xffff000027277812 */ /* 0x000fe200078ec0ff */
[C---:B------:R-:W-:Y:S01]  /*5b00*/  IMAD.U32 R50, R36.reuse, 0x10000, RZ ;  /* 0x0001000024327824 */ /* 0x040fe200078e00ff */
[----:B------:R-:W-:Y:S01]  /*5b10*/  LOP3.LUT R36, R36, 0xffff0000, RZ, 0xc0, !PT ;  /* 0xffff000024247812 */ /* 0x000fe200078ec0ff */
[C---:B------:R-:W-:Y:S01]  /*5b20*/  FMUL.FTZ R51, R43.reuse, R41 ;  /* 0x000000292b337220 */ /* 0x040fe20000410000 */
[----:B------:R-:W-:Y:S02]  /*5b30*/  IMAD.U32 R15, R12, 0x10000, RZ ;  /* 0x000100000c0f7824 */ /* 0x000fe400078e00ff */
[----:B------:R-:W-:Y:S01]  /*5b40*/  FMUL.FTZ R43, R43, R50 ;  /* 0x000000322b2b7220 */ /* 0x000fe20000410000 */
[----:B------:R-:W-:Y:S01]  /*5b50*/  F2FP.BF16.F32.PACK_AB R38, R38, R54 ;  /* 0x000000362626723e */ /* 0x000fe200000010ff */
[----:B------:R-:W-:-:S02]  /*5b60*/  FFMA.FTZ R51, R15, R50, -R51 ;  /* 0x000000320f337223 */ /* 0x000fc40000010833 */
        /* <DEDUP_REMOVED lines=8> */
[----:B------:R-:W-:Y:S01]  /*5bf0*/  IMAD.U32 R39, R48, 0x10000, RZ ;  /* 0x0001000030277824 */ /* 0x000fe200078e00ff */
[C---:B------:R-:W-:Y:S01]  /*5c00*/  SHF.L.U32 R40, R49.reuse, 0x10, RZ ;  /* 0x0000001031287819 */ /* 0x040fe200000006ff */
[----:B------:R-:W-:Y:S01]  /*5c10*/  IMAD.U32 R36, R14, 0x10000, RZ ;  /* 0x000100000e247824 */ /* 0x000fe200078e00ff */
[----:B------:R-:W-:Y:S01]  /*5c20*/  LOP3.LUT R49, R49, 0xffff0000, RZ, 0xc0, !PT ;  /* 0xffff000031317812 */ /* 0x000fe200078ec0ff */
[----:B------:R-:W-:Y:S01]  /*5c30*/  FMUL.FTZ R41, R50, R39 ;  /* 0x0000002732297220 */ /* 0x000fe20000410000 */
[----:B------:R-:W-:Y:S01]  /*5c40*/  LOP3.LUT R14, R14, 0xffff0000, RZ, 0xc0, !PT ;  /* 0xffff00000e0e7812 */ /* 0x000fe200078ec0ff */
[-C--:B------:R-:W-:Y:S01]  /*5c50*/  FMUL.FTZ R50, R50, R40.reuse ;  /* 0x0000002832327220 */ /* 0x080fe20000410000 */
[----:B------:R-:W-:Y:S01]  /*5c60*/  F2FP.BF16.F32.PACK_AB R12, R12, R51 ;  /* 0x000000330c0c723e */ /* 0x000fe200000010ff */
[----:B------:R-:W-:-:S02]  /*5c70*/  FFMA.FTZ R41, R36, R40, -R41 ;  /* 0x0000002824297223 */ /* 0x000fc40000010829 */
[----:B------:R-:W-:Y:S01]  /*5c80*/  FFMA.FTZ R50, R36, R39, R50 ;  /* 0x0000002724327223 */ /* 0x000fe20000010032 */
[----:B------:R-:W-:Y:S02]  /*5c90*/  LOP3.LUT R36, R42, 0xffff0000, RZ, 0xc0, !PT ;  /* 0xffff00002a247812 */ /* 0x000fe400078ec0ff */
[----:B------:R-:W-:-:S03]  /*5ca0*/  LOP3.LUT R39, R48, 0xffff0000, RZ, 0xc0, !PT ;  /* 0xffff000030277812 */ /* 0x000fc600078ec0ff */
[C---:B------:R-:W-:Y:S02]  /*5cb0*/  FMUL.FTZ R40, R36.reuse, R49 ;  /* 0x0000003124287220 */ /* 0x040fe40000410000 */
[-C--:B------:R-:W-:Y:S02]  /*5cc0*/  FMUL.FTZ R53, R36, R39.reuse ;  /* 0x0000002724357220 */ /* 0x080fe40000410000 */
[C---:B------:R-:W-:Y:S01]  /*5cd0*/  FFMA.FTZ R39, R14.reuse, R39, R40 ;  /* 0x000000270e277223 */ /* 0x040fe20000010028 */
[----:B------:R-:W-:Y:S01]  /*5ce0*/  F2FP.BF16.F32.PACK_AB R40, R15, R43 ;  /* 0x0000002b0f28723e */ /* 0x000fe200000010ff */
[----:B------:R-:W-:Y:S01]  /*5cf0*/  FFMA.FTZ R36, R14, R49, -R53 ;  /* 0x000000310e247223 */ /* 0x000fe20000010835 */
[----:B------:R-:W-:Y:S02]  /*5d00*/  IMAD.MOV.U32 R15, RZ, RZ, R55 ;  /* 0x000000ffff0f7224 */ /* 0x000fe400078e0037 */
[----:B------:R-:W-:Y:S01]  /*5d10*/  F2FP.BF16.F32.PACK_AB R42, R39, R50 ;  /* 0x00000032272a723e */ /* 0x000fe200000010ff */
[----:B------:R-:W-:Y:S01]  /*5d20*/  IMAD.MOV.U32 R43, RZ, RZ, R38 ;  /* 0x000000ffff2b7224 */ /* 0x000fe200078e0026 */
[----:B------:R-:W-:Y:S01]  /*5d30*/  F2FP.BF16.F32.PACK_AB R14, R36, R41 ;  /* 0x00000029240e723e */ /* 0x000fe200000010ff */
[----:B------:R-:W-:-:S07]  /*5d40*/  IMAD.MOV.U32 R41, RZ, RZ, R37 ;  /* 0x000000ffff297224 */ /* 0x000fce00078e0025 */
.L_x_448:
[----:B------:R-:W-:Y:S05]  /*5d50*/  BSYNC B2 ;  /* 0x0000000000027941 */ /* 0x000fea0003800000 */
.L_x_447:
[----:B---3--:R-:W-:-:S04]  /*5d60*/  LEA R36, P3, R9, R86, 0x1 ;  /* 0x0000005609247211 */ /* 0x008fc800078608ff */
[----:B--2---:R-:W-:Y:S02]  /*5d70*/  LEA.HI.X R37, R9, R87, R92, 0x1, P3 ;  /* 0x0000005709257211 */ /* 0x004fe400018f0c5c */
[----:B------:R-:W-:-:S03]  /*5d80*/  ISETP.GE.AND P3, PT, R52, R11, PT ;  /* 0x0000000b3400720c */ /* 0x000fc60003f66270 */
[----:B0-----:R0:W-:Y:S10]  /*5d90*/  ST.E.128 desc[UR42][R36.64], R12 ;  /* 0x0000000c24007985 */ /* 0x0011f4000c101d2a */
[----:B------:R-:W-:-:S05]  /*5da0*/  @!P3 IMAD.WIDE R38, R52, 0x2, R86 ;  /* 0x000000023426b825 */ /* 0x000fca00078e0256 */
[----:B----4-:R0:W-:Y:S02]  /*5db0*/  @!P3 ST.E.128 desc[UR42][R38.64], R40 ;  /* 0x000000282600b985 */ /* 0x0101e4000c101d2a */
.L_x_446:
[----:B------:R-:W-:Y:S05]  /*5dc0*/  BSYNC B1 ;  /* 0x0000000000017941 */ /* 0x000fea0003800000 */
.L_x_445:
[----:B------:R-:W-:-:S13]  /*5dd0*/  ISETP.NE.AND P3, PT, R31, RZ, PT ;  /* 0x000000ff1f00720c */ /* 0x000fda0003f65270 */
[----:B------:R-:W-:Y:S05]  /*5de0*/  @!P3 BRA `(.L_x_412) ;  /* 0x0000000c0024b947 */ /* 0x000fea0003800000 */
[----:B------:R-:W-:Y:S01]  /*5df0*/  LOP3.LUT P4, RZ, R23, 0x2, RZ, 0xc0, !PT ;  /* 0x0000000217ff7812 */ /* 0x000fe2000788c0ff */
[----:B------:R-:W-:Y:S01]  /*5e00*/  BSSY B1, `(.L_x_449) ;  /* 0x0000075000017945 */ /* 0x000fe20003800000 */
[C---:B0--3--:R-:W-:Y:S02]  /*5e10*/  LEA R40, P3, R10.reuse, R86, 0x1 ;  /* 0x000000560a287211 */ /* 0x049fe400078608ff */
[----:B------:R-:W-:Y:S02]  /*5e20*/  SEL R103, R99, R103, !P4 ;  /* 0x0000006763677207 */ /* 0x000fe40006000000 */
[----:B--2---:R-:W-:Y:S02]  /*5e30*/  LEA.HI.X R41, R10, R87, R91, 0x1, P3 ;  /* 0x000000570a297211 */ /* 0x004fe400018f0c5b */
[----:B----4-:R-:W-:Y:S02]  /*5e40*/  SHF.R.S32.HI R12, RZ, 0x1f, R103 ;  /* 0x0000001fff0c7819 */ /* 0x010fe40000011467 */
[----:B------:R-:W-:-:S02]  /*5e50*/  ISETP.GE.AND P3, PT, R3, R98, PT ;  /* 0x000000620300720c */ /* 0x000fc40003f66270 */
[----:B------:R-:W-:-:S04]  /*5e60*/  LEA.HI R12, R12, R103, RZ, 0x4 ;  /* 0x000000670c0c7211 */ /* 0x000fc800078f20ff */
[----:B------:R-:W-:-:S04]  /*5e70*/  SHF.R.S32.HI R12, RZ, 0x4, R12 ;  /* 0x00000004ff0c7819 */ /* 0x000fc8000001140c */
[----:B------:R-:W-:-:S04]  /*5e80*/  LEA.HI.SX32 R12, R63, R12, 0x1d ;  /* 0x0000000c3f0c7211 */ /* 0x000fc800078feaff */
[----:B------:R-:W-:Y:S01]  /*5e90*/  SHF.R.S32.HI R13, RZ, 0x1f, R12 ;  /* 0x0000001fff0d7819 */ /* 0x000fe2000001140c */
[----:B------:R-:W-:-:S03]  /*5ea0*/  IMAD.SHL.U32 R43, R12, 0x8, RZ ;  /* 0x000000080c2b7824 */ /* 0x000fc600078e00ff */
[----:B------:R-:W-:Y:S02]  /*5eb0*/  LEA.HI R13, R13, R12, RZ, 0x2 ;  /* 0x0000000c0d0d7211 */ /* 0x000fe400078f10ff */
[----:B------:R-:W-:-:S03]  /*5ec0*/  LOP3.LUT R12, R142, 0x18, R43, 0xf8, !PT ;  /* 0x000000188e0c7812 */ /* 0x000fc600078ef82b */
[----:B------:R-:W-:Y:S01]  /*5ed0*/  IMAD.SHL.U32 R13, R13, 0x400, RZ ;  /* 0x000004000d0d7824 */ /* 0x000fe200078e00ff */
[----:B------:R-:W-:-:S04]  /*5ee0*/  LOP3.LUT R14, R12, R143, RZ, 0x3c, !PT ;  /* 0x0000008f0c0e7212 */ /* 0x000fc800078e3cff */
[----:B------:R-:W-:Y:S01]  /*5ef0*/  LOP3.LUT R12, R13, 0x7ffff000, RZ, 0xc0, !PT ;  /* 0x7ffff0000d0c7812 */ /* 0x000fe200078ec0ff */
[----:B------:R-:W-:-:S03]  /*5f00*/  IMAD R13, R18, 0x3000, R94 ;  /* 0x00003000120d7824 */ /* 0x000fc600078e025e */
[----:B------:R-:W-:Y:S01]  /*5f10*/  IADD3 R15, R14, R12, R151 ;  /* 0x0000000c0e0f7210 */ /* 0x000fe20007ffe097 */
[----:B------:R-:W-:-:S04]  /*5f20*/  IMAD R13, R13, 0x2, R2 ;  /* 0x000000020d0d7824 */ /* 0x000fc800078e0202 */
[----:B------:R-:W-:-:S04]  /*5f30*/  IMAD R15, R18, 0x3000, R15 ;  /* 0x00003000120f7824 */ /* 0x000fc800078e020f */
[----:B------:R-:W-:Y:S02]  /*5f40*/  IMAD R36, R15, 0x2, R2 ;  /* 0x000000020f247824 */ /* 0x000fe400078e0202 */
[----:B------:R-:W0:Y:S04]  /*5f50*/  LDS.128 R12, [R13+0x15400] ;  /* 0x015400000d0c7984 */ /* 0x000e280000000c00 */
[----:B------:R-:W2:Y:S01]  /*5f60*/  LDS.128 R36, [R36+0x15400] ;  /* 0x0154000024247984 */ /* 0x000ea20000000c00 */
[----:B------:R-:W-:Y:S05]  /*5f70*/  @P3 BRA `(.L_x_450) ;  /* 0x0000000400743947 */ /* 0x000fea0003800000 */
[----:B------:R-:W-:Y:S01]  /*5f80*/  SHF.R.U32.HI R50, RZ, 0x10, R45 ;  /* 0x00000010ff327819 */ /* 0x000fe2000001162d */
[----:B--2---:R-:W-:Y:S01]  /*5f90*/  IMAD.U32 R48, R37, 0x10000, RZ ;  /* 0x0001000025307824 */ /* 0x004fe200078e00ff */
[----:B------:R-:W-:Y:S02]  /*5fa0*/  SHF.R.U32.HI R42, RZ, 0x10, R33 ;  /* 0x00000010ff2a7819 */ /* 0x000fe40000011621 */
[----:B------:R-:W-:Y:S02]  /*5fb0*/  PRMT R50, R113, 0x5432, R50 ;  /* 0x0000543271327816 */ /* 0x000fe40000000032 */
[----:B------:R-:W-:Y:S01]  /*5fc0*/  PRMT R49, R111, 0x5432, R42 ;  /* 0x000054326f317816 */ /* 0x000fe2000000002a */
[----:B0-----:R-:W-:Y:S01]  /*5fd0*/  IMAD.U32 R42, R13, 0x10000, RZ ;  /* 0x000100000d2a7824 */ /* 0x001fe200078e00ff */
[----:B------:R-:W-:Y:S01]  /*5fe0*/  LOP3.LUT R37, R37, 0xffff0000, RZ, 0xc0, !PT ;  /* 0xffff000025257812 */ /* 0x000fe200078ec0ff */
[----:B------:R-:W-:Y:S01]  /*5ff0*/  IMAD.U32 R53, R50, 0x10000, RZ ;  /* 0x0001000032357824 */ /* 0x000fe200078e00ff */
[----:B------:R-:W-:Y:S01]  /*6000*/  LOP3.LUT R13, R13, 0xffff0000, RZ, 0xc0, !PT ;  /* 0xffff00000d0d7812 */ /* 0x000fe200078ec0ff */
[----:B------:R-:W-:Y:S01]  /*6010*/  IMAD.U32 R51, R49, 0x10000, RZ ;  /* 0x0001000031337824 */ /* 0x000fe200078e00ff */
[----:B------:R-:W-:Y:S01]  /*6020*/  SHF.R.U64 R44, R44, 0x10, R45 ;  /* 0x000000102c2c7819 */ /* 0x000fe2000000122d */
[----:B------:R-:W-:Y:S01]  /*6030*/  FMUL.FTZ R55, R48, R53 ;  /* 0x0000003530377220 */ /* 0x000fe20000410000 */
[----:B------:R-:W-:Y:S01]  /*6040*/  SHF.R.U64 R32, R32, 0x10, R33 ;  /* 0x0000001020207819 */ /* 0x000fe20000001221 */
[-C--:B------:R-:W-:Y:S01]  /*6050*/  FMUL.FTZ R52, R48, R51.reuse ;  /* 0x0000003330347220 */ /* 0x080fe20000410000 */
[----:B------:R-:W-:Y:S01]  /*6060*/  PRMT R113, R113, 0x5410, R44 ;  /* 0x0000541071717816 */ /* 0x000fe2000000002c */
[C---:B------:R-:W-:Y:S01]  /*6070*/  FFMA.FTZ R48, R42.reuse, R51, -R55 ;  /* 0x000000332a307223 */ /* 0x040fe20000010837 */
[----:B------:R-:W-:Y:S01]  /*6080*/  SHF.R.U32.HI R51, RZ, 0x10, R47 ;  /* 0x00000010ff337819 */ /* 0x000fe2000001162f */
[----:B------:R-:W-:Y:S01]  /*6090*/  FFMA.FTZ R42, R42, R53, R52 ;  /* 0x000000352a2a7223 */ /* 0x000fe20000010034 */
[----:B------:R-:W-:Y:S01]  /*60a0*/  LOP3.LUT R52, R50, 0xffff0000, RZ, 0xc0, !PT ;  /* 0xffff000032347812 */ /* 0x000fe200078ec0ff */
[----:B------:R-:W-:Y:S01]  /*60b0*/  IMAD.U32 R33, R12, 0x10000, RZ ;  /* 0x000100000c217824 */ /* 0x000fe200078e00ff */
[----:B------:R-:W-:-:S02]  /*60c0*/  LOP3.LUT R50, R49, 0xffff0000, RZ, 0xc0, !PT ;  /* 0xffff000031327812 */ /* 0x000fc400078ec0ff */
[----:B------:R-:W-:Y:S01]  /*60d0*/  SHF.R.U64 R47, R46, 0x10, R47 ;  /* 0x000000102e2f7819 */ /* 0x000fe2000000122f */
[----:B------:R-:W-:Y:S01]  /*60e0*/  FMUL.FTZ R54, R37, R52 ;  /* 0x0000003425367220 */ /* 0x000fe20000410000 */
[----:B------:R-:W-:Y:S01]  /*60f0*/  LOP3.LUT R46, R39, 0xffff0000, RZ, 0xc0, !PT ;  /* 0xffff0000272e7812 */ /* 0x000fe200078ec0ff */
[-C--:B------:R-:W-:Y:S01]  /*6100*/  FMUL.FTZ R49, R37, R50.reuse ;  /* 0x0000003225317220 */ /* 0x080fe20000410000 */
[----:B------:R-:W-:Y:S01]  /*6110*/  LOP3.LUT R45, R15, 0xffff0000, RZ, 0xc0, !PT ;  /* 0xffff00000f2d7812 */ /* 0x000fe200078ec0ff */
[C---:B------:R-:W-:Y:S01]  /*6120*/  FFMA.FTZ R37, R13.reuse, R50, -R54 ;  /* 0x000000320d257223 */ /* 0x040fe20000010836 */
[----:B------:R-:W-:Y:S01]  /*6130*/  PRMT R50, R112, 0x5432, R51 ;  /* 0x0000543270327816 */ /* 0x000fe20000000033 */
[----:B------:R-:W-:Y:S01]  /*6140*/  FFMA.FTZ R13, R13, R52, R49 ;  /* 0x000000340d0d7223 */ /* 0x000fe20000010031 */
[--C-:B------:R-:W-:Y:S01]  /*6150*/  SHF.R.U32.HI R49, RZ, 0x10, R35.reuse ;  /* 0x00000010ff317819 */ /* 0x100fe20000011623 */
[----:B------:R-:W-:Y:S01]  /*6160*/  IMAD.U32 R52, R39, 0x10000, RZ ;  /* 0x0001000027347824 */ /* 0x000fe200078e00ff */
[----:B------:R-:W-:Y:S01]  /*6170*/  SHF.R.U64 R35, R34, 0x10, R35 ;  /* 0x0000001022237819 */ /* 0x000fe20000001223 */
[----:B------:R-:W-:Y:S01]  /*6180*/  IMAD.U32 R54, R50, 0x10000, RZ ;  /* 0x0001000032367824 */ /* 0x000fe200078e00ff */
[----:B------:R-:W-:Y:S01]  /*6190*/  PRMT R49, R110, 0x5432, R49 ;  /* 0x000054326e317816 */ /* 0x000fe20000000031 */
[----:B------:R-:W-:Y:S01]  /*61a0*/  IMAD.U32 R34, R36, 0x10000, RZ ;  /* 0x0001000024227824 */ /* 0x000fe200078e00ff */
[----:B------:R-:W-:Y:S01]  /*61b0*/  LOP3.LUT R50, R50, 0xffff0000, RZ, 0xc0, !PT ;  /* 0xffff000032327812 */ /* 0x000fe200078ec0ff */
[----:B------:R-:W-:Y:S01]  /*61c0*/  IMAD.U32 R51, R15, 0x10000, RZ ;  /* 0x000100000f337824 */ /* 0x000fe200078e00ff */
[----:B------:R-:W-:Y:S01]  /*61d0*/  PRMT R110, R110, 0x5410, R35 ;  /* 0x000054106e6e7816 */ /* 0x000fe20000000023 */
[C---:B------:R-:W-:Y:S01]  /*61e0*/  IMAD.U32 R53, R49.reuse, 0x10000, RZ ;  /* 0x0001000031357824 */ /* 0x040fe200078e00ff */
[----:B------:R-:W-:Y:S01]  /*61f0*/  LOP3.LUT R35, R49, 0xffff0000, RZ, 0xc0, !PT ;  /* 0xffff000031237812 */ /* 0x000fe200078ec0ff */
[----:B-1----:R-:W-:Y:S01]  /*6200*/  FMUL.FTZ R56, R52, R54 ;  /* 0x0000003634387220 */ /* 0x002fe20000410000 */
[----:B------:R-:W-:Y:S01]  /*6210*/  PRMT R111, R111, 0x5410, R32 ;  /* 0x000054106f6f7816 */ /* 0x000fe20000000020 */
[-C--:B------:R-:W-:Y:S01]  /*6220*/  FMUL.FTZ R32, R46, R50.reuse ;  /* 0x000000322e207220 */ /* 0x080fe20000410000 */
[----:B------:R-:W-:Y:S01]  /*6230*/  PRMT R112, R112, 0x5410, R47 ;  /* 0x0000541070707816 */ /* 0x000fe2000000002f */
[-C--:B------:R-:W-:Y:S01]  /*6240*/  FMUL.FTZ R47, R46, R35.reuse ;  /* 0x000000232e2f7220 */ /* 0x080fe20000410000 */
[----:B------:R-:W-:Y:S01]  /*6250*/  IMAD.U32 R46, R113, 0x10000, RZ ;  /* 0x00010000712e7824 */ /* 0x000fe200078e00ff */
[----:B------:R-:W-:Y:S01]  /*6260*/  LOP3.LUT R36, R36, 0xffff0000, RZ, 0xc0, !PT ;  /* 0xffff000024247812 */ /* 0x000fe200078ec0ff */
[----:B------:R-:W-:Y:S01]  /*6270*/  FFMA.FTZ R35, R45, R35, -R32 ;  /* 0x000000232d237223 */ /* 0x000fe20000010820 */
[----:B------:R-:W-:Y:S01]  /*6280*/  LOP3.LUT R113, R113, 0xffff0000, RZ, 0xc0, !PT ;  /* 0xffff000071717812 */ /* 0x000fe200078ec0ff */
[----:B------:R-:W-:Y:S01]  /*6290*/  FFMA.FTZ R32, R45, R50, R47 ;  /* 0x000000322d207223 */ /* 0x000fe2000001002f */
[C---:B------:R-:W-:Y:S01]  /*62a0*/  IMAD.U32 R44, R111.reuse, 0x10000, RZ ;  /* 0x000100006f2c7824 */ /* 0x040fe200078e00ff */
[----:B------:R-:W-:Y:S01]  /*62b0*/  LOP3.LUT R45, R111, 0xffff0000, RZ, 0xc0, !PT ;  /* 0xffff00006f2d7812 */ /* 0x000fe200078ec0ff */
[----:B------:R-:W-:Y:S01]  /*62c0*/  FMUL.FTZ R50, R34, R46 ;  /* 0x0000002e22327220 */ /* 0x000fe20000410000 */
[----:B------:R-:W-:Y:S01]  /*62d0*/  LOP3.LUT R12, R12, 0xffff0000, RZ, 0xc0, !PT ;  /* 0xffff00000c0c7812 */ /* 0x000fe200078ec0ff */
[----:B------:R-:W-:Y:S01]  /*62e0*/  FMUL.FTZ R49, R36, R113 ;  /* 0x0000007124317220 */ /* 0x000fe20000410000 */
[-C--:B------:R-:W-:Y:S01]  /*62f0*/  FMUL.FTZ R55, R52, R53.reuse ;  /* 0x0000003534377220 */ /* 0x080fe20000410000 */
[----:B------:R-:W-:Y:S01]  /*6300*/  FMUL.FTZ R47, R34, R44 ;  /* 0x0000002c222f7220 */ /* 0x000fe20000410000 */
[----:B------:R-:W-:Y:S01]  /*6310*/  FFMA.FTZ R52, R51, R53, -R56 ;  /* 0x0000003533347223 */ /* 0x000fe20000010838 */
[----:B------:R-:W-:Y:S01]  /*6320*/  FMUL.FTZ R53, R36, R45 ;  /* 0x0000002d24357220 */ /* 0x000fe20000410000 */
[----:B------:R-:W-:-:S02]  /*6330*/  IMAD.U32 R39, R38, 0x10000, RZ ;  /* 0x0001000026277824 */ /* 0x000fc400078e00ff */
[C---:B------:R-:W-:Y:S01]  /*6340*/  FFMA.FTZ R34, R33.reuse, R44, -R50 ;  /* 0x0000002c21227223 */ /* 0x040fe20000010832 */
[----:B------:R-:W-:Y:S01]  /*6350*/  FFMA.FTZ R45, R12, R45, -R49 ;  /* 0x0000002d0c2d7223 */ /* 0x000fe20000010831 */
[----:B------:R-:W-:Y:S01]  /*6360*/  LOP3.LUT R38, R38, 0xffff0000, RZ, 0xc0, !PT ;  /* 0xffff000026267812 */ /* 0x000fe200078ec0ff */
[----:B------:R-:W-:Y:S01]  /*6370*/  FFMA.FTZ R33, R33, R46, R47 ;  /* 0x0000002e21217223 */ /* 0x000fe2000001002f */
[C---:B------:R-:W-:Y:S01]  /*6380*/  LOP3.LUT R49, R112.reuse, 0xffff0000, RZ, 0xc0, !PT ;  /* 0xffff000070317812 */ /* 0x040fe200078ec0ff */
[----:B------:R-:W-:Y:S01]  /*6390*/  IMAD.U32 R44, R112, 0x10000, RZ ;  /* 0x00010000702c7824 */ /* 0x000fe200078e00ff */
[C---:B------:R-:W-:Y:S01]  /*63a0*/  LOP3.LUT R47, R110.reuse, 0xffff0000, RZ, 0xc0, !PT ;  /* 0xffff00006e2f7812 */ /* 0x040fe200078ec0ff */
[----:B------:R-:W-:Y:S02]  /*63b0*/  IMAD.U32 R36, R110, 0x10000, RZ ;  /* 0x000100006e247824 */ /* 0x000fe400078e00ff */
[----:B------:R-:W-:Y:S01]  /*63c0*/  FFMA.FTZ R12, R12, R113, R53 ;  /* 0x000000710c0c7223 */ /* 0x000fe20000010035 */
[C---:B------:R-:W-:Y:S01]  /*63d0*/  IMAD.U32 R15, R14.reuse, 0x10000, RZ ;  /* 0x000100000e0f7824 */ /* 0x040fe200078e00ff */
[----:B------:R-:W-:Y:S01]  /*63e0*/  LOP3.LUT R14, R14, 0xffff0000, RZ, 0xc0, !PT ;  /* 0xffff00000e0e7812 */ /* 0x000fe200078ec0ff */
[----:B------:R-:W-:Y:S01]  /*63f0*/  FMUL.FTZ R46, R39, R44 ;  /* 0x0000002c272e7220 */ /* 0x000fe20000410000 */
[C---:B------:R-:W-:Y:S01]  /*6400*/  FMUL.FTZ R53, R38.reuse, R49 ;  /* 0x0000003126357220 */ /* 0x040fe20000410000 */
[----:B------:R-:W-:Y:S01]  /*6410*/  FFMA.FTZ R51, R51, R54, R55 ;  /* 0x0000003633337223 */ /* 0x000fe20000010037 */
[-C--:B------:R-:W-:Y:S01]  /*6420*/  FMUL.FTZ R39, R39, R36.reuse ;  /* 0x0000002427277220 */ /* 0x080fe20000410000 */
[----:B------:R-:W-:Y:S01]  /*6430*/  FMUL.FTZ R38, R38, R47 ;  /* 0x0000002f26267220 */ /* 0x000fe20000410000 */
[----:B------:R-:W-:Y:S01]  /*6440*/  FFMA.FTZ R46, R15, R36, -R46 ;  /* 0x000000240f2e7223 */ /* 0x000fe2000001082e */
[----:B------:R-:W-:Y:S01]  /*6450*/  F2FP.BF16.F32.PACK_AB R36, R45, R34 ;  /* 0x000000222d24723e */ /* 0x000fe200000010ff */
[----:B------:R-:W-:Y:S01]  /*6460*/  FFMA.FTZ R39, R15, R44, R39 ;  /* 0x0000002c0f277223 */ /* 0x000fe20000010027 */
[C---:B------:R-:W-:Y:S01]  /*6470*/  FFMA.FTZ R38, R14.reuse, R49, R38 ;  /* 0x000000310e267223 */ /* 0x040fe20000010026 */
[----:B------:R-:W-:Y:S01]  /*6480*/  FFMA.FTZ R53, R14, R47, -R53 ;  /* 0x0000002f0e357223 */ /* 0x000fe20000010835 */
[----:B------:R-:W-:-:S02]  /*6490*/  F2FP.BF16.F32.PACK_AB R37, R37, R48 ;  /* 0x000000302525723e */ /* 0x000fc400000010ff */
[----:B------:R-:W-:Y:S02]  /*64a0*/  F2FP.BF16.F32.PACK_AB R42, R13, R42 ;  /* 0x0000002a0d2a723e */ /* 0x000fe400000010ff */
[----:B------:R-:W-:Y:S02]  /*64b0*/  F2FP.BF16.F32.PACK_AB R32, R32, R51 ;  /* 0x000000332020723e */ /* 0x000fe400000010ff */
[----:B------:R-:W-:Y:S01]  /*64c0*/  F2FP.BF16.F32.PACK_AB R33, R12, R33 ;  /* 0x000000210c21723e */ /* 0x000fe200000010ff */
[----:B------:R-:W-:Y:S01]  /*64d0*/  IMAD.MOV.U32 R12, RZ, RZ, R36 ;  /* 0x000000ffff0c7224 */ /* 0x000fe200078e0024 */
[----:B------:R-:W-:Y:S01]  /*64e0*/  F2FP.BF16.F32.PACK_AB R38, R38, R39 ;  /* 0x000000272626723e */ /* 0x000fe200000010ff */
[----:B------:R-:W-:Y:S01]  /*64f0*/  IMAD.MOV.U32 R39, RZ, RZ, R32 ;  /* 0x000000ffff277224 */ /* 0x000fe200078e0020 */
[----:B------:R-:W-:Y:S01]  /*6500*/  MOV R13, R37 ;  /* 0x00000025000d7202 */ /* 0x000fe20000000f00 */
[----:B------:R-:W-:Y:S01]  /*6510*/  IMAD.MOV.U32 R36, RZ, RZ, R33 ;  /* 0x000000ffff247224 */ /* 0x000fe200078e0021 */
[----:B------:R-:W-:Y:S01]  /*6520*/  F2FP.BF16.F32.PACK_AB R15, R35, R52 ;  /* 0x00000034230f723e */ /* 0x000fe200000010ff */
[----:B------:R-:W-:Y:S01]  /*6530*/  IMAD.MOV.U32 R37, RZ, RZ, R42 ;  /* 0x000000ffff257224 */ /* 0x000fe200078e002a */
[----:B------:R-:W-:-:S07]  /*6540*/  F2FP.BF16.F32.PACK_AB R14, R53, R46 ;  /* 0x0000002e350e723e */ /* 0x000fce00000010ff */
.L_x_450:
[----:B------:R-:W-:Y:S05]  /*6550*/  BSYNC B1 ;  /* 0x0000000000017941 */ /* 0x000fea0003800000 */
.L_x_449:
[----:B0-----:R0:W-:Y:S01]  /*6560*/  ST.E.128 desc[UR42][R40.64], R12 ;  /* 0x0000000c28007985 */ /* 0x0011e2000c101d2a */
[----:B------:R-:W-:-:S13]  /*6570*/  ISETP.GE.AND P3, PT, R43, R11, PT ;  /* 0x0000000b2b00720c */ /* 0x000fda0003f66270 */
[----:B------:R-:W-:Y:S05]  /*6580*/  @P3 BRA `(.L_x_412) ;  /* 0x00000004003c3947 */ /* 0x000fea0003800000 */
[----:B------:R-:W-:-:S05]  /*6590*/  IMAD.WIDE R86, R43, 0x2, R86 ;  /* 0x000000022b567825 */ /* 0x000fca00078e0256 */
[----:B--2---:R2:W-:Y:S01]  /*65a0*/  ST.E.128 desc[UR42][R86.64], R36 ;  /* 0x0000002456007985 */ /* 0x0045e2000c101d2a */
[----:B------:R-:W-:Y:S05]  /*65b0*/  BRA `(.L_x_412) ;  /* 0x0000000400307947 */ /* 0x000fea0003800000 */
.L_x_404:
[----:B------:R-:W-:-:S06]  /*65c0*/  UISETP.NE.AND UP0, UPT, UR39, 0x3, UPT ;  /* 0x000000032700788c */ /* 0x000fcc000bf05270 */
[----:B------:R-:W-:-:S13]  /*65d0*/  PLOP3.LUT P2, PT, PT, PT, UP0, 0x80, 0x0 ;  /* 0x000000000000781c */ /* 0x000fda0003f4f008 */
[----:B------:R-:W-:Y:S05]  /*65e0*/  @!P2 BRA `(.L_x_451) ;  /* 0x000000000004a947 */ /* 0x000fea0003800000 */
[----:B------:R-:W-:Y:S01]  /*65f0*/  BPT.TRAP 0x1 ;  /* 0x000000040000795c */ /* 0x000fe20000300000 */
.L_x_451:
[----:B------:R-:W-:Y:S01]  /*6600*/  IMAD R60, R18, 0x8, R2 ;  /* 0x00000008123c7824 */ /* 0x000fe200078e0202 */
[----:B------:R-:W-:Y:S01]  /*6610*/  SHF.L.U32 R81, R137, 0x1f, RZ ;  /* 0x0000001f89517819 */ /* 0x000fe200000006ff */
[----:B------:R-:W-:Y:S01]  /*6620*/  BSSY B1, `(.L_x_452) ;  /* 0x0000004000017945 */ /* 0x000fe20003800000 */
[----:B------:R-:W-:Y:S02]  /*6630*/  SHF.R.S32.HI R78, RZ, 0x1f, R77 ;  /* 0x0000001fff4e7819 */ /* 0x000fe4000001144d */
[----:B------:R-:W0:Y:S02]  /*6640*/  SYNCS.PHASECHK.TRANS64.TRYWAIT P3, [R60+URZ+0x2d890], R81 ;  /* 0x02d890513c0075a7 */ /* 0x000e24000806017f */
[----:B0-----:R-:W-:Y:S05]  /*6650*/  @!P3 BRA `(.L_x_453) ;  /* 0x0000013c0054b947 */ /* 0x001fea0003800000 */
.L_x_669:
[----:B------:R-:W-:Y:S05]  /*6660*/  BSYNC B1 ;  /* 0x0000000000017941 */ /* 0x000fea0003800000 */
.L_x_452:
[----:B------:R-:W-:Y:S01]  /*6670*/  ULDC.64 UR4, c[0x0][0x300] ;  /* 0x0000c00000047ab9 */ /* 0x000fe20000000a00 */
[----:B-----5:R-:W-:Y:S01]  /*6680*/  SHF.R.S32.HI R79, RZ, 0x1f, R76 ;  /* 0x0000001fff4f7819 */ /* 0x020fe2000001144c */
[----:B------:R-:W-:Y:S02]  /*6690*/  IMAD R14, R78, UR4, RZ ;  /* 0x000000044e0e7c24 */ /* 0x000fe4000f8e02ff */
[----:B------:R-:W-:-:S04]  /*66a0*/  IMAD.WIDE.U32 R12, R77, UR4, RZ ;  /* 0x000000044d0c7c25 */ /* 0x000fc8000f8e00ff */
[----:B------:R-:W-:Y:S01]  /*66b0*/  IMAD R11, R77, UR5, R14 ;  /* 0x000000054d0b7c24 */ /* 0x000fe2000f8e020e */
[----:B------:R-:W-:Y:S01]  /*66c0*/  ULDC.64 UR4, c[0x0][0x310] ;  /* 0x0000c40000047ab9 */ /* 0x000fe20000000a00 */
[----:B------:R-:W-:Y:S02]  /*66d0*/  IMAD R80, R26, -0x80, R24 ;  /* 0xffffff801a507824 */ /* 0x000fe400078e0218 */
[----:B------:R-:W-:Y:S02]  /*66e0*/  IMAD R15, R79, UR4, RZ ;  /* 0x000000044f0f7c24 */ /* 0x000fe4000f8e02ff */
[----:B------:R-:W-:Y:S01]  /*66f0*/  IMAD.IADD R13, R13, 0x1, R11 ;  /* 0x000000010d0d7824 */ /* 0x000fe200078e020b */
[----:B------:R-:W-:Y:S01]  /*6700*/  VIMNMX R80, R80, 0x80, PT ;  /* 0x0000008050507848 */ /* 0x000fe20003fe0100 */
[C---:B------:R-:W-:Y:S02]  /*6710*/  IMAD R15, R76.reuse, UR5, R15 ;  /* 0x000000054c0f7c24 */ /* 0x040fe4000f8e020f */
[----:B------:R-:W-:Y:S01]  /*6720*/  IMAD.WIDE.U32 R12, R76, UR4, R12 ;  /* 0x000000044c0c7c25 */ /* 0x000fe2000f8e000c */
[----:B------:R-:W-:-:S03]  /*6730*/  ULDC.64 UR4, c[0x0][0x308] ;  /* 0x0000c20000047ab9 */ /* 0x000fc60000000a00 */
[----:B------:R-:W-:Y:S02]  /*6740*/  IMAD R11, R6, UR4, RZ ;  /* 0x00000004060b7c24 */ /* 0x000fe4000f8e02ff */
[----:B------:R-:W-:Y:S02]  /*6750*/  IMAD.IADD R13, R13, 0x1, R15 ;  /* 0x000000010d0d7824 */ /* 0x000fe400078e020f */
[C---:B------:R-:W-:Y:S02]  /*6760*/  IMAD R11, R30.reuse, UR5, R11 ;  /* 0x000000051e0b7c24 */ /* 0x040fe4000f8e020b */
[----:B------:R-:W-:Y:S01]  /*6770*/  IMAD.WIDE.U32 R12, R30, UR4, R12 ;  /* 0x000000041e0c7c25 */ /* 0x000fe2000f8e000c */
[----:B------:R-:W-:-:S03]  /*6780*/  ULDC.64 UR4, c[0x0][0x2e8] ;  /* 0x0000ba0000047ab9 */ /* 0x000fc60000000a00 */
[----:B------:R-:W-:Y:S01]  /*6790*/  IMAD.IADD R11, R13, 0x1, R11 ;  /* 0x000000010d0b7824 */ /* 0x000fe200078e020b */
[----:B------:R-:W-:Y:S01]  /*67a0*/  LEA R38, P3, R12, UR4, 0x1 ;  /* 0x000000040c267c11 */ /* 0x000fe2000f8608ff */
[----:B------:R-:W-:-:S03]  /*67b0*/  UMOV UR4, 0xffffffff ;  /* 0xffffffff00047882 */ /* 0x000fc60000000000 */
[----:B------:R-:W-:Y:S02]  /*67c0*/  LEA.HI.X R13, R12, UR5, R11, 0x1, P3 ;  /* 0x000000050c0d7c11 */ /* 0x000fe400098f0c0b */
[----:B------:R-:W-:Y:S01]  /*67d0*/  ISETP.GT.AND P3, PT, R80, R140, PT ;  /* 0x0000008c5000720c */ /* 0x000fe20003f64270 */
[----:B------:R-:W-:-:S12]  /*67e0*/  BRA.DIV UR4, `(.L_x_454) ;  /* 0x0000013e04047947 */ /* 0x000fd8000b800000 */
[----:B------:R1:W2:Y:S04]  /*67f0*/  SHFL.IDX PT, R39, R13, RZ, 0x1e1f ;  /* 0x001e1fff0d277589 */ /* 0x0002a800000e0000 */
[----:B------:R-:W3:Y:S02]  /*6800*/  SHFL.IDX PT, R38, R38, RZ, 0x1e1f ;  /* 0x001e1fff26267589 */ /* 0x000ee400000e0000 */
.L_x_673:
[----:B------:R-:W-:Y:S05]  /*6810*/  @!P3 BRA `(.L_x_412) ;  /* 0x000000000098b947 */ /* 0x000fea0003800000 */
[----:B------:R-:W4:Y:S01]  /*6820*/  LDL R12, [R1+0x20] ;  /* 0x00002000010c7983 */ /* 0x000f220000100800 */
[----:B------:R-:W-:-:S03]  /*6830*/  ULDC UR4, c[0x0][0x2f4] ;  /* 0x0000bd0000047ab9 */ /* 0x000fc60000000800 */
[----:B------:R-:W5:Y:S04]  /*6840*/  LDL R11, [R1+0x1c] ;  /* 0x00001c00010b7983 */ /* 0x000f680000100800 */
[----:B------:R-:W5:Y:S01]  /*6850*/  LDL R40, [R1+0x18] ;  /* 0x0000180001287983 */ /* 0x000f620000100800 */
[----:B------:R-:W-:Y:S02]  /*6860*/  ISETP.GE.AND P5, PT, R16, UR4, PT ;  /* 0x0000000410007c0c */ /* 0x000fe4000bfa6270 */
[----:B------:R-:W-:-:S11]  /*6870*/  ISETP.GE.AND P4, PT, R22, UR4, PT ;  /* 0x0000000416007c0c */ /* 0x000fd6000bf86270 */
[----:B---3--:R-:W-:-:S04]  /*6880*/  @!P5 LEA R36, P3, R16, R38, 0x1 ;  /* 0x000000261024d211 */ /* 0x008fc800078608ff */
[----:B--2---:R-:W-:Y:S02]  /*6890*/  @!P5 LEA.HI.X R37, R16, R39, R17, 0x1, P3 ;  /* 0x000000271025d211 */ /* 0x004fe400018f0c11 */
[----:B------:R-:W-:-:S04]  /*68a0*/  @!P4 LEA R34, P3, R22, R38, 0x1 ;  /* 0x000000261622c211 */ /* 0x000fc800078608ff */
[----:B----4-:R-:W-:Y:S02]  /*68b0*/  @!P4 LEA.HI.X R35, R22, R39, R12, 0x1, P3 ;  /* 0x000000271623c211 */ /* 0x010fe400018f0c0c */
[----:B-1----:R-:W1:Y:S01]  /*68c0*/  @!P5 LDS.128 R12, [R62+0x15000] ;  /* 0x015000003e0cd984 */ /* 0x002e620000000c00 */
[----:B------:R-:W-:-:S13]  /*68d0*/  ISETP.GE.AND P3, PT, R19, UR4, PT ;  /* 0x0000000413007c0c */ /* 0x000fda000bf66270 */
[----:B------:R-:W-:-:S04]  /*68e0*/  @!P3 LEA R32, P6, R19, R38, 0x1 ;  /* 0x000000261320b211 */ /* 0x000fc800078c08ff */
[----:B-----5:R-:W-:Y:S01]  /*68f0*/  @!P3 LEA.HI.X R33, R19, R39, R11, 0x1, P6 ;  /* 0x000000271321b211 */ /* 0x020fe200030f0c0b */
[----:B-1----:R1:W-:Y:S01]  /*6900*/  @!P5 ST.E.128 desc[UR42][R36.64], R12 ;  /* 0x0000000c2400d985 */ /* 0x0023e2000c101d2a */
[----:B------:R-:W-:-:S13]  /*6910*/  ISETP.GE.AND P5, PT, R0, UR4, PT ;  /* 0x0000000400007c0c */ /* 0x000fda000bfa6270 */
[----:B------:R-:W2:Y:S01]  /*6920*/  @!P5 LDS.128 R12, [R61+0x15000] ;  /* 0x015000003d0cd984 */ /* 0x000ea20000000c00 */
[----:B------:R-:W-:Y:S02]  /*6930*/  @!P5 IMAD.SHL.U32 R11, R155, 0x8, RZ ;  /* 0x000000089b0bd824 */ /* 0x000fe400078e00ff */
[----:B-1----:R-:W-:Y:S02]  /*6940*/  @!P5 IMAD.MOV.U32 R36, RZ, RZ, R38 ;  /* 0x000000ffff24d224 */ /* 0x002fe400078e0026 */
[----:B------:R-:W-:Y:S02]  /*6950*/  @!P5 IMAD.MOV.U32 R37, RZ, RZ, R39 ;  /* 0x000000ffff25d224 */ /* 0x000fe400078e0027 */
[----:B------:R-:W-:-:S05]  /*6960*/  @!P5 IMAD.WIDE R36, R11, 0x2, R36 ;  /* 0x000000020b24d825 */ /* 0x000fca00078e0224 */
[----:B--2---:R1:W-:Y:S01]  /*6970*/  @!P5 ST.E.128 desc[UR42][R36.64], R12 ;  /* 0x0000000c2400d985 */ /* 0x0043e2000c101d2a */
[----:B------:R-:W-:-:S13]  /*6980*/  ISETP.GE.AND P5, PT, R3, UR4, PT ;  /* 0x0000000403007c0c */ /* 0x000fda000bfa6270 */
[----:B------:R-:W2:Y:S01]  /*6990*/  @!P5 LDS.128 R12, [R62+0x17000] ;  /* 0x017000003e0cd984 */ /* 0x000ea20000000c00 */
[----:B------:R-:W-:Y:S02]  /*69a0*/  @!P5 IMAD.SHL.U32 R11, R156, 0x8, RZ ;  /* 0x000000089c0bd824 */ /* 0x000fe400078e00ff */
[----:B-1----:R-:W-:Y:S02]  /*69b0*/  @!P5 IMAD.MOV.U32 R36, RZ, RZ, R38 ;  /* 0x000000ffff24d224 */ /* 0x002fe400078e0026 */
[----:B------:R-:W-:Y:S02]  /*69c0*/  @!P5 IMAD.MOV.U32 R37, RZ, RZ, R39 ;  /* 0x000000ffff25d224 */ /* 0x000fe400078e0027 */
[----:B------:R-:W-:-:S05]  /*69d0*/  @!P5 IMAD.WIDE R36, R11, 0x2, R36 ;  /* 0x000000020b24d825 */ /* 0x000fca00078e0224 */
[----:B--2---:R1:W-:Y:S01]  /*69e0*/  @!P5 ST.E.128 desc[UR42][R36.64], R12 ;  /* 0x0000000c2400d985 */ /* 0x0043e2000c101d2a */
[----:B------:R-:W-:-:S03]  /*69f0*/  ISETP.GE.AND P5, PT, R136, UR4, PT ;  /* 0x0000000488007c0c */ /* 0x000fc6000bfa6270 */
[----:B------:R-:W2:Y:S10]  /*6a00*/  @!P4 LDS.128 R12, [R61+0x17000] ;  /* 0x017000003d0cc984 */ /* 0x000eb40000000c00 */
[----:B-1----:R-:W-:-:S04]  /*6a10*/  @!P5 LEA R36, P6, R136, R38, 0x1 ;  /* 0x000000268824d211 */ /* 0x002fc800078c08ff */
[----:B------:R-:W-:Y:S01]  /*6a20*/  @!P5 LEA.HI.X R37, R136, R39, R40, 0x1, P6 ;  /* 0x000000278825d211 */ /* 0x000fe200030f0c28 */
[----:B--2---:R-:W-:Y:S04]  /*6a30*/  @!P4 ST.E.128 desc[UR42][R34.64], R12 ;  /* 0x0000000c2200c985 */ /* 0x004fe8000c101d2a */
[----:B------:R-:W1:Y:S04]  /*6a40*/  @!P3 LDS.128 R12, [R62+0x19000] ;  /* 0x019000003e0cb984 */ /* 0x000e680000000c00 */
[----:B-1----:R-:W-:Y:S04]  /*6a50*/  @!P3 ST.E.128 desc[UR42][R32.64], R12 ;  /* 0x0000000c2000b985 */ /* 0x002fe8000c101d2a */
[----:B------:R-:W1:Y:S04]  /*6a60*/  @!P5 LDS.128 R12, [R61+0x19000] ;  /* 0x019000003d0cd984 */ /* 0x000e680000000c00 */
[----:B-1----:R4:W-:Y:S02]  /*6a70*/  @!P5 ST.E.128 desc[UR42][R36.64], R12 ;  /* 0x0000000c2400d985 */ /* 0x0029e4000c101d2a */
.L_x_412:
[----:B------:R-:W-:Y:S05]  /*6a80*/  BSYNC B0 ;  /* 0x0000000000007941 */ /* 0x000fea0003800000 */
.L_x_403:
[----:B------:R-:W5:Y:S01]  /*6a90*/  S2R R11, SR_TID.X ;  /* 0x00000000000b7919 */ /* 0x000f620000002100 */
[----:B------:R-:W-:Y:S01]  /*6aa0*/  @!PT LDS RZ, [RZ] ;  /* 0x00000000fffff984 */ /* 0x000fe20000000800 */
[----:B------:R-:W-:Y:S01]  /*6ab0*/  @!PT LDS RZ, [RZ] ;  /* 0x00000000fffff984 */ /* 0x000fe20000000800 */
[----:B------:R-:W-:Y:S01]  /*6ac0*/  @!PT LDS RZ, [RZ] ;  /* 0x00000000fffff984 */ /* 0x000fe20000000800 */
[----:B------:R-:W-:Y:S01]  /*6ad0*/  @!PT LDS RZ, [RZ] ;  /* 0x00000000fffff984 */ /* 0x000fe20000000800 */
[----:B------:R0:W-:Y:S06]  /*6ae0*/  MEMBAR.ALL.CTA ;  /* 0x0000000000007992 */ /* 0x0001ec0000008000 */
[----:B0-----:R-:W0:Y:S01]  /*6af0*/  FENCE.VIEW.ASYNC.S ;  /* 0x00000000000073c6 */ /* 0x001e220000000000 */
[----:B------:R-:W-:Y:S05]  /*6b00*/  WARPSYNC.ALL ;  /* 0x0000000000007948 */ /* 0x000fea0003800000 */
[----:B------:R-:W-:Y:S01]  /*6b10*/  BSSY B0, `(.L_x_455) ;  /* 0x0000008000007945 */ /* 0x000fe20003800000 */
[----:B0-----:R0:W-:Y:S01]  /*6b20*/  BAR.SYNC.DEFER_BLOCKING R102, 0x80 ;  /* 0x000200660000751d */ /* 0x0011e20000010000 */
[----:B-----5:R-:W-:-:S13]  /*6b30*/  LOP3.LUT P3, RZ, R11, 0x7f, RZ, 0xc0, !PT ;  /* 0x0000007f0bff7812 */ /* 0x020fda000786c0ff */
[----:B------:R-:W-:-:S05]  /*6b40*/  @!P3 VIADD R11, R60, 0x2d8a0 ;  /* 0x0002d8a03c0bb836 */ /* 0x000fca0000000000 */
[----:B------:R-:W-:-:S04]  /*6b50*/  @!P3 PRMT R11, RZ, 0x654, R11 ;  /* 0x00000654ff0bb816 */ /* 0x000fc8000000000b */
[----:B------:R0:W-:Y:S01]  /*6b60*/  @!P3 SYNCS.ARRIVE.TRANS64.RED.A1T0 RZ, [R11+URZ], RZ ;  /* 0x000000ff0bffb9a7 */ /* 0x0001e2000810043f */
[----:B------:R-:W-:Y:S05]  /*6b70*/  @!P2 BRA `(.L_x_456) ;  /* 0x000000000004a947 */ /* 0x000fea0003800000 */
[----:B------:R-:W-:Y:S01]  /*6b80*/  BPT.TRAP 0x1 ;  /* 0x000000040000795c */ /* 0x000fe20000300000 */
.L_x_456:
[----:B------:R-:W-:Y:S05]  /*6b90*/  BSYNC B0 ;  /* 0x0000000000007941 */ /* 0x000fea0003800000 */
.L_x_455:
[----:B------:R-:W5:Y:S01]  /*6ba0*/  SYNCS.PHASECHK.TRANS64.TRYWAIT P2, [R60+URZ+0x2d8b0], R81 ;  /* 0x02d8b0513c0075a7 */ /* 0x000f62000804017f */
[----:B------:R-:W-:Y:S04]  /*6bb0*/  BSSY B0, `(.L_x_457) ;  /* 0x0000002000007945 */ /* 0x000fe80003800000 */
[----:B-----5:R-:W-:Y:S05]  /*6bc0*/  @!P2 BRA `(.L_x_458) ;  /* 0x000001380054a947 */ /* 0x020fea0003800000 */
.L_x_674:
[----:B------:R-:W-:Y:S05]  /*6bd0*/  BSYNC B0 ;  /* 0x0000000000007941 */ /* 0x000fea0003800000 */
.L_x_457:
[----:B------:R-:W-:Y:S01]  /*6be0*/  ULDC.64 UR4, c[0x0][0x328] ;  /* 0x0000ca0000047ab9 */ /* 0x000fe20000000a00 */
[----:B------:R-:W-:Y:S01]  /*6bf0*/  BSSY B0, `(.L_x_459) ;  /* 0x000003a000007945 */ /* 0x000fe20003800000 */
[----:B------:R-:W-:Y:S02]  /*6c00*/  IMAD R78, R78, UR4, RZ ;  /* 0x000000044e4e7c24 */ /* 0x000fe4000f8e02ff */
[----:B-1-34-:R-:W-:-:S04]  /*6c10*/  IMAD.WIDE.U32 R12, R77, UR4, RZ ;  /* 0x000000044d0c7c25 */ /* 0x01afc8000f8e00ff */
[----:B------:R-:W-:Y:S01]  /*6c20*/  IMAD R77, R77, UR5, R78 ;  /* 0x000000054d4d7c24 */ /* 0x000fe2000f8e024e */
[----:B------:R-:W-:Y:S02]  /*6c30*/  ULDC.64 UR4, c[0x0][0x338] ;  /* 0x0000ce0000047ab9 */ /* 0x000fe40000000a00 */
[----:B------:R-:W-:Y:S02]  /*6c40*/  IMAD R79, R79, UR4, RZ ;  /* 0x000000044f4f7c24 */ /* 0x000fe4000f8e02ff */
[----:B------:R-:W-:Y:S02]  /*6c50*/  IMAD.IADD R13, R13, 0x1, R77 ;  /* 0x000000010d0d7824 */ /* 0x000fe400078e024d */
[C---:B------:R-:W-:Y:S02]  /*6c60*/  IMAD R79, R76.reuse, UR5, R79 ;  /* 0x000000054c4f7c24 */ /* 0x040fe4000f8e024f */
[----:B------:R-:W-:Y:S01]  /*6c70*/  IMAD.WIDE.U32 R12, R76, UR4, R12 ;  /* 0x000000044c0c7c25 */ /* 0x000fe2000f8e000c */
[----:B------:R-:W-:-:S03]  /*6c80*/  ULDC.64 UR4, c[0x0][0x330] ;  /* 0x0000cc0000047ab9 */ /* 0x000fc60000000a00 */
[----:B0-----:R-:W-:Y:S02]  /*6c90*/  IMAD R11, R6, UR4, RZ ;  /* 0x00000004060b7c24 */ /* 0x001fe4000f8e02ff */
[----:B------:R-:W-:Y:S02]  /*6ca0*/  IMAD.IADD R13, R13, 0x1, R79 ;  /* 0x000000010d0d7824 */ /* 0x000fe400078e024f */
[C---:B------:R-:W-:Y:S02]  /*6cb0*/  IMAD R11, R30.reuse, UR5, R11 ;  /* 0x000000051e0b7c24 */ /* 0x040fe4000f8e020b */
[----:B------:R-:W-:Y:S01]  /*6cc0*/  IMAD.WIDE.U32 R12, R30, UR4, R12 ;  /* 0x000000041e0c7c25 */ /* 0x000fe2000f8e000c */
[----:B------:R-:W-:-:S03]  /*6cd0*/  ULDC.64 UR4, c[0x0][0x318] ;  /* 0x0000c60000047ab9 */ /* 0x000fc60000000a00 */
[----:B------:R-:W-:Y:S01]  /*6ce0*/  IMAD.IADD R13, R13, 0x1, R11 ;  /* 0x000000010d0d7824 */ /* 0x000fe200078e020b */
[----:B------:R-:W-:-:S04]  /*6cf0*/  LEA R11, P2, R12, UR4, 0x1 ;  /* 0x000000040c0b7c11 */ /* 0x000fc8000f8408ff */
[----:B------:R-:W-:Y:S01]  /*6d00*/  LEA.HI.X R12, R12, UR5, R13, 0x1, P2 ;  /* 0x000000050c0c7c11 */ /* 0x000fe200090f0c0d */
[----:B--2---:R0:W1:Y:S01]  /*6d10*/  SHFL.IDX PT, R36, R11, RZ, 0x1e1f ;  /* 0x001e1fff0b247589 */ /* 0x00406200000e0000 */
[----:B------:R-:W-:-:S03]  /*6d20*/  ISETP.GT.AND P2, PT, R80, R140, PT ;  /* 0x0000008c5000720c */ /* 0x000fc60003f44270 */
[----:B------:R0:W2:Y:S10]  /*6d30*/  SHFL.IDX PT, R37, R12, RZ, 0x1e1f ;  /* 0x001e1fff0c257589 */ /* 0x0000b400000e0000 */
[----:B0-----:R-:W-:Y:S05]  /*6d40*/  @!P2 BRA `(.L_x_460) ;  /* 0x000000000090a947 */ /* 0x001fea0003800000 */
[----:B------:R-:W3:Y:S01]  /*6d50*/  LDL R15, [R1+0x20] ;  /* 0x00002000010f7983 */ /* 0x000ee20000100800 */
[----:B------:R-:W-:-:S03]  /*6d60*/  ULDC UR4, c[0x0][0x2f4] ;  /* 0x0000bd0000047ab9 */ /* 0x000fc60000000800 */
[----:B------:R-:W4:Y:S01]  /*6d70*/  LDL R14, [R1+0x1c] ;  /* 0x00001c00010e7983 */ /* 0x000f220000100800 */
[----:B------:R-:W-:Y:S02]  /*6d80*/  ISETP.GE.AND P5, PT, R16, UR4, PT ;  /* 0x0000000410007c0c */ /* 0x000fe4000bfa6270 */
[----:B------:R-:W-:Y:S01]  /*6d90*/  ISETP.GE.AND P4, PT, R22, UR4, PT ;  /* 0x0000000416007c0c */ /* 0x000fe2000bf86270 */
[----:B------:R-:W5:Y:S10]  /*6da0*/  LDL R40, [R1+0x18] ;  /* 0x0000180001287983 */ /* 0x000f740000100800 */
[----:B-1----:R-:W-:-:S04]  /*6db0*/  @!P5 LEA R38, P2, R16, R36, 0x1 ;  /* 0x000000241026d211 */ /* 0x002fc800078408ff */
[----:B--2---:R-:W-:Y:S02]  /*6dc0*/  @!P5 LEA.HI.X R39, R16, R37, R17, 0x1, P2 ;  /* 0x000000251027d211 */ /* 0x004fe400010f0c11 */
[----:B------:R-:W-:-:S04]  /*6dd0*/  @!P4 LEA R34, P2, R22, R36, 0x1 ;  /* 0x000000241622c211 */ /* 0x000fc800078408ff */
[----:B---3--:R-:W-:Y:S02]  /*6de0*/  @!P4 LEA.HI.X R35, R22, R37, R15, 0x1, P2 ;  /* 0x000000251623c211 */ /* 0x008fe400010f0c0f */
[----:B------:R-:W-:-:S13]  /*6df0*/  ISETP.GE.AND P2, PT, R19, UR4, PT ;  /* 0x0000000413007c0c */ /* 0x000fda000bf46270 */
[----:B------:R-:W-:-:S04]  /*6e00*/  @!P2 LEA R32, P6, R19, R36, 0x1 ;  /* 0x000000241320a211 */ /* 0x000fc800078c08ff */
[----:B----4-:R-:W-:Y:S02]  /*6e10*/  @!P2 LEA.HI.X R33, R19, R37, R14, 0x1, P6 ;  /* 0x000000251321a211 */ /* 0x010fe400030f0c0e */
[----:B------:R-:W0:Y:S04]  /*6e20*/  @!P5 LDS.128 R12, [R62] ;  /* 0x000000003e0cd984 */ /* 0x000e280000000c00 */
[----:B0-----:R0:W-:Y:S01]  /*6e30*/  @!P5 ST.E.128 desc[UR42][R38.64], R12 ;  /* 0x0000000c2600d985 */ /* 0x0011e2000c101d2a */
[----:B------:R-:W-:-:S13]  /*6e40*/  ISETP.GE.AND P5, PT, R0, UR4, PT ;  /* 0x0000000400007c0c */ /* 0x000fda000bfa6270 */
[----:B------:R-:W1:Y:S01]  /*6e50*/  @!P5 LDS.128 R12, [R61] ;  /* 0x000000003d0cd984 */ /* 0x000e620000000c00 */
[----:B------:R-:W-:-:S04]  /*6e60*/  @!P5 IMAD.SHL.U32 R11, R155, 0x8, RZ ;  /* 0x000000089b0bd824 */ /* 0x000fc800078e00ff */
[----:B0-----:R-:W-:-:S05]  /*6e70*/  @!P5 IMAD.WIDE R38, R11, 0x2, R36 ;  /* 0x000000020b26d825 */ /* 0x001fca00078e0224 */
[----:B-1----:R0:W-:Y:S01]  /*6e80*/  @!P5 ST.E.128 desc[UR42][R38.64], R12 ;  /* 0x0000000c2600d985 */ /* 0x0021e2000c101d2a */
[----:B------:R-:W-:-:S13]  /*6e90*/  ISETP.GE.AND P5, PT, R3, UR4, PT ;  /* 0x0000000403007c0c */ /* 0x000fda000bfa6270 */
[----:B------:R-:W1:Y:S01]  /*6ea0*/  @!P5 LDS.128 R12, [R62+0x2000] ;  /* 0x002000003e0cd984 */ /* 0x000e620000000c00 */
[----:B------:R-:W-:Y:S02]  /*6eb0*/  @!P5 IMAD.SHL.U32 R11, R156, 0x8, RZ ;  /* 0x000000089c0bd824 */ /* 0x000fe400078e00ff */
[----:B0-----:R-:W-:Y:S02]  /*6ec0*/  @!P5 IMAD.MOV.U32 R38, RZ, RZ, R36 ;  /* 0x000000ffff26d224 */ /* 0x001fe400078e0024 */
[----:B------:R-:W-:Y:S02]  /*6ed0*/  @!P5 IMAD.MOV.U32 R39, RZ, RZ, R37 ;  /* 0x000000ffff27d224 */ /* 0x000fe400078e0025 */
[----:B------:R-:W-:-:S05]  /*6ee0*/  @!P5 IMAD.WIDE R38, R11, 0x2, R38 ;  /* 0x000000020b26d825 */ /* 0x000fca00078e0226 */
[----:B-1----:R-:W-:Y:S01]  /*6ef0*/  @!P5 ST.E.128 desc[UR42][R38.64], R12 ;  /* 0x0000000c2600d985 */ /* 0x002fe2000c101d2a */
[----:B------:R-:W-:-:S03]  /*6f00*/  ISETP.GE.AND P5, PT, R136, UR4, PT ;  /* 0x0000000488007c0c */ /* 0x000fc6000bfa6270 */
[----:B------:R-:W0:Y:S10]  /*6f10*/  @!P4 LDS.128 R12, [R61+0x2000] ;  /* 0x002000003d0cc984 */ /* 0x000e340000000c00 */
[----:B------:R-:W-:-:S04]  /*6f20*/  @!P5 LEA R36, P6, R136, R36, 0x1 ;  /* 0x000000248824d211 */ /* 0x000fc800078c08ff */
[----:B-----5:R-:W-:Y:S01]  /*6f30*/  @!P5 LEA.HI.X R37, R136, R37, R40, 0x1, P6 ;  /* 0x000000258825d211 */ /* 0x020fe200030f0c28 */
[----:B0-----:R-:W-:Y:S04]  /*6f40*/  @!P4 ST.E.128 desc[UR42][R34.64], R12 ;  /* 0x0000000c2200c985 */ /* 0x001fe8000c101d2a */
[----:B------:R-:W0:Y:S04]  /*6f50*/  @!P2 LDS.128 R12, [R62+0x4000] ;  /* 0x004000003e0ca984 */ /* 0x000e280000000c00 */
[----:B0-----:R-:W-:Y:S04]  /*6f60*/  @!P2 ST.E.128 desc[UR42][R32.64], R12 ;  /* 0x0000000c2000a985 */ /* 0x001fe8000c101d2a */
[----:B------:R-:W0:Y:S04]  /*6f70*/  @!P5 LDS.128 R12, [R61+0x4000] ;  /* 0x004000003d0cd984 */ /* 0x000e280000000c00 */
[----:B0-----:R0:W-:Y:S02]  /*6f80*/  @!P5 ST.E.128 desc[UR42][R36.64], R12 ;  /* 0x0000000c2400d985 */ /* 0x0011e4000c101d2a */
.L_x_460:
[----:B------:R-:W-:Y:S05]  /*6f90*/  BSYNC B0 ;  /* 0x0000000000007941 */ /* 0x000fea0003800000 */
.L_x_459:
[----:B------:R-:W-:Y:S01]  /*6fa0*/  @!PT LDS RZ, [RZ] ;  /* 0x00000000fffff984 */ /* 0x000fe20000000800 */
[----:B------:R-:W-:Y:S01]  /*6fb0*/  @!PT LDS RZ, [RZ] ;  /* 0x00000000fffff984 */ /* 0x000fe20000000800 */
[----:B------:R-:W-:Y:S01]  /*6fc0*/  @!PT LDS RZ, [RZ] ;  /* 0x00000000fffff984 */ /* 0x000fe20000000800 */
[----:B------:R-:W-:Y:S01]  /*6fd0*/  @!PT LDS RZ, [RZ] ;  /* 0x00000000fffff984 */ /* 0x000fe20000000800 */
[----:B------:R3:W-:Y:S06]  /*6fe0*/  MEMBAR.ALL.CTA ;  /* 0x0000000000007992 */ /* 0x0007ec0000008000 */
[----:B---3--:R-:W3:Y:S01]  /*6ff0*/  FENCE.VIEW.ASYNC.S ;  /* 0x00000000000073c6 */ /* 0x008ee20000000000 */
[----:B------:R-:W-:Y:S02]  /*7000*/  VIADD R18, R18, 0x1 ;  /* 0x0000000112127836 */ /* 0x000fe40000000000 */
[----:B------:R-:W-:Y:S01]  /*7010*/  @!P3 VIADD R60, R60, 0x2d8c0 ;  /* 0x0002d8c03c3cb836 */ /* 0x000fe20000000000 */
[----:B---3--:R3:W-:Y:S02]  /*7020*/  BAR.SYNC.DEFER_BLOCKING R102, 0x80 ;  /* 0x000200660000751d */ /* 0x0087e40000010000 */
[----:B------:R-:W-:-:S02]  /*7030*/  ISETP.NE.AND P2, PT, R18, 0x2, PT ;  /* 0x000000021200780c */ /* 0x000fc40003f45270 */
[----:B------:R-:W-:Y:S02]  /*7040*/  @!P3 PRMT R60, RZ, 0x654, R60 ;  /* 0x00000654ff3cb816 */ /* 0x000fe4000000003c */
[----:B0-----:R-:W-:Y:S02]  /*7050*/  SEL R12, RZ, 0x1, P2 ;  /* 0x00000001ff0c7807 */ /* 0x001fe40001000000 */
[----:B------:R-:W-:Y:S02]  /*7060*/  SEL R18, R18, RZ, P2 ;  /* 0x000000ff12127207 */ /* 0x000fe40001000000 */
[----:B------:R-:W-:Y:S01]  /*7070*/  LOP3.LUT R137, R137, R12, RZ, 0x3c, !PT ;  /* 0x0000000c89897212 */ /* 0x000fe200078e3cff */
[----:B------:R3:W-:Y:S01]  /*7080*/  @!P3 SYNCS.ARRIVE.TRANS64.RED.A1T0 RZ, [R60+URZ], RZ ;  /* 0x000000ff3cffb9a7 */ /* 0x0007e2000810043f */
[----:B------:R-:W-:Y:S05]  /*7090*/  @P1 BRA `(.L_x_461) ;  /* 0xffffffb400541947 */ /* 0x000fea000383ffff */
[----:B------:R-:W0:Y:S01]  /*70a0*/  S2R R11, SR_TID.X ;  /* 0x00000000000b7919 */ /* 0x000e220000002100 */
[----:B------:R-:W-:Y:S02]  /*70b0*/  PLOP3.LUT P0, PT, PT, PT, PT, 0x8, 0x0 ;  /* 0x000000000000781c */ /* 0x000fe40003f0e170 */
[----:B0-----:R-:W-:-:S04]  /*70c0*/  SHF.R.U32.HI R11, RZ, 0x7, R11 ;  /* 0x00000007ff0b7819 */ /* 0x001fc8000001160b */
[----:B------:R-:W-:-:S13]  /*70d0*/  ISETP.NE.AND P4, PT, R11, 0x1, PT ;  /* 0x000000010b00780c */ /* 0x000fda0003f85270 */
[----:B------:R-:W-:Y:S06]  /*70e0*/  @!P4 BAR.ARV 0x9, 0x100 ;  /* 0x024400000000cb1d */ /* 0x000fec0000002000 */
.L_x_398:
[----:B------:R-:W-:Y:S01]  /*70f0*/  ISETP.GE.AND P2, PT, R101, 0x1, PT ;  /* 0x000000016500780c */ /* 0x000fe20003f46270 */
[----:B------:R-:W-:Y:S01]  /*7100*/  IMAD.MOV.U32 R3, RZ, RZ, RZ ;  /* 0x000000ffff037224 */ /* 0x000fe200078e00ff */
[----:B------:R-:W-:Y:S01]  /*7110*/  PLOP3.LUT P1, PT, PT, PT, PT, 0x80, 0x0 ;  /* 0x000000000000781c */ /* 0x000fe20003f2f070 */
[----:B------:R-:W-:Y:S01]  /*7120*/  IMAD.MOV.U32 R0, RZ, RZ, RZ ;  /* 0x000000ffff007224 */ /* 0x000fe200078e00ff */
[----:B------:R-:W-:Y:S02]  /*7130*/  MOV R135, RZ ;  /* 0x000000ff00877202 */ /* 0x000fe40000000f00 */
        /* <DEDUP_REMOVED lines=11> */
[----:B-12---:R-:W-:Y:S02]  /*71f0*/  CS2R R36, SRZ ;  /* 0x0000000000247805 */ /* 0x006fe4000001ff00 */
[----:B------:R-:W-:Y:S02]  /*7200*/  CS2R R66, SRZ ;  /* 0x0000000000427805 */ /* 0x000fe4000001ff00 */
[----:B------:R-:W-:Y:S02]  /*7210*/  CS2R R58, SRZ ;  /* 0x00000000003a7805 */ /* 0x000fe4000001ff00 */
[----:B------:R-:W-:-:S02]  /*7220*/  CS2R R72, SRZ ;  /* 0x0000000000487805 */ /* 0x000fc4000001ff00 */
[----:B------:R-:W-:Y:S02]  /*7230*/  CS2R R46, SRZ ;  /* 0x00000000002e7805 */ /* 0x000fe4000001ff00 */
[----:B------:R-:W-:Y:S02]  /*7240*/  CS2R R26, SRZ ;  /* 0x00000000001a7805 */ /* 0x000fe4000001ff00 */
[----:B---3--:R-:W-:Y:S01]  /*7250*/  CS2R R60, SRZ ;  /* 0x00000000003c7805 */ /* 0x008fe2000001ff00 */
[----:B------:R-:W-:Y:S01]  /*7260*/  IMAD.MOV.U32 R74, RZ, RZ, RZ ;  /* 0x000000ffff4a7224 */ /* 0x000fe200078e00ff */
[----:B------:R-:W-:Y:S02]  /*7270*/  CS2R R48, SRZ ;  /* 0x0000000000307805 */ /* 0x000fe4000001ff00 */
[----:B------:R-:W-:Y:S02]  /*7280*/  CS2R R38, SRZ ;  /* 0x0000000000267805 */ /* 0x000fe4000001ff00 */
[----:B------:R-:W-:Y:S01]  /*7290*/  CS2R R62, SRZ ;  /* 0x00000000003e7805 */ /* 0x000fe2000001ff00 */
[----:B------:R-:W-:-:S02]  /*72a0*/  IMAD.MOV.U32 R51, RZ, RZ, RZ ;  /* 0x000000ffff337224 */ /* 0x000fc400078e00ff */
[----:B------:R-:W-:Y:S01]  /*72b0*/  IMAD.MOV.U32 R6, RZ, RZ, RZ ;  /* 0x000000ffff067224 */ /* 0x000fe200078e00ff */
[----:B------:R-:W-:Y:S06]  /*72c0*/  @P0 BRA `(.L_x_462) ;  /* 0x00000000000c0947 */ /* 0x000fec0003800000 */
[----:B------:R-:W0:Y:S01]  /*72d0*/  FENCE.VIEW.ASYNC.G ;  /* 0x00000000000073c6 */ /* 0x000e220000000100 */
[----:B------:R-:W-:Y:S05]  /*72e0*/  WARPSYNC.ALL ;  /* 0x0000000000007948 */ /* 0x000fea0003800000 */
[----:B0-----:R-:W-:Y:S06]  /*72f0*/  BAR.ARV 0xc, 0x200 ;  /* 0x0308000000007b1d */ /* 0x001fec0000002000 */
.L_x_462:
[----:B------:R-:W-:Y:S02]  /*7300*/  IMAD.MOV.U32 R50, RZ, RZ, RZ ;  /* 0x000000ffff327224 */ /* 0x000fe400078e00ff */
[----:B------:R-:W-:Y:S01]  /*7310*/  IMAD.MOV.U32 R7, RZ, RZ, RZ ;  /* 0x000000ffff077224 */ /* 0x000fe200078e00ff */
[----:B------:R-:W-:Y:S06]  /*7320*/  @!P2 BRA `(.L_x_463) ;  /* 0x000000a400a8a947 */ /* 0x000fec0003800000 */
[----:B------:R-:W-:-:S03]  /*7330*/  UMOV UR4, 0xffffffff ;  /* 0xffffffff00047882 */ /* 0x000fc60000000000 */
[----:B------:R-:W-:Y:S05]  /*7340*/  BRA.DIV UR4, `(.L_x_464) ;  /* 0x0000013204887947 */ /* 0x000fea000b800000 */
[----:B------:R-:W0:Y:S02]  /*7350*/  S2R R0, SR_TID.X ;  /* 0x0000000000007919 */ /* 0x000e240000002100 */
[----:B0-----:R-:W-:-:S05]  /*7360*/  VIADD R3, R0, 0xffffff80 ;  /* 0xffffff8000037836 */ /* 0x001fca0000000000 */
[----:B------:R-:W-:-:S04]  /*7370*/  SHF.R.S32.HI R0, RZ, 0x1f, R3 ;  /* 0x0000001fff007819 */ /* 0x000fc80000011403 */
[----:B------:R-:W-:-:S04]  /*7380*/  LEA.HI R0, R0, R3, RZ, 0x7 ;  /* 0x0000000300007211 */ /* 0x000fc800078f38ff */
[----:B------:R-:W-:-:S06]  /*7390*/  SHF.R.S32.HI R0, RZ, 0x7, R0 ;  /* 0x00000007ff007819 */ /* 0x000fcc0000011400 */
[----:B------:R-:W0:Y:S04]  /*73a0*/  SHFL.IDX PT, R0, R0, RZ, 0x1f ;  /* 0x00001fff00007589 */ /* 0x000e2800000e0000 */
[----:B0-----:R1:W-:Y:S02]  /*73b0*/  STL [R1+0x6c], R0 ;  /* 0x00006c0001007387 */ /* 0x0013e40000100800 */
.L_x_677:
[----:B------:R-:W1:Y:S01]  /*73c0*/  LDL R3, [R1+0x6c] ;  /* 0x00006c0001037983 */ /* 0x000e620000100800 */
[----:B------:R-:W-:Y:S01]  /*73d0*/  BSSY B6, `(.L_x_465) ;  /* 0x000001b000067945 */ /* 0x000fe20003800000 */
[----:B-1----:R-:W-:-:S05]  /*73e0*/  IMAD.HI R0, R3, 0x55555556, RZ ;  /* 0x5555555603007827 */ /* 0x002fca00078e02ff */
[----:B------:R-:W-:-:S05]  /*73f0*/  LEA.HI R44, R0, R0, RZ, 0x1 ;  /* 0x00000000002c7211 */ /* 0x000fca00078f08ff */
[----:B------:R-:W-:Y:S02]  /*7400*/  IMAD R44, R44, -0x3, R3 ;  /* 0xfffffffd2c2c7824 */ /* 0x000fe400078e0203 */
[----:B------:R-:W-:-:S04]  /*7410*/  VIADD R3, R2, 0x21800 ;  /* 0x0002180002037836 */ /* 0x000fc80000000000 */
[----:B------:R-:W-:Y:S01]  /*7420*/  IMAD R0, R44, 0x2000, R3 ;  /* 0x000020002c007824 */ /* 0x000fe200078e0203 */
[----:B------:R-:W-:-:S04]  /*7430*/  LOP3.LUT P0, RZ, R3, 0x3ff, RZ, 0xc0, !PT ;  /* 0x000003ff03ff7812 */ /* 0x000fc8000780c0ff */
[----:B------:R-:W-:-:S04]  /*7440*/  SHF.R.U32.HI R0, RZ, 0x4, R0 ;  /* 0x00000004ff007819 */ /* 0x000fc80000011600 */
[----:B------:R-:W-:-:S05]  /*7450*/  LOP3.LUT R0, R0, 0x3fff, RZ, 0xc0, !PT ;  /* 0x00003fff00007812 */ /* 0x000fca00078ec0ff */
[----:B------:R1:W-:Y:S01]  /*7460*/  STL [R1+0x74], R0 ;  /* 0x0000740001007387 */ /* 0x0003e20000100800 */
[----:B------:R-:W-:Y:S05]  /*7470*/  @!P0 BRA `(.L_x_466) ;  /* 0x0000000000408947 */ /* 0x000fea0003800000 */
[----:B-1----:R-:W-:Y:S01]  /*7480*/  MOV R0, 0x0 ;  /* 0x0000000000007802 */ /* 0x002fe20000000f00 */
[----:B------:R-:W-:Y:S01]  /*7490*/  ULDC.64 UR4, c[0x4][0x88] ;  /* 0x0100220000047ab9 */ /* 0x000fe20000000a00 */
[----:B------:R-:W-:Y:S01]  /*74a0*/  ULDC.64 UR6, c[0x4][0x90] ;  /* 0x0100240000067ab9 */ /* 0x000fe20000000a00 */
[----:B------:R-:W-:Y:S01]  /*74b0*/  IMAD.U32 R4, RZ, RZ, UR4 ;  /* 0x00000004ff047e24 */ /* 0x000fe2000f8e00ff */
[----:B0-----:R0:W1:Y:S01]  /*74c0*/  LDC.64 R14, c[0x4][R0] ;  /* 0x01000000000e7b82 */ /* 0x0010620000000a00 */
[----:B------:R-:W-:Y:S01]  /*74d0*/  IMAD.U32 R5, RZ, RZ, UR5 ;  /* 0x00000005ff057e24 */ /* 0x000fe2000f8e00ff */
[----:B------:R-:W-:Y:S01]  /*74e0*/  ULDC.64 UR4, c[0x4][0x28] ;  /* 0x01000a0000047ab9 */ /* 0x000fe20000000a00 */
        /* <DEDUP_REMOVED lines=8> */
[----:B-1---5:R-:W-:Y:S05]  /*7570*/  CALL.ABS.NOINC R14 ;  /* 0x000000000e007343 */ /* 0x022fea0003c00000 */
.L_x_466:
[----:B------:R-:W-:Y:S05]  /*7580*/  BSYNC B6 ;  /* 0x0000000000067941 */ /* 0x000fea0003800000 */
.L_x_465:
[----:B------:R-:W-:Y:S02]  /*7590*/  ULDC UR4, c[0x0][0x3f4] ;  /* 0x0000fd0000047ab9 */ /* 0x000fe40000000800 */
[----:B------:R-:W-:-:S13]  /*75a0*/  ISETP.LT.AND P0, PT, RZ, UR4, PT ;  /* 0x00000004ff007c0c */ /* 0x000fda000bf01270 */
[----:B------:R-:W-:Y:S05]  /*75b0*/  @P0 BRA `(.L_x_467) ;  /* 0x0000000000400947 */ /* 0x000fea0003800000 */
[----:B------:R-:W-:-:S04]  /*75c0*/  ULEA.HI UR4, UR37, UR37, URZ, 0x1 ;  /* 0x0000002525047291 */ /* 0x000fc8000f8f083f */
[----:B------:R-:W-:-:S04]  /*75d0*/  ULOP3.LUT UR4, UR4, 0xfffffffe, URZ, 0xc0, !UPT ;  /* 0xfffffffe04047892 */ /* 0x000fc8000f8ec03f */
[----:B------:R-:W-:-:S06]  /*75e0*/  UIADD3 UR4, UR37, -UR4, URZ ;  /* 0x8000000425047290 */ /* 0x000fcc000fffe03f */
[----:B------:R-:W-:-:S05]  /*75f0*/  IMAD.U32 R3, RZ, RZ, UR4 ;  /* 0x00000004ff037e24 */ /* 0x000fca000f8e00ff */
[----:B------:R-:W-:-:S04]  /*7600*/  SHF.L.U32 R3, R3, 0x1f, RZ ;  /* 0x0000001f03037819 */ /* 0x000fc800000006ff */
[----:B------:R2:W3:Y:S03]  /*7610*/  SYNCS.PHASECHK.TRANS64.TRYWAIT P0, [R2+URZ+0x2d800], R3 ;  /* 0x02d80003020075a7 */ /* 0x0004e6000800017f */
[----:B---3--:R-:W-:Y:S05]  /*7620*/  @!P0 NANOSLEEP.SYNCS 0x989680 ;  /* 0x009896800000895d */ /* 0x008fea0003900000 */
[----:B------:R-:W3:Y:S01]  /*7630*/  @!P0 SYNCS.PHASECHK.TRANS64 P0, [R2+URZ+0x2d800], R3 ;  /* 0x02d80003020085a7 */ /* 0x000ee2000800007f */
[----:B------:R-:W-:Y:S04]  /*7640*/  BSSY B0, `(.L_x_468) ;  /* 0x0000006000007945 */ /* 0x000fe80003800000 */
[----:B---3--:R-:W-:Y:S05]  /*7650*/  @P0 BRA `(.L_x_469) ;  /* 0x0000000000100947 */ /* 0x008fea0003800000 */
.L_x_470:
[----:B---3--:R3:W4:Y:S02]  /*7660*/  SYNCS.PHASECHK.TRANS64.TRYWAIT P0, [R2+URZ+0x2d800], R3 ;  /* 0x02d80003020075a7 */ /* 0x008724000800017f */
[----:B----4-:R-:W-:Y:S05]  /*7670*/  @!P0 NANOSLEEP.SYNCS 0x989680 ;  /* 0x009896800000895d */ /* 0x010fea0003900000 */
[----:B------:R-:W4:Y:S02]  /*7680*/  @!P0 SYNCS.PHASECHK.TRANS64 P0, [R2+URZ+0x2d800], R3 ;  /* 0x02d80003020085a7 */ /* 0x000f24000800007f */
[----:B----4-:R-:W-:Y:S05]  /*7690*/  @!P0 BRA `(.L_x_470) ;  /* 0xfffffffc00f08947 */ /* 0x010fea000383ffff */
.L_x_469:
[----:B------:R-:W-:Y:S05]  /*76a0*/  BSYNC B0 ;  /* 0x0000000000007941 */ /* 0x000fea0003800000 */
.L_x_468:
[----:B------:R-:W-:Y:S05]  /*76b0*/  BRA `(.L_x_471) ;  /* 0x0000003c001c7947 */ /* 0x000fea0003800000 */
.L_x_467:
[----:B-1---5:R-:W-:Y:S01]  /*76c0*/  SHF.R.S32.HI R0, RZ, 0x1f, R97 ;  /* 0x0000001fff007819 */ /* 0x022fe20000011461 */
[----:B------:R-:W-:Y:S01]  /*76d0*/  ULOP3.LUT UP0, URZ, UR40, 0x1bf, URZ, 0xc0, !UPT ;  /* 0x000001bf283f7892 */ /* 0x000fe2000f80c03f */
[----:B------:R-:W-:Y:S01]  /*76e0*/  ULDC.64 UR4, c[0x0][0x3f8] ;  /* 0x0000fe0000047ab9 */ /* 0x000fe20000000a00 */
[----:B------:R-:W-:Y:S02]  /*76f0*/  ULDC.64 UR6, c[0x0][0x408] ;  /* 0x0001020000067ab9 */ /* 0x000fe40000000a00 */
[C---:B------:R-:W-:Y:S02]  /*7700*/  IMAD R6, R0.reuse, UR4, RZ ;  /* 0x0000000400067c24 */ /* 0x040fe4000f8e02ff */
[----:B------:R-:W-:Y:S01]  /*7710*/  IMAD R0, R0, UR6, RZ ;  /* 0x0000000600007c24 */ /* 0x000fe2000f8e02ff */
[----:B------:R-:W-:Y:S01]  /*7720*/  PLOP3.LUT P2, PT, PT, PT, UP0, 0x80, 0x0 ;  /* 0x000000000000781c */ /* 0x000fe20003f4f008 */
[C---:B------:R-:W-:Y:S02]  /*7730*/  IMAD R25, R97.reuse, UR5, R6 ;  /* 0x0000000561197c24 */ /* 0x040fe4000f8e0206 */
[----:B------:R-:W-:Y:S01]  /*7740*/  IMAD.WIDE.U32 R4, R97, UR4, RZ ;  /* 0x0000000461047c25 */ /* 0x000fe2000f8e00ff */
[----:B------:R-:W-:-:S03]  /*7750*/  ULDC.64 UR4, c[0x0][0x3e8] ;  /* 0x0000fa0000047ab9 */ /* 0x000fc60000000a00 */
[C---:B------:R-:W-:Y:S01]  /*7760*/  IMAD R27, R97.reuse, UR7, R0 ;  /* 0x00000007611b7c24 */ /* 0x040fe2000f8e0200 */
[----:B------:R-:W-:Y:S01]  /*7770*/  LEA R24, P0, R4, UR4, 0x1 ;  /* 0x0000000404187c11 */ /* 0x000fe2000f8008ff */
[----:B------:R-:W-:Y:S01]  /*7780*/  IMAD.WIDE.U32 R6, R97, UR6, RZ ;  /* 0x0000000661067c25 */ /* 0x000fe2000f8e00ff */
[----:B------:R-:W-:-:S03]  /*7790*/  ULDC.64 UR6, c[0x0][0x400] ;  /* 0x0001000000067ab9 */ /* 0x000fc60000000a00 */
[----:B------:R-:W-:Y:S01]  /*77a0*/  IMAD.IADD R25, R25, 0x1, R5 ;  /* 0x0000000119197824 */ /* 0x000fe200078e0205 */
[----:B------:R-:W-:Y:S01]  /*77b0*/  LEA R26, P1, R6, UR6, 0x1 ;  /* 0x00000006061a7c11 */ /* 0x000fe2000f8208ff */
[----:B------:R-:W-:-:S03]  /*77c0*/  IMAD.IADD R27, R27, 0x1, R7 ;  /* 0x000000011b1b7824 */ /* 0x000fc600078e0207 */
[----:B------:R-:W-:Y:S02]  /*77d0*/  LEA.HI.X R25, R4, UR5, R25, 0x1, P0 ;  /* 0x0000000504197c11 */ /* 0x000fe400080f0c19 */
[----:B------:R-:W-:Y:S01]  /*77e0*/  LEA.HI.X R27, R6, UR7, R27, 0x1, P1 ;  /* 0x00000007061b7c11 */ /* 0x000fe200088f0c1b */
[----:B------:R-:W-:Y:S06]  /*77f0*/  @!P2 BRA `(.L_x_472) ;  /* 0x000000000040a947 */ /* 0x000fec0003800000 */
[----:B0-----:R-:W-:Y:S01]  /*7800*/  MOV R14, 0x0 ;  /* 0x00000000000e7802 */ /* 0x001fe20000000f00 */
[----:B------:R-:W-:Y:S01]  /*7810*/  ULDC.64 UR4, c[0x4][0x88] ;  /* 0x0100220000047ab9 */ /* 0x000fe20000000a00 */
[----:B------:R-:W-:Y:S01]  /*7820*/  ULDC.64 UR6, c[0x4][0x90] ;  /* 0x0100240000067ab9 */ /* 0x000fe20000000a00 */
[----:B------:R-:W-:Y:S02]  /*7830*/  IMAD.U32 R4, RZ, RZ, UR4 ;  /* 0x00000004ff047e24 */ /* 0x000fe4000f8e00ff */
[----:B------:R-:W-:Y:S01]  /*7840*/  IMAD.U32 R5, RZ, RZ, UR5 ;  /* 0x00000005ff057e24 */ /* 0x000fe2000f8e00ff */
[----:B------:R-:W0:Y:S01]  /*7850*/  LDC.64 R14, c[0x4][R14] ;  /* 0x010000000e0e7b82 */ /* 0x000e220000000a00 */
[----:B------:R-:W-:Y:S01]  /*7860*/  ULDC.64 UR4, c[0x4][0x20] ;  /* 0x0100080000047ab9 */ /* 0x000fe20000000a00 */
[----:B------:R-:W-:Y:S01]  /*7870*/  IMAD.U32 R6, RZ, RZ, UR6 ;  /* 0x00000006ff067e24 */ /* 0x000fe2000f8e00ff */
[----:B------:R-:W-:Y:S01]  /*7880*/  MOV R11, UR5 ;  /* 0x00000005000b7c02 */ /* 0x000fe20008000f00 */
[----:B------:R-:W-:-:S02]  /*7890*/  IMAD.U32 R7, RZ, RZ, UR7 ;  /* 0x00000007ff077e24 */ /* 0x000fc4000f8e00ff */
[----:B------:R-:W-:Y:S02]  /*78a0*/  IMAD.U32 R10, RZ, RZ, UR4 ;  /* 0x00000004ff0a7e24 */ /* 0x000fe4000f8e00ff */
[----:B------:R-:W-:Y:S02]  /*78b0*/  IMAD.MOV.U32 R8, RZ, RZ, 0x70 ;  /* 0x00000070ff087424 */ /* 0x000fe400078e00ff */
[----:B------:R-:W-:Y:S02]  /*78c0*/  IMAD.MOV.U32 R12, RZ, RZ, 0x1 ;  /* 0x00000001ff0c7424 */ /* 0x000fe400078e00ff */
[----:B------:R-:W-:-:S07]  /*78d0*/  IMAD.MOV.U32 R13, RZ, RZ, RZ ;  /* 0x000000ffff0d7224 */ /* 0x000fce00078e00ff */
[----:B------:R-:W-:-:S07]  /*78e0*/  LEPC R20, `(.L_x_472) ;  /* 0x000000001014794e */ /* 0x000fce0000000000 */
[----:B0-----:R-:W-:Y:S05]  /*78f0*/  CALL.ABS.NOINC R14 ;  /* 0x000000000e007343 */ /* 0x001fea0003c00000 */
.L_x_472:
[----:B------:R-:W-:Y:S01]  /*7900*/  ULDC.U8 UR4, c[0x0][0x410] ;  /* 0x0001040000047ab9 */ /* 0x000fe20000000000 */
[----:B------:R-:W-:Y:S01]  /*7910*/  BSSY B0, `(.L_x_473) ;  /* 0x0000399000007945 */ /* 0x000fe20003800000 */
[----:B------:R-:W-:Y:S01]  /*7920*/  ISETP.NE.AND P0, PT, RZ, UR4, PT ;  /* 0x00000004ff007c0c */ /* 0x000fe2000bf05270 */
[----:B------:R-:W-:-:S12]  /*7930*/  IMAD R6, R29, 0xc0, R140 ;  /* 0x000000c01d067824 */ /* 0x000fd800078e028c */
[----:B------:R-:W-:Y:S05]  /*7940*/  @!P0 BRA `(.L_x_474) ;  /* 0x0000001c00508947 */ /* 0x000fea0003800000 */
[----:B------:R-:W-:-:S03]  /*7950*/  UMOV UR4, 0xffffffff ;  /* 0xffffffff00047882 */ /* 0x000fc60000000000 */
[----:B------:R-:W-:Y:S05]  /*7960*/  BRA.DIV UR4, `(.L_x_475) ;  /* 0x0000012e04407947 */ /* 0x000fea000b800000 */
[----:B------:R1:W2:Y:S04]  /*7970*/  SHFL.IDX PT, R3, R25, RZ, 0x1e1f ;  /* 0x001e1fff19037589 */ /* 0x0002a800000e0000 */
[----:B------:R1:W3:Y:S04]  /*7980*/  SHFL.IDX PT, R0, R24, RZ, 0x1e1f ;  /* 0x001e1fff18007589 */ /* 0x0002e800000e0000 */
[----:B------:R1:W4:Y:S04]  /*7990*/  SHFL.IDX PT, R5, R27, RZ, 0x1e1f ;  /* 0x001e1fff1b057589 */ /* 0x00032800000e0000 */
[----:B------:R1:W0:Y:S02]  /*79a0*/  SHFL.IDX PT, R4, R26, RZ, 0x1e1f ;  /* 0x001e1fff1a047589 */ /* 0x00022400000e0000 */
.L_x_683:
[----:B------:R-:W-:Y:S01]  /*79b0*/  ULDC UR4, c[0x0][0x448] ;  /* 0x0001120000047ab9 */ /* 0x000fe20000000800 */
[----:B------:R-:W-:Y:S01]  /*79c0*/  BSSY B1, `(.L_x_476) ;  /* 0x000005a000017945 */ /* 0x000fe20003800000 */
[----:B------:R-:W-:Y:S01]  /*79d0*/  IMAD R45, R100, UR4, RZ ;  /* 0x00000004642d7c24 */ /* 0x000fe2000f8e02ff */
[----:B------:R-:W-:Y:S02]  /*79e0*/  CS2R R34, SRZ ;  /* 0x0000000000227805 */ /* 0x000fe4000001ff00 */
[----:B------:R-:W-:Y:S02]  /*79f0*/  CS2R R30, SRZ ;  /* 0x00000000001e7805 */ /* 0x000fe4000001ff00 */
[----:B-1----:R-:W-:Y:S02]  /*7a00*/  CS2R R26, SRZ ;  /* 0x00000000001a7805 */ /* 0x002fe4000001ff00 */
[----:B------:R-:W-:Y:S02]  /*7a10*/  CS2R R20, SRZ ;  /* 0x0000000000147805 */ /* 0x000fe4000001ff00 */
[----:B------:R-:W-:Y:S01]  /*7a20*/  ISETP.GE.AND P0, PT, R6, R45, PT ;  /* 0x0000002d0600720c */ /* 0x000fe20003f06270 */
[----:B------:R-:W-:Y:S01]  /*7a30*/  IMAD R45, R29, -0xc0, R45 ;  /* 0xffffff401d2d7824 */ /* 0x000fe200078e022d */
[----:B------:R-:W-:-:S02]  /*7a40*/  CS2R R12, SRZ ;  /* 0x00000000000c7805 */ /* 0x000fc4000001ff00 */
[----:B------:R-:W-:Y:S02]  /*7a50*/  CS2R R8, SRZ ;  /* 0x0000000000087805 */ /* 0x000fe4000001ff00 */
[----:B------:R-:W-:Y:S02]  /*7a60*/  CS2R R36, SRZ ;  /* 0x0000000000247805 */ /* 0x000fe4000001ff00 */
[----:B------:R-:W-:Y:S02]  /*7a70*/  CS2R R32, SRZ ;  /* 0x0000000000207805 */ /* 0x000fe4000001ff00 */
[----:B------:R-:W-:Y:S02]  /*7a80*/  CS2R R28, SRZ ;  /* 0x00000000001c7805 */ /* 0x000fe4000001ff00 */
[----:B------:R-:W-:Y:S02]  /*7a90*/  CS2R R24, SRZ ;  /* 0x0000000000187805 */ /* 0x000fe4000001ff00 */
[----:B0-----:R-:W-:-:S02]  /*7aa0*/  CS2R R14, SRZ ;  /* 0x00000000000e7805 */ /* 0x001fc4000001ff00 */
[----:B------:R-:W-:Y:S01]  /*7ab0*/  CS2R R10, SRZ ;  /* 0x00000000000a7805 */ /* 0x000fe2000001ff00 */
[----:B------:R-:W-:Y:S06]  /*7ac0*/  @P0 BRA `(.L_x_477) ;  /* 0x0000000400240947 */ /* 0x000fec0003800000 */
[----:B------:R-:W2:Y:S01]  /*7ad0*/  LDL R7, [R1+0x4c] ;  /* 0x00004c0001077983 */ /* 0x000ea20000100800 */
[----:B------:R-:W-:-:S03]  /*7ae0*/  ULDC UR4, c[0x0][0x3f4] ;  /* 0x0000fd0000047ab9 */ /* 0x000fc60000000800 */
[----:B------:R-:W4:Y:S04]  /*7af0*/  LDL R39, [R1+0x24] ;  /* 0x0000240001277983 */ /* 0x000f280000100800 */
[----:B------:R-:W4:Y:S04]  /*7b00*/  LDL R38, [R1+0x48] ;  /* 0x0000480001267983 */ /* 0x000f280000100800 */
[----:B------:R-:W4:Y:S04]  /*7b10*/  LDL R35, [R1+0x50] ;  /* 0x0000500001237983 */ /* 0x000f280000100800 */
[----:B------:R-:W4:Y:S04]  /*7b20*/  LDL R34, [R1+0x54] ;  /* 0x0000540001227983 */ /* 0x000f280000100800 */
[----:B------:R-:W4:Y:S04]  /*7b30*/  LDL R49, [R1+0xa0] ;  /* 0x0000a00001317983 */ /* 0x000f280000100800 */
[----:B------:R-:W4:Y:S01]  /*7b40*/  LDL R48, [R1+0xa4] ;  /* 0x0000a40001307983 */ /* 0x000f220000100800 */
[----:B------:R-:W-:-:S02]  /*7b50*/  CS2R R32, SRZ ;  /* 0x0000000000207805 */ /* 0x000fc4000001ff00 */
[----:B------:R-:W-:Y:S02]  /*7b60*/  CS2R R30, SRZ ;  /* 0x00000000001e7805 */ /* 0x000fe4000001ff00 */
[----:B------:R-:W-:Y:S02]  /*7b70*/  CS2R R28, SRZ ;  /* 0x00000000001c7805 */ /* 0x000fe4000001ff00 */
[----:B------:R-:W-:Y:S02]  /*7b80*/  CS2R R26, SRZ ;  /* 0x00000000001a7805 */ /* 0x000fe4000001ff00 */
[----:B------:R-:W-:Y:S02]  /*7b90*/  CS2R R24, SRZ ;  /* 0x0000000000187805 */ /* 0x000fe4000001ff00 */
[----:B------:R-:W-:Y:S02]  /*7ba0*/  CS2R R20, SRZ ;  /* 0x0000000000147805 */ /* 0x000fe4000001ff00 */
[----:B------:R-:W-:-:S02]  /*7bb0*/  CS2R R36, SRZ ;  /* 0x0000000000247805 */ /* 0x000fc4000001ff00 */
[C---:B--2---:R-:W-:Y:S01]  /*7bc0*/  ISETP.GE.AND P3, PT, R7.reuse, UR4, PT ;  /* 0x0000000407007c0c */ /* 0x044fe2000bf66270 */
[----:B------:R-:W-:Y:S01]  /*7bd0*/  IMAD.SHL.U32 R9, R7, 0x2, RZ ;  /* 0x0000000207097824 */ /* 0x000fe200078e00ff */
[----:B------:R-:W-:-:S04]  /*7be0*/  SHF.R.S32.HI R6, RZ, 0x1f, R7 ;  /* 0x0000001fff067819 */ /* 0x000fc80000011407 */
[----:B------:R-:W-:-:S07]  /*7bf0*/  SHF.L.U64.HI R10, R7, 0x1, R6 ;  /* 0x00000001070a7819 */ /* 0x000fce0000010206 */
[----:B---3--:R-:W-:Y:S02]  /*7c00*/  @!P3 IADD3 R6, P0, R0, R9, RZ ;  /* 0x000000090006b210 */ /* 0x008fe40007f1e0ff */
[----:B----4-:R-:W-:-:S03]  /*7c10*/  ISETP.GE.AND P1, PT, R39, UR4, PT ;  /* 0x0000000427007c0c */ /* 0x010fc6000bf26270 */
[--C-:B------:R-:W-:Y:S01]  /*7c20*/  @!P3 IMAD.X R7, R3, 0x1, R10.reuse, P0 ;  /* 0x000000010307b824 */ /* 0x100fe200000e060a */
[----:B------:R-:W-:Y:S01]  /*7c30*/  @!P3 IADD3 R8, P0, R4, R9, RZ ;  /* 0x000000090408b210 */ /* 0x000fe20007f1e0ff */
[----:B------:R-:W-:Y:S01]  /*7c40*/  IMAD.SHL.U32 R13, R39, 0x2, RZ ;  /* 0x00000002270d7824 */ /* 0x000fe200078e00ff */
[----:B------:R-:W-:Y:S02]  /*7c50*/  SHF.R.S32.HI R11, RZ, 0x1f, R39 ;  /* 0x0000001fff0b7819 */ /* 0x000fe40000011427 */
[----:B------:R0:W5:Y:S01]  /*7c60*/  @!P3 LD.E.64 R32, desc[UR42][R6.64] ;  /* 0x0000002a0620b980 */ /* 0x000162000c101b00 */
[----:B------:R-:W-:Y:S01]  /*7c70*/  @!P3 IMAD.X R9, R5, 0x1, R10, P0 ;  /* 0x000000010509b824 */ /* 0x000fe200000e060a */
[----:B------:R-:W-:Y:S02]  /*7c80*/  ISETP.GE.AND P0, PT, R38, UR4, PT ;  /* 0x0000000426007c0c */ /* 0x000fe4000bf06270 */
[----:B------:R-:W-:Y:S02]  /*7c90*/  SHF.L.U64.HI R14, R39, 0x1, R11 ;  /* 0x00000001270e7819 */ /* 0x000fe4000001020b */
[----:B------:R1:W5:Y:S01]  /*7ca0*/  @!P3 LD.E.64 R30, desc[UR42][R8.64] ;  /* 0x0000002a081eb980 */ /* 0x000362000c101b00 */
[----:B------:R-:W-:-:S02]  /*7cb0*/  @!P1 IADD3 R10, P2, R0, R13, RZ ;  /* 0x0000000d000a9210 */ /* 0x000fc40007f5e0ff */
[----:B------:R-:W-:Y:S01]  /*7cc0*/  @!P1 IADD3 R12, P3, R4, R13, RZ ;  /* 0x0000000d040c9210 */ /* 0x000fe20007f7e0ff */
[C---:B0-----:R-:W-:Y:S01]  /*7cd0*/  IMAD.SHL.U32 R7, R38.reuse, 0x2, RZ ;  /* 0x0000000226077824 */ /* 0x041fe200078e00ff */
[----:B------:R-:W-:Y:S01]  /*7ce0*/  SHF.R.S32.HI R15, RZ, 0x1f, R38 ;  /* 0x0000001fff0f7819 */ /* 0x000fe20000011426 */
[--C-:B------:R-:W-:Y:S02]  /*7cf0*/  @!P1 IMAD.X R11, R3, 0x1, R14.reuse, P2 ;  /* 0x00000001030b9824 */ /* 0x100fe400010e060e */
[----:B------:R-:W-:Y:S01]  /*7d00*/  @!P1 IMAD.X R13, R5, 0x1, R14, P3 ;  /* 0x00000001050d9824 */ /* 0x000fe200018e060e */
[----:B------:R-:W-:Y:S02]  /*7d10*/  SHF.L.U64.HI R6, R38, 0x1, R15 ;  /* 0x0000000126067819 */ /* 0x000fe4000001020f */
[-C--:B------:R-:W-:Y:S01]  /*7d20*/  @!P0 IADD3 R38, P2, R0, R7.reuse, RZ ;  /* 0x0000000700268210 */ /* 0x080fe20007f5e0ff */
[----:B------:R0:W5:Y:S01]  /*7d30*/  @!P1 LD.E.64 R28, desc[UR42][R10.64] ;  /* 0x0000002a0a1c9980 */ /* 0x000162000c101b00 */
[----:B-1----:R-:W-:-:S03]  /*7d40*/  @!P0 IADD3 R8, P3, R4, R7, RZ ;  /* 0x0000000704088210 */ /* 0x002fc60007f7e0ff */
[----:B------:R-:W5:Y:S01]  /*7d50*/  @!P1 LD.E.64 R26, desc[UR42][R12.64] ;  /* 0x0000002a0c1a9980 */ /* 0x000f62000c101b00 */
[--C-:B------:R-:W-:Y:S01]  /*7d60*/  @!P0 IMAD.X R39, R3, 0x1, R6.reuse, P2 ;  /* 0x0000000103278824 */ /* 0x100fe200010e0606 */
[----:B------:R-:W-:Y:S01]  /*7d70*/  ISETP.GE.AND P1, PT, R35, UR4, PT ;  /* 0x0000000423007c0c */ /* 0x000fe2000bf26270 */
[----:B------:R-:W-:Y:S01]  /*7d80*/  @!P0 IMAD.X R9, R5, 0x1, R6, P3 ;  /* 0x0000000105098824 */ /* 0x000fe200018e0606 */
[----:B------:R-:W-:Y:S02]  /*7d90*/  ISETP.GE.AND P2, PT, R138, UR4, PT ;  /* 0x000000048a007c0c */ /* 0x000fe4000bf46270 */
[----:B------:R-:W5:Y:S01]  /*7da0*/  @!P0 LD.E.64 R24, desc[UR42][R38.64] ;  /* 0x0000002a26188980 */ /* 0x000f62000c101b00 */
[----:B------:R-:W-:-:S03]  /*7db0*/  IMAD.SHL.U32 R7, R35, 0x2, RZ ;  /* 0x0000000223077824 */ /* 0x000fc600078e00ff */
[----:B------:R1:W5:Y:S01]  /*7dc0*/  @!P0 LD.E.64 R20, desc[UR42][R8.64] ;  /* 0x0000002a08148980 */ /* 0x000362000c101b00 */
[C---:B------:R-:W-:Y:S01]  /*7dd0*/  ISETP.GE.AND P0, PT, R34.reuse, UR4, PT ;  /* 0x0000000422007c0c */ /* 0x040fe2000bf06270 */
[----:B0-----:R-:W-:-:S03]  /*7de0*/  IMAD.SHL.U32 R11, R34, 0x2, RZ ;  /* 0x00000002220b7824 */ /* 0x001fc600078e00ff */
[-C--:B------:R-:W-:Y:S02]  /*7df0*/  @!P1 IADD3 R40, P4, R0, R7.reuse, RZ ;  /* 0x0000000700289210 */ /* 0x080fe40007f9e0ff */
[----:B------:R-:W-:Y:S01]  /*7e00*/  @!P1 IADD3 R6, P3, R4, R7, RZ ;  /* 0x0000000704069210 */ /* 0x000fe20007f7e0ff */
[----:B------:R-:W-:-:S04]  /*7e10*/  @!P2 IMAD.WIDE R46, R138, 0x2, R4 ;  /* 0x000000028a2ea825 */ /* 0x000fc800078e0204 */
[----:B-1----:R-:W-:Y:S02]  /*7e20*/  @!P2 IMAD.MOV.U32 R8, RZ, RZ, R0 ;  /* 0x000000ffff08a224 */ /* 0x002fe400078e0000 */
[----:B------:R-:W-:Y:S01]  /*7e30*/  @!P2 IMAD.MOV.U32 R9, RZ, RZ, R3 ;  /* 0x000000ffff09a224 */ /* 0x000fe200078e0003 */
[-C--:B------:R-:W-:Y:S01]  /*7e40*/  @!P0 IADD3 R4, P5, R4, R11.reuse, RZ ;  /* 0x0000000b04048210 */ /* 0x080fe20007fbe0ff */
[----:B------:R-:W-:Y:S01]  /*7e50*/  @!P1 IMAD.X R41, R3, 0x1, R49, P4 ;  /* 0x0000000103299824 */ /* 0x000fe200020e0631 */
[----:B------:R-:W-:Y:S01]  /*7e60*/  @!P0 IADD3 R38, P4, R0, R11, RZ ;  /* 0x0000000b00268210 */ /* 0x000fe20007f9e0ff */
[----:B------:R-:W-:Y:S01]  /*7e70*/  @!P2 IMAD.WIDE R42, R138, 0x2, R8 ;  /* 0x000000028a2aa825 */ /* 0x000fe200078e0208 */
[----:B------:R-:W-:Y:S02]  /*7e80*/  CS2R R14, SRZ ;  /* 0x00000000000e7805 */ /* 0x000fe4000001ff00 */
[----:B------:R-:W-:Y:S02]  /*7e90*/  CS2R R34, SRZ ;  /* 0x0000000000227805 */ /* 0x000fe4000001ff00 */
[----:B------:R-:W-:Y:S01]  /*7ea0*/  CS2R R12, SRZ ;  /* 0x00000000000c7805 */ /* 0x000fe2000001ff00 */
[----:B------:R-:W-:Y:S01]  /*7eb0*/  @!P1 IMAD.X R7, R5, 0x1, R49, P3 ;  /* 0x0000000105079824 */ /* 0x000fe200018e0631 */
[----:B------:R-:W-:-:S02]  /*7ec0*/  CS2R R10, SRZ ;  /* 0x00000000000a7805 */ /* 0x000fc4000001ff00 */
[----:B------:R-:W-:Y:S01]  /*7ed0*/  CS2R R8, SRZ ;  /* 0x0000000000087805 */ /* 0x000fe2000001ff00 */
[--C-:B------:R-:W-:Y:S01]  /*7ee0*/  @!P0 IMAD.X R39, R3, 0x1, R48.reuse, P4 ;  /* 0x0000000103278824 */ /* 0x100fe200020e0630 */
[----:B------:R0:W5:Y:S01]  /*7ef0*/  @!P2 LD.E.64 R36, desc[UR42][R42.64] ;  /* 0x0000002a2a24a980 */ /* 0x000162000c101b00 */
[----:B------:R-:W-:-:S03]  /*7f00*/  @!P0 IMAD.X R5, R5, 0x1, R48, P5 ;  /* 0x0000000105058824 */ /* 0x000fc600028e0630 */
[----:B------:R0:W5:Y:S04]  /*7f10*/  @!P2 LD.E.64 R34, desc[UR42][R46.64] ;  /* 0x0000002a2e22a980 */ /* 0x000168000c101b00 */
[----:B------:R0:W5:Y:S04]  /*7f20*/  @!P1 LD.E.64 R14, desc[UR42][R40.64] ;  /* 0x0000002a280e9980 */ /* 0x000168000c101b00 */
[----:B------:R0:W5:Y:S04]  /*7f30*/  @!P1 LD.E.64 R12, desc[UR42][R6.64] ;  /* 0x0000002a060c9980 */ /* 0x000168000c101b00 */
[----:B------:R0:W5:Y:S04]  /*7f40*/  @!P0 LD.E.64 R10, desc[UR42][R38.64] ;  /* 0x0000002a260a8980 */ /* 0x000168000c101b00 */
[----:B------:R0:W5:Y:S02]  /*7f50*/  @!P0 LD.E.64 R8, desc[UR42][R4.64] ;  /* 0x0000002a04088980 */ /* 0x000164000c101b00 */
.L_x_477:
[----:B------:R-:W-:Y:S05]  /*7f60*/  BSYNC B1 ;  /* 0x0000000000017941 */ /* 0x000fea0003800000 */
.L_x_476:
[----:B------:R-:W-:Y:S01]  /*7f70*/  ULEA.HI UR4, UR37, UR37, URZ, 0x1 ;  /* 0x0000002525047291 */ /* 0x000fe2000f8f083f */
[----:B--2--5:R-:W-:Y:S01]  /*7f80*/  IMAD.MOV.U32 R3, RZ, RZ, R35 ;  /* 0x000000ffff037224 */ /* 0x024fe200078e0023 */
[----:B------:R-:W-:Y:S01]  /*7f90*/  VIMNMX R45, R45, 0xc0, PT ;  /* 0x000000c02d2d7848 */ /* 0x000fe20003fe0100 */
[----:B---3--:R-:W-:Y:S01]  /*7fa0*/  IMAD.MOV.U32 R0, RZ, RZ, R34 ;  /* 0x000000ffff007224 */ /* 0x008fe200078e0022 */
[----:B------:R-:W-:Y:S01]  /*7fb0*/  ULOP3.LUT UR4, UR4, 0xfffffffe, URZ, 0xc0, !UPT ;  /* 0xfffffffe04047892 */ /* 0x000fe2000f8ec03f */
[----:B0-----:R-:W-:Y:S01]  /*7fc0*/  IMAD.MOV.U32 R4, RZ, RZ, R30 ;  /* 0x000000ffff047224 */ /* 0x001fe200078e001e */
[----:B------:R-:W-:Y:S01]  /*7fd0*/  PRMT R57, R3, 0x7610, R57 ;  /* 0x0000761003397816 */ /* 0x000fe20000000039 */
[----:B----4-:R-:W-:Y:S01]  /*7fe0*/  IMAD.MOV.U32 R5, RZ, RZ, R27 ;  /* 0x000000ffff057224 */ /* 0x010fe200078e001b */
[----:B------:R-:W-:Y:S01]  /*7ff0*/  UIADD3 UR4, UR37, -UR4, URZ ;  /* 0x8000000425047290 */ /* 0x000fe2000fffe03f */
[----:B------:R-:W-:Y:S01]  /*8000*/  PRMT R38, R38, 0x5410, R0 ;  /* 0x0000541026267816 */ /* 0x000fe20000000000 */
[----:B------:R-:W-:Y:S01]  /*8010*/  IMAD.MOV.U32 R0, RZ, RZ, R31 ;  /* 0x000000ffff007224 */ /* 0x000fe200078e001f */
[----:B------:R-:W-:Y:S01]  /*8020*/  PRMT R64, R4, 0x7610, R64 ;  /* 0x0000761004407816 */ /* 0x000fe20000000040 */
[----:B------:R-:W-:Y:S01]  /*8030*/  IMAD.MOV.U32 R6, RZ, RZ, R13 ;  /* 0x000000ffff067224 */ /* 0x000fe200078e000d */
[----:B------:R-:W-:Y:S01]  /*8040*/  MOV R4, R26 ;  /* 0x0000001a00047202 */ /* 0x000fe20000000f00 */
[----:B------:R-:W-:Y:S01]  /*8050*/  IMAD.U32 R3, RZ, RZ, UR4 ;  /* 0x00000004ff037e24 */ /* 0x000fe2000f8e00ff */
[----:B------:R-:W-:Y:S01]  /*8060*/  PRMT R65, R0, 0x7610, R65 ;  /* 0x0000761000417816 */ /* 0x000fe20000000041 */
[----:B------:R-:W-:Y:S01]  /*8070*/  IMAD.MOV.U32 R0, RZ, RZ, R20 ;  /* 0x000000ffff007224 */ /* 0x000fe200078e0014 */
[----:B------:R-:W-:Y:S01]  /*8080*/  PRMT R51, R4, 0x7610, R51 ;  /* 0x0000761004337816 */ /* 0x000fe20000000033 */
[----:B------:R-:W-:Y:S01]  /*8090*/  IMAD.MOV.U32 R4, RZ, RZ, R21 ;  /* 0x000000ffff047224 */ /* 0x000fe200078e0015 */
[----:B------:R-:W-:Y:S01]  /*80a0*/  SHF.L.U32 R3, R3, 0x1f, RZ ;  /* 0x0000001f03037819 */ /* 0x000fe200000006ff */
[----:B------:R-:W-:Y:S01]  /*80b0*/  BSSY B1, `(.L_x_478) ;  /* 0x0000023000017945 */ /* 0x000fe20003800000 */
[----:B------:R-:W-:Y:S01]  /*80c0*/  PRMT R52, R5, 0x7610, R52 ;  /* 0x0000761005347816 */ /* 0x000fe20000000034 */
[----:B------:R-:W-:Y:S01]  /*80d0*/  IMAD.MOV.U32 R5, RZ, RZ, R12 ;  /* 0x000000ffff057224 */ /* 0x000fe200078e000c */
[----:B------:R-:W0:Y:S01]  /*80e0*/  SYNCS.PHASECHK.TRANS64.TRYWAIT P0, [R2+URZ+0x2d800], R3 ;  /* 0x02d80003020075a7 */ /* 0x000e22000800017f */
[----:B------:R-:W-:Y:S01]  /*80f0*/  PRMT R47, R0, 0x7610, R47 ;  /* 0x00007610002f7816 */ /* 0x000fe2000000002f */
[----:B------:R-:W-:Y:S01]  /*8100*/  IMAD.MOV.U32 R0, RZ, RZ, R8 ;  /* 0x000000ffff007224 */ /* 0x000fe200078e0008 */
        /* <DEDUP_REMOVED lines=20> */
[----:B------:R-:W-:Y:S01]  /*8250*/  ISETP.GE.AND P1, PT, R140, R45, PT ;  /* 0x0000002d8c00720c */ /* 0x000fe20003f26270 */
[----:B------:R-:W-:Y:S01]  /*8260*/  IMAD.MOV.U32 R6, RZ, RZ, R15 ;  /* 0x000000ffff067224 */ /* 0x000fe200078e000f */
[----:B------:R-:W-:Y:S01]  /*8270*/  PRMT R49, R0, 0x7610, R49 ;  /* 0x0000761000317816 */ /* 0x000fe20000000031 */
[----:B------:R-:W-:Y:S01]  /*8280*/  IMAD.MOV.U32 R0, RZ, RZ, R10 ;  /* 0x000000ffff007224 */ /* 0x000fe200078e000a */
[----:B------:R-:W-:Y:S01]  /*8290*/  PRMT R50, R4, 0x7610, R50 ;  /* 0x0000761004327816 */ /* 0x000fe20000000032 */
[----:B------:R-:W-:Y:S01]  /*82a0*/  IMAD.MOV.U32 R4, RZ, RZ, R11 ;  /* 0x000000ffff047224 */ /* 0x000fe200078e000b */
[----:B------:R-:W-:-:S02]  /*82b0*/  PRMT R45, R5, 0x7610, R45 ;  /* 0x00007610052d7816 */ /* 0x000fc4000000002d */
[----:B------:R-:W-:Y:S01]  /*82c0*/  PRMT R46, R6, 0x7610, R46 ;  /* 0x00007610062e7816 */ /* 0x000fe2000000002e */
[----:B0-----:R-:W-:Y:S06]  /*82d0*/  @!P0 BRA `(.L_x_479) ;  /* 0x0000012400588947 */ /* 0x001fec0003800000 */
.L_x_684:
[----:B------:R-:W-:Y:S05]  /*82e0*/  BSYNC B1 ;  /* 0x0000000000017941 */ /* 0x000fea0003800000 */
.L_x_478:
[----:B------:R-:W-:Y:S02]  /*82f0*/  PRMT R40, R0, 0x7610, R40 ;  /* 0x0000761000287816 */ /* 0x000fe40000000028 */
[----:B------:R-:W-:Y:S01]  /*8300*/  PRMT R41, R4, 0x7610, R41 ;  /* 0x0000761004297816 */ /* 0x000fe20000000029 */
[----:B------:R-:W-:Y:S06]  /*8310*/  @P1 BRA `(.L_x_480) ;  /* 0x0000002c00e01947 */ /* 0x000fec0003800000 */
[----:B------:R-:W0:Y:S01]  /*8320*/  LDL R61, [R1+0x78] ;  /* 0x00007800013d7983 */ /* 0x000e220000100800 */
[----:B------:R-:W1:Y:S03]  /*8330*/  LDC R5, c[0x0][0x3f4] ;  /* 0x0000fd00ff057b82 */ /* 0x000e660000000800 */
[----:B------:R-:W2:Y:S04]  /*8340*/  LDL R59, [R1+0x4c] ;  /* 0x00004c00013b7983 */ /* 0x000ea80000100800 */
[----:B------:R-:W3:Y:S04]  /*8350*/  LDL R58, [R1+0x24] ;  /* 0x00002400013a7983 */ /* 0x000ee80000100800 */
[----:B------:R-:W4:Y:S04]  /*8360*/  LDL R56, [R1+0x48] ;  /* 0x0000480001387983 */ /* 0x000f280000100800 */
[----:B------:R-:W5:Y:S04]  /*8370*/  LDL R55, [R1+0x50] ;  /* 0x0000500001377983 */ /* 0x000f680000100800 */
[----:B------:R-:W5:Y:S04]  /*8380*/  LDL R7, [R1+0x54] ;  /* 0x0000540001077983 */ /* 0x000f680000100800 */
[----:B------:R-:W5:Y:S01]  /*8390*/  LDL R6, [R1+0x7c] ;  /* 0x00007c0001067983 */ /* 0x000f620000100800 */
[-C--:B-1----:R-:W-:Y:S01]  /*83a0*/  ISETP.GE.AND P6, PT, R138, R5.reuse, PT ;  /* 0x000000058a00720c */ /* 0x082fe20003fc6270 */
[----:B------:R-:W-:Y:S01]  /*83b0*/  BSSY B1, `(.L_x_481) ;  /* 0x0000038000017945 */ /* 0x000fe20003800000 */
[----:B0-----:R-:W-:Y:S01]  /*83c0*/  IMAD R3, R61, 0x2, R2 ;  /* 0x000000023d037824 */ /* 0x001fe200078e0202 */
[----:B--2---:R-:W-:-:S03]  /*83d0*/  ISETP.GE.AND P0, PT, R59, R5, PT ;  /* 0x000000053b00720c */ /* 0x004fc60003f06270 */
[----:B------:R-:W-:Y:S01]  /*83e0*/  VIADD R0, R3, 0x20 ;  /* 0x0000002003007836 */ /* 0x000fe20000000000 */
[-C--:B---3--:R-:W-:Y:S02]  /*83f0*/  ISETP.GE.AND P1, PT, R58, R5.reuse, PT ;  /* 0x000000053a00720c */ /* 0x088fe40003f26270 */
[-C--:B----4-:R-:W-:Y:S02]  /*8400*/  ISETP.GE.AND P2, PT, R56, R5.reuse, PT ;  /* 0x000000053800720c */ /* 0x090fe40003f46270 */
[-C--:B-----5:R-:W-:Y:S02]  /*8410*/  ISETP.GE.AND P3, PT, R55, R5.reuse, PT ;  /* 0x000000053700720c */ /* 0x0a0fe40003f66270 */
[----:B------:R-:W-:Y:S02]  /*8420*/  ISETP.GE.AND P4, PT, R7, R5, PT ;  /* 0x000000050700720c */ /* 0x000fe40003f86270 */
[----:B------:R-:W-:Y:S01]  /*8430*/  LOP3.LUT P5, RZ, R6, 0x2, RZ, 0xc0, !PT ;  /* 0x0000000206ff7812 */ /* 0x000fe200078ac0ff */
[----:B------:R-:W-:-:S12]  /*8440*/  @P6 BRA `(.L_x_482) ;  /* 0x0000000000b86947 */ /* 0x000fd80003800000 */
[----:B------:R-:W0:Y:S01]  /*8450*/  LDS.128 R4, [R3+0xc400] ;  /* 0x00c4000003047984 */ /* 0x000e220000000c00 */
[----:B------:R-:W-:Y:S02]  /*8460*/  SHF.R.U32.HI R59, RZ, 0x10, R35 ;  /* 0x00000010ff3b7819 */ /* 0x000fe40000011623 */
[--C-:B------:R-:W-:Y:S02]  /*8470*/  SHF.R.U32.HI R56, RZ, 0x10, R37.reuse ;  /* 0x00000010ff387819 */ /* 0x100fe40000011625 */
[----:B------:R-:W-:Y:S02]  /*8480*/  SHF.R.U64 R55, R36, 0x10, R37 ;  /* 0x0000001024377819 */ /* 0x000fe40000001225 */
[----:B------:R-:W-:Y:S02]  /*8490*/  PRMT R59, R57, 0x5410, R59 ;  /* 0x00005410393b7816 */ /* 0x000fe4000000003b */
[----:B------:R-:W-:Y:S02]  /*84a0*/  PRMT R56, R39, 0x5432, R56 ;  /* 0x0000543227387816 */ /* 0x000fe40000000038 */
[----:B------:R-:W-:-:S02]  /*84b0*/  SHF.R.U64 R58, R34, 0x10, R35 ;  /* 0x00000010223a7819 */ /* 0x000fc40000001223 */
[----:B------:R-:W-:Y:S01]  /*84c0*/  PRMT R55, R60, 0x5410, R55 ;  /* 0x000054103c377816 */ /* 0x000fe20000000037 */
[C---:B------:R-:W-:Y:S01]  /*84d0*/  IMAD.U32 R60, R59.reuse, 0x10000, RZ ;  /* 0x000100003b3c7824 */ /* 0x040fe200078e00ff */
[C---:B------:R-:W-:Y:S02]  /*84e0*/  SHF.L.U32 R57, R56.reuse, 0x10, RZ ;  /* 0x0000001038397819 */ /* 0x040fe400000006ff */
[----:B------:R-:W-:Y:S02]  /*84f0*/  LOP3.LUT R59, R59, 0xffff0000, RZ, 0xc0, !PT ;  /* 0xffff00003b3b7812 */ /* 0x000fe400078ec0ff */
[----:B------:R-:W-:Y:S02]  /*8500*/  LOP3.LUT R56, R56, 0xffff0000, RZ, 0xc0, !PT ;  /* 0xffff000038387812 */ /* 0x000fe400078ec0ff */
[----:B------:R-:W-:Y:S02]  /*8510*/  PRMT R58, R38, 0x5432, R58 ;  /* 0x00005432263a7816 */ /* 0x000fe4000000003a */
[C---:B0-----:R-:W-:Y:S01]  /*8520*/  LOP3.LUT R35, R6.reuse, 0xffff0000, RZ, 0xc0, !PT ;  /* 0xffff000006237812 */ /* 0x041fe200078ec0ff */
[----:B------:R-:W-:Y:S01]  /*8530*/  IMAD.U32 R34, R6, 0x10000, RZ ;  /* 0x0001000006227824 */ /* 0x000fe200078e00ff */
[C---:B------:R-:W-:Y:S01]  /*8540*/  LOP3.LUT R37, R7.reuse, 0xffff0000, RZ, 0xc0, !PT ;  /* 0xffff000007257812 */ /* 0x040fe200078ec0ff */
[----:B------:R-:W-:-:S02]  /*8550*/  IMAD.U32 R36, R7, 0x10000, RZ ;  /* 0x0001000007247824 */ /* 0x000fc400078e00ff */
[C---:B------:R-:W-:Y:S01]  /*8560*/  FMUL.FTZ R61, R35.reuse, R60 ;  /* 0x0000003c233d7220 */ /* 0x040fe20000410000 */
[----:B------:R-:W-:Y:S01]  /*8570*/  FMUL.FTZ R35, R35, R57 ;  /* 0x0000003923237220 */ /* 0x000fe20000410000 */
[C---:B------:R-:W-:Y:S01]  /*8580*/  FMUL.FTZ R63, R37.reuse, R59 ;  /* 0x0000003b253f7220 */ /* 0x040fe20000410000 */
[----:B------:R-:W-:Y:S02]  /*8590*/  IMAD.U32 R6, R4, 0x10000, RZ ;  /* 0x0001000004067824 */ /* 0x000fe400078e00ff */
[C---:B------:R-:W-:Y:S01]  /*85a0*/  FFMA.FTZ R61, R34.reuse, R57, -R61 ;  /* 0x00000039223d7223 */ /* 0x040fe2000001083d */
[----:B------:R-:W-:Y:S01]  /*85b0*/  FMUL.FTZ R57, R37, R56 ;  /* 0x0000003825397220 */ /* 0x000fe20000410000 */
[----:B------:R-:W-:Y:S02]  /*85c0*/  IMAD.U32 R7, R5, 0x10000, RZ ;  /* 0x0001000005077824 */ /* 0x000fe400078e00ff */
[----:B------:R-:W-:Y:S01]  /*85d0*/  FFMA.FTZ R60, R34, R60, R35 ;  /* 0x0000003c223c7223 */ /* 0x000fe20000010023 */
[----:B------:R-:W-:Y:S01]  /*85e0*/  IMAD.U32 R37, R58, 0x10000, RZ ;  /* 0x000100003a257824 */ /* 0x000fe200078e00ff */
[----:B------:R-:W-:Y:S01]  /*85f0*/  LOP3.LUT R4, R4, 0xffff0000, RZ, 0xc0, !PT ;  /* 0xffff000004047812 */ /* 0x000fe200078ec0ff */
[----:B------:R-:W-:Y:S01]  /*8600*/  IMAD.U32 R35, R55, 0x10000, RZ ;  /* 0x0001000037237824 */ /* 0x000fe200078e00ff */
[----:B------:R-:W-:Y:S01]  /*8610*/  LOP3.LUT R5, R5, 0xffff0000, RZ, 0xc0, !PT ;  /* 0xffff000005057812 */ /* 0x000fe200078ec0ff */
[----:B------:R-:W-:Y:S01]  /*8620*/  FFMA.FTZ R63, R36, R56, -R63 ;  /* 0x00000038243f7223 */ /* 0x000fe2000001083f */
[----:B------:R-:W-:Y:S01]  /*8630*/  LOP3.LUT R58, R58, 0xffff0000, RZ, 0xc0, !PT ;  /* 0xffff00003a3a7812 */ /* 0x000fe200078ec0ff */
[----:B------:R-:W-:Y:S01]  /*8640*/  FFMA.FTZ R62, R36, R59, R57 ;  /* 0x0000003b243e7223 */ /* 0x000fe20000010039 */
[----:B------:R-:W-:Y:S01]  /*8650*/  LOP3.LUT R34, R55, 0xffff0000, RZ, 0xc0, !PT ;  /* 0xffff000037227812 */ /* 0x000fe200078ec0ff */
[C---:B------:R-:W-:Y:S01]  /*8660*/  FMUL.FTZ R55, R4.reuse, R37 ;  /* 0x0000002504377220 */ /* 0x040fe20000410000 */
[----:B------:R-:W-:Y:S01]  /*8670*/  FMUL.FTZ R36, R4, R35 ;  /* 0x0000002304247220 */ /* 0x000fe20000410000 */
[----:B------:R-:W-:-:S02]  /*8680*/  FMUL.FTZ R56, R5, R58 ;  /* 0x0000003a05387220 */ /* 0x000fc40000410000 */
[-C--:B------:R-:W-:Y:S01]  /*8690*/  FMUL.FTZ R57, R5, R34.reuse ;  /* 0x0000002205397220 */ /* 0x080fe20000410000 */
[C---:B------:R-:W-:Y:S01]  /*86a0*/  FFMA.FTZ R4, R6.reuse, R35, -R55 ;  /* 0x0000002306047223 */ /* 0x040fe20000010837 */
[----:B------:R-:W-:Y:S01]  /*86b0*/  FFMA.FTZ R37, R6, R37, R36 ;  /* 0x0000002506257223 */ /* 0x000fe20000010024 */
[C---:B------:R-:W-:Y:S01]  /*86c0*/  FFMA.FTZ R5, R7.reuse, R34, -R56 ;  /* 0x0000002207057223 */ /* 0x040fe20000010838 */
[----:B------:R-:W-:Y:S01]  /*86d0*/  FFMA.FTZ R58, R7, R58, R57 ;  /* 0x0000003a073a7223 */ /* 0x000fe20000010039 */
[----:B------:R-:W-:Y:S02]  /*86e0*/  F2FP.BF16.F32.PACK_AB R6, R60, R61 ;  /* 0x0000003d3c06723e */ /* 0x000fe400000010ff */
[----:B------:R-:W-:Y:S02]  /*86f0*/  F2FP.BF16.F32.PACK_AB R7, R62, R63 ;  /* 0x0000003f3e07723e */ /* 0x000fe400000010ff */
[----:B------:R-:W-:Y:S02]  /*8700*/  F2FP.BF16.F32.PACK_AB R4, R37, R4 ;  /* 0x000000042504723e */ /* 0x000fe400000010ff */
[----:B------:R-:W-:-:S05]  /*8710*/  F2FP.BF16.F32.PACK_AB R5, R58, R5 ;  /* 0x000000053a05723e */ /* 0x000fca00000010ff */
[----:B------:R0:W-:Y:S02]  /*8720*/  STS.128 [R3+0xc400], R4 ;  /* 0x00c4000403007388 */ /* 0x0001e40000000c00 */
.L_x_482:
[----:B------:R-:W-:Y:S05]  /*8730*/  BSYNC B1 ;  /* 0x0000000000017941 */ /* 0x000fea0003800000 */
.L_x_481:
[----:B------:R-:W-:Y:S01]  /*8740*/  BSSY B1, `(.L_x_483) ;  /* 0x0000031000017945 */ /* 0x000fe20003800000 */
[----:B------:R-:W-:-:S03]  /*8750*/  @P5 VIADD R0, R3, 0xffffffe0 ;  /* 0xffffffe003005836 */ /* 0x000fc60000000000 */
[----:B------:R-:W-:Y:S05]  /*8760*/  @P0 BRA `(.L_x_484) ;  /* 0x0000000000b80947 */ /* 0x000fea0003800000 */
[----:B0-----:R-:W0:Y:S01]  /*8770*/  LDS.128 R4, [R0+0xc400] ;  /* 0x00c4000000047984 */ /* 0x001e220000000c00 */
[----:B------:R-:W-:Y:S02]  /*8780*/  SHF.R.U32.HI R55, RZ, 0x10, R31 ;  /* 0x00000010ff377819 */ /* 0x000fe4000001161f */
[----:B------:R-:W-:Y:S02]  /*8790*/  SHF.R.U32.HI R35, RZ, 0x10, R33 ;  /* 0x00000010ff237819 */ /* 0x000fe40000011621 */
[----:B------:R-:W-:Y:S02]  /*87a0*/  PRMT R55, R65, 0x5410, R55 ;  /* 0x0000541041377816 */ /* 0x000fe40000000037 */
[----:B------:R-:W-:Y:S02]  /*87b0*/  PRMT R35, R66, 0x5410, R35 ;  /* 0x0000541042237816 */ /* 0x000fe40000000023 */
[----:B------:R-:W-:Y:S01]  /*87c0*/  SHF.R.U64 R37, R30, 0x10, R31 ;  /* 0x000000101e257819 */ /* 0x000fe2000000121f */
[----:B------:R-:W-:Y:S01]  /*87d0*/  IMAD.U32 R56, R55, 0x10000, RZ ;  /* 0x0001000037387824 */ /* 0x000fe200078e00ff */
[----:B------:R-:W-:Y:S01]  /*87e0*/  SHF.R.U64 R34, R32, 0x10, R33 ;  /* 0x0000001020227819 */ /* 0x000fe20000001221 */
[----:B------:R-:W-:Y:S01]  /*87f0*/  IMAD.U32 R36, R35, 0x10000, RZ ;  /* 0x0001000023247824 */ /* 0x000fe200078e00ff */
[----:B------:R-:W-:-:S02]  /*8800*/  LOP3.LUT R55, R55, 0xffff0000, RZ, 0xc0, !PT ;  /* 0xffff000037377812 */ /* 0x000fc400078ec0ff */
[----:B------:R-:W-:Y:S02]  /*8810*/  PRMT R34, R40, 0x5432, R34 ;  /* 0x0000543228227816 */ /* 0x000fe40000000022 */
[----:B------:R-:W-:Y:S02]  /*8820*/  LOP3.LUT R35, R35, 0xffff0000, RZ, 0xc0, !PT ;  /* 0xffff000023237812 */ /* 0x000fe400078ec0ff */
[----:B------:R-:W-:Y:S02]  /*8830*/  PRMT R37, R64, 0x5410, R37 ;  /* 0x0000541040257816 */ /* 0x000fe40000000025 */
[C---:B0-----:R-:W-:Y:S01]  /*8840*/  LOP3.LUT R31, R6.reuse, 0xffff0000, RZ, 0xc0, !PT ;  /* 0xffff0000061f7812 */ /* 0x041fe200078ec0ff */
[----:B------:R-:W-:Y:S01]  /*8850*/  IMAD.U32 R30, R6, 0x10000, RZ ;  /* 0x00010000061e7824 */ /* 0x000fe200078e00ff */
[C---:B------:R-:W-:Y:S01]  /*8860*/  LOP3.LUT R33, R7.reuse, 0xffff0000, RZ, 0xc0, !PT ;  /* 0xffff000007217812 */ /* 0x040fe200078ec0ff */
[----:B------:R-:W-:Y:S02]  /*8870*/  IMAD.U32 R32, R7, 0x10000, RZ ;  /* 0x0001000007207824 */ /* 0x000fe400078e00ff */
[C---:B------:R-:W-:Y:S01]  /*8880*/  FMUL.FTZ R57, R31.reuse, R56 ;  /* 0x000000381f397220 */ /* 0x040fe20000410000 */
[----:B------:R-:W-:Y:S01]  /*8890*/  FMUL.FTZ R31, R31, R36 ;  /* 0x000000241f1f7220 */ /* 0x000fe20000410000 */
[C---:B------:R-:W-:Y:S01]  /*88a0*/  IMAD.U32 R6, R4.reuse, 0x10000, RZ ;  /* 0x0001000004067824 */ /* 0x040fe200078e00ff */
[----:B------:R-:W-:Y:S01]  /*88b0*/  LOP3.LUT R4, R4, 0xffff0000, RZ, 0xc0, !PT ;  /* 0xffff000004047812 */ /* 0x000fe200078ec0ff */
[----:B------:R-:W-:-:S02]  /*88c0*/  IMAD.U32 R7, R5, 0x10000, RZ ;  /* 0x0001000005077824 */ /* 0x000fc400078e00ff */
[C---:B------:R-:W-:Y:S01]  /*88d0*/  FFMA.FTZ R56, R30.reuse, R56, R31 ;  /* 0x000000381e387223 */ /* 0x040fe2000001001f */
[----:B------:R-:W-:Y:S01]  /*88e0*/  FFMA.FTZ R57, R30, R36, -R57 ;  /* 0x000000241e397223 */ /* 0x000fe20000010839 */
[C---:B------:R-:W-:Y:S01]  /*88f0*/  IMAD.U32 R31, R34.reuse, 0x10000, RZ ;  /* 0x00010000221f7824 */ /* 0x040fe200078e00ff */
[----:B------:R-:W-:Y:S01]  /*8900*/  LOP3.LUT R5, R5, 0xffff0000, RZ, 0xc0, !PT ;  /* 0xffff000005057812 */ /* 0x000fe200078ec0ff */
[C---:B------:R-:W-:Y:S01]  /*8910*/  FMUL.FTZ R59, R33.reuse, R55 ;  /* 0x00000037213b7220 */ /* 0x040fe20000410000 */
[-C--:B------:R-:W-:Y:S01]  /*8920*/  FMUL.FTZ R61, R33, R35.reuse ;  /* 0x00000023213d7220 */ /* 0x080fe20000410000 */
[C---:B------:R-:W-:Y:S01]  /*8930*/  LOP3.LUT R30, R37.reuse, 0xffff0000, RZ, 0xc0, !PT ;  /* 0xffff0000251e7812 */ /* 0x040fe200078ec0ff */
[----:B------:R-:W-:Y:S01]  /*8940*/  IMAD.U32 R33, R37, 0x10000, RZ ;  /* 0x0001000025217824 */ /* 0x000fe200078e00ff */
[----:B------:R-:W-:Y:S01]  /*8950*/  LOP3.LUT R34, R34, 0xffff0000, RZ, 0xc0, !PT ;  /* 0xffff000022227812 */ /* 0x000fe200078ec0ff */
[C---:B------:R-:W-:Y:S01]  /*8960*/  FFMA.FTZ R59, R32.reuse, R35, -R59 ;  /* 0x00000023203b7223 */ /* 0x040fe2000001083b */
[----:B------:R-:W-:Y:S01]  /*8970*/  FFMA.FTZ R58, R32, R55, R61 ;  /* 0x00000037203a7223 */ /* 0x000fe2000001003d */
[C---:B------:R-:W-:Y:S01]  /*8980*/  FMUL.FTZ R35, R4.reuse, R33 ;  /* 0x0000002104237220 */ /* 0x040fe20000410000 */
[-C--:B------:R-:W-:Y:S01]  /*8990*/  FMUL.FTZ R32, R4, R31.reuse ;  /* 0x0000001f04207220 */ /* 0x080fe20000410000 */
[C---:B------:R-:W-:Y:S01]  /*89a0*/  FMUL.FTZ R36, R5.reuse, R30 ;  /* 0x0000001e05247220 */ /* 0x040fe20000410000 */
[-C--:B------:R-:W-:Y:S01]  /*89b0*/  FMUL.FTZ R37, R5, R34.reuse ;  /* 0x0000002205257220 */ /* 0x080fe20000410000 */
[C---:B------:R-:W-:Y:S01]  /*89c0*/  FFMA.FTZ R4, R6.reuse, R31, -R35 ;  /* 0x0000001f06047223 */ /* 0x040fe20000010823 */
[----:B------:R-:W-:Y:S01]  /*89d0*/  FFMA.FTZ R33, R6, R33, R32 ;  /* 0x0000002106217223 */ /* 0x000fe20000010020 */
[C---:B------:R-:W-:Y:S01]  /*89e0*/  FFMA.FTZ R5, R7.reuse, R34, -R36 ;  /* 0x0000002207057223 */ /* 0x040fe20000010824 */
[----:B------:R-:W-:Y:S01]  /*89f0*/  FFMA.FTZ R30, R7, R30, R37 ;  /* 0x0000001e071e7223 */ /* 0x000fe20000010025 */
[----:B------:R-:W-:-:S02]  /*8a00*/  F2FP.BF16.F32.PACK_AB R6, R56, R57 ;  /* 0x000000393806723e */ /* 0x000fc400000010ff */
[----:B------:R-:W-:Y:S02]  /*8a10*/  F2FP.BF16.F32.PACK_AB R7, R58, R59 ;  /* 0x0000003b3a07723e */ /* 0x000fe400000010ff */
[----:B------:R-:W-:Y:S02]  /*8a20*/  F2FP.BF16.F32.PACK_AB R4, R33, R4 ;  /* 0x000000042104723e */ /* 0x000fe400000010ff */
[----:B------:R-:W-:-:S05]  /*8a30*/  F2FP.BF16.F32.PACK_AB R5, R30, R5 ;  /* 0x000000051e05723e */ /* 0x000fca00000010ff */
[----:B------:R1:W-:Y:S02]  /*8a40*/  STS.128 [R0+0xc400], R4 ;  /* 0x00c4000400007388 */ /* 0x0003e40000000c00 */
.L_x_484:
[----:B------:R-:W-:Y:S05]  /*8a50*/  BSYNC B1 ;  /* 0x0000000000017941 */ /* 0x000fea0003800000 */
.L_x_483:
[----:B------:R-:W-:Y:S04]  /*8a60*/  BSSY B1, `(.L_x_485) ;  /* 0x0000030000017945 */ /* 0x000fe80003800000 */
[----:B------:R-:W-:Y:S05]  /*8a70*/  @P1 BRA `(.L_x_486) ;  /* 0x0000000000b81947 */ /* 0x000fea0003800000 */
[----:B01----:R-:W0:Y:S01]  /*8a80*/  LDS.128 R4, [R3+0xf400] ;  /* 0x00f4000003047984 */ /* 0x003e220000000c00 */
[----:B------:R-:W-:Y:S02]  /*8a90*/  SHF.R.U64 R28, R28, 0x10, R29 ;  /* 0x000000101c1c7819 */ /* 0x000fe4000000121d */
[----:B------:R-:W-:Y:S02]  /*8aa0*/  SHF.R.U64 R26, R26, 0x10, R27 ;  /* 0x000000101a1a7819 */ /* 0x000fe4000000121b */
[----:B------:R-:W-:Y:S02]  /*8ab0*/  SHF.R.U32.HI R29, RZ, 0x10, R29 ;  /* 0x00000010ff1d7819 */ /* 0x000fe4000001161d */
[----:B------:R-:W-:Y:S02]  /*8ac0*/  SHF.R.U32.HI R27, RZ, 0x10, R27 ;  /* 0x00000010ff1b7819 */ /* 0x000fe4000001161b */
[----:B------:R-:W-:Y:S02]  /*8ad0*/  PRMT R54, R54, 0x5410, R29 ;  /* 0x0000541036367816 */ /* 0x000fe4000000001d */
[----:B------:R-:W-:-:S02]  /*8ae0*/  PRMT R52, R52, 0x5410, R27 ;  /* 0x0000541034347816 */ /* 0x000fc4000000001b */
[----:B------:R-:W-:Y:S01]  /*8af0*/  PRMT R51, R51, 0x5410, R26 ;  /* 0x0000541033337816 */ /* 0x000fe2000000001a */
[C---:B------:R-:W-:Y:S01]  /*8b00*/  IMAD.U32 R30, R54.reuse, 0x10000, RZ ;  /* 0x00010000361e7824 */ /* 0x040fe200078e00ff */
[----:B------:R-:W-:Y:S01]  /*8b10*/  LOP3.LUT R54, R54, 0xffff0000, RZ, 0xc0, !PT ;  /* 0xffff000036367812 */ /* 0x000fe200078ec0ff */
[C---:B------:R-:W-:Y:S01]  /*8b20*/  IMAD.U32 R31, R52.reuse, 0x10000, RZ ;  /* 0x00010000341f7824 */ /* 0x040fe200078e00ff */
[----:B------:R-:W-:Y:S02]  /*8b30*/  LOP3.LUT R52, R52, 0xffff0000, RZ, 0xc0, !PT ;  /* 0xffff000034347812 */ /* 0x000fe400078ec0ff */
[----:B------:R-:W-:Y:S02]  /*8b40*/  PRMT R53, R53, 0x5410, R28 ;  /* 0x0000541035357816 */ /* 0x000fe4000000001c */
[C---:B0-----:R-:W-:Y:S01]  /*8b50*/  LOP3.LUT R27, R6.reuse, 0xffff0000, RZ, 0xc0, !PT ;  /* 0xffff0000061b7812 */ /* 0x041fe200078ec0ff */
[----:B------:R-:W-:Y:S01]  /*8b60*/  IMAD.U32 R26, R6, 0x10000, RZ ;  /* 0x00010000061a7824 */ /* 0x000fe200078e00ff */
[C---:B------:R-:W-:Y:S01]  /*8b70*/  LOP3.LUT R29, R7.reuse, 0xffff0000, RZ, 0xc0, !PT ;  /* 0xffff0000071d7812 */ /* 0x040fe200078ec0ff */
[----:B------:R-:W-:-:S02]  /*8b80*/  IMAD.U32 R28, R7, 0x10000, RZ ;  /* 0x00010000071c7824 */ /* 0x000fc400078e00ff */
[C---:B------:R-:W-:Y:S01]  /*8b90*/  FMUL.FTZ R32, R27.reuse, R30 ;  /* 0x0000001e1b207220 */ /* 0x040fe20000410000 */
[-C--:B------:R-:W-:Y:S01]  /*8ba0*/  FMUL.FTZ R33, R27, R31.reuse ;  /* 0x0000001f1b217220 */ /* 0x080fe20000410000 */
[----:B------:R-:W-:Y:S01]  /*8bb0*/  FMUL.FTZ R27, R29, R52 ;  /* 0x000000341d1b7220 */ /* 0x000fe20000410000 */
[----:B------:R-:W-:Y:S02]  /*8bc0*/  IMAD.U32 R6, R4, 0x10000, RZ ;  /* 0x0001000004067824 */ /* 0x000fe400078e00ff */
[C---:B------:R-:W-:Y:S01]  /*8bd0*/  FFMA.FTZ R35, R26.reuse, R31, R32 ;  /* 0x0000001f1a237223 */ /* 0x040fe20000010020 */
[----:B------:R-:W-:Y:S02]  /*8be0*/  IMAD.U32 R7, R5, 0x10000, RZ ;  /* 0x0001000005077824 */ /* 0x000fe400078e00ff */
[----:B------:R-:W-:Y:S01]  /*8bf0*/  FFMA.FTZ R34, R26, R30, -R33 ;  /* 0x0000001e1a227223 */ /* 0x000fe20000010821 */
[-C--:B------:R-:W-:Y:S01]  /*8c00*/  FMUL.FTZ R31, R29, R54.reuse ;  /* 0x000000361d1f7220 */ /* 0x080fe20000410000 */
[----:B------:R-:W-:Y:S01]  /*8c10*/  LOP3.LUT R4, R4, 0xffff0000, RZ, 0xc0, !PT ;  /* 0xffff000004047812 */ /* 0x000fe200078ec0ff */
[C---:B------:R-:W-:Y:S01]  /*8c20*/  FFMA.FTZ R54, R28.reuse, R54, -R27 ;  /* 0x000000361c367223 */ /* 0x040fe2000001081b */
[----:B------:R-:W-:Y:S01]  /*8c30*/  LOP3.LUT R5, R5, 0xffff0000, RZ, 0xc0, !PT ;  /* 0xffff000005057812 */ /* 0x000fe200078ec0ff */
[C---:B------:R-:W-:Y:S01]  /*8c40*/  IMAD.U32 R29, R51.reuse, 0x10000, RZ ;  /* 0x00010000331d7824 */ /* 0x040fe200078e00ff */
[----:B------:R-:W-:Y:S01]  /*8c50*/  LOP3.LUT R30, R51, 0xffff0000, RZ, 0xc0, !PT ;  /* 0xffff0000331e7812 */ /* 0x000fe200078ec0ff */
[C---:B------:R-:W-:Y:S01]  /*8c60*/  IMAD.U32 R27, R53.reuse, 0x10000, RZ ;  /* 0x00010000351b7824 */ /* 0x040fe200078e00ff */
[----:B------:R-:W-:Y:S01]  /*8c70*/  LOP3.LUT R26, R53, 0xffff0000, RZ, 0xc0, !PT ;  /* 0xffff0000351a7812 */ /* 0x000fe200078ec0ff */
        /* <DEDUP_REMOVED lines=14> */
.L_x_486:
[----:B------:R-:W-:Y:S05]  /*8d60*/  BSYNC B1 ;  /* 0x0000000000017941 */ /* 0x000fea0003800000 */
.L_x_485:
[----:B------:R-:W-:Y:S04]  /*8d70*/  BSSY B1, `(.L_x_487) ;  /* 0x0000030000017945 */ /* 0x000fe80003800000 */
[----:B------:R-:W-:Y:S05]  /*8d80*/  @P2 BRA `(.L_x_488) ;  /* 0x0000000000b82947 */ /* 0x000fea0003800000 */
[----:B012---:R-:W0:Y:S01]  /*8d90*/  LDS.128 R4, [R0+0xf400] ;  /* 0x00f4000000047984 */ /* 0x007e220000000c00 */
        /* <DEDUP_REMOVED lines=15> */
[----:B------:R-:W-:Y:S01]  /*8e90*/  IMAD.U32 R24, R7, 0x10000, RZ ;  /* 0x0001000007187824 */ /* 0x000fe200078e00ff */
[----:B------:R-:W-:Y:S01]  /*8ea0*/  SHF.L.U32 R7, R5, 0x10, RZ ;  /* 0x0000001005077819 */ /* 0x000fe200000006ff */
[C---:B------:R-:W-:Y:S01]  /*8eb0*/  FMUL.FTZ R28, R21.reuse, R26 ;  /* 0x0000001a151c7220 */ /* 0x040fe20000410000 */
[----:B------:R-:W-:Y:S01]  /*8ec0*/  FMUL.FTZ R29, R21, R27 ;  /* 0x0000001b151d7220 */ /* 0x000fe20000410000 */
[----:B------:R-:W-:Y:S01]  /*8ed0*/  FMUL.FTZ R21, R25, R48 ;  /* 0x0000003019157220 */ /* 0x000fe20000410000 */
[----:B------:R-:W-:-:S02]  /*8ee0*/  IMAD.U32 R6, R4, 0x10000, RZ ;  /* 0x0001000004067824 */ /* 0x000fc400078e00ff */
[C---:B------:R-:W-:Y:S01]  /*8ef0*/  FFMA.FTZ R31, R20.reuse, R27, R28 ;  /* 0x0000001b141f7223 */ /* 0x040fe2000001001c */
        /* <DEDUP_REMOVED lines=23> */
.L_x_488:
[----:B------:R-:W-:Y:S05]  /*9070*/  BSYNC B1 ;  /* 0x0000000000017941 */ /* 0x000fea0003800000 */
.L_x_487:
[----:B------:R-:W-:Y:S04]  /*9080*/  BSSY B1, `(.L_x_489) ;  /* 0x0000030000017945 */ /* 0x000fe80003800000 */
[----:B------:R-:W-:Y:S05]  /*9090*/  @P3 BRA `(.L_x_490) ;  /* 0x0000000000b83947 */ /* 0x000fea0003800000 */
[----:B0123--:R-:W0:Y:S01]  /*90a0*/  LDS.128 R4, [R3+0x12400] ;  /* 0x0124000003047984 */ /* 0x00fe220000000c00 */
[--C-:B------:R-:W-:Y:S02]  /*90b0*/  SHF.R.U64 R14, R14, 0x10, R15.reuse ;  /* 0x000000100e0e7819 */ /* 0x100fe4000000120f */
[----:B------:R-:W-:Y:S02]  /*90c0*/  SHF.R.U32.HI R21, RZ, 0x10, R15 ;  /* 0x00000010ff157819 */ /* 0x000fe4000001160f */
[--C-:B------:R-:W-:Y:S02]  /*90d0*/  SHF.R.U64 R15, R12, 0x10, R13.reuse ;  /* 0x000000100c0f7819 */ /* 0x100fe4000000120d */
        /* <DEDUP_REMOVED lines=17> */
[C---:B------:R-:W-:Y:S01]  /*91f0*/  FFMA.FTZ R27, R12.reuse, R21, R26 ;  /* 0x000000150c1b7223 */ /* 0x040fe2000001001a */
[----:B------:R-:W-:Y:S01]  /*9200*/  FMUL.FTZ R21, R15, R46 ;  /* 0x0000002e0f157220 */ /* 0x000fe20000410000 */
[C---:B------:R-:W-:Y:S02]  /*9210*/  IMAD.U32 R7, R5.reuse, 0x10000, RZ ;  /* 0x0001000005077824 */ /* 0x040fe400078e00ff */
[----:B------:R-:W-:Y:S01]  /*9220*/  FFMA.FTZ R24, R12, R20, -R25 ;  /* 0x000000140c187223 */ /* 0x000fe20000010819 */
[----:B------:R-:W-:Y:S01]  /*9230*/  IMAD.U32 R15, R42, 0x10000, RZ ;  /* 0x000100002a0f7824 */ /* 0x000fe200078e00ff */
[----:B------:R-:W-:Y:S01]  /*9240*/  LOP3.LUT R4, R4, 0xffff0000, RZ, 0xc0, !PT ;  /* 0xffff000004047812 */ /* 0x000fe200078ec0ff */
[----:B------:R-:W-:Y:S01]  /*9250*/  FFMA.FTZ R46, R14, R46, -R13 ;  /* 0x0000002e0e2e7223 */ /* 0x000fe2000001080d */
[----:B------:R-:W-:Y:S01]  /*9260*/  LOP3.LUT R5, R5, 0xffff0000, RZ, 0xc0, !PT ;  /* 0xffff000005057812 */ /* 0x000fe200078ec0ff */
[C---:B------:R-:W-:Y:S01]  /*9270*/  IMAD.U32 R13, R45.reuse, 0x10000, RZ ;  /* 0x000100002d0d7824 */ /* 0x040fe200078e00ff */
        /* <DEDUP_REMOVED lines=16> */
.L_x_490:
[----:B------:R-:W-:Y:S05]  /*9380*/  BSYNC B1 ;  /* 0x0000000000017941 */ /* 0x000fea0003800000 */
.L_x_489:
[----:B------:R-:W-:Y:S05]  /*9390*/  @P4 BRA `(.L_x_480) ;  /* 0x0000001c00c04947 */ /* 0x000fea0003800000 */
[----:B01234-:R-:W0:Y:S01]  /*93a0*/  LDS.128 R4, [R0+0x12400] ;  /* 0x0124000000047984 */ /* 0x01fe220000000c00 */
        /* <DEDUP_REMOVED lines=13> */
[C---:B------:R-:W-:Y:S01]  /*9480*/  IMAD.U32 R10, R7.reuse, 0x10000, RZ ;  /* 0x00010000070a7824 */ /* 0x040fe200078e00ff */
[----:B------:R-:W-:Y:S01]  /*9490*/  LOP3.LUT R7, R7, 0xffff0000, RZ, 0xc0, !PT ;  /* 0xffff000007077812 */ /* 0x000fe200078ec0ff */
[----:B------:R-:W-:-:S02]  /*94a0*/  IMAD.U32 R8, R6, 0x10000, RZ ;  /* 0x0001000006087824 */ /* 0x000fc400078e00ff */
[CC--:B------:R-:W-:Y:S01]  /*94b0*/  FMUL.FTZ R13, R9.reuse, R12.reuse ;  /* 0x0000000c090d7220 */ /* 0x0c0fe20000410000 */
[----:B------:R-:W-:Y:S01]  /*94c0*/  FMUL.FTZ R9, R9, R11 ;  /* 0x0000000b09097220 */ /* 0x000fe20000410000 */
[C---:B------:R-:W-:Y:S01]  /*94d0*/  FMUL.FTZ R21, R7.reuse, R39 ;  /* 0x0000002707157220 */ /* 0x040fe20000410000 */
[----:B------:R-:W-:Y:S02]  /*94e0*/  IMAD.U32 R3, R4, 0x10000, RZ ;  /* 0x0001000004037824 */ /* 0x000fe400078e00ff */
[C---:B------:R-:W-:Y:S01]  /*94f0*/  FFMA.FTZ R14, R8.reuse, R11, -R13 ;  /* 0x0000000b080e7223 */ /* 0x040fe2000001080d */
[----:B------:R-:W-:Y:S01]  /*9500*/  FFMA.FTZ R15, R8, R12, R9 ;  /* 0x0000000c080f7223 */ /* 0x000fe20000010009 */
[-C--:B------:R-:W-:Y:S01]  /*9510*/  FMUL.FTZ R9, R7, R41.reuse ;  /* 0x0000002907097220 */ /* 0x080fe20000410000 */
[C---:B------:R-:W-:Y:S01]  /*9520*/  IMAD.U32 R6, R5.reuse, 0x10000, RZ ;  /* 0x0001000005067824 */ /* 0x040fe200078e00ff */
[----:B------:R-:W-:Y:S01]  /*9530*/  LOP3.LUT R4, R4, 0xffff0000, RZ, 0xc0, !PT ;  /* 0xffff000004047812 */ /* 0x000fe200078ec0ff */
[----:B------:R-:W-:Y:S01]  /*9540*/  IMAD.U32 R8, R38, 0x10000, RZ ;  /* 0x0001000026087824 */ /* 0x000fe200078e00ff */
[----:B------:R-:W-:Y:S01]  /*9550*/  LOP3.LUT R5, R5, 0xffff0000, RZ, 0xc0, !PT ;  /* 0xffff000005057812 */ /* 0x000fe200078ec0ff */
[----:B------:R-:W-:Y:S01]  /*9560*/  IMAD.U32 R7, R40, 0x10000, RZ ;  /* 0x0001000028077824 */ /* 0x000fe200078e00ff */
[----:B------:R-:W-:Y:S01]  /*9570*/  LOP3.LUT R38, R38, 0xffff0000, RZ, 0xc0, !PT ;  /* 0xffff000026267812 */ /* 0x000fe200078ec0ff */
[----:B------:R-:W-:Y:S01]  /*9580*/  FFMA.FTZ R21, R10, R41, -R21 ;  /* 0x000000290a157223 */ /* 0x000fe20000010815 */
[----:B------:R-:W-:Y:S01]  /*9590*/  LOP3.LUT R40, R40, 0xffff0000, RZ, 0xc0, !PT ;  /* 0xffff000028287812 */ /* 0x000fe200078ec0ff */
[----:B------:R-:W-:Y:S01]  /*95a0*/  FFMA.FTZ R12, R10, R39, R9 ;  /* 0x000000270a0c7223 */ /* 0x000fe20000010009 */
[C---:B------:R-:W-:Y:S01]  /*95b0*/  FMUL.FTZ R10, R4.reuse, R8 ;  /* 0x00000008040a7220 */ /* 0x040fe20000410000 */
        /* <DEDUP_REMOVED lines=11> */
[----:B------:R0:W-:Y:S01]  /*9670*/  STS.128 [R0+0x12400], R4 ;  /* 0x0124000400007388 */ /* 0x0001e20000000c00 */
[----:B------:R-:W-:Y:S05]  /*9680*/  BRA `(.L_x_480) ;  /* 0x0000001c00047947 */ /* 0x000fea0003800000 */
.L_x_474:
[----:B------:R-:W-:-:S03]  /*9690*/  UMOV UR4, 0xffffffff ;  /* 0xffffffff00047882 */ /* 0x000fc60000000000 */
[----:B------:R-:W-:Y:S05]  /*96a0*/  BRA.DIV UR4, `(.L_x_491) ;  /* 0x0000011204787947 */ /* 0x000fea000b800000 */
[----:B------:R1:W2:Y:S04]  /*96b0*/  SHFL.IDX PT, R3, R25, RZ, 0x1e1f ;  /* 0x001e1fff19037589 */ /* 0x0002a800000e0000 */
[----:B------:R1:W3:Y:S04]  /*96c0*/  SHFL.IDX PT, R0, R24, RZ, 0x1e1f ;  /* 0x001e1fff18007589 */ /* 0x0002e800000e0000 */
[----:B------:R1:W4:Y:S04]  /*96d0*/  SHFL.IDX PT, R21, R27, RZ, 0x1e1f ;  /* 0x001e1fff1b157589 */ /* 0x00032800000e0000 */
[----:B------:R1:W0:Y:S02]  /*96e0*/  SHFL.IDX PT, R20, R26, RZ, 0x1e1f ;  /* 0x001e1fff1a147589 */ /* 0x00022400000e0000 */
.L_x_690:
[----:B------:R-:W-:Y:S01]  /*96f0*/  ULDC UR4, c[0x0][0x448] ;  /* 0x0001120000047ab9 */ /* 0x000fe20000000800 */
[----:B------:R-:W-:Y:S01]  /*9700*/  BSSY B1, `(.L_x_492) ;  /* 0x0000037000017945 */ /* 0x000fe20003800000 */
[----:B------:R-:W-:Y:S01]  /*9710*/  IMAD R45, R100, UR4, RZ ;  /* 0x00000004642d7c24 */ /* 0x000fe2000f8e02ff */
[----:B------:R-:W-:Y:S02]  /*9720*/  CS2R R4, SRZ ;  /* 0x0000000000047805 */ /* 0x000fe4000001ff00 */
[----:B------:R-:W-:Y:S02]  /*9730*/  CS2R R8, SRZ ;  /* 0x0000000000087805 */ /* 0x000fe4000001ff00 */
[----:B------:R-:W-:Y:S02]  /*9740*/  CS2R R10, SRZ ;  /* 0x00000000000a7805 */ /* 0x000fe4000001ff00 */
[----:B------:R-:W-:Y:S02]  /*9750*/  CS2R R12, SRZ ;  /* 0x00000000000c7805 */ /* 0x000fe4000001ff00 */
[----:B------:R-:W-:Y:S01]  /*9760*/  ISETP.GE.AND P0, PT, R6, R45, PT ;  /* 0x0000002d0600720c */ /* 0x000fe20003f06270 */
[----:B------:R-:W-:Y:S01]  /*9770*/  IMAD R45, R29, -0xc0, R45 ;  /* 0xffffff401d2d7824 */ /* 0x000fe200078e022d */
[----:B------:R-:W-:-:S02]  /*9780*/  CS2R R6, SRZ ;  /* 0x0000000000067805 */ /* 0x000fc4000001ff00 */
[----:B0-----:R-:W-:Y:S02]  /*9790*/  CS2R R14, SRZ ;  /* 0x00000000000e7805 */ /* 0x001fe4000001ff00 */
[----:B-1----:R-:W-:Y:S02]  /*97a0*/  CS2R R24, SRZ ;  /* 0x0000000000187805 */ /* 0x002fe4000001ff00 */
[----:B------:R-:W-:Y:S02]  /*97b0*/  CS2R R26, SRZ ;  /* 0x00000000001a7805 */ /* 0x000fe4000001ff00 */
[----:B------:R-:W-:Y:S02]  /*97c0*/  CS2R R28, SRZ ;  /* 0x00000000001c7805 */ /* 0x000fe4000001ff00 */
[----:B------:R-:W-:Y:S02]  /*97d0*/  CS2R R30, SRZ ;  /* 0x00000000001e7805 */ /* 0x000fe4000001ff00 */
[----:B------:R-:W-:-:S02]  /*97e0*/  CS2R R32, SRZ ;  /* 0x0000000000207805 */ /* 0x000fc4000001ff00 */
[----:B------:R-:W-:Y:S01]  /*97f0*/  CS2R R34, SRZ ;  /* 0x0000000000227805 */ /* 0x000fe2000001ff00 */
[----:B------:R-:W-:Y:S06]  /*9800*/  @P0 BRA `(.L_x_493) ;  /* 0x0000000000980947 */ /* 0x000fec0003800000 */
[----:B------:R-:W-:Y:S01]  /*9810*/  ULDC UR4, c[0x0][0x3f4] ;  /* 0x0000fd0000047ab9 */ /* 0x000fe20000000800 */
[C---:B------:R-:W-:Y:S01]  /*9820*/  VIADD R4, R16.reuse, 0x10 ;  /* 0x0000001010047836 */ /* 0x040fe20000000000 */
[C---:B------:R-:W-:Y:S01]  /*9830*/  ISETP.GE.AND P2, PT, R16.reuse, UR4, PT ;  /* 0x0000000410007c0c */ /* 0x040fe2000bf46270 */
[----:B------:R-:W-:Y:S01]  /*9840*/  VIADD R5, R16, 0x20 ;  /* 0x0000002010057836 */ /* 0x000fe20000000000 */
[----:B------:R-:W-:Y:S02]  /*9850*/  CS2R R28, SRZ ;  /* 0x00000000001c7805 */ /* 0x000fe4000001ff00 */
[----:B------:R-:W-:Y:S02]  /*9860*/  CS2R R30, SRZ ;  /* 0x00000000001e7805 */ /* 0x000fe4000001ff00 */
[----:B------:R-:W-:Y:S01]  /*9870*/  ISETP.GE.AND P3, PT, R4, UR4, PT ;  /* 0x0000000404007c0c */ /* 0x000fe2000bf66270 */
[----:B---3--:R-:W-:Y:S01]  /*9880*/  IMAD.MOV.U32 R4, RZ, RZ, R0 ;  /* 0x000000ffff047224 */ /* 0x008fe200078e0000 */
[----:B------:R-:W-:Y:S01]  /*9890*/  ISETP.GE.AND P4, PT, R5, UR4, PT ;  /* 0x0000000405007c0c */ /* 0x000fe2000bf86270 */
[----:B--2---:R-:W-:Y:S01]  /*98a0*/  IMAD.MOV.U32 R5, RZ, RZ, R3 ;  /* 0x000000ffff057224 */ /* 0x004fe200078e0003 */
[----:B------:R-:W-:-:S02]  /*98b0*/  CS2R R8, SRZ ;  /* 0x0000000000087805 */ /* 0x000fc4000001ff00 */
[----:B------:R-:W-:Y:S02]  /*98c0*/  CS2R R10, SRZ ;  /* 0x00000000000a7805 */ /* 0x000fe4000001ff00 */
[----:B------:R-:W-:Y:S02]  /*98d0*/  CS2R R32, SRZ ;  /* 0x0000000000207805 */ /* 0x000fe4000001ff00 */
[----:B------:R-:W-:Y:S01]  /*98e0*/  CS2R R34, SRZ ;  /* 0x0000000000227805 */ /* 0x000fe2000001ff00 */
[----:B------:R-:W-:Y:S02]  /*98f0*/  @!P2 IMAD.SHL.U32 R37, R16, 0x2, RZ ;  /* 0x000000021025a824 */ /* 0x000fe400078e00ff */
[----:B------:R-:W-:-:S03]  /*9900*/  @!P3 IMAD.SHL.U32 R49, R155, 0x8, RZ ;  /* 0x000000089b31b824 */ /* 0x000fc600078e00ff */
[-C--:B------:R-:W-:Y:S01]  /*9910*/  @!P2 IADD3 R38, P0, R0, R37.reuse, RZ ;  /* 0x000000250026a210 */ /* 0x080fe20007f1e0ff */
[----:B------:R-:W-:Y:S01]  /*9920*/  @!P4 IMAD.SHL.U32 R41, R156, 0x8, RZ ;  /* 0x000000089c29c824 */ /* 0x000fe200078e00ff */
[----:B------:R-:W-:Y:S01]  /*9930*/  @!P2 IADD3 R36, P1, R20, R37, RZ ;  /* 0x000000251424a210 */ /* 0x000fe20007f3e0ff */
[----:B------:R-:W-:Y:S01]  /*9940*/  @!P3 IMAD.WIDE R42, R49, 0x2, R4 ;  /* 0x00000002312ab825 */ /* 0x000fe200078e0204 */
[----:B------:R-:W-:Y:S02]  /*9950*/  @!P2 SHF.L.U64.HI R0, R16, 0x1, R17 ;  /* 0x000000011000a819 */ /* 0x000fe40000010211 */
[----:B------:R-:W-:Y:S02]  /*9960*/  CS2R R12, SRZ ;  /* 0x00000000000c7805 */ /* 0x000fe4000001ff00 */
[----:B------:R-:W-:Y:S01]  /*9970*/  CS2R R14, SRZ ;  /* 0x00000000000e7805 */ /* 0x000fe2000001ff00 */
[----:B------:R-:W-:Y:S01]  /*9980*/  @!P4 IMAD.WIDE R46, R41, 0x2, R4 ;  /* 0x00000002292ec825 */ /* 0x000fe200078e0204 */
[----:B------:R-:W-:-:S02]  /*9990*/  CS2R R24, SRZ ;  /* 0x0000000000187805 */ /* 0x000fc4000001ff00 */
[----:B------:R-:W-:Y:S02]  /*99a0*/  CS2R R26, SRZ ;  /* 0x00000000001a7805 */ /* 0x000fe4000001ff00 */
[----:B------:R-:W-:Y:S02]  /*99b0*/  CS2R R4, SRZ ;  /* 0x0000000000047805 */ /* 0x000fe4000001ff00 */
[----:B------:R-:W-:Y:S01]  /*99c0*/  CS2R R6, SRZ ;  /* 0x0000000000067805 */ /* 0x000fe2000001ff00 */
[--C-:B----4-:R-:W-:Y:S01]  /*99d0*/  @!P3 IMAD.WIDE R48, R49, 0x2, R20.reuse ;  /* 0x000000023130b825 */ /* 0x110fe200078e0214 */
[----:B------:R-:W-:Y:S01]  /*99e0*/  @!P2 IADD3.X R39, R3, R0, RZ, P0, !PT ;  /* 0x000000000327a210 */ /* 0x000fe200007fe4ff */
[----:B------:R0:W5:Y:S02]  /*99f0*/  @!P3 LD.E.128 R28, desc[UR42][R42.64] ;  /* 0x0000002a2a1cb980 */ /* 0x000164000c101d00 */
[----:B------:R-:W-:Y:S02]  /*9a00*/  @!P4 IMAD.WIDE R40, R41, 0x2, R20 ;  /* 0x000000022928c825 */ /* 0x000fe400078e0214 */
[----:B------:R0:W5:Y:S02]  /*9a10*/  @!P3 LD.E.128 R8, desc[UR42][R48.64] ;  /* 0x0000002a3008b980 */ /* 0x000164000c101d00 */
[----:B------:R-:W-:-:S02]  /*9a20*/  @!P2 IMAD.X R37, R21, 0x1, R0, P1 ;  /* 0x000000011525a824 */ /* 0x000fc400008e0600 */
[----:B------:R0:W5:Y:S04]  /*9a30*/  @!P4 LD.E.128 R32, desc[UR42][R46.64] ;  /* 0x0000002a2e20c980 */ /* 0x000168000c101d00 */
[----:B------:R0:W5:Y:S04]  /*9a40*/  @!P4 LD.E.128 R12, desc[UR42][R40.64] ;  /* 0x0000002a280cc980 */ /* 0x000168000c101d00 */
[----:B------:R0:W5:Y:S04]  /*9a50*/  @!P2 LD.E.128 R24, desc[UR42][R38.64] ;  /* 0x0000002a2618a980 */ /* 0x000168000c101d00 */
[----:B------:R0:W5:Y:S02]  /*9a60*/  @!P2 LD.E.128 R4, desc[UR42][R36.64] ;  /* 0x0000002a2404a980 */ /* 0x000164000c101d00 */
.L_x_493:
[----:B------:R-:W-:Y:S05]  /*9a70*/  BSYNC B1 ;  /* 0x0000000000017941 */ /* 0x000fea0003800000 */
.L_x_492:
[----:B------:R-:W-:Y:S01]  /*9a80*/  ULEA.HI UR4, UR37, UR37, URZ, 0x1 ;  /* 0x0000002525047291 */ /* 0x000fe2000f8f083f */
[----:B--2--5:R-:W-:Y:S01]  /*9a90*/  IMAD.MOV.U32 R3, RZ, RZ, R5 ;  /* 0x000000ffff037224 */ /* 0x024fe200078e0005 */
[----:B------:R-:W-:Y:S01]  /*9aa0*/  VIMNMX R45, R45, 0xc0, PT ;  /* 0x000000c02d2d7848 */ /* 0x000fe20003fe0100 */
[----:B------:R-:W-:Y:S01]  /*9ab0*/  IMAD.MOV.U32 R20, RZ, RZ, R6 ;  /* 0x000000ffff147224 */ /* 0x000fe200078e0006 */
[----:B------:R-:W-:Y:S01]  /*9ac0*/  ULOP3.LUT UR4, UR4, 0xfffffffe, URZ, 0xc0, !UPT ;  /* 0xfffffffe04047892 */ /* 0x000fe2000f8ec03f */
[----:B---3--:R-:W-:Y:S01]  /*9ad0*/  IMAD.MOV.U32 R0, RZ, RZ, R4 ;  /* 0x000000ffff007224 */ /* 0x008fe200078e0004 */
[----:B------:R-:W-:Y:S01]  /*9ae0*/  PRMT R62, R3, 0x7610, R62 ;  /* 0x00007610033e7816 */ /* 0x000fe2000000003e */
[----:B----4-:R-:W-:Y:S01]  /*9af0*/  IMAD.MOV.U32 R21, RZ, RZ, R9 ;  /* 0x000000ffff157224 */ /* 0x010fe200078e0009 */
[----:B------:R-:W-:Y:S01]  /*9b00*/  UIADD3 UR4, UR37, -UR4, URZ ;  /* 0x8000000425047290 */ /* 0x000fe2000fffe03f */
[----:B------:R-:W-:Y:S01]  /*9b10*/  PRMT R63, R20, 0x7610, R63 ;  /* 0x00007610143f7816 */ /* 0x000fe2000000003f */
[----:B------:R-:W-:Y:S01]  /*9b20*/  IMAD.MOV.U32 R20, RZ, RZ, R8 ;  /* 0x000000ffff147224 */ /* 0x000fe200078e0008 */
[----:B------:R-:W-:Y:S01]  /*9b30*/  PRMT R61, R0, 0x7610, R61 ;  /* 0x00007610003d7816 */ /* 0x000fe2000000003d */
[----:B------:R-:W-:Y:S01]  /*9b40*/  IMAD.MOV.U32 R0, RZ, RZ, R7 ;  /* 0x000000ffff007224 */ /* 0x000fe200078e0007 */
[----:B------:R-:W-:Y:S01]  /*9b50*/  PRMT R52, R21, 0x7610, R52 ;  /* 0x0000761015347816 */ /* 0x000fe20000000034 */
[----:B------:R-:W-:Y:S01]  /*9b60*/  IMAD.U32 R3, RZ, RZ, UR4 ;  /* 0x00000004ff037e24 */ /* 0x000fe2000f8e00ff */
[----:B------:R-:W-:Y:S01]  /*9b70*/  PRMT R51, R20, 0x7610, R51 ;  /* 0x0000761014337816 */ /* 0x000fe20000000033 */
[----:B------:R-:W-:Y:S01]  /*9b80*/  IMAD.MOV.U32 R20, RZ, RZ, R11 ;  /* 0x000000ffff147224 */ /* 0x000fe200078e000b */
[----:B------:R-:W-:Y:S01]  /*9b90*/  PRMT R64, R0, 0x7610, R64 ;  /* 0x0000761000407816 */ /* 0x000fe20000000040 */
[----:B0-----:R-:W-:Y:S01]  /*9ba0*/  IMAD.MOV.U32 R36, RZ, RZ, R13 ;  /* 0x000000ffff247224 */ /* 0x001fe200078e000d */
[----:B------:R-:W-:Y:S01]  /*9bb0*/  SHF.L.U32 R3, R3, 0x1f, RZ ;  /* 0x0000001f03037819 */ /* 0x000fe200000006ff */
[----:B------:R-:W-:Y:S01]  /*9bc0*/  IMAD.MOV.U32 R0, RZ, RZ, R10 ;  /* 0x000000ffff007224 */ /* 0x000fe200078e000a */
        /* <DEDUP_REMOVED lines=25> */
[----:B------:R-:W-:Y:S01]  /*9d60*/  BSSY B1, `(.L_x_494) ;  /* 0x0000009000017945 */ /* 0x000fe20003800000 */
[----:B------:R-:W-:Y:S01]  /*9d70*/  IMAD.MOV.U32 R39, RZ, RZ, R33 ;  /* 0x000000ffff277224 */ /* 0x000fe200078e0021 */
[----:B------:R-:W-:Y:S01]  /*9d80*/  PRMT R58, R36, 0x7610, R58 ;  /* 0x00007610243a7816 */ /* 0x000fe2000000003a */
[----:B------:R-:W-:Y:S01]  /*9d90*/  IMAD.MOV.U32 R36, RZ, RZ, R34 ;  /* 0x000000ffff247224 */ /* 0x000fe200078e0022 */
[----:B------:R-:W-:-:S02]  /*9da0*/  PRMT R55, R37, 0x7610, R55 ;  /* 0x0000761025377816 */ /* 0x000fc40000000037 */
[----:B------:R-:W-:Y:S02]  /*9db0*/  PRMT R46, R38, 0x7610, R46 ;  /* 0x00007610262e7816 */ /* 0x000fe4000000002e */
[----:B------:R-:W-:Y:S02]  /*9dc0*/  PRMT R47, R39, 0x7610, R47 ;  /* 0x00007610272f7816 */ /* 0x000fe4000000002f */
[----:B------:R-:W-:Y:S01]  /*9dd0*/  MOV R37, R35 ;  /* 0x0000002300257202 */ /* 0x000fe20000000f00 */
[----:B0-----:R-:W-:Y:S06]  /*9de0*/  @!P0 BRA `(.L_x_495) ;  /* 0x0000010c001c8947 */ /* 0x001fec0003800000 */
.L_x_691:
[----:B------:R-:W-:Y:S05]  /*9df0*/  BSYNC B1 ;  /* 0x0000000000017941 */ /* 0x000fea0003800000 */
.L_x_494:
[----:B------:R-:W-:Y:S02]  /*9e00*/  PRMT R48, R36, 0x7610, R48 ;  /* 0x0000761024307816 */ /* 0x000fe40000000030 */
[----:B------:R-:W-:Y:S01]  /*9e10*/  PRMT R49, R37, 0x7610, R49 ;  /* 0x0000761025317816 */ /* 0x000fe20000000031 */
[----:B------:R-:W-:Y:S06]  /*9e20*/  @P1 BRA `(.L_x_480) ;  /* 0x00000014001c1947 */ /* 0x000fec0003800000 */
[----:B0-----:R-:W0:Y:S01]  /*9e30*/  LDC R3, c[0x0][0x3f4] ;  /* 0x0000fd00ff037b82 */ /* 0x001e220000000800 */
[C---:B------:R-:W-:Y:S01]  /*9e40*/  VIADD R36, R16.reuse, 0x10 ;  /* 0x0000001010247836 */ /* 0x040fe20000000000 */
[----:B------:R-:W-:Y:S01]  /*9e50*/  BSSY B1, `(.L_x_496) ;  /* 0x0000072000017945 */ /* 0x000fe20003800000 */
[C---:B------:R-:W-:Y:S01]  /*9e60*/  VIADD R38, R16.reuse, 0x20 ;  /* 0x0000002010267836 */ /* 0x040fe20000000000 */
[-C--:B0-----:R-:W-:Y:S02]  /*9e70*/  ISETP.GE.AND P0, PT, R16, R3.reuse, PT ;  /* 0x000000031000720c */ /* 0x081fe40003f06270 */
[-C--:B------:R-:W-:Y:S02]  /*9e80*/  ISETP.GE.AND P1, PT, R36, R3.reuse, PT ;  /* 0x000000032400720c */ /* 0x080fe40003f26270 */
[----:B------:R-:W-:-:S09]  /*9e90*/  ISETP.GE.AND P2, PT, R38, R3, PT ;  /* 0x000000032600720c */ /* 0x000fd20003f46270 */
[----:B------:R-:W-:Y:S05]  /*9ea0*/  @P0 BRA `(.L_x_497) ;  /* 0x0000000400b00947 */ /* 0x000fea0003800000 */
[----:B------:R-:W2:Y:S01]  /*9eb0*/  LDL R73, [R1+0xb0] ;  /* 0x0000b00001497983 */ /* 0x000ea20000100800 */
[----:B------:R-:W0:Y:S02]  /*9ec0*/  S2R R39, SR_TID.X ;  /* 0x0000000000277919 */ /* 0x000e240000002100 */
[----:B0-----:R-:W-:-:S05]  /*9ed0*/  VIADD R40, R39, 0xffffff80 ;  /* 0xffffff8027287836 */ /* 0x001fca0000000000 */
[----:B------:R-:W-:-:S04]  /*9ee0*/  LEA.HI R39, R40, R40, RZ, 0x1 ;  /* 0x0000002828277211 */ /* 0x000fc800078f08ff */
[----:B------:R-:W-:-:S05]  /*9ef0*/  LOP3.LUT R39, R39, 0xfffffffe, RZ, 0xc0, !PT ;  /* 0xfffffffe27277812 */ /* 0x000fca00078ec0ff */
[----:B------:R-:W-:-:S05]  /*9f00*/  IMAD.IADD R39, R40, 0x1, -R39 ;  /* 0x0000000128277824 */ /* 0x000fca00078e0a27 */
[----:B------:R-:W-:-:S04]  /*9f10*/  LEA.HI R36, R3, R39, RZ, 0x1d ;  /* 0x0000002703247211 */ /* 0x000fc800078fe8ff */
[----:B------:R-:W-:-:S04]  /*9f20*/  SHF.R.S32.HI R37, RZ, 0x1f, R36 ;  /* 0x0000001fff257819 */ /* 0x000fc80000011424 */
[----:B------:R-:W-:Y:S01]  /*9f30*/  LEA.HI R38, R37, R36, RZ, 0x2 ;  /* 0x0000002425267211 */ /* 0x000fe200078f10ff */
[----:B------:R-:W-:-:S03]  /*9f40*/  IMAD.SHL.U32 R37, R36, 0x8, RZ ;  /* 0x0000000824257824 */ /* 0x000fc600078e00ff */
[----:B------:R-:W-:Y:S02]  /*9f50*/  SHF.R.S32.HI R38, RZ, 0x2, R38 ;  /* 0x00000002ff267819 */ /* 0x000fe40000011426 */
[----:B------:R-:W-:-:S03]  /*9f60*/  LOP3.LUT R36, R142, 0x18, R37, 0xf8, !PT ;  /* 0x000000188e247812 */ /* 0x000fc600078ef825 */
[----:B------:R-:W-:Y:S01]  /*9f70*/  IMAD R38, R38, 0x1800, R151 ;  /* 0x0000180026267824 */ /* 0x000fe200078e0297 */
[----:B------:R-:W-:-:S05]  /*9f80*/  LOP3.LUT R37, R36, R143, RZ, 0x3c, !PT ;  /* 0x0000008f24257212 */ /* 0x000fca00078e3cff */
[----:B------:R-:W-:-:S04]  /*9f90*/  IMAD.IADD R41, R38, 0x1, R37 ;  /* 0x0000000126297824 */ /* 0x000fc800078e0225 */
[----:B------:R-:W-:-:S05]  /*9fa0*/  IMAD R50, R41, 0x2, R2 ;  /* 0x0000000229327824 */ /* 0x000fca00078e0202 */
[----:B------:R-:W0:Y:S01]  /*9fb0*/  LDS.128 R40, [R50+0xc400] ;  /* 0x00c4000032287984 */ /* 0x000e220000000c00 */
[----:B------:R-:W-:Y:S02]  /*9fc0*/  SHF.R.U64 R67, R4, 0x10, R5 ;  /* 0x0000001004437819 */ /* 0x000fe40000001205 */
[----:B------:R-:W-:Y:S02]  /*9fd0*/  SHF.R.U64 R60, R24, 0x10, R25 ;  /* 0x00000010183c7819 */ /* 0x000fe40000001219 */
[----:B------:R-:W-:Y:S02]  /*9fe0*/  PRMT R67, R61, 0x5410, R67 ;  /* 0x000054103d437816 */ /* 0x000fe40000000043 */
[----:B------:R-:W-:Y:S02]  /*9ff0*/  SHF.R.U32.HI R69, RZ, 0x10, R5 ;  /* 0x00000010ff457819 */ /* 0x000fe40000011605 */
[--C-:B------:R-:W-:Y:S02]  /*a000*/  SHF.R.U64 R24, R26, 0x10, R27.reuse ;  /* 0x000000101a187819 */ /* 0x100fe4000000121b */
[----:B------:R-:W-:Y:S01]  /*a010*/  PRMT R60, R0, 0x5432, R60 ;  /* 0x00005432003c7816 */ /* 0x000fe2000000003c */
[----:B------:R-:W-:Y:S01]  /*a020*/  IMAD.U32 R70, R67, 0x10000, RZ ;  /* 0x0001000043467824 */ /* 0x000fe200078e00ff */
[----:B------:R-:W-:-:S02]  /*a030*/  SHF.R.U32.HI R26, RZ, 0x10, R27 ;  /* 0x00000010ff1a7819 */ /* 0x000fc4000001161b */
[----:B------:R-:W-:Y:S02]  /*a040*/  SHF.R.U32.HI R59, RZ, 0x10, R25 ;  /* 0x00000010ff3b7819 */ /* 0x000fe40000011619 */
[----:B------:R-:W-:Y:S02]  /*a050*/  SHF.R.U32.HI R5, RZ, 0x10, R7 ;  /* 0x00000010ff057819 */ /* 0x000fe40000011607 */
[----:B------:R-:W-:Y:S02]  /*a060*/  PRMT R69, R62, 0x5410, R69 ;  /* 0x000054103e457816 */ /* 0x000fe40000000045 */
[----:B------:R-:W-:Y:S02]  /*a070*/  SHF.R.U64 R25, R6, 0x10, R7 ;  /* 0x0000001006197819 */ /* 0x000fe40000001207 */
[----:B------:R-:W-:Y:S02]  /*a080*/  PRMT R59, R65, 0x5410, R59 ;  /* 0x00005410413b7816 */ /* 0x000fe4000000003b */
[----:B------:R-:W-:Y:S01]  /*a090*/  PRMT R5, R64, 0x5410, R5 ;  /* 0x0000541040057816 */ /* 0x000fe20000000005 */
[----:B------:R-:W-:Y:S01]  /*a0a0*/  IMAD.U32 R72, R69, 0x10000, RZ ;  /* 0x0001000045487824 */ /* 0x000fe200078e00ff */
[----:B------:R-:W-:-:S02]  /*a0b0*/  PRMT R4, R21, 0x5432, R26 ;  /* 0x0000543215047816 */ /* 0x000fc4000000001a */
[----:B------:R-:W-:Y:S01]  /*a0c0*/  PRMT R25, R63, 0x5410, R25 ;  /* 0x000054103f197816 */ /* 0x000fe20000000019 */
[----:B0-----:R-:W-:-:S04]  /*a0d0*/  IMAD.U32 R27, R40, 0x10000, RZ ;  /* 0x00010000281b7824 */ /* 0x001fc800078e00ff */
[----:B------:R-:W-:Y:S01]  /*a0e0*/  FMUL.FTZ R68, R27, R70 ;  /* 0x000000461b447220 */ /* 0x000fe20000410000 */
[----:B------:R-:W-:Y:S01]  /*a0f0*/  LOP3.LUT R65, R40, 0xffff0000, RZ, 0xc0, !PT ;  /* 0xffff000028417812 */ /* 0x000fe200078ec0ff */
[C---:B------:R-:W-:Y:S01]  /*a100*/  IMAD.U32 R66, R42.reuse, 0x10000, RZ ;  /* 0x000100002a427824 */ /* 0x040fe200078e00ff */
[----:B------:R-:W-:Y:S01]  /*a110*/  LOP3.LUT R26, R42, 0xffff0000, RZ, 0xc0, !PT ;  /* 0xffff00002a1a7812 */ /* 0x000fe200078ec0ff */
[C---:B------:R-:W-:Y:S01]  /*a120*/  IMAD.U32 R40, R43.reuse, 0x10000, RZ ;  /* 0x000100002b287824 */ /* 0x040fe200078e00ff */
[----:B------:R-:W-:Y:S01]  /*a130*/  LOP3.LUT R42, R43, 0xffff0000, RZ, 0xc0, !PT ;  /* 0xffff00002b2a7812 */ /* 0x000fe200078ec0ff */
[----:B------:R-:W-:Y:S02]  /*a140*/  IMAD.U32 R43, R4, 0x10000, RZ ;  /* 0x00010000042b7824 */ /* 0x000fe400078e00ff */
[----:B------:R-:W-:Y:S01]  /*a150*/  IMAD.U32 R71, R5, 0x10000, RZ ;  /* 0x0001000005477824 */ /* 0x000fe200078e00ff */
[----:B------:R-:W-:Y:S02]  /*a160*/  LOP3.LUT R67, R67, 0xffff0000, RZ, 0xc0, !PT ;  /* 0xffff000043437812 */ /* 0x000fe400078ec0ff */
[----:B------:R-:W-:Y:S01]  /*a170*/  PRMT R24, R20, 0x5432, R24 ;  /* 0x0000543214187816 */ /* 0x000fe20000000018 */
[----:B--2---:R-:W0:Y:S02]  /*a180*/  LDS.128 R36, [R73] ;  /* 0x0000000049247984 */ /* 0x004e240000000c00 */
[C---:B0-----:R-:W-:Y:S01]  /*a190*/  IMAD.U32 R61, R36.reuse, 0x10000, RZ ;  /* 0x00010000243d7824 */ /* 0x041fe200078e00ff */
[----:B------:R-:W-:Y:S01]  /*a1a0*/  LOP3.LUT R62, R36, 0xffff0000, RZ, 0xc0, !PT ;  /* 0xffff0000243e7812 */ /* 0x000fe200078ec0ff */
[----:B------:R-:W-:Y:S01]  /*a1b0*/  IMAD.U32 R36, R60, 0x10000, RZ ;  /* 0x000100003c247824 */ /* 0x000fe200078e00ff */
[C---:B------:R-:W-:Y:S01]  /*a1c0*/  LOP3.LUT R6, R38.reuse, 0xffff0000, RZ, 0xc0, !PT ;  /* 0xffff000026067812 */ /* 0x040fe200078ec0ff */
[----:B------:R-:W-:Y:S01]  /*a1d0*/  IMAD.U32 R7, R38, 0x10000, RZ ;  /* 0x0001000026077824 */ /* 0x000fe200078e00ff */
[C---:B------:R-:W-:Y:S01]  /*a1e0*/  LOP3.LUT R38, R39.reuse, 0xffff0000, RZ, 0xc0, !PT ;  /* 0xffff000027267812 */ /* 0x040fe200078ec0ff */
[----:B------:R-:W-:-:S02]  /*a1f0*/  IMAD.U32 R64, R39, 0x10000, RZ ;  /* 0x0001000027407824 */ /* 0x000fc400078e00ff */
[-C--:B------:R-:W-:Y:S01]  /*a200*/  FMUL.FTZ R74, R27, R36.reuse ;  /* 0x000000241b4a7220 */ /* 0x080fe20000410000 */
[----:B------:R-:W-:Y:S02]  /*a210*/  IMAD.U32 R39, R41, 0x10000, RZ ;  /* 0x0001000029277824 */ /* 0x000fe400078e00ff */
[----:B------:R-:W-:Y:S01]  /*a220*/  FFMA.FTZ R27, R61, R36, -R68 ;  /* 0x000000243d1b7223 */ /* 0x000fe20000010844 */
[----:B------:R-:W-:Y:S02]  /*a230*/  IMAD.U32 R68, R59, 0x10000, RZ ;  /* 0x000100003b447824 */ /* 0x000fe400078e00ff */
[----:B------:R-:W-:Y:S02]  /*a240*/  IMAD.U32 R63, R37, 0x10000, RZ ;  /* 0x00010000253f7824 */ /* 0x000fe400078e00ff */
[----:B------:R-:W-:Y:S01]  /*a250*/  FMUL.FTZ R76, R39, R72 ;  /* 0x00000048274c7220 */ /* 0x000fe20000410000 */
[----:B------:R-:W-:Y:S01]  /*a260*/  FFMA.FTZ R36, R61, R70, R74 ;  /* 0x000000463d247223 */ /* 0x000fe2000001004a */
[----:B------:R-:W-:-:S02]  /*a270*/  FMUL.FTZ R70, R39, R68 ;  /* 0x0000004427467220 */ /* 0x000fc40000410000 */
[----:B------:R-:W-:Y:S01]  /*a280*/  FFMA.FTZ R39, R63, R68, -R76 ;  /* 0x000000443f277223 */ /* 0x000fe2000001084c */
[C---:B------:R-:W-:Y:S01]  /*a290*/  FMUL.FTZ R68, R40.reuse, R43 ;  /* 0x0000002b28447220 */ /* 0x040fe20000410000 */
[-C--:B------:R-:W-:Y:S01]  /*a2a0*/  FMUL.FTZ R61, R40, R71.reuse ;  /* 0x00000047283d7220 */ /* 0x080fe20000410000 */
[----:B------:R-:W-:Y:S02]  /*a2b0*/  LOP3.LUT R41, R41, 0xffff0000, RZ, 0xc0, !PT ;  /* 0xffff000029297812 */ /* 0x000fe400078ec0ff */
[C---:B------:R-:W-:Y:S01]  /*a2c0*/  FFMA.FTZ R71, R64.reuse, R71, R68 ;  /* 0x0000004740477223 */ /* 0x040fe20000010044 */
[----:B------:R-:W-:Y:S01]  /*a2d0*/  FFMA.FTZ R40, R64, R43, -R61 ;  /* 0x0000002b40287223 */ /* 0x000fe2000001083d */
[----:B------:R-:W-:Y:S02]  /*a2e0*/  LOP3.LUT R60, R60, 0xffff0000, RZ, 0xc0, !PT ;  /* 0xffff00003c3c7812 */ /* 0x000fe400078ec0ff */
[----:B------:R-:W-:Y:S01]  /*a2f0*/  LOP3.LUT R68, R69, 0xffff0000, RZ, 0xc0, !PT ;  /* 0xffff000045447812 */ /* 0x000fe200078ec0ff */
[----:B------:R-:W-:Y:S01]  /*a300*/  FMUL.FTZ R43, R65, R67 ;  /* 0x00000043412b7220 */ /* 0x000fe20000410000 */
[----:B------:R-:W-:Y:S01]  /*a310*/  LOP3.LUT R64, R59, 0xffff0000, RZ, 0xc0, !PT ;  /* 0xffff00003b407812 */ /* 0x000fe200078ec0ff */
[----:B------:R-:W-:Y:S01]  /*a320*/  FFMA.FTZ R70, R63, R72, R70 ;  /* 0x000000483f467223 */ /* 0x000fe20000010046 */
[----:B------:R-:W-:Y:S01]  /*a330*/  LOP3.LUT R37, R37, 0xffff0000, RZ, 0xc0, !PT ;  /* 0xffff000025257812 */ /* 0x000fe200078ec0ff */
[----:B------:R-:W-:Y:S01]  /*a340*/  FMUL.FTZ R65, R65, R60 ;  /* 0x0000003c41417220 */ /* 0x000fe20000410000 */
[----:B------:R-:W-:Y:S01]  /*a350*/  FMUL.FTZ R72, R41, R68 ;  /* 0x0000004429487220 */ /* 0x000fe20000410000 */
[----:B------:R-:W-:Y:S01]  /*a360*/  FFMA.FTZ R60, R62, R60, -R43 ;  /* 0x0000003c3e3c7223 */ /* 0x000fe2000001082b */
[----:B------:R-:W-:-:S02]  /*a370*/  IMAD.U32 R59, R25, 0x10000, RZ ;  /* 0x00010000193b7824 */ /* 0x000fc400078e00ff */
[-C--:B------:R-:W-:Y:S01]  /*a380*/  FMUL.FTZ R41, R41, R64.reuse ;  /* 0x0000004029297220 */ /* 0x080fe20000410000 */
[----:B------:R-:W-:Y:S02]  /*a390*/  IMAD.U32 R43, R24, 0x10000, RZ ;  /* 0x00010000182b7824 */ /* 0x000fe400078e00ff */
[----:B------:R-:W-:Y:S01]  /*a3a0*/  FFMA.FTZ R65, R62, R67, R65 ;  /* 0x000000433e417223 */ /* 0x000fe20000010041 */
[C---:B------:R-:W-:Y:S01]  /*a3b0*/  FMUL.FTZ R62, R66.reuse, R59 ;  /* 0x0000003b423e7220 */ /* 0x040fe20000410000 */
[C---:B------:R-:W-:Y:S01]  /*a3c0*/  FFMA.FTZ R72, R37.reuse, R64, -R72 ;  /* 0x0000004025487223 */ /* 0x040fe20000010848 */
[----:B------:R-:W-:Y:S01]  /*a3d0*/  FFMA.FTZ R61, R37, R68, R41 ;  /* 0x00000044253d7223 */ /* 0x000fe20000010029 */
[----:B------:R-:W-:Y:S01]  /*a3e0*/  FMUL.FTZ R66, R66, R43 ;  /* 0x0000002b42427220 */ /* 0x000fe20000410000 */
[----:B------:R-:W-:Y:S02]  /*a3f0*/  LOP3.LUT R37, R25, 0xffff0000, RZ, 0xc0, !PT ;  /* 0xffff000019257812 */ /* 0x000fe400078ec0ff */
[----:B------:R-:W-:-:S02]  /*a400*/  LOP3.LUT R41, R5, 0xffff0000, RZ, 0xc0, !PT ;  /* 0xffff000005297812 */ /* 0x000fc400078ec0ff */
[----:B------:R-:W-:Y:S02]  /*a410*/  LOP3.LUT R25, R24, 0xffff0000, RZ, 0xc0, !PT ;  /* 0xffff000018197812 */ /* 0x000fe400078ec0ff */
[----:B------:R-:W-:Y:S01]  /*a420*/  LOP3.LUT R5, R4, 0xffff0000, RZ, 0xc0, !PT ;  /* 0xffff000004057812 */ /* 0x000fe200078ec0ff */
[C---:B------:R-:W-:Y:S01]  /*a430*/  FFMA.FTZ R62, R7.reuse, R43, -R62 ;  /* 0x0000002b073e7223 */ /* 0x040fe2000001083e */
[----:B------:R-:W-:Y:S01]  /*a440*/  FFMA.FTZ R66, R7, R59, R66 ;  /* 0x0000003b07427223 */ /* 0x000fe20000010042 */
[----:B------:R-:W-:Y:S01]  /*a450*/  FMUL.FTZ R7, R26, R37 ;  /* 0x000000251a077220 */ /* 0x000fe20000410000 */
[----:B------:R-:W-:Y:S01]  /*a460*/  FMUL.FTZ R43, R42, R41 ;  /* 0x000000292a2b7220 */ /* 0x000fe20000410000 */
[----:B------:R-:W-:Y:S01]  /*a470*/  FMUL.FTZ R26, R26, R25 ;  /* 0x000000191a1a7220 */ /* 0x000fe20000410000 */
[----:B------:R-:W-:Y:S01]  /*a480*/  FMUL.FTZ R42, R42, R5 ;  /* 0x000000052a2a7220 */ /* 0x000fe20000410000 */
[----:B------:R-:W-:Y:S01]  /*a490*/  FFMA.FTZ R7, R6, R25, -R7 ;  /* 0x0000001906077223 */ /* 0x000fe20000010807 */
[----:B------:R-:W-:Y:S01]  /*a4a0*/  FFMA.FTZ R43, R38, R5, -R43 ;  /* 0x00000005262b7223 */ /* 0x000fe2000001082b */
[----:B------:R-:W-:Y:S01]  /*a4b0*/  FFMA.FTZ R37, R6, R37, R26 ;  /* 0x0000002506257223 */ /* 0x000fe2000001001a */
[----:B------:R-:W-:Y:S01]  /*a4c0*/  FFMA.FTZ R42, R38, R41, R42 ;  /* 0x00000029262a7223 */ /* 0x000fe2000001002a */
[----:B------:R-:W-:-:S02]  /*a4d0*/  F2FP.BF16.F32.PACK_AB R4, R60, R27 ;  /* 0x0000001b3c04723e */ /* 0x000fc400000010ff */
[----:B------:R-:W-:Y:S02]  /*a4e0*/  F2FP.BF16.F32.PACK_AB R6, R7, R62 ;  /* 0x0000003e0706723e */ /* 0x000fe400000010ff */
[----:B------:R-:W-:Y:S02]  /*a4f0*/  F2FP.BF16.F32.PACK_AB R5, R72, R39 ;  /* 0x000000274805723e */ /* 0x000fe400000010ff */
[----:B------:R-:W-:Y:S02]  /*a500*/  F2FP.BF16.F32.PACK_AB R7, R43, R40 ;  /* 0x000000282b07723e */ /* 0x000fe400000010ff */
[----:B------:R-:W-:Y:S02]  /*a510*/  F2FP.BF16.F32.PACK_AB R24, R65, R36 ;  /* 0x000000244118723e */ /* 0x000fe400000010ff */
[----:B------:R-:W-:Y:S02]  /*a520*/  F2FP.BF16.F32.PACK_AB R25, R61, R70 ;  /* 0x000000463d19723e */ /* 0x000fe400000010ff */
[----:B------:R-:W-:-:S02]  /*a530*/  F2FP.BF16.F32.PACK_AB R26, R37, R66 ;  /* 0x00000042251a723e */ /* 0x000fc400000010ff */
[----:B------:R-:W-:Y:S01]  /*a540*/  F2FP.BF16.F32.PACK_AB R27, R42, R71 ;  /* 0x000000472a1b723e */ /* 0x000fe200000010ff */
[----:B------:R0:W-:Y:S04]  /*a550*/  STS.128 [R73], R4 ;  /* 0x0000000449007388 */ /* 0x0001e80000000c00 */
[----:B------:R0:W-:Y:S02]  /*a560*/  STS.128 [R50+0xc400], R24 ;  /* 0x00c4001832007388 */ /* 0x0001e40000000c00 */
.L_x_497:
[----:B------:R-:W-:Y:S05]  /*a570*/  BSYNC B1 ;  /* 0x0000000000017941 */ /* 0x000fea0003800000 */
.L_x_496:
[----:B------:R-:W-:Y:S04]  /*a580*/  BSSY B1, `(.L_x_498) ;  /* 0x0000069000017945 */ /* 0x000fe80003800000 */
[----:B------:R-:W-:Y:S05]  /*a590*/  @P1 BRA `(.L_x_499) ;  /* 0x00000004009c1947 */ /* 0x000fea0003800000 */
[----:B------:R-:W2:Y:S01]  /*a5a0*/  LDL R59, [R1+0xac] ;  /* 0x0000ac00013b7983 */ /* 0x000ea20000100800 */
[----:B0-----:R-:W-:Y:S02]  /*a5b0*/  LEA.HI R4, R3, R155, RZ, 0x1d ;  /* 0x0000009b03047211 */ /* 0x001fe400078fe8ff */
[----:B------:R-:W-:Y:S02]  /*a5c0*/  SHF.R.U64 R37, R28, 0x10, R29 ;  /* 0x000000101c257819 */ /* 0x000fe4000000121d */
[----:B------:R-:W-:Y:S02]  /*a5d0*/  SHF.R.S32.HI R5, RZ, 0x1f, R4 ;  /* 0x0000001fff057819 */ /* 0x000fe40000011404 */
[--C-:B------:R-:W-:Y:S02]  /*a5e0*/  SHF.R.U64 R28, R8, 0x10, R9.reuse ;  /* 0x00000010081c7819 */ /* 0x100fe40000001209 */
[----:B------:R-:W-:Y:S01]  /*a5f0*/  LEA.HI R6, R5, R4, RZ, 0x2 ;  /* 0x0000000405067211 */ /* 0x000fe200078f10ff */
[----:B------:R-:W-:Y:S01]  /*a600*/  IMAD.SHL.U32 R5, R4, 0x8, RZ ;  /* 0x0000000804057824 */ /* 0x000fe200078e00ff */
[----:B------:R-:W-:-:S02]  /*a610*/  SHF.R.U32.HI R9, RZ, 0x10, R9 ;  /* 0x00000010ff097819 */ /* 0x000fc40000011609 */
[----:B------:R-:W-:Y:S02]  /*a620*/  SHF.R.S32.HI R6, RZ, 0x2, R6 ;  /* 0x00000002ff067819 */ /* 0x000fe40000011406 */
[----:B------:R-:W-:Y:S02]  /*a630*/  LOP3.LUT R4, R142, 0x18, R5, 0xf8, !PT ;  /* 0x000000188e047812 */ /* 0x000fe400078ef805 */
[----:B------:R-:W-:Y:S01]  /*a640*/  PRMT R56, R56, 0x5410, R37 ;  /* 0x0000541038387816 */ /* 0x000fe20000000025 */
[----:B------:R-:W-:Y:S01]  /*a650*/  IMAD R6, R6, 0x1800, R151 ;  /* 0x0000180006067824 */ /* 0x000fe200078e0297 */
[----:B------:R-:W-:Y:S02]  /*a660*/  LOP3.LUT R5, R4, R143, RZ, 0x3c, !PT ;  /* 0x0000008f04057212 */ /* 0x000fe400078e3cff */
[----:B------:R-:W-:Y:S01]  /*a670*/  PRMT R51, R51, 0x5410, R28 ;  /* 0x0000541033337816 */ /* 0x000fe2000000001c */
[----:B------:R-:W-:Y:S01]  /*a680*/  IMAD.U32 R37, R56, 0x10000, RZ ;  /* 0x0001000038257824 */ /* 0x000fe200078e00ff */
[----:B------:R-:W-:Y:S01]  /*a690*/  SHF.R.U32.HI R38, RZ, 0x10, R29 ;  /* 0x00000010ff267819 */ /* 0x000fe2000001161d */
[----:B------:R-:W-:Y:S01]  /*a6a0*/  IMAD.IADD R25, R6, 0x1, R5 ;  /* 0x0000000106197824 */ /* 0x000fe200078e0205 */
[----:B------:R-:W-:Y:S01]  /*a6b0*/  SHF.R.U64 R29, R30, 0x10, R31 ;  /* 0x000000101e1d7819 */ /* 0x000fe2000000121f */
[----:B------:R-:W-:Y:S01]  /*a6c0*/  IMAD.U32 R39, R51, 0x10000, RZ ;  /* 0x0001000033277824 */ /* 0x000fe200078e00ff */
[----:B------:R-:W-:-:S02]  /*a6d0*/  SHF.R.U64 R8, R10, 0x10, R11 ;  /* 0x000000100a087819 */ /* 0x000fc4000000120b */
[----:B------:R-:W-:Y:S02]  /*a6e0*/  LEA R36, R25, R2, 0x1 ;  /* 0x0000000219247211 */ /* 0x000fe400078e08ff */
[----:B------:R-:W-:Y:S02]  /*a6f0*/  PRMT R52, R52, 0x5410, R9 ;  /* 0x0000541034347816 */ /* 0x000fe40000000009 */
[----:B------:R-:W-:Y:S01]  /*a700*/  SHF.R.U32.HI R11, RZ, 0x10, R11 ;  /* 0x00000010ff0b7819 */ /* 0x000fe2000001160b */
[----:B------:R-:W0:Y:S01]  /*a710*/  LDS.128 R24, [R36+0xc400] ;  /* 0x00c4000024187984 */ /* 0x000e220000000c00 */
[----:B------:R-:W-:Y:S02]  /*a720*/  SHF.R.U32.HI R30, RZ, 0x10, R31 ;  /* 0x00000010ff1e7819 */ /* 0x000fe4000001161f */
[----:B------:R-:W-:Y:S01]  /*a730*/  PRMT R57, R57, 0x5410, R38 ;  /* 0x0000541039397816 */ /* 0x000fe20000000026 */
[----:B------:R-:W-:Y:S01]  /*a740*/  IMAD.U32 R38, R52, 0x10000, RZ ;  /* 0x0001000034267824 */ /* 0x000fe200078e00ff */
[----:B------:R-:W-:-:S02]  /*a750*/  PRMT R58, R58, 0x5410, R29 ;  /* 0x000054103a3a7816 */ /* 0x000fc4000000001d */
[----:B------:R-:W-:Y:S02]  /*a760*/  PRMT R53, R53, 0x5410, R8 ;  /* 0x0000541035357816 */ /* 0x000fe40000000008 */
[----:B------:R-:W-:Y:S02]  /*a770*/  PRMT R54, R54, 0x5410, R11 ;  /* 0x0000541036367816 */ /* 0x000fe4000000000b */
[----:B------:R-:W-:Y:S02]  /*a780*/  PRMT R55, R55, 0x5410, R30 ;  /* 0x0000541037377816 */ /* 0x000fe4000000001e */
[----:B------:R-:W-:Y:S01]  /*a790*/  LOP3.LUT R51, R51, 0xffff0000, RZ, 0xc0, !PT ;  /* 0xffff000033337812 */ /* 0x000fe200078ec0ff */
[----:B------:R-:W-:Y:S01]  /*a7a0*/  IMAD.U32 R40, R54, 0x10000, RZ ;  /* 0x0001000036287824 */ /* 0x000fe200078e00ff */
[----:B------:R-:W-:Y:S02]  /*a7b0*/  LOP3.LUT R52, R52, 0xffff0000, RZ, 0xc0, !PT ;  /* 0xffff000034347812 */ /* 0x000fe400078ec0ff */
[----:B------:R-:W-:Y:S01]  /*a7c0*/  LOP3.LUT R54, R54, 0xffff0000, RZ, 0xc0, !PT ;  /* 0xffff000036367812 */ /* 0x000fe200078ec0ff */
[C---:B0-----:R-:W-:Y:S01]  /*a7d0*/  IMAD.U32 R28, R24.reuse, 0x10000, RZ ;  /* 0x00010000181c7824 */ /* 0x041fe200078e00ff */
[----:B------:R-:W-:Y:S01]  /*a7e0*/  LOP3.LUT R24, R24, 0xffff0000, RZ, 0xc0, !PT ;  /* 0xffff000018187812 */ /* 0x000fe200078ec0ff */
[C---:B------:R-:W-:Y:S01]  /*a7f0*/  IMAD.U32 R29, R25.reuse, 0x10000, RZ ;  /* 0x00010000191d7824 */ /* 0x040fe200078e00ff */
[----:B------:R-:W-:Y:S01]  /*a800*/  LOP3.LUT R25, R25, 0xffff0000, RZ, 0xc0, !PT ;  /* 0xffff000019197812 */ /* 0x000fe200078ec0ff */
[C---:B------:R-:W-:Y:S01]  /*a810*/  FMUL.FTZ R41, R28.reuse, R39 ;  /* 0x000000271c297220 */ /* 0x040fe20000410000 */
[----:B------:R-:W-:Y:S01]  /*a820*/  FMUL.FTZ R43, R28, R37 ;  /* 0x000000251c2b7220 */ /* 0x000fe20000410000 */
[----:B------:R-:W-:-:S02]  /*a830*/  IMAD.U32 R28, R57, 0x10000, RZ ;  /* 0x00010000391c7824 */ /* 0x000fc400078e00ff */
[----:B------:R-:W-:Y:S01]  /*a840*/  FMUL.FTZ R42, R29, R38 ;  /* 0x000000261d2a7220 */ /* 0x000fe20000410000 */
[C---:B------:R-:W-:Y:S01]  /*a850*/  IMAD.U32 R31, R27.reuse, 0x10000, RZ ;  /* 0x000100001b1f7824 */ /* 0x040fe200078e00ff */
[----:B------:R-:W-:Y:S01]  /*a860*/  LOP3.LUT R27, R27, 0xffff0000, RZ, 0xc0, !PT ;  /* 0xffff00001b1b7812 */ /* 0x000fe200078ec0ff */
[----:B------:R-:W-:Y:S01]  /*a870*/  FMUL.FTZ R50, R29, R28 ;  /* 0x0000001c1d327220 */ /* 0x000fe20000410000 */
[C---:B------:R-:W-:Y:S01]  /*a880*/  IMAD.U32 R30, R26.reuse, 0x10000, RZ ;  /* 0x000100001a1e7824 */ /* 0x040fe200078e00ff */
[----:B------:R-:W-:Y:S01]  /*a890*/  LOP3.LUT R26, R26, 0xffff0000, RZ, 0xc0, !PT ;  /* 0xffff00001a1a7812 */ /* 0x000fe200078ec0ff */
[----:B--2---:R-:W0:Y:S02]  /*a8a0*/  LDS.128 R4, [R59] ;  /* 0x000000003b047984 */ /* 0x004e240000000c00 */
[C---:B0-----:R-:W-:Y:S01]  /*a8b0*/  IMAD.U32 R8, R4.reuse, 0x10000, RZ ;  /* 0x0001000004087824 */ /* 0x041fe200078e00ff */
[----:B------:R-:W-:Y:S01]  /*a8c0*/  LOP3.LUT R4, R4, 0xffff0000, RZ, 0xc0, !PT ;  /* 0xffff000004047812 */ /* 0x000fe200078ec0ff */
[C---:B------:R-:W-:Y:S01]  /*a8d0*/  IMAD.U32 R9, R5.reuse, 0x10000, RZ ;  /* 0x0001000005097824 */ /* 0x040fe200078e00ff */
[----:B------:R-:W-:Y:S01]  /*a8e0*/  LOP3.LUT R5, R5, 0xffff0000, RZ, 0xc0, !PT ;  /* 0xffff000005057812 */ /* 0x000fe200078ec0ff */
[C---:B------:R-:W-:Y:S01]  /*a8f0*/  FFMA.FTZ R41, R8.reuse, R37, -R41 ;  /* 0x0000002508297223 */ /* 0x040fe20000010829 */
[----:B------:R-:W-:Y:S01]  /*a900*/  FFMA.FTZ R43, R8, R39, R43 ;  /* 0x00000027082b7223 */ /* 0x000fe2000001002b */
[----:B------:R-:W-:-:S02]  /*a910*/  IMAD.U32 R8, R55, 0x10000, RZ ;  /* 0x0001000037087824 */ /* 0x000fc400078e00ff */
[----:B------:R-:W-:Y:S01]  /*a920*/  FFMA.FTZ R42, R9, R28, -R42 ;  /* 0x0000001c092a7223 */ /* 0x000fe2000001082a */
[----:B------:R-:W-:Y:S01]  /*a930*/  FMUL.FTZ R28, R31, R40 ;  /* 0x000000281f1c7220 */ /* 0x000fe20000410000 */
[----:B------:R-:W-:Y:S02]  /*a940*/  IMAD.U32 R11, R7, 0x10000, RZ ;  /* 0x00010000070b7824 */ /* 0x000fe400078e00ff */
[----:B------:R-:W-:Y:S01]  /*a950*/  FMUL.FTZ R31, R31, R8 ;  /* 0x000000081f1f7220 */ /* 0x000fe20000410000 */
[----:B------:R-:W-:Y:S01]  /*a960*/  FFMA.FTZ R50, R9, R38, R50 ;  /* 0x0000002609327223 */ /* 0x000fe20000010032 */
[----:B------:R-:W-:Y:S01]  /*a970*/  LOP3.LUT R9, R56, 0xffff0000, RZ, 0xc0, !PT ;  /* 0xffff000038097812 */ /* 0x000fe200078ec0ff */
[C---:B------:R-:W-:Y:S01]  /*a980*/  FFMA.FTZ R39, R11.reuse, R8, -R28 ;  /* 0x000000080b277223 */ /* 0x040fe2000001081c */
[----:B------:R-:W-:Y:S01]  /*a990*/  FFMA.FTZ R40, R11, R40, R31 ;  /* 0x000000280b287223 */ /* 0x000fe2000001001f */
[C---:B------:R-:W-:Y:S01]  /*a9a0*/  FMUL.FTZ R11, R24.reuse, R51 ;  /* 0x00000033180b7220 */ /* 0x040fe20000410000 */
[----:B------:R-:W-:Y:S01]  /*a9b0*/  LOP3.LUT R8, R57, 0xffff0000, RZ, 0xc0, !PT ;  /* 0xffff000039087812 */ /* 0x000fe200078ec0ff */
[-C--:B------:R-:W-:Y:S01]  /*a9c0*/  FMUL.FTZ R29, R24, R9.reuse ;  /* 0x00000009181d7220 */ /* 0x080fe20000410000 */
[----:B------:R-:W-:Y:S01]  /*a9d0*/  FMUL.FTZ R38, R25, R52 ;  /* 0x0000003419267220 */ /* 0x000fe20000410000 */
[----:B------:R-:W-:Y:S01]  /*a9e0*/  FFMA.FTZ R24, R4, R9, -R11 ;  /* 0x0000000904187223 */ /* 0x000fe2000001080b */
[----:B------:R-:W-:-:S02]  /*a9f0*/  IMAD.U32 R11, R53, 0x10000, RZ ;  /* 0x00010000350b7824 */ /* 0x000fc400078e00ff */
[-C--:B------:R-:W-:Y:S01]  /*aa00*/  FMUL.FTZ R31, R25, R8.reuse ;  /* 0x00000008191f7220 */ /* 0x080fe20000410000 */
[----:B------:R-:W-:Y:S01]  /*aa10*/  FFMA.FTZ R28, R4, R51, R29 ;  /* 0x00000033041c7223 */ /* 0x000fe2000001001d */
[----:B------:R-:W-:Y:S02]  /*aa20*/  IMAD.U32 R10, R6, 0x10000, RZ ;  /* 0x00010000060a7824 */ /* 0x000fe400078e00ff */
[----:B------:R-:W-:Y:S01]  /*aa30*/  FMUL.FTZ R29, R30, R11 ;  /* 0x0000000b1e1d7220 */ /* 0x000fe20000410000 */
[----:B------:R-:W-:Y:S02]  /*aa40*/  IMAD.U32 R9, R58, 0x10000, RZ ;  /* 0x000100003a097824 */ /* 0x000fe400078e00ff */
[C---:B------:R-:W-:Y:S01]  /*aa50*/  FFMA.FTZ R25, R5.reuse, R8, -R38 ;  /* 0x0000000805197223 */ /* 0x040fe20000010826 */
[----:B------:R-:W-:Y:S01]  /*aa60*/  FFMA.FTZ R31, R5, R52, R31 ;  /* 0x00000034051f7223 */ /* 0x000fe2000001001f */
[----:B------:R-:W-:Y:S01]  /*aa70*/  LOP3.LUT R53, R53, 0xffff0000, RZ, 0xc0, !PT ;  /* 0xffff000035357812 */ /* 0x000fe200078ec0ff */
[-C--:B------:R-:W-:Y:S01]  /*aa80*/  FMUL.FTZ R37, R30, R9.reuse ;  /* 0x000000091e257220 */ /* 0x080fe20000410000 */
[----:B------:R-:W-:Y:S01]  /*aa90*/  LOP3.LUT R5, R58, 0xffff0000, RZ, 0xc0, !PT ;  /* 0xffff00003a057812 */ /* 0x000fe200078ec0ff */
[----:B------:R-:W-:Y:S01]  /*aaa0*/  FFMA.FTZ R29, R10, R9, -R29 ;  /* 0x000000090a1d7223 */ /* 0x000fe2000001081d */
[----:B------:R-:W-:Y:S01]  /*aab0*/  LOP3.LUT R4, R55, 0xffff0000, RZ, 0xc0, !PT ;  /* 0xffff000037047812 */ /* 0x000fe200078ec0ff */
[----:B------:R-:W-:Y:S01]  /*aac0*/  FMUL.FTZ R9, R26, R53 ;  /* 0x000000351a097220 */ /* 0x000fe20000410000 */
[----:B------:R-:W-:Y:S01]  /*aad0*/  LOP3.LUT R6, R6, 0xffff0000, RZ, 0xc0, !PT ;  /* 0xffff000006067812 */ /* 0x000fe200078ec0ff */
[----:B------:R-:W-:Y:S01]  /*aae0*/  FMUL.FTZ R30, R27, R54 ;  /* 0x000000361b1e7220 */ /* 0x000fe20000410000 */
[----:B------:R-:W-:Y:S01]  /*aaf0*/  LOP3.LUT R7, R7, 0xffff0000, RZ, 0xc0, !PT ;  /* 0xffff000007077812 */ /* 0x000fe200078ec0ff */
[----:B------:R-:W-:Y:S01]  /*ab00*/  FMUL.FTZ R8, R26, R5 ;  /* 0x000000051a087220 */ /* 0x000fe20000410000 */
[-C--:B------:R-:W-:Y:S01]  /*ab10*/  FMUL.FTZ R27, R27, R4.reuse ;  /* 0x000000041b1b7220 */ /* 0x080fe20000410000 */
[----:B------:R-:W-:Y:S01]  /*ab20*/  FFMA.FTZ R10, R10, R11, R37 ;  /* 0x0000000b0a0a7223 */ /* 0x000fe20000010025 */
[C---:B------:R-:W-:Y:S01]  /*ab30*/  FFMA.FTZ R26, R6.reuse, R5, -R9 ;  /* 0x00000005061a7223 */ /* 0x040fe20000010809 */
[C---:B------:R-:W-:Y:S01]  /*ab40*/  FFMA.FTZ R30, R7.reuse, R4, -R30 ;  /* 0x00000004071e7223 */ /* 0x040fe2000001081e */
[----:B------:R-:W-:Y:S01]  /*ab50*/  FFMA.FTZ R53, R6, R53, R8 ;  /* 0x0000003506357223 */ /* 0x000fe20000010008 */
[----:B------:R-:W-:Y:S01]  /*ab60*/  FFMA.FTZ R11, R7, R54, R27 ;  /* 0x00000036070b7223 */ /* 0x000fe2000001001b */
[----:B------:R-:W-:-:S02]  /*ab70*/  F2FP.BF16.F32.PACK_AB R4, R24, R41 ;  /* 0x000000291804723e */ /* 0x000fc400000010ff */
[----:B------:R-:W-:Y:S02]  /*ab80*/  F2FP.BF16.F32.PACK_AB R5, R25, R42 ;  /* 0x0000002a1905723e */ /* 0x000fe400000010ff */
[----:B------:R-:W-:Y:S02]  /*ab90*/  F2FP.BF16.F32.PACK_AB R6, R26, R29 ;  /* 0x0000001d1a06723e */ /* 0x000fe400000010ff */
[----:B------:R-:W-:Y:S02]  /*aba0*/  F2FP.BF16.F32.PACK_AB R7, R30, R39 ;  /* 0x000000271e07723e */ /* 0x000fe400000010ff */
[----:B------:R-:W-:Y:S02]  /*abb0*/  F2FP.BF16.F32.PACK_AB R8, R28, R43 ;  /* 0x0000002b1c08723e */ /* 0x000fe400000010ff */
[----:B------:R-:W-:Y:S01]  /*abc0*/  F2FP.BF16.F32.PACK_AB R9, R31, R50 ;  /* 0x000000321f09723e */ /* 0x000fe200000010ff */
[----:B------:R1:W-:Y:S01]  /*abd0*/  STS.128 [R59], R4 ;  /* 0x000000043b007388 */ /* 0x0003e20000000c00 */
[----:B------:R-:W-:-:S02]  /*abe0*/  F2FP.BF16.F32.PACK_AB R10, R53, R10 ;  /* 0x0000000a350a723e */ /* 0x000fc400000010ff */
[----:B------:R-:W-:-:S05]  /*abf0*/  F2FP.BF16.F32.PACK_AB R11, R11, R40 ;  /* 0x000000280b0b723e */ /* 0x000fca00000010ff */
[----:B------:R1:W-:Y:S02]  /*ac00*/  STS.128 [R36+0xc400], R8 ;  /* 0x00c4000824007388 */ /* 0x0003e40000000c00 */
.L_x_499:
[----:B------:R-:W-:Y:S05]  /*ac10*/  BSYNC B1 ;  /* 0x0000000000017941 */ /* 0x000fea0003800000 */
.L_x_498:
[----:B------:R-:W-:Y:S05]  /*ac20*/  @P2 BRA `(.L_x_480) ;  /* 0x00000004009c2947 */ /* 0x000fea0003800000 */
[----:B-1----:R-:W2:Y:S01]  /*ac30*/  LDL R36, [R1+0xa8] ;  /* 0x0000a80001247983 */ /* 0x002ea20000100800 */
[----:B------:R-:W-:Y:S02]  /*ac40*/  LEA.HI R3, R3, R156, RZ, 0x1d ;  /* 0x0000009c03037211 */ /* 0x000fe400078fe8ff */
[----:B0-----:R-:W-:Y:S02]  /*ac50*/  SHF.R.U64 R25, R12, 0x10, R13 ;  /* 0x000000100c197819 */ /* 0x001fe4000000120d */
[----:B------:R-:W-:Y:S02]  /*ac60*/  SHF.R.S32.HI R4, RZ, 0x1f, R3 ;  /* 0x0000001fff047819 */ /* 0x000fe40000011403 */
[----:B------:R-:W-:Y:S02]  /*ac70*/  SHF.R.U64 R29, R32, 0x10, R33 ;  /* 0x00000010201d7819 */ /* 0x000fe40000001221 */
[----:B------:R-:W-:Y:S01]  /*ac80*/  LEA.HI R4, R4, R3, RZ, 0x2 ;  /* 0x0000000304047211 */ /* 0x000fe200078f10ff */
[----:B------:R-:W-:Y:S01]  /*ac90*/  IMAD.SHL.U32 R3, R3, 0x8, RZ ;  /* 0x0000000803037824 */ /* 0x000fe200078e00ff */
[----:B------:R-:W-:-:S02]  /*aca0*/  SHF.R.U64 R27, R34, 0x10, R35 ;  /* 0x00000010221b7819 */ /* 0x000fc40000001223 */
[----:B------:R-:W-:Y:S02]  /*acb0*/  SHF.R.S32.HI R6, RZ, 0x2, R4 ;  /* 0x00000002ff067819 */ /* 0x000fe40000011404 */
[----:B------:R-:W-:Y:S02]  /*acc0*/  LOP3.LUT R4, R142, 0x18, R3, 0xf8, !PT ;  /* 0x000000188e047812 */ /* 0x000fe400078ef803 */
[----:B------:R-:W-:Y:S01]  /*acd0*/  SHF.R.U32.HI R13, RZ, 0x10, R13 ;  /* 0x00000010ff0d7819 */ /* 0x000fe2000001160d */
[----:B------:R-:W-:Y:S01]  /*ace0*/  IMAD R6, R6, 0x1800, R151 ;  /* 0x0000180006067824 */ /* 0x000fe200078e0297 */
[----:B------:R-:W-:Y:S02]  /*acf0*/  LOP3.LUT R3, R4, R143, RZ, 0x3c, !PT ;  /* 0x0000008f04037212 */ /* 0x000fe400078e3cff */
[----:B------:R-:W-:Y:S02]  /*ad00*/  PRMT R26, R0, 0x5410, R25 ;  /* 0x00005410001a7816 */ /* 0x000fe40000000019 */
[----:B------:R-:W-:Y:S01]  /*ad10*/  SHF.R.U64 R30, R14, 0x10, R15 ;  /* 0x000000100e1e7819 */ /* 0x000fe2000000120f */
[----:B------:R-:W-:Y:S01]  /*ad20*/  IMAD.IADD R3, R6, 0x1, R3 ;  /* 0x0000000106037824 */ /* 0x000fe200078e0203 */
[----:B------:R-:W-:-:S02]  /*ad30*/  PRMT R46, R46, 0x5410, R29 ;  /* 0x000054102e2e7816 */ /* 0x000fc4000000001d */
[----:B------:R-:W-:Y:S01]  /*ad40*/  PRMT R48, R48, 0x5410, R27 ;  /* 0x0000541030307816 */ /* 0x000fe2000000001b */
[----:B------:R-:W-:Y:S01]  /*ad50*/  IMAD R3, R3, 0x2, R2 ;  /* 0x0000000203037824 */ /* 0x000fe200078e0202 */
[----:B------:R-:W-:Y:S01]  /*ad60*/  SHF.R.U32.HI R32, RZ, 0x10, R33 ;  /* 0x00000010ff207819 */ /* 0x000fe20000011621 */
[----:B------:R-:W-:Y:S01]  /*ad70*/  IMAD.U32 R25, R46, 0x10000, RZ ;  /* 0x000100002e197824 */ /* 0x000fe200078e00ff */
[----:B------:R-:W-:Y:S02]  /*ad80*/  SHF.R.U32.HI R14, RZ, 0x10, R15 ;  /* 0x00000010ff0e7819 */ /* 0x000fe4000001160f */
[----:B------:R-:W0:Y:S01]  /*ad90*/  LDS.128 R8, [R3+0xc400] ;  /* 0x00c4000003087984 */ /* 0x000e220000000c00 */
[----:B------:R-:W-:Y:S02]  /*ada0*/  PRMT R28, R20, 0x5410, R13 ;  /* 0x00005410141c7816 */ /* 0x000fe4000000000d */
[----:B------:R-:W-:Y:S02]  /*adb0*/  SHF.L.U32 R27, R26, 0x10, RZ ;  /* 0x000000101a1b7819 */ /* 0x000fe400000006ff */
[----:B------:R-:W-:Y:S01]  /*adc0*/  PRMT R47, R47, 0x5410, R32 ;  /* 0x000054102f2f7816 */ /* 0x000fe20000000020 */
[----:B------:R-:W-:Y:S01]  /*add0*/  IMAD.U32 R29, R28, 0x10000, RZ ;  /* 0x000100001c1d7824 */ /* 0x000fe200078e00ff */
[----:B------:R-:W-:-:S02]  /*ade0*/  SHF.R.U32.HI R34, RZ, 0x10, R35 ;  /* 0x00000010ff227819 */ /* 0x000fc40000011623 */
[----:B------:R-:W-:Y:S02]  /*adf0*/  PRMT R45, R45, 0x5410, R14 ;  /* 0x000054102d2d7816 */ /* 0x000fe4000000000e */
[----:B------:R-:W-:Y:S02]  /*ae00*/  PRMT R49, R49, 0x5410, R34 ;  /* 0x0000541031317816 */ /* 0x000fe40000000022 */
[----:B------:R-:W-:Y:S02]  /*ae10*/  PRMT R30, R21, 0x5410, R30 ;  /* 0x00005410151e7816 */ /* 0x000fe4000000001e */
        /* <DEDUP_REMOVED lines=8> */
[C---:B------:R-:W-:Y:S01]  /*aea0*/  FMUL.FTZ R35, R20.reuse, R29 ;  /* 0x0000001d14237220 */ /* 0x040fe20000410000 */
[C---:B------:R-:W-:Y:S01]  /*aeb0*/  IMAD.U32 R24, R11.reuse, 0x10000, RZ ;  /* 0x000100000b187824 */ /* 0x040fe200078e00ff */
[----:B------:R-:W-:Y:S01]  /*aec0*/  LOP3.LUT R11, R11, 0xffff0000, RZ, 0xc0, !PT ;  /* 0xffff00000b0b7812 */ /* 0x000fe200078ec0ff */
[----:B------:R-:W-:Y:S01]  /*aed0*/  FMUL.FTZ R37, R20, R15 ;  /* 0x0000000f14257220 */ /* 0x000fe20000410000 */
[C---:B------:R-:W-:Y:S02]  /*aee0*/  IMAD.U32 R21, R10.reuse, 0x10000, RZ ;  /* 0x000100000a157824 */ /* 0x040fe400078e00ff */
[----:B------:R-:W-:Y:S01]  /*aef0*/  FMUL.FTZ R20, R9, R28 ;  /* 0x0000001c09147220 */ /* 0x000fe20000410000 */
[----:B------:R-:W-:Y:S01]  /*af00*/  LOP3.LUT R10, R10, 0xffff0000, RZ, 0xc0, !PT ;  /* 0xffff00000a0a7812 */ /* 0x000fe200078ec0ff */
[----:B--2---:R-:W0:Y:S02]  /*af10*/  LDS.128 R4, [R36] ;  /* 0x0000000024047984 */ /* 0x004e240000000c00 */
[C---:B0-----:R-:W-:Y:S01]  /*af20*/  IMAD.U32 R0, R4.reuse, 0x10000, RZ ;  /* 0x0001000004007824 */ /* 0x041fe200078e00ff */
[----:B------:R-:W-:Y:S01]  /*af30*/  LOP3.LUT R4, R4, 0xffff0000, RZ, 0xc0, !PT ;  /* 0xffff000004047812 */ /* 0x000fe200078ec0ff */
[C---:B------:R-:W-:Y:S01]  /*af40*/  IMAD.U32 R12, R5.reuse, 0x10000, RZ ;  /* 0x00010000050c7824 */ /* 0x040fe200078e00ff */
[----:B------:R-:W-:Y:S01]  /*af50*/  LOP3.LUT R5, R5, 0xffff0000, RZ, 0xc0, !PT ;  /* 0xffff000005057812 */ /* 0x000fe200078ec0ff */
[----:B------:R-:W-:Y:S01]  /*af60*/  FFMA.FTZ R32, R0, R25, -R31 ;  /* 0x0000001900207223 */ /* 0x000fe2000001081f */
[----:B------:R-:W-:-:S02]  /*af70*/  IMAD.U32 R31, R45, 0x10000, RZ ;  /* 0x000100002d1f7824 */ /* 0x000fc400078e00ff */
[----:B------:R-:W-:Y:S01]  /*af80*/  FFMA.FTZ R35, R12, R15, -R35 ;  /* 0x0000000f0c237223 */ /* 0x000fe20000010823 */
[----:B------:R-:W-:Y:S02]  /*af90*/  IMAD.U32 R14, R7, 0x10000, RZ ;  /* 0x00010000070e7824 */ /* 0x000fe400078e00ff */
[----:B------:R-:W-:Y:S01]  /*afa0*/  FFMA.FTZ R33, R0, R27, R33 ;  /* 0x0000001b00217223 */ /* 0x000fe20000010021 */
[----:B------:R-:W-:Y:S02]  /*afb0*/  IMAD.U32 R25, R49, 0x10000, RZ ;  /* 0x0001000031197824 */ /* 0x000fe400078e00ff */
[----:B------:R-:W-:Y:S01]  /*afc0*/  FMUL.FTZ R15, R24, R31 ;  /* 0x0000001f180f7220 */ /* 0x000fe20000410000 */
[----:B------:R-:W-:Y:S01]  /*afd0*/  LOP3.LUT R27, R26, 0xffff0000, RZ, 0xc0, !PT ;  /* 0xffff00001a1b7812 */ /* 0x000fe200078ec0ff */
[----:B------:R-:W-:Y:S01]  /*afe0*/  FFMA.FTZ R37, R12, R29, R37 ;  /* 0x0000001d0c257223 */ /* 0x000fe20000010025 */
[-C--:B------:R-:W-:Y:S01]  /*aff0*/  FMUL.FTZ R24, R24, R25.reuse ;  /* 0x0000001918187220 */ /* 0x080fe20000410000 */
[----:B------:R-:W-:Y:S01]  /*b000*/  FFMA.FTZ R26, R14, R25, -R15 ;  /* 0x000000190e1a7223 */ /* 0x000fe2000001080f */
[----:B------:R-:W-:Y:S01]  /*b010*/  LOP3.LUT R15, R46, 0xffff0000, RZ, 0xc0, !PT ;  /* 0xffff00002e0f7812 */ /* 0x000fe200078ec0ff */
[----:B------:R-:W-:Y:S01]  /*b020*/  FMUL.FTZ R25, R8, R27 ;  /* 0x0000001b08197220 */ /* 0x000fe20000410000 */
[----:B------:R-:W-:Y:S01]  /*b030*/  LOP3.LUT R0, R47, 0xffff0000, RZ, 0xc0, !PT ;  /* 0xffff00002f007812 */ /* 0x000fe200078ec0ff */
[----:B------:R-:W-:-:S02]  /*b040*/  IMAD.U32 R12, R30, 0x10000, RZ ;  /* 0x000100001e0c7824 */ /* 0x000fc400078e00ff */
[----:B------:R-:W-:Y:S01]  /*b050*/  FFMA.FTZ R31, R14, R31, R24 ;  /* 0x0000001f0e1f7223 */ /* 0x000fe20000010018 */
[-C--:B------:R-:W-:Y:S01]  /*b060*/  FMUL.FTZ R29, R8, R15.reuse ;  /* 0x0000000f081d7220 */ /* 0x080fe20000410000 */
[----:B------:R-:W-:Y:S01]  /*b070*/  FFMA.FTZ R25, R4, R15, -R25 ;  /* 0x0000000f04197223 */ /* 0x000fe20000010819 */
[----:B------:R-:W-:Y:S01]  /*b080*/  FMUL.FTZ R9, R9, R0 ;  /* 0x0000000009097220 */ /* 0x000fe20000410000 */
[----:B------:R-:W-:Y:S02]  /*b090*/  IMAD.U32 R13, R6, 0x10000, RZ ;  /* 0x00010000060d7824 */ /* 0x000fe400078e00ff */
[----:B------:R-:W-:Y:S01]  /*b0a0*/  FFMA.FTZ R14, R4, R27, R29 ;  /* 0x0000001b040e7223 */ /* 0x000fe2000001001d */
[----:B------:R-:W-:Y:S02]  /*b0b0*/  IMAD.U32 R8, R48, 0x10000, RZ ;  /* 0x0001000030087824 */ /* 0x000fe400078e00ff */
[----:B------:R-:W-:Y:S01]  /*b0c0*/  FMUL.FTZ R4, R21, R12 ;  /* 0x0000000c15047220 */ /* 0x000fe20000410000 */
[C---:B------:R-:W-:Y:S01]  /*b0d0*/  FFMA.FTZ R28, R5.reuse, R28, R9 ;  /* 0x0000001c051c7223 */ /* 0x040fe20000010009 */
[----:B------:R-:W-:Y:S01]  /*b0e0*/  FFMA.FTZ R20, R5, R0, -R20 ;  /* 0x0000000005147223 */ /* 0x000fe20000010814 */
[-C--:B------:R-:W-:Y:S01]  /*b0f0*/  FMUL.FTZ R24, R21, R8.reuse ;  /* 0x0000000815187220 */ /* 0x080fe20000410000 */
[----:B------:R-:W-:Y:S01]  /*b100*/  FFMA.FTZ R15, R13, R8, -R4 ;  /* 0x000000080d0f7223 */ /* 0x000fe20000010804 */
[----:B------:R-:W-:-:S02]  /*b110*/  LOP3.LUT R9, R30, 0xffff0000, RZ, 0xc0, !PT ;  /* 0xffff00001e097812 */ /* 0x000fc400078ec0ff */
[----:B------:R-:W-:Y:S01]  /*b120*/  LOP3.LUT R5, R48, 0xffff0000, RZ, 0xc0, !PT ;  /* 0xffff000030057812 */ /* 0x000fe200078ec0ff */
[----:B------:R-:W-:Y:S01]  /*b130*/  FFMA.FTZ R24, R13, R12, R24 ;  /* 0x0000000c0d187223 */ /* 0x000fe20000010018 */
[----:B------:R-:W-:Y:S01]  /*b140*/  LOP3.LUT R4, R45, 0xffff0000, RZ, 0xc0, !PT ;  /* 0xffff00002d047812 */ /* 0x000fe200078ec0ff */
[C---:B------:R-:W-:Y:S01]  /*b150*/  FMUL.FTZ R13, R10.reuse, R9 ;  /* 0x000000090a0d7220 */ /* 0x040fe20000410000 */
[----:B------:R-:W-:Y:S01]  /*b160*/  LOP3.LUT R0, R49, 0xffff0000, RZ, 0xc0, !PT ;  /* 0xffff000031007812 */ /* 0x000fe200078ec0ff */
[-C--:B------:R-:W-:Y:S01]  /*b170*/  FMUL.FTZ R8, R10, R5.reuse ;  /* 0x000000050a087220 */ /* 0x080fe20000410000 */
[----:B------:R-:W-:Y:S01]  /*b180*/  LOP3.LUT R6, R6, 0xffff0000, RZ, 0xc0, !PT ;  /* 0xffff000006067812 */ /* 0x000fe200078ec0ff */
[----:B------:R-:W-:Y:S01]  /*b190*/  FMUL.FTZ R12, R11, R4 ;  /* 0x000000040b0c7220 */ /* 0x000fe20000410000 */
[----:B------:R-:W-:Y:S01]  /*b1a0*/  LOP3.LUT R7, R7, 0xffff0000, RZ, 0xc0, !PT ;  /* 0xffff000007077812 */ /* 0x000fe200078ec0ff */
[-C--:B------:R-:W-:Y:S02]  /*b1b0*/  FMUL.FTZ R21, R11, R0.reuse ;  /* 0x000000000b157220 */ /* 0x080fe40000410000 */
[C---:B------:R-:W-:Y:S01]  /*b1c0*/  FFMA.FTZ R10, R6.reuse, R5, -R13 ;  /* 0x00000005060a7223 */ /* 0x040fe2000001080d */
[----:B------:R-:W-:Y:S01]  /*b1d0*/  FFMA.FTZ R11, R6, R9, R8 ;  /* 0x00000009060b7223 */ /* 0x000fe20000010008 */
[C---:B------:R-:W-:Y:S01]  /*b1e0*/  FFMA.FTZ R13, R7.reuse, R0, -R12 ;  /* 0x00000000070d7223 */ /* 0x040fe2000001080c */
[----:B------:R-:W-:Y:S01]  /*b1f0*/  FFMA.FTZ R0, R7, R4, R21 ;  /* 0x0000000407007223 */ /* 0x000fe20000010015 */
[----:B------:R-:W-:-:S02]  /*b200*/  F2FP.BF16.F32.PACK_AB R4, R25, R32 ;  /* 0x000000201904723e */ /* 0x000fc400000010ff */
[----:B------:R-:W-:Y:S02]  /*b210*/  F2FP.BF16.F32.PACK_AB R6, R10, R15 ;  /* 0x0000000f0a06723e */ /* 0x000fe400000010ff */
[----:B------:R-:W-:Y:S02]  /*b220*/  F2FP.BF16.F32.PACK_AB R5, R20, R35 ;  /* 0x000000231405723e */ /* 0x000fe400000010ff */
[----:B------:R-:W-:Y:S02]  /*b230*/  F2FP.BF16.F32.PACK_AB R10, R11, R24 ;  /* 0x000000180b0a723e */ /* 0x000fe400000010ff */
[----:B------:R-:W-:Y:S02]  /*b240*/  F2FP.BF16.F32.PACK_AB R7, R13, R26 ;  /* 0x0000001a0d07723e */ /* 0x000fe400000010ff */
[----:B------:R-:W-:Y:S02]  /*b250*/  F2FP.BF16.F32.PACK_AB R8, R14, R33 ;  /* 0x000000210e08723e */ /* 0x000fe400000010ff */
[----:B------:R-:W-:Y:S01]  /*b260*/  F2FP.BF16.F32.PACK_AB R9, R28, R37 ;  /* 0x000000251c09723e */ /* 0x000fe200000010ff */
[----:B------:R0:W-:Y:S01]  /*b270*/  STS.128 [R36], R4 ;  /* 0x0000000424007388 */ /* 0x0001e20000000c00 */
[----:B------:R-:W-:-:S05]  /*b280*/  F2FP.BF16.F32.PACK_AB R11, R0, R31 ;  /* 0x0000001f000b723e */ /* 0x000fca00000010ff */
[----:B------:R0:W-:Y:S02]  /*b290*/  STS.128 [R3+0xc400], R8 ;  /* 0x00c4000803007388 */ /* 0x0001e40000000c00 */
.L_x_480:
[----:B------:R-:W-:Y:S05]  /*b2a0*/  BSYNC B0 ;  /* 0x0000000000007941 */ /* 0x000fea0003800000 */
.L_x_473:
[----:B------:R-:W-:Y:S01]  /*b2b0*/  @!PT LDS RZ, [RZ] ;  /* 0x00000000fffff984 */ /* 0x000fe20000000800 */
[----:B------:R-:W-:Y:S01]  /*b2c0*/  @!PT LDS RZ, [RZ] ;  /* 0x00000000fffff984 */ /* 0x000fe20000000800 */
[----:B------:R-:W-:Y:S01]  /*b2d0*/  @!PT LDS RZ, [RZ] ;  /* 0x00000000fffff984 */ /* 0x000fe20000000800 */
[----:B------:R-:W-:Y:S01]  /*b2e0*/  @!PT LDS RZ, [RZ] ;  /* 0x00000000fffff984 */ /* 0x000fe20000000800 */
[----:B------:R5:W-:Y:S06]  /*b2f0*/  MEMBAR.ALL.CTA ;  /* 0x0000000000007992 */ /* 0x000bec0000008000 */
[----:B-----5:R-:W5:Y:S01]  /*b300*/  FENCE.VIEW.ASYNC.S ;  /* 0x00000000000073c6 */ /* 0x020f620000000000 */
[----:B------:R-:W-:Y:S05]  /*b310*/  WARPSYNC.ALL ;  /* 0x0000000000007948 */ /* 0x000fea0003800000 */
[----:B-----5:R-:W-:Y:S06]  /*b320*/  BAR.SYNC.DEFER_BLOCKING 0xd, 0x180 ;  /* 0x0346000000007b1d */ /* 0x020fec0000010000 */
.L_x_471:
[----:B01-3--:R-:W-:-:S05]  /*b330*/  IMAD.U32 R0, RZ, RZ, UR39 ;  /* 0x00000027ff007e24 */ /* 0x00bfca000f8e00ff */
[----:B------:R-:W-:-:S13]  /*b340*/  ISETP.NE.AND P0, PT, R0, 0x3, PT ;  /* 0x000000030000780c */ /* 0x000fda0003f05270 */
[----:B------:R-:W-:Y:S05]  /*b350*/  @!P0 BRA `(.L_x_500) ;  /* 0x0000000000048947 */ /* 0x000fea0003800000 */
[----:B------:R-:W-:Y:S01]  /*b360*/  BPT.TRAP 0x1 ;  /* 0x000000040000795c */ /* 0x000fe20000300000 */
.L_x_500:
[----:B------:R-:W-:Y:S01]  /*b370*/  IMAD R0, R141, 0x8, R2 ;  /* 0x000000088d007824 */ /* 0x000fe200078e0202 */
[----:B--2-4-:R-:W-:-:S04]  /*b380*/  SHF.L.U32 R5, R157, 0x1f, RZ ;  /* 0x0000001f9d057819 */ /* 0x014fc800000006ff */
[----:B------:R0:W1:Y:S01]  /*b390*/  SYNCS.PHASECHK.TRANS64.TRYWAIT P1, [R0+URZ+0x2d830], R5 ;  /* 0x02d83005000075a7 */ /* 0x000062000802017f */
[----:B------:R-:W-:Y:S05]  /*b3a0*/  @!P0 BRA `(.L_x_501) ;  /* 0x0000000000048947 */ /* 0x000fea0003800000 */
[----:B------:R-:W-:Y:S01]  /*b3b0*/  BPT.TRAP 0x1 ;  /* 0x000000040000795c */ /* 0x000fe20000300000 */
.L_x_501:
[----:B------:R-:W-:Y:S02]  /*b3c0*/  VIADD R3, R2, 0x15400 ;  /* 0x0001540002037836 */ /* 0x000fe40000000000 */
[----:B------:R-:W-:-:S03]  /*b3d0*/  IMAD R44, R44, 0x1000, R2 ;  /* 0x000010002c2c7824 */ /* 0x000fc600078e0202 */
[----:B------:R-:W-:Y:S01]  /*b3e0*/  SHF.R.U32.HI R3, RZ, 0x4, R3 ;  /* 0x00000004ff037819 */ /* 0x000fe20000011603 */
[----:B------:R-:W-:-:S03]  /*b3f0*/  VIADD R44, R44, 0xc400 ;  /* 0x0000c4002c2c7836 */ /* 0x000fc60000000000 */
[----:B------:R-:W-:Y:S02]  /*b400*/  LOP3.LUT R3, R3, 0x3fff, RZ, 0xc0, !PT ;  /* 0x00003fff03037812 */ /* 0x000fe400078ec0ff */
[----:B------:R-:W-:Y:S02]  /*b410*/  SHF.R.U32.HI R44, RZ, 0x4, R44 ;  /* 0x00000004ff2c7819 */ /* 0x000fe4000001162c */
[----:B------:R-:W-:Y:S02]  /*b420*/  LOP3.LUT R3, R3, 0x10000, RZ, 0xfc, !PT ;  /* 0x0001000003037812 */ /* 0x000fe400078efcff */
[----:B------:R-:W-:-:S03]  /*b430*/  LOP3.LUT R44, R44, 0x3fff, RZ, 0xc0, !PT ;  /* 0x00003fff2c2c7812 */ /* 0x000fc600078ec0ff */
[----:B------:R2:W-:Y:S01]  /*b440*/  STL [R1+0x70], R3 ;  /* 0x0000700301007387 */ /* 0x0005e20000100800 */
[----:B-1----:R-:W-:Y:S05]  /*b450*/  @P1 BRA `(.L_x_502) ;  /* 0x0000000000081947 */ /* 0x002fea0003800000 */
[----:B------:R-:W1:Y:S02]  /*b460*/  SYNCS.PHASECHK.TRANS64.TRYWAIT P1, [R0+URZ+0x2d830], R5 ;  /* 0x02d83005000075a7 */ /* 0x000e64000802017f */
[----:B-1----:R-:W-:Y:S05]  /*b470*/  @!P1 BRA `(.L_x_503) ;  /* 0x000000f4008c9947 */ /* 0x002fea0003800000 */
.L_x_502:
[----:B--2---:R-:W2:Y:S01]  /*b480*/  LDL R3, [R1+0x70] ;  /* 0x0000700001037983 */ /* 0x004ea20000100800 */
[----:B01----:R-:W-:Y:S01]  /*b490*/  IMAD.MOV.U32 R5, RZ, RZ, -0x7fffffe0 ;  /* 0x80000020ff057424 */ /* 0x003fe200078e00ff */
[----:B------:R-:W-:Y:S01]  /*b4a0*/  LOP3.LUT R8, R44, 0x10000, RZ, 0xfc, !PT ;  /* 0x000100002c087812 */ /* 0x000fe200078efcff */
[----:B------:R-:W-:Y:S01]  /*b4b0*/  IMAD.MOV.U32 R9, RZ, RZ, -0x7fffffe0 ;  /* 0x80000020ff097424 */ /* 0x000fe200078e00ff */
[----:B------:R-:W-:Y:S05]  /*b4c0*/  WARPSYNC.ALL ;  /* 0x0000000000007948 */ /* 0x000fea0003800000 */
[----:B------:R-:W-:Y:S01]  /*b4d0*/  R2UR UR7, R5 ;  /* 0x00000000050772ca */ /* 0x000fe200000e0000 */
[----:B------:R-:W-:Y:S01]  /*b4e0*/  WARPGROUP.ARRIVE ;  /* 0x00000000000079c5 */ /* 0x000fe20000000000 */
[C---:B------:R-:W-:Y:S01]  /*b4f0*/  R2UR UR4, R8.reuse ;  /* 0x00000000080472ca */ /* 0x040fe200000e0000 */
[C---:B------:R-:W-:Y:S01]  /*b500*/  VIADD R20, R8.reuse, 0x2 ;  /* 0x0000000208147836 */ /* 0x040fe20000000000 */
[----:B------:R-:W-:Y:S01]  /*b510*/  R2UR UR5, R9 ;  /* 0x00000000090572ca */ /* 0x000fe200000e0000 */
[----:B------:R-:W-:Y:S01]  /*b520*/  IMAD.MOV.U32 R7, RZ, RZ, -0x7fffffe0 ;  /* 0x80000020ff077424 */ /* 0x000fe200078e00ff */
[C---:B------:R-:W-:Y:S01]  /*b530*/  IADD3 R12, R8.reuse, 0x302, RZ ;  /* 0x00000302080c7810 */ /* 0x040fe20007ffe0ff */
[----:B------:R-:W-:Y:S01]  /*b540*/  IMAD.MOV.U32 R21, RZ, RZ, -0x7fffffe0 ;  /* 0x80000020ff157424 */ /* 0x000fe200078e00ff */
[----:B------:R0:W-:Y:S01]  /*b550*/  STL.64 [R1+0x10], R8 ;  /* 0x0000100801007387 */ /* 0x0001e20000100a00 */
[----:B------:R-:W-:-:S02]  /*b560*/  VIADD R14, R8, 0x300 ;  /* 0x00000300080e7836 */ /* 0x000fc40000000000 */
[----:B------:R-:W-:Y:S01]  /*b570*/  IMAD.MOV.U32 R15, RZ, RZ, -0x7fffffe0 ;  /* 0x80000020ff0f7424 */ /* 0x000fe200078e00ff */
[----:B------:R0:W-:Y:S01]  /*b580*/  STL.64 [R1+0x58], R20 ;  /* 0x0000581401007387 */ /* 0x0001e20000100a00 */
[----:B------:R-:W-:Y:S02]  /*b590*/  IMAD.MOV.U32 R13, RZ, RZ, -0x7fffffe0 ;  /* 0x80000020ff0d7424 */ /* 0x000fe400078e00ff */
[----:B------:R-:W-:Y:S01]  /*b5a0*/  VIADD R10, R8, 0x600 ;  /* 0x00000600080a7836 */ /* 0x000fe20000000000 */
[----:B------:R0:W-:Y:S01]  /*b5b0*/  STL.64 [R1+0x40], R14 ;  /* 0x0000400e01007387 */ /* 0x0001e20000100a00 */
[----:B------:R-:W-:Y:S02]  /*b5c0*/  IMAD.MOV.U32 R11, RZ, RZ, -0x7fffffe0 ;  /* 0x80000020ff0b7424 */ /* 0x000fe400078e00ff */
[----:B------:R-:W-:Y:S01]  /*b5d0*/  IMAD.MOV.U32 R5, RZ, RZ, -0x7fffffe0 ;  /* 0x80000020ff057424 */ /* 0x000fe200078e00ff */
[----:B------:R0:W-:Y:S01]  /*b5e0*/  STL.64 [R1+0x38], R12 ;  /* 0x0000380c01007387 */ /* 0x0001e20000100a00 */
[----:B------:R-:W-:-:S03]  /*b5f0*/  IMAD.MOV.U32 R135, RZ, RZ, RZ ;  /* 0x000000ffff877224 */ /* 0x000fc600078e00ff */
[----:B------:R0:W-:Y:S01]  /*b600*/  STL.64 [R1+0x30], R10 ;  /* 0x0000300a01007387 */ /* 0x0001e20000100a00 */
[----:B--2---:R-:W-:-:S04]  /*b610*/  IMAD R4, R141, 0x600, R3 ;  /* 0x000006008d047824 */ /* 0x004fc800078e0203 */
[C---:B------:R-:W-:Y:S01]  /*b620*/  VIADD R6, R4.reuse, 0x2 ;  /* 0x0000000204067836 */ /* 0x040fe20000000000 */
[----:B------:R-:W-:-:S13]  /*b630*/  R2UR UR6, R4 ;  /* 0x00000000040672ca */ /* 0x000fda00000e0000 */
[----:B------:R-:W-:Y:S01]  /*b640*/  HGMMA.64x128x16.F32.BF16 R24, gdesc[UR4], RZ, !UPT, gsb0 ;  /* 0x01e00000041879f0 */ /* 0x000fe2000c0018ff */
[----:B------:R-:W-:Y:S01]  /*b650*/  R2UR UR6, R6 ;  /* 0x00000000060672ca */ /* 0x000fe200000e0000 */
[----:B------:R-:W-:Y:S01]  /*b660*/  VIADD R6, R4, 0x200 ;  /* 0x0000020004067836 */ /* 0x000fe20000000000 */
[----:B------:R-:W-:Y:S01]  /*b670*/  R2UR UR7, R7 ;  /* 0x00000000070772ca */ /* 0x000fe200000e0000 */
[----:B------:R-:W-:Y:S01]  /*b680*/  IMAD.MOV.U32 R7, RZ, RZ, -0x7fffffe0 ;  /* 0x80000020ff077424 */ /* 0x000fe200078e00ff */
[----:B------:R-:W-:Y:S02]  /*b690*/  R2UR UR4, R20 ;  /* 0x00000000140472ca */ /* 0x000fe400000e0000 */
[----:B------:R-:W-:Y:S01]  /*b6a0*/  R2UR UR5, R21 ;  /* 0x00000000150572ca */ /* 0x000fe200000e0000 */
[----:B------:R-:W-:Y:S02]  /*b6b0*/  WARPGROUP.DEPBAR.LE gsb0, 0x0 ;  /* 0x00008000000079c5 */ /* 0x000fe40000010000 */
[----:B------:R-:W-:-:S10]  /*b6c0*/  WARPGROUP.ARRIVE ;  /* 0x00000000000079c5 */ /* 0x000fd40000000000 */
[----:B------:R-:W-:Y:S01]  /*b6d0*/  HGMMA.64x128x16.F32.BF16 R24, gdesc[UR4], R24, gsb0 ;  /* 0x01e00000041879f0 */ /* 0x000fe20008001818 */
        /* <DEDUP_REMOVED lines=13> */
[----:B------:R-:W-:Y:S01]  /*b7b0*/  R2UR UR4, R12 ;  /* 0x000000000c0472ca */ /* 0x000fe200000e0000 */
[----:B------:R-:W-:Y:S01]  /*b7c0*/  VIADD R4, R4, 0x402 ;  /* 0x0000040204047836 */ /* 0x000fe20000000000 */
        /* <DEDUP_REMOVED lines=9> */
[----:B------:R-:W-:Y:S02]  /*b860*/  R2UR UR5, R11 ;  /* 0x000000000b0572ca */ /* 0x000fe400000e0000 */
[----:B------:R0:W-:Y:S01]  /*b870*/  STL.64 [R1+0x28], R6 ;  /* 0x0000280601007387 */ /* 0x0001e20000100a00 */
[----:B------:R-:W-:-:S02]  /*b880*/  WARPGROUP.DEPBAR.LE gsb0, 0x0 ;  /* 0x00008000000079c5 */ /* 0x000fc40000010000 */
[----:B------:R-:W-:-:S08]  /*b890*/  WARPGROUP.ARRIVE ;  /* 0x00000000000079c5 */ /* 0x000fd00000000000 */
[----:B------:R-:W-:Y:S01]  /*b8a0*/  HGMMA.64x128x16.F32.BF16 R24, gdesc[UR4], R24, gsb0 ;  /* 0x01e00000041879f0 */ /* 0x000fe20008001818 */
[----:B------:R-:W-:Y:S02]  /*b8b0*/  R2UR UR6, R4 ;  /* 0x00000000040672ca */ /* 0x000fe400000e0000 */
[----:B------:R-:W-:Y:S02]  /*b8c0*/  R2UR UR7, R5 ;  /* 0x00000000050772ca */ /* 0x000fe400000e0000 */
[----:B------:R-:W-:Y:S02]  /*b8d0*/  R2UR UR4, R6 ;  /* 0x00000000060472ca */ /* 0x000fe400000e0000 */
[----:B------:R-:W-:Y:S01]  /*b8e0*/  R2UR UR5, R7 ;  /* 0x00000000070572ca */ /* 0x000fe200000e0000 */
[----:B------:R-:W-:Y:S02]  /*b8f0*/  WARPGROUP.DEPBAR.LE gsb0, 0x0 ;  /* 0x00008000000079c5 */ /* 0x000fe40000010000 */
[----:B------:R-:W-:-:S10]  /*b900*/  WARPGROUP.ARRIVE ;  /* 0x00000000000079c5 */ /* 0x000fd40000000000 */
[----:B------:R-:W-:Y:S03]  /*b910*/  HGMMA.64x128x16.F32.BF16 R24, gdesc[UR4], R24, gsb0 ;  /* 0x01e00000041879f0 */ /* 0x000fe60008001818 */
[----:B------:R-:W-:Y:S02]  /*b920*/  WARPGROUP.DEPBAR.LE gsb0, 0x0 ;  /* 0x00008000000079c5 */ /* 0x000fe40000010000 */
[----:B0-----:R-:W-:Y:S05]  /*b930*/  @!P0 BRA `(.L_x_504) ;  /* 0x0000000000048947 */ /* 0x001fea0003800000 */
[----:B------:R-:W-:Y:S01]  /*b940*/  BPT.TRAP 0x1 ;  /* 0x000000040000795c */ /* 0x000fe20000300000 */
.L_x_504:
[----:B------:R-:W2:Y:S01]  /*b950*/  LDL R88, [R1+0xb8] ;  /* 0x0000b80001587983 */ /* 0x000ea20000100800 */
        /* <DEDUP_REMOVED lines=24> */
[----:B------:R-:W3:Y:S01]  /*bae0*/  MUFU.TANH R7, R7 ;  /* 0x0000000700077308 */ /* 0x000ee20000002400 */
[----:B------:R-:W-:Y:S01]  /*baf0*/  FMUL.FTZ R39, R54, UR4 ;  /* 0x0000000436277c20 */ /* 0x000fe20008410000 */
[----:B------:R-:W-:Y:S01]  /*bb00*/  FMUL.FTZ R54, R69, UR4 ;  /* 0x0000000445367c20 */ /* 0x000fe20008410000 */
[----:B------:R-:W-:Y:S01]  /*bb10*/  FMUL.FTZ R26, R41, UR4 ;  /* 0x00000004291a7c20 */ /* 0x000fe20008410000 */
[----:B------:R-:W-:Y:S01]  /*bb20*/  FMUL.FTZ R21, R38, UR4 ;  /* 0x0000000426157c20 */ /* 0x000fe20008410000 */
[----:B------:R-:W-:Y:S01]  /*bb30*/  FMUL.FTZ R29, R44, UR4 ;  /* 0x000000042c1d7c20 */ /* 0x000fe20008410000 */
[----:B------:R-:W-:Y:S01]  /*bb40*/  FMUL.FTZ R41, R56, UR4 ;  /* 0x0000000438297c20 */ /* 0x000fe20008410000 */
[----:B------:R-:W-:Y:S01]  /*bb50*/  FMUL.FTZ R56, R71, UR4 ;  /* 0x0000000447387c20 */ /* 0x000fe20008410000 */
[----:B------:R-:W4:Y:S01]  /*bb60*/  MUFU.TANH R8, R8 ;  /* 0x0000000800087308 */ /* 0x000f220000002400 */
        /* <DEDUP_REMOVED lines=33> */
[----:B------:R-:W4:Y:S01]  /*bd80*/  LDL R90, [R1+0x60] ;  /* 0x00006000015a7983 */ /* 0x000f220000100800 */
[----:B------:R-:W-:Y:S01]  /*bd90*/  ULDC UR41, c[0x0][0x9d8] ;  /* 0x0002760000297ab9 */ /* 0x000fe20000000800 */
[----:B------:R-:W-:-:S02]  /*bda0*/  ULDC UR44, c[0x0][0x988] ;  /* 0x00026200002c7ab9 */ /* 0x000fc40000000800 */
[----:B------:R-:W4:Y:S02]  /*bdb0*/  LDL R91, [R1+0x80] ;  /* 0x00008000015b7983 */ /* 0x000f240000100800 */
[----:B------:R-:W4:Y:S02]  /*bdc0*/  MUFU.TANH R9, R9 ;  /* 0x0000000900097308 */ /* 0x000f240000002400 */
[----:B------:R-:W4:Y:S06]  /*bdd0*/  LDL R89, [R1+0x68] ;  /* 0x0000680001597983 */ /* 0x000f2c0000100800 */
[----:B------:R-:W4:Y:S08]  /*bde0*/  MUFU.TANH R15, R15 ;  /* 0x0000000f000f7308 */ /* 0x000f300000002400 */
        /* <DEDUP_REMOVED lines=26> */
[----:B------:R-:W4:Y:S01]  /*bf90*/  MUFU.TANH R43, R43 ;  /* 0x0000002b002b7308 */ /* 0x000f220000002400 */
[----:B--2---:R-:W-:-:S07]  /*bfa0*/  IMAD.IADD R65, R88, 0x1, R101 ;  /* 0x0000000158417824 */ /* 0x004fce00078e0265 */
[----:B------:R-:W2:Y:S01]  /*bfb0*/  MUFU.TANH R49, R49 ;  /* 0x0000003100317308 */ /* 0x000ea20000002400 */
[----:B------:R-:W-:-:S07]  /*bfc0*/  IMAD R65, R144, -0x80, R65 ;  /* 0xffffff8090417824 */ /* 0x000fce00078e0241 */
[----:B------:R-:W2:Y:S01]  /*bfd0*/  MUFU.TANH R44, R44 ;  /* 0x0000002c002c7308 */ /* 0x000ea20000002400 */
[----:B------:R-:W-:-:S07]  /*bfe0*/  ISETP.GT.AND P4, PT, R65, RZ, PT ;  /* 0x000000ff4100720c */ /* 0x000fce0003f84270 */
[----:B------:R-:W2:Y:S01]  /*bff0*/  MUFU.TANH R50, R50 ;  /* 0x0000003200327308 */ /* 0x000ea20000002400 */
[----:B------:R-:W-:-:S07]  /*c000*/  ISETP.GT.AND P5, PT, R65, 0x1, PT ;  /* 0x000000014100780c */ /* 0x000fce0003fa4270 */
[----:B------:R-:W2:Y:S01]  /*c010*/  MUFU.TANH R47, R47 ;  /* 0x0000002f002f7308 */ /* 0x000ea20000002400 */
[----:B------:R-:W-:-:S07]  /*c020*/  ISETP.GT.AND P1, PT, R65, 0x8, PT ;  /* 0x000000084100780c */ /* 0x000fce0003f24270 */
[----:B------:R-:W2:Y:S01]  /*c030*/  MUFU.TANH R53, R53 ;  /* 0x0000003500357308 */ /* 0x000ea20000002400 */
[----:B0-----:R-:W-:-:S07]  /*c040*/  FSEL R3, R3, -INF , P4 ;  /* 0xff80000003037808 */ /* 0x001fce0002000000 */
[----:B------:R-:W0:Y:S01]  /*c050*/  MUFU.TANH R48, R48 ;  /* 0x0000003000307308 */ /* 0x000e220000002400 */
[----:B-1----:R-:W-:-:S07]  /*c060*/  FSEL R4, R4, -INF , P5 ;  /* 0xff80000004047808 */ /* 0x002fce0002800000 */
[----:B------:R-:W1:Y:S01]  /*c070*/  MUFU.TANH R54, R54 ;  /* 0x0000003600367308 */ /* 0x000e620000002400 */
[----:B------:R-:W-:-:S07]  /*c080*/  ISETP.GT.AND P2, PT, R65, 0x9, PT ;  /* 0x000000094100780c */ /* 0x000fce0003f44270 */
[----:B------:R-:W1:Y:S01]  /*c090*/  MUFU.TANH R51, R51 ;  /* 0x0000003300337308 */ /* 0x000e620000002400 */
[----:B---3--:R-:W-:-:S07]  /*c0a0*/  FSEL R7, R7, -INF , P1 ;  /* 0xff80000007077808 */ /* 0x008fce0000800000 */
[----:B------:R-:W3:Y:S01]  /*c0b0*/  MUFU.TANH R57, R57 ;  /* 0x0000003900397308 */ /* 0x000ee20000002400 */
[----:B------:R-:W-:-:S07]  /*c0c0*/  FMNMX.FTZ R70, R3, R4, !PT ;  /* 0x0000000403467209 */ /* 0x000fce0007810000 */
[----:B------:R-:W3:Y:S01]  /*c0d0*/  MUFU.TANH R52, R52 ;  /* 0x0000003400347308 */ /* 0x000ee20000002400 */
[----:B------:R-:W-:-:S07]  /*c0e0*/  ISETP.GT.AND P3, PT, R65, 0x10, PT ;  /* 0x000000104100780c */ /* 0x000fce0003f64270 */
[----:B------:R-:W3:Y:S01]  /*c0f0*/  MUFU.TANH R58, R58 ;  /* 0x0000003a003a7308 */ /* 0x000ee20000002400 */
[----:B----4-:R-:W-:-:S07]  /*c100*/  FSEL R8, R8, -INF , P2 ;  /* 0xff80000008087808 */ /* 0x010fce0001000000 */
[----:B------:R-:W4:Y:S01]  /*c110*/  MUFU.TANH R55, R55 ;  /* 0x0000003700377308 */ /* 0x000f220000002400 */
[----:B------:R-:W-:Y:S01]  /*c120*/  FMNMX.FTZ R69, R7, R70, !PT ;  /* 0x0000004607457209 */ /* 0x000fe20007810000 */
[----:B------:R-:W-:Y:S01]  /*c130*/  FMUL.FTZ R66, R81, UR4 ;  /* 0x0000000451427c20 */ /* 0x000fe20008410000 */
[----:B------:R-:W-:-:S05]  /*c140*/  FSEL R5, R5, -INF , P4 ;  /* 0xff80000005057808 */ /* 0x000fca0002000000 */
[----:B------:R-:W4:Y:S01]  /*c150*/  MUFU.TANH R61, R61 ;  /* 0x0000003d003d7308 */ /* 0x000f220000002400 */
[----:B------:R-:W-:-:S07]  /*c160*/  ISETP.GT.AND P4, PT, R65, 0x11, PT ;  /* 0x000000114100780c */ /* 0x000fce0003f84270 */
[----:B------:R-:W4:Y:S01]  /*c170*/  MUFU.TANH R56, R56 ;  /* 0x0000003800387308 */ /* 0x000f220000002400 */
[----:B------:R-:W-:Y:S01]  /*c180*/  FSEL R11, R11, -INF , P3 ;  /* 0xff8000000b0b7808 */ /* 0x000fe20001800000 */
[----:B------:R-:W-:Y:S01]  /*c190*/  FMUL.FTZ R67, R84, UR4 ;  /* 0x0000000454437c20 */ /* 0x000fe20008410000 */
[----:B------:R-:W-:-:S05]  /*c1a0*/  FMNMX.FTZ R70, R8, R69, !PT ;  /* 0x0000004508467209 */ /* 0x000fca0007810000 */
[----:B------:R-:W4:Y:S01]  /*c1b0*/  MUFU.TANH R62, R62 ;  /* 0x0000003e003e7308 */ /* 0x000f220000002400 */
[----:B------:R-:W-:-:S07]  /*c1c0*/  FSEL R69, R6, -INF , P5 ;  /* 0xff80000006457808 */ /* 0x000fce0002800000 */
[----:B------:R-:W4:Y:S01]  /*c1d0*/  MUFU.TANH R59, R59 ;  /* 0x0000003b003b7308 */ /* 0x000f220000002400 */
[----:B------:R-:W-:Y:S01]  /*c1e0*/  ISETP.GT.AND P5, PT, R65, 0x18, PT ;  /* 0x000000184100780c */ /* 0x000fe20003fa4270 */
[----:B------:R-:W-:Y:S01]  /*c1f0*/  FMUL.FTZ R68, R85, UR4 ;  /* 0x0000000455447c20 */ /* 0x000fe20008410000 */
[----:B------:R-:W-:-:S05]  /*c200*/  FSEL R12, R12, -INF , P4 ;  /* 0xff8000000c0c7808 */ /* 0x000fca0002000000 */
[----:B------:R-:W4:Y:S01]  /*c210*/  MUFU.TANH R64, R64 ;  /* 0x0000004000407308 */ /* 0x000f220000002400 */
[----:B------:R-:W-:-:S07]  /*c220*/  FMNMX.FTZ R71, R11, R70, !PT ;  /* 0x000000460b477209 */ /* 0x000fce0007810000 */
[----:B------:R-:W4:Y:S01]  /*c230*/  MUFU.TANH R60, R60 ;  /* 0x0000003c003c7308 */ /* 0x000f220000002400 */
[----:B------:R-:W-:Y:S01]  /*c240*/  FSEL R70, R9, -INF , P1 ;  /* 0xff80000009467808 */ /* 0x000fe20000800000 */
[----:B------:R-:W-:Y:S01]  /*c250*/  FMUL.FTZ R78, R82, UR4 ;  /* 0x00000004524e7c20 */ /* 0x000fe20008410000 */
[----:B------:R-:W-:Y:S01]  /*c260*/  ISETP.GT.AND P1, PT, R65, 0x19, PT ;  /* 0x000000194100780c */ /* 0x000fe20003f24270 */
[----:B------:R-:W-:Y:S01]  /*c270*/  FMUL.FTZ R86, R86, UR4 ;  /* 0x0000000456567c20 */ /* 0x000fe20008410000 */
[----:B------:R-:W-:Y:S01]  /*c280*/  FSEL R15, R15, -INF , P5 ;  /* 0xff8000000f0f7808 */ /* 0x000fe20002800000 */
[----:B------:R-:W4:Y:S01]  /*c290*/  LDL R88, [R1+0x64] ;  /* 0x0000640001587983 */ /* 0x000f220000100800 */
[----:B------:R-:W-:Y:S01]  /*c2a0*/  FMNMX.FTZ R6, R12, R71, !PT ;  /* 0x000000470c067209 */ /* 0x000fe20007810000 */
[----:B------:R-:W-:Y:S01]  /*c2b0*/  MUFU.TANH R63, R63 ;  /* 0x0000003f003f7308 */ /* 0x000fe20000002400 */
[----:B------:R-:W-:Y:S02]  /*c2c0*/  FSEL R10, R10, -INF , P2 ;  /* 0xff8000000a0a7808 */ /* 0x000fe40001000000 */
[----:B------:R-:W-:-:S02]  /*c2d0*/  ISETP.GT.AND P2, PT, R65, 0x20, PT ;  /* 0x000000204100780c */ /* 0x000fc40003f44270 */
[----:B------:R-:W-:Y:S02]  /*c2e0*/  FSEL R20, R20, -INF , P1 ;  /* 0xff80000014147808 */ /* 0x000fe40000800000 */
[----:B------:R-:W-:Y:S02]  /*c2f0*/  FMNMX.FTZ R9, R15, R6, !PT ;  /* 0x000000060f097209 */ /* 0x000fe40007810000 */
[----:B------:R-:W-:Y:S02]  /*c300*/  FSEL R13, R13, -INF , P3 ;  /* 0xff8000000d0d7808 */ /* 0x000fe40001800000 */
[----:B------:R-:W-:Y:S02]  /*c310*/  ISETP.GT.AND P3, PT, R65, 0x21, PT ;  /* 0x000000214100780c */ /* 0x000fe40003f64270 */
[----:B------:R-:W-:Y:S02]  /*c320*/  FSEL R25, R25, -INF , P2 ;  /* 0xff80000019197808 */ /* 0x000fe40001000000 */
[----:B------:R-:W-:-:S02]  /*c330*/  FMNMX.FTZ R6, R20, R9, !PT ;  /* 0x0000000914067209 */ /* 0x000fc40007810000 */
[----:B------:R-:W-:Y:S02]  /*c340*/  FSEL R14, R14, -INF , P4 ;  /* 0xff8000000e0e7808 */ /* 0x000fe40002000000 */
[----:B------:R-:W-:Y:S02]  /*c350*/  ISETP.GT.AND P4, PT, R65, 0x28, PT ;  /* 0x000000284100780c */ /* 0x000fe40003f84270 */
[----:B------:R-:W-:Y:S02]  /*c360*/  FSEL R26, R26, -INF , P3 ;  /* 0xff8000001a1a7808 */ /* 0x000fe40001800000 */
[----:B------:R-:W-:Y:S02]  /*c370*/  FMNMX.FTZ R9, R25, R6, !PT ;  /* 0x0000000619097209 */ /* 0x000fe40007810000 */
        /* <DEDUP_REMOVED lines=42> */
[----:B--2---:R-:W-:Y:S02]  /*c620*/  FSEL R49, R49, -INF , P4 ;  /* 0xff80000031317808 */ /* 0x004fe40002000000 */
        /* <DEDUP_REMOVED lines=9> */
[----:B0-----:R-:W-:Y:S02]  /*c6c0*/  FSEL R48, R48, -INF , P3 ;  /* 0xff80000030307808 */ /* 0x001fe40001800000 */
[----:B------:R-:W-:Y:S02]  /*c6d0*/  ISETP.GT.AND P3, PT, R65, 0x60, PT ;  /* 0x000000604100780c */ /* 0x000fe40003f64270 */
[----:B-1----:R-:W-:Y:S02]  /*c6e0*/  FSEL R54, R54, -INF , P2 ;  /* 0xff80000036367808 */ /* 0x002fe40001000000 */
[----:B------:R-:W-:-:S02]  /*c6f0*/  FMNMX.FTZ R9, R53, R6, !PT ;  /* 0x0000000635097209 */ /* 0x000fc40007810000 */
[----:B------:R-:W-:Y:S02]  /*c700*/  FSEL R51, R51, -INF , P4 ;  /* 0xff80000033337808 */ /* 0x000fe40002000000 */
[----:B------:R-:W-:Y:S02]  /*c710*/  ISETP.GT.AND P4, PT, R65, 0x61, PT ;  /* 0x000000614100780c */ /* 0x000fe40003f84270 */
[----:B---3--:R-:W-:Y:S02]  /*c720*/  FSEL R57, R57, -INF , P3 ;  /* 0xff80000039397808 */ /* 0x008fe40001800000 */
[----:B------:R-:W-:Y:S01]  /*c730*/  FMNMX.FTZ R6, R54, R9, !PT ;  /* 0x0000000936067209 */ /* 0x000fe20007810000 */
[----:B------:R-:W0:Y:S01]  /*c740*/  MUFU.TANH R66, R66 ;  /* 0x0000004200427308 */ /* 0x000e220000002400 */
[----:B------:R-:W-:Y:S02]  /*c750*/  FSEL R52, R52, -INF , P5 ;  /* 0xff80000034347808 */ /* 0x000fe40002800000 */
[----:B------:R-:W-:-:S02]  /*c760*/  ISETP.GT.AND P5, PT, R65, 0x68, PT ;  /* 0x000000684100780c */ /* 0x000fc40003fa4270 */
[----:B------:R-:W-:Y:S02]  /*c770*/  FSEL R58, R58, -INF , P4 ;  /* 0xff8000003a3a7808 */ /* 0x000fe40002000000 */
[----:B------:R-:W-:Y:S01]  /*c780*/  FMNMX.FTZ R9, R57, R6, !PT ;  /* 0x0000000639097209 */ /* 0x000fe20007810000 */
[----:B------:R-:W1:Y:S01]  /*c790*/  MUFU.TANH R67, R67 ;  /* 0x0000004300437308 */ /* 0x000e620000002400 */
[----:B----4-:R-:W-:Y:S02]  /*c7a0*/  FSEL R55, R55, -INF , P1 ;  /* 0xff80000037377808 */ /* 0x010fe40000800000 */
[----:B------:R-:W-:Y:S02]  /*c7b0*/  ISETP.GT.AND P1, PT, R65, 0x69, PT ;  /* 0x000000694100780c */ /* 0x000fe40003f24270 */
[----:B------:R-:W-:Y:S02]  /*c7c0*/  FSEL R61, R61, -INF , P5 ;  /* 0xff8000003d3d7808 */ /* 0x000fe40002800000 */
[----:B------:R-:W-:Y:S01]  /*c7d0*/  FMNMX.FTZ R6, R58, R9, !PT ;  /* 0x000000093a067209 */ /* 0x000fe20007810000 */
[----:B------:R-:W2:Y:S01]  /*c7e0*/  MUFU.TANH R68, R68 ;  /* 0x0000004400447308 */ /* 0x000ea20000002400 */
[----:B------:R-:W-:-:S02]  /*c7f0*/  FSEL R56, R56, -INF , P2 ;  /* 0xff80000038387808 */ /* 0x000fc40001000000 */
[----:B------:R-:W-:Y:S02]  /*c800*/  ISETP.GT.AND P2, PT, R65, 0x70, PT ;  /* 0x000000704100780c */ /* 0x000fe40003f44270 */
[----:B------:R-:W-:Y:S02]  /*c810*/  FSEL R62, R62, -INF , P1 ;  /* 0xff8000003e3e7808 */ /* 0x000fe40000800000 */
[----:B------:R-:W-:Y:S02]  /*c820*/  FMNMX.FTZ R9, R61, R6, !PT ;  /* 0x000000063d097209 */ /* 0x000fe40007810000 */
[----:B------:R-:W-:Y:S02]  /*c830*/  FSEL R59, R59, -INF , P3 ;  /* 0xff8000003b3b7808 */ /* 0x000fe40001800000 */
[----:B------:R-:W-:Y:S02]  /*c840*/  ISETP.GT.AND P3, PT, R65, 0x71, PT ;  /* 0x000000714100780c */ /* 0x000fe40003f64270 */
[----:B------:R-:W-:-:S02]  /*c850*/  FSEL R64, R64, -INF , P2 ;  /* 0xff80000040407808 */ /* 0x000fc40001000000 */
[----:B------:R-:W-:Y:S02]  /*c860*/  FMNMX.FTZ R9, R62, R9, !PT ;  /* 0x000000093e097209 */ /* 0x000fe40007810000 */
[----:B------:R-:W-:Y:S02]  /*c870*/  FSEL R60, R60, -INF , P4 ;  /* 0xff8000003c3c7808 */ /* 0x000fe40002000000 */
[----:B------:R-:W-:Y:S02]  /*c880*/  ISETP.GT.AND P4, PT, R65, 0x78, PT ;  /* 0x000000784100780c */ /* 0x000fe40003f84270 */
[----:B0-----:R-:W-:Y:S02]  /*c890*/  FSEL R66, R66, -INF , P3 ;  /* 0xff80000042427808 */ /* 0x001fe40001800000 */
[----:B------:R-:W-:Y:S02]  /*c8a0*/  FMNMX.FTZ R9, R64, R9, !PT ;  /* 0x0000000940097209 */ /* 0x000fe40007810000 */
[----:B------:R-:W-:-:S02]  /*c8b0*/  FSEL R63, R63, -INF , P5 ;  /* 0xff8000003f3f7808 */ /* 0x000fc40002800000 */
[----:B------:R-:W-:Y:S02]  /*c8c0*/  ISETP.GT.AND P5, PT, R65, 0x79, PT ;  /* 0x000000794100780c */ /* 0x000fe40003fa4270 */
[----:B-1----:R-:W-:Y:S02]  /*c8d0*/  FSEL R67, R67, -INF , P4 ;  /* 0xff80000043437808 */ /* 0x002fe40002000000 */
[----:B------:R-:W-:Y:S02]  /*c8e0*/  FMNMX.FTZ R6, R66, R9, !PT ;  /* 0x0000000942067209 */ /* 0x000fe40007810000 */
[----:B--2---:R-:W-:Y:S02]  /*c8f0*/  FSEL R68, R68, -INF , P5 ;  /* 0xff80000044447808 */ /* 0x004fe40002800000 */
[----:B------:R-:W-:-:S04]  /*c900*/  FMNMX.FTZ R9, R67, R6, !PT ;  /* 0x0000000643097209 */ /* 0x000fc80007810000 */
[----:B------:R-:W-:-:S05]  /*c910*/  FMNMX.FTZ R9, R68, R9, !PT ;  /* 0x0000000944097209 */ /* 0x000fca0007810000 */
[----:B------:R-:W0:Y:S02]  /*c920*/  SHFL.BFLY PT, R6, R9, 0x2, 0x1f ;  /* 0x0c401f0009067f89 */ /* 0x000e2400000e0000 */
[----:B0-----:R-:W-:-:S05]  /*c930*/  FMNMX.FTZ R71, R9, R6, !PT ;  /* 0x0000000609477209 */ /* 0x001fca0007810000 */
[----:B------:R-:W0:Y:S02]  /*c940*/  SHFL.BFLY PT, R6, R71, 0x1, 0x1f ;  /* 0x0c201f0047067f89 */ /* 0x000e2400000e0000 */
[----:B0-----:R-:W-:-:S04]  /*c950*/  FMNMX.FTZ R6, R71, R6, !PT ;  /* 0x0000000647067209 */ /* 0x001fc80007810000 */
[C---:B------:R-:W-:Y:S01]  /*c960*/  FSETP.NEU.FTZ.AND P6, PT, R6.reuse, -INF , PT ;  /* 0xff8000000600780b */ /* 0x040fe20003fdd000 */
[----:B------:R-:W-:-:S05]  /*c970*/  FMUL.FTZ R65, R6, UR45 ;  /* 0x0000002d06417c20 */ /* 0x000fca0008410000 */
[----:B------:R-:W-:-:S05]  /*c980*/  FSEL R65, R65, RZ, P6 ;  /* 0x000000ff41417208 */ /* 0x000fca0003000000 */
[--C-:B------:R-:W-:Y:S01]  /*c990*/  FFMA.FTZ R71, R3, UR45, -R65.reuse ;  /* 0x0000002d03477c23 */ /* 0x100fe20008010841 */
[----:B------:R-:W-:Y:S01]  /*c9a0*/  FMNMX.FTZ R3, R5, R69, !PT ;  /* 0x0000004505037209 */ /* 0x000fe20007810000 */
[----:B------:R-:W-:-:S03]  /*c9b0*/  FFMA.FTZ R77, R8, UR45, -R65 ;  /* 0x0000002d084d7c23 */ /* 0x000fc60008010841 */
[----:B------:R-:W-:-:S04]  /*c9c0*/  FMNMX.FTZ R3, R70, R3, !PT ;  /* 0x0000000346037209 */ /* 0x000fc80007810000 */
        /* <DEDUP_REMOVED lines=16> */
[----:B------:R-:W-:Y:S01]  /*cad0*/  FMNMX.FTZ R8, R48, R3, !PT ;  /* 0x0000000330087209 */ /* 0x000fe20007810000 */
[----:B------:R-:W-:-:S03]  /*cae0*/  FMUL.FTZ R84, R79, UR4 ;  /* 0x000000044f547c20 */ /* 0x000fc60008410000 */
[----:B------:R-:W-:-:S04]  /*caf0*/  FMNMX.FTZ R3, R51, R8, !PT ;  /* 0x0000000833037209 */ /* 0x000fc80007810000 */
[----:B------:R-:W-:Y:S01]  /*cb00*/  FMNMX.FTZ R8, R52, R3, !PT ;  /* 0x0000000334087209 */ /* 0x000fe20007810000 */
[----:B------:R-:W0:Y:S01]  /*cb10*/  MUFU.TANH R84, R84 ;  /* 0x0000005400547308 */ /* 0x000e220000002400 */
[----:B------:R-:W-:Y:S02]  /*cb20*/  FMUL.FTZ R85, R83, UR4 ;  /* 0x0000000453557c20 */ /* 0x000fe40008410000 */
[----:B------:R-:W-:-:S04]  /*cb30*/  FMNMX.FTZ R3, R55, R8, !PT ;  /* 0x0000000837037209 */ /* 0x000fc80007810000 */
[----:B------:R-:W-:Y:S01]  /*cb40*/  FMNMX.FTZ R8, R56, R3, !PT ;  /* 0x0000000338087209 */ /* 0x000fe20007810000 */
[----:B------:R-:W1:Y:S01]  /*cb50*/  MUFU.TANH R78, R78 ;  /* 0x0000004e004e7308 */ /* 0x000e620000002400 */
[----:B------:R-:W-:Y:S02]  /*cb60*/  FMUL.FTZ R9, R87, UR4 ;  /* 0x0000000457097c20 */ /* 0x000fe40008410000 */
[----:B------:R-:W-:-:S05]  /*cb70*/  FMNMX.FTZ R3, R59, R8, !PT ;  /* 0x000000083b037209 */ /* 0x000fca0007810000 */
[----:B------:R-:W2:Y:S01]  /*cb80*/  MUFU.TANH R85, R85 ;  /* 0x0000005500557308 */ /* 0x000ea20000002400 */
[----:B------:R-:W-:Y:S02]  /*cb90*/  FMNMX.FTZ R8, R60, R3, !PT ;  /* 0x000000033c087209 */ /* 0x000fe40007810000 */
[----:B0-----:R-:W-:-:S05]  /*cba0*/  FSEL R84, R84, -INF , P1 ;  /* 0xff80000054547808 */ /* 0x001fca0000800000 */
[----:B------:R-:W0:Y:S01]  /*cbb0*/  MUFU.TANH R86, R86 ;  /* 0x0000005600567308 */ /* 0x000e220000002400 */
[----:B------:R-:W-:Y:S02]  /*cbc0*/  FMNMX.FTZ R3, R63, R8, !PT ;  /* 0x000000083f037209 */ /* 0x000fe40007810000 */
[----:B-1----:R-:W-:-:S05]  /*cbd0*/  FSEL R83, R78, -INF , P2 ;  /* 0xff8000004e537808 */ /* 0x002fca0001000000 */
[----:B------:R-:W1:Y:S01]  /*cbe0*/  MUFU.TANH R9, R9 ;  /* 0x0000000900097308 */ /* 0x000e620000002400 */
[----:B------:R-:W-:Y:S02]  /*cbf0*/  FMNMX.FTZ R8, R84, R3, !PT ;  /* 0x0000000354087209 */ /* 0x000fe40007810000 */
[----:B--2---:R-:W-:Y:S02]  /*cc00*/  FSEL R85, R85, -INF , P3 ;  /* 0xff80000055557808 */ /* 0x004fe40001800000 */
[----:B------:R-:W-:Y:S02]  /*cc10*/  FMNMX.FTZ R8, R83, R8, !PT ;  /* 0x0000000853087209 */ /* 0x000fe40007810000 */
[----:B0-----:R-:W-:Y:S02]  /*cc20*/  FSEL R86, R86, -INF , P4 ;  /* 0xff80000056567808 */ /* 0x001fe40002000000 */
[----:B------:R-:W-:-:S04]  /*cc30*/  FMNMX.FTZ R3, R85, R8, !PT ;  /* 0x0000000855037209 */ /* 0x000fc80007810000 */
[----:B------:R-:W-:Y:S02]  /*cc40*/  FMNMX.FTZ R8, R86, R3, !PT ;  /* 0x0000000356087209 */ /* 0x000fe40007810000 */
[----:B-1----:R-:W-:-:S04]  /*cc50*/  FSEL R87, R9, -INF , P5 ;  /* 0xff80000009577808 */ /* 0x002fc80002800000 */
[----:B------:R-:W-:Y:S01]  /*cc60*/  FMNMX.FTZ R3, R87, R8, !PT ;  /* 0x0000000857037209 */ /* 0x000fe20007810000 */
[----:B------:R-:W-:-:S04]  /*cc70*/  FFMA.FTZ R72, R12, UR45, -R65 ;  /* 0x0000002d0c487c23 */ /* 0x000fc80008010841 */
[----:B------:R-:W0:Y:S02]  /*cc80*/  SHFL.BFLY PT, R12, R3, 0x2, 0x1f ;  /* 0x0c401f00030c7f89 */ /* 0x000e2400000e0000 */
[----:B0-----:R-:W-:-:S05]  /*cc90*/  FMNMX.FTZ R12, R3, R12, !PT ;  /* 0x0000000c030c7209 */ /* 0x001fca0007810000 */
[----:B------:R-:W0:Y:S01]  /*cca0*/  SHFL.BFLY PT, R9, R12, 0x1, 0x1f ;  /* 0x0c201f000c097f89 */ /* 0x000e2200000e0000 */
[--C-:B------:R-:W-:Y:S01]  /*ccb0*/  FFMA.FTZ R80, R29, UR45, -R65.reuse ;  /* 0x0000002d1d507c23 */ /* 0x100fe20008010841 */
[--C-:B------:R-:W-:Y:S01]  /*ccc0*/  FFMA.FTZ R29, R34, UR45, -R65.reuse ;  /* 0x0000002d221d7c23 */ /* 0x100fe20008010841 */
[--C-:B------:R-:W-:Y:S01]  /*ccd0*/  FFMA.FTZ R34, R38, UR45, -R65.reuse ;  /* 0x0000002d26227c23 */ /* 0x100fe20008010841 */
[--C-:B------:R-:W-:Y:S01]  /*cce0*/  FFMA.FTZ R38, R54, UR45, -R65.reuse ;  /* 0x0000002d36267c23 */ /* 0x100fe20008010841 */
[--C-:B------:R-:W-:Y:S01]  /*ccf0*/  FFMA.FTZ R73, R4, UR45, -R65.reuse ;  /* 0x0000002d04497c23 */ /* 0x100fe20008010841 */
[--C-:B------:R-:W-:Y:S01]  /*cd00*/  FFMA.FTZ R75, R7, UR45, -R65.reuse ;  /* 0x0000002d074b7c23 */ /* 0x100fe20008010841 */
[--C-:B------:R-:W-:Y:S01]  /*cd10*/  FFMA.FTZ R79, R45, UR45, -R65.reuse ;  /* 0x0000002d2d4f7c23 */ /* 0x100fe20008010841 */
[--C-:B------:R-:W-:Y:S01]  /*cd20*/  FFMA.FTZ R74, R15, UR45, -R65.reuse ;  /* 0x0000002d0f4a7c23 */ /* 0x100fe20008010841 */
[----:B------:R-:W-:Y:S01]  /*cd30*/  FFMA.FTZ R45, R61, UR45, -R65 ;  /* 0x0000002d3d2d7c23 */ /* 0x000fe20008010841 */
[----:B0-----:R-:W-:-:S04]  /*cd40*/  FMNMX.FTZ R9, R12, R9, !PT ;  /* 0x000000090c097209 */ /* 0x001fc80007810000 */
[C---:B------:R-:W-:Y:S01]  /*cd50*/  FSETP.NEU.FTZ.AND P1, PT, R9.reuse, -INF , PT ;  /* 0xff8000000900780b */ /* 0x040fe20003f3d000 */
[----:B------:R-:W-:-:S05]  /*cd60*/  FMUL.FTZ R54, R9, UR45 ;  /* 0x0000002d09367c20 */ /* 0x000fca0008410000 */
[----:B------:R-:W-:Y:S01]  /*cd70*/  FSEL R54, R54, RZ, P1 ;  /* 0x000000ff36367208 */ /* 0x000fe20000800000 */
[----:B------:R-:W-:Y:S01]  /*cd80*/  MUFU.EX2 R71, R71 ;  /* 0x0000004700477308 */ /* 0x000fe20000000800 */
[----:B------:R-:W-:-:S03]  /*cd90*/  FFMA.FTZ R82, R46, UR45, -R65 ;  /* 0x0000002d2e527c23 */ /* 0x000fc60008010841 */
[--C-:B------:R-:W-:Y:S01]  /*cda0*/  FFMA.FTZ R15, R5, UR45, -R54.reuse ;  /* 0x0000002d050f7c23 */ /* 0x100fe20008010836 */
[----:B------:R-:W-:-:S03]  /*cdb0*/  FFMA.FTZ R61, R69, UR45, -R54 ;  /* 0x0000002d453d7c23 */ /* 0x000fc60008010836 */
[----:B------:R-:W0:Y:S01]  /*cdc0*/  MUFU.EX2 R73, R73 ;  /* 0x0000004900497308 */ /* 0x000e220000000800 */
[--C-:B------:R-:W-:Y:S01]  /*cdd0*/  FFMA.FTZ R46, R62, UR45, -R65.reuse ;  /* 0x0000002d3e2e7c23 */ /* 0x100fe20008010841 */
[----:B------:R-:W-:Y:S01]  /*cde0*/  FFMA.FTZ R62, R70, UR45, -R54 ;  /* 0x0000002d463e7c23 */ /* 0x000fe20008010836 */
[--C-:B------:R-:W-:Y:S01]  /*cdf0*/  FFMA.FTZ R4, R11, UR45, -R65.reuse ;  /* 0x0000002d0b047c23 */ /* 0x100fe20008010841 */
[--C-:B------:R-:W-:Y:S01]  /*ce00*/  FFMA.FTZ R7, R33, UR45, -R65.reuse ;  /* 0x0000002d21077c23 */ /* 0x100fe20008010841 */
[----:B------:R-:W-:-:S03]  /*ce10*/  FFMA.FTZ R33, R50, UR45, -R65 ;  /* 0x0000002d32217c23 */ /* 0x000fc60008010841 */
[----:B------:R-:W1:Y:S01]  /*ce20*/  MUFU.EX2 R75, R75 ;  /* 0x0000004b004b7308 */ /* 0x000e620000000800 */
[----:B------:R-:W-:Y:S01]  /*ce30*/  FFMA.FTZ R50, R66, UR45, -R65 ;  /* 0x0000002d42327c23 */ /* 0x000fe20008010841 */
[----:B------:R-:W-:-:S06]  /*ce40*/  FFMA.FTZ R66, R10, UR45, -R54 ;  /* 0x0000002d0a427c23 */ /* 0x000fcc0008010836 */
[----:B------:R-:W-:Y:S01]  /*ce50*/  MUFU.EX2 R15, R15 ;  /* 0x0000000f000f7308 */ /* 0x000fe20000000800 */
[----:B------:R-:W-:-:S07]  /*ce60*/  FFMA.FTZ R5, R13, UR45, -R54 ;  /* 0x0000002d0d057c23 */ /* 0x000fce0008010836 */
[----:B------:R-:W2:Y:S01]  /*ce70*/  MUFU.EX2 R61, R61 ;  /* 0x0000003d003d7308 */ /* 0x000ea20000000800 */
[----:B------:R-:W-:-:S07]  /*ce80*/  FFMA.FTZ R76, R20, UR45, -R65 ;  /* 0x0000002d144c7c23 */ /* 0x000fce0008010841 */
[----:B------:R-:W3:Y:S01]  /*ce90*/  MUFU.EX2 R77, R77 ;  /* 0x0000004d004d7308 */ /* 0x000ee20000000800 */
[----:B------:R-:W-:Y:S01]  /*cea0*/  FFMA.FTZ R20, R53, UR45, -R65 ;  /* 0x0000002d35147c23 */ /* 0x000fe20008010841 */
[----:B------:R-:W-:-:S06]  /*ceb0*/  FFMA.FTZ R53, R14, UR45, -R54 ;  /* 0x0000002d0e357c23 */ /* 0x000fcc0008010836 */
[----:B------:R-:W4:Y:S01]  /*cec0*/  MUFU.EX2 R62, R62 ;  /* 0x0000003e003e7308 */ /* 0x000f220000000800 */
[----:B------:R-:W-:Y:S01]  /*ced0*/  FFMA.FTZ R81, R30, UR45, -R65 ;  /* 0x0000002d1e517c23 */ /* 0x000fe20008010841 */
[----:B------:R-:W-:Y:S02]  /*cee0*/  VIADD R12, R0, 0x2d840 ;  /* 0x0002d840000c7836 */ /* 0x000fe40000000000 */
[----:B0-----:R-:W-:-:S04]  /*cef0*/  FADD.FTZ R14, R71, R73 ;  /* 0x00000049470e7221 */ /* 0x001fc80000010000 */
[----:B------:R-:W0:Y:S01]  /*cf00*/  MUFU.EX2 R4, R4 ;  /* 0x0000000400047308 */ /* 0x000e220000000800 */
[----:B------:R-:W-:Y:S02]  /*cf10*/  IMAD.U32 R13, RZ, RZ, UR38 ;  /* 0x00000026ff0d7e24 */ /* 0x000fe4000f8e00ff */
[--C-:B------:R-:W-:Y:S01]  /*cf20*/  FFMA.FTZ R30, R37, UR45, -R65.reuse ;  /* 0x0000002d251e7c23 */ /* 0x100fe20008010841 */
[----:B------:R-:W-:-:S04]  /*cf30*/  FFMA.FTZ R37, R41, UR45, -R65 ;  /* 0x0000002d29257c23 */ /* 0x000fc80008010841 */
[----:B------:R-:W0:Y:S01]  /*cf40*/  MUFU.EX2 R66, R66 ;  /* 0x0000004200427308 */ /* 0x000e220000000800 */
[--C-:B------:R-:W-:Y:S01]  /*cf50*/  FFMA.FTZ R41, R57, UR45, -R65.reuse ;  /* 0x0000002d39297c23 */ /* 0x100fe20008010841 */
[----:B------:R-:W-:Y:S01]  /*cf60*/  FFMA.FTZ R8, R49, UR45, -R65 ;  /* 0x0000002d31087c23 */ /* 0x000fe20008010841 */
[----:B------:R-:W-:-:S05]  /*cf70*/  FFMA.FTZ R57, R21, UR45, -R54 ;  /* 0x0000002d15397c23 */ /* 0x000fca0008010836 */
[----:B------:R-:W0:Y:S01]  /*cf80*/  MUFU.EX2 R72, R72 ;  /* 0x0000004800487308 */ /* 0x000e220000000800 */
[----:B-1----:R-:W-:Y:S01]  /*cf90*/  FADD.FTZ R14, R75, R14 ;  /* 0x0000000e4b0e7221 */ /* 0x002fe20000010000 */
[--C-:B------:R-:W-:Y:S01]  /*cfa0*/  FFMA.FTZ R25, R25, UR45, -R65.reuse ;  /* 0x0000002d19197c23 */ /* 0x100fe20008010841 */
[----:B------:R-:W-:Y:S01]  /*cfb0*/  FFMA.FTZ R49, R64, UR45, -R65 ;  /* 0x0000002d40317c23 */ /* 0x000fe20008010841 */
[----:B------:R-:W-:-:S04]  /*cfc0*/  PRMT R12, R13, 0x654, R12 ;  /* 0x000006540d0c7816 */ /* 0x000fc8000000000c */
[----:B------:R-:W1:Y:S01]  /*cfd0*/  MUFU.EX2 R5, R5 ;  /* 0x0000000500057308 */ /* 0x000e620000000800 */
[----:B------:R-:W-:Y:S01]  /*cfe0*/  FFMA.FTZ R78, R42, UR45, -R65 ;  /* 0x0000002d2a4e7c23 */ /* 0x000fe20008010841 */
[----:B------:R-:W-:Y:S01]  /*cff0*/  FFMA.FTZ R64, R31, UR45, -R54 ;  /* 0x0000002d1f407c23 */ /* 0x000fe20008010836 */
[----:B--2---:R-:W-:Y:S01]  /*d000*/  FADD.FTZ R13, R15, R61 ;  /* 0x0000003d0f0d7221 */ /* 0x004fe20000010000 */
[----:B------:R-:W-:-:S04]  /*d010*/  FFMA.FTZ R42, R58, UR45, -R65 ;  /* 0x0000002d3a2a7c23 */ /* 0x000fc80008010841 */
[----:B------:R-:W2:Y:S01]  /*d020*/  MUFU.EX2 R74, R74 ;  /* 0x0000004a004a7308 */ /* 0x000ea20000000800 */
[--C-:B------:R-:W-:Y:S01]  /*d030*/  FFMA.FTZ R31, R39, UR45, -R54.reuse ;  /* 0x0000002d271f7c23 */ /* 0x100fe20008010836 */
[--C-:B------:R-:W-:Y:S01]  /*d040*/  FFMA.FTZ R58, R24, UR45, -R54.reuse ;  /* 0x0000002d183a7c23 */ /* 0x100fe20008010836 */
[----:B------:R-:W-:Y:S01]  /*d050*/  FFMA.FTZ R21, R36, UR45, -R54 ;  /* 0x0000002d24157c23 */ /* 0x000fe20008010836 */
[----:B---3--:R-:W-:Y:S01]  /*d060*/  FADD.FTZ R39, R77, R14 ;  /* 0x0000000e4d277221 */ /* 0x008fe20000010000 */
[----:B------:R-:W-:-:S03]  /*d070*/  FFMA.FTZ R26, R26, UR45, -R65 ;  /* 0x0000002d1a1a7c23 */ /* 0x000fc60008010841 */
[----:B------:R-:W3:Y:S01]  /*d080*/  MUFU.EX2 R53, R53 ;  /* 0x0000003500357308 */ /* 0x000ee20000000800 */
[----:B------:R-:W-:Y:S01]  /*d090*/  FFMA.FTZ R36, R47, UR45, -R54 ;  /* 0x0000002d2f247c23 */ /* 0x000fe20008010836 */
[----:B----4-:R-:W-:Y:S01]  /*d0a0*/  FADD.FTZ R47, R62, R13 ;  /* 0x0000000d3e2f7221 */ /* 0x010fe20000010000 */
[----:B------:R-:W-:-:S05]  /*d0b0*/  F2FP.BF16.F32.PACK_AB R13, R61, R15 ;  /* 0x0000000f3d0d723e */ /* 0x000fca00000010ff */
[----:B------:R-:W4:Y:S01]  /*d0c0*/  MUFU.EX2 R76, R76 ;  /* 0x0000004c004c7308 */ /* 0x000f220000000800 */
[----:B------:R-:W-:Y:S01]  /*d0d0*/  FFMA.FTZ R27, R27, UR45, -R54 ;  /* 0x0000002d1b1b7c23 */ /* 0x000fe20008010836 */
[----:B0-----:R-:W-:Y:S01]  /*d0e0*/  FADD.FTZ R61, R4, R39 ;  /* 0x00000027043d7221 */ /* 0x001fe20000010000 */
[----:B------:R-:W-:Y:S01]  /*d0f0*/  FADD.FTZ R24, R66, R47 ;  /* 0x0000002f42187221 */ /* 0x000fe20000010000 */
[--C-:B------:R-:W-:Y:S01]  /*d100*/  FFMA.FTZ R3, R67, UR45, -R65.reuse ;  /* 0x0000002d43037c23 */ /* 0x100fe20008010841 */
[----:B------:R-:W-:-:S03]  /*d110*/  FFMA.FTZ R11, R68, UR45, -R65 ;  /* 0x0000002d440b7c23 */ /* 0x000fc60008010841 */
[----:B------:R-:W0:Y:S01]  /*d120*/  MUFU.EX2 R57, R57 ;  /* 0x0000003900397308 */ /* 0x000e220000000800 */
[----:B------:R-:W-:-:S07]  /*d130*/  FADD.FTZ R61, R72, R61 ;  /* 0x0000003d483d7221 */ /* 0x000fce0000010000 */
[----:B------:R-:W-:Y:S01]  /*d140*/  MUFU.EX2 R25, R25 ;  /* 0x0000001900197308 */ /* 0x000fe20000000800 */
[----:B-1----:R-:W-:Y:S01]  /*d150*/  FADD.FTZ R24, R5, R24 ;  /* 0x0000001805187221 */ /* 0x002fe20000010000 */
[----:B--2---:R-:W-:Y:S01]  /*d160*/  FADD.FTZ R61, R74, R61 ;  /* 0x0000003d4a3d7221 */ /* 0x004fe20000010000 */
[----:B------:R-:W-:-:S05]  /*d170*/  FFMA.FTZ R44, R44, UR45, -R54 ;  /* 0x0000002d2c2c7c23 */ /* 0x000fca0008010836 */
[----:B------:R-:W-:Y:S01]  /*d180*/  MUFU.EX2 R80, R80 ;  /* 0x0000005000507308 */ /* 0x000fe20000000800 */
[----:B------:R-:W-:-:S07]  /*d190*/  FFMA.FTZ R65, R32, UR45, -R54 ;  /* 0x0000002d20417c23 */ /* 0x000fce0008010836 */
[----:B------:R-:W-:Y:S08]  /*d1a0*/  MUFU.EX2 R7, R7 ;  /* 0x0000000700077308 */ /* 0x000ff00000000800 */
[----:B------:R-:W-:Y:S08]  /*d1b0*/  MUFU.EX2 R29, R29 ;  /* 0x0000001d001d7308 */ /* 0x000ff00000000800 */
[----:B------:R-:W-:Y:S01]  /*d1c0*/  MUFU.EX2 R34, R34 ;  /* 0x0000002200227308 */ /* 0x000fe20000000800 */
[--C-:B------:R-:W-:Y:S01]  /*d1d0*/  FFMA.FTZ R28, R28, UR45, -R54.reuse ;  /* 0x0000002d1c1c7c23 */ /* 0x100fe20008010836 */
[--C-:B------:R-:W-:Y:S01]  /*d1e0*/  FFMA.FTZ R10, R35, UR45, -R54.reuse ;  /* 0x0000002d230a7c23 */ /* 0x100fe20008010836 */
[----:B------:R1:W-:Y:S05]  /*d1f0*/  SYNCS.ARRIVE.TRANS64.RED.A1T0 RZ, [R12+URZ], RZ ;  /* 0x000000ff0cff79a7 */ /* 0x0003ea000810043f */
[----:B------:R-:W2:Y:S01]  /*d200*/  MUFU.EX2 R58, R58 ;  /* 0x0000003a003a7308 */ /* 0x000ea20000000800 */
[----:B------:R-:W-:-:S07]  /*d210*/  FFMA.FTZ R32, R40, UR45, -R54 ;  /* 0x0000002d28207c23 */ /* 0x000fce0008010836 */
[----:B------:R-:W-:Y:S01]  /*d220*/  MUFU.EX2 R26, R26 ;  /* 0x0000001a001a7308 */ /* 0x000fe20000000800 */
[----:B------:R-:W-:Y:S01]  /*d230*/  FFMA.FTZ R40, R52, UR45, -R54 ;  /* 0x0000002d34287c23 */ /* 0x000fe20008010836 */
[----:B---3--:R-:W-:-:S06]  /*d240*/  FADD.FTZ R24, R53, R24 ;  /* 0x0000001835187221 */ /* 0x008fcc0000010000 */
[----:B------:R-:W3:Y:S01]  /*d250*/  MUFU.EX2 R27, R27 ;  /* 0x0000001b001b7308 */ /* 0x000ee20000000800 */
[----:B----4-:R-:W-:Y:S01]  /*d260*/  FADD.FTZ R52, R76, R61 ;  /* 0x0000003d4c347221 */ /* 0x010fe20000010000 */
[----:B------:R-:W-:Y:S01]  /*d270*/  FFMA.FTZ R39, R51, UR45, -R54 ;  /* 0x0000002d33277c23 */ /* 0x000fe20008010836 */
[----:B0-----:R-:W-:-:S05]  /*d280*/  FADD.FTZ R51, R57, R24 ;  /* 0x0000001839337221 */ /* 0x001fca0000010000 */
[----:B------:R-:W0:Y:S01]  /*d290*/  MUFU.EX2 R81, R81 ;  /* 0x0000005100517308 */ /* 0x000e220000000800 */
[----:B--2---:R-:W-:-:S07]  /*d2a0*/  FADD.FTZ R24, R58, R51 ;  /* 0x000000333a187221 */ /* 0x004fce0000010000 */
[----:B------:R2:W-:Y:S01]  /*d2b0*/  MUFU.EX2 R0, R44 ;  /* 0x0000002c00007308 */ /* 0x0005e20000000800 */
[----:B---3--:R-:W-:Y:S01]  /*d2c0*/  FADD.FTZ R51, R27, R24 ;  /* 0x000000181b337221 */ /* 0x008fe20000010000 */
[----:B--2---:R-:W-:Y:S01]  /*d2d0*/  FFMA.FTZ R44, R55, UR45, -R54 ;  /* 0x0000002d372c7c23 */ /* 0x004fe20008010836 */
[----:B------:R-:W-:-:S05]  /*d2e0*/  FADD.FTZ R55, R25, R52 ;  /* 0x0000003419377221 */ /* 0x000fca0000010000 */
[----:B------:R-:W2:Y:S01]  /*d2f0*/  MUFU.EX2 R30, R30 ;  /* 0x0000001e001e7308 */ /* 0x000ea20000000800 */
[----:B------:R-:W-:-:S04]  /*d300*/  FADD.FTZ R55, R26, R55 ;  /* 0x000000371a377221 */ /* 0x000fc80000010000 */
[----:B------:R-:W-:-:S03]  /*d310*/  FADD.FTZ R24, R80, R55 ;  /* 0x0000003750187221 */ /* 0x000fc60000010000 */
[----:B------:R-:W3:Y:S01]  /*d320*/  MUFU.EX2 R37, R37 ;  /* 0x0000002500257308 */ /* 0x000ee20000000800 */
[----:B0-----:R-:W-:-:S04]  /*d330*/  FADD.FTZ R52, R81, R24 ;  /* 0x0000001851347221 */ /* 0x001fc80000010000 */
[----:B------:R-:W-:-:S03]  /*d340*/  FADD.FTZ R52, R7, R52 ;  /* 0x0000003407347221 */ /* 0x000fc60000010000 */
[----:B------:R-:W0:Y:S01]  /*d350*/  MUFU.EX2 R78, R78 ;  /* 0x0000004e004e7308 */ /* 0x000e220000000800 */
[----:B------:R-:W-:-:S04]  /*d360*/  FADD.FTZ R55, R29, R52 ;  /* 0x000000341d377221 */ /* 0x000fc80000010000 */
[----:B--2---:R-:W-:-:S04]  /*d370*/  FADD.FTZ R55, R30, R55 ;  /* 0x000000371e377221 */ /* 0x004fc80000010000 */
[----:B------:R-:W-:-:S04]  /*d380*/  FADD.FTZ R52, R34, R55 ;  /* 0x0000003722347221 */ /* 0x000fc80000010000 */
[----:B---3--:R-:W-:-:S04]  /*d390*/  FADD.FTZ R55, R37, R52 ;  /* 0x0000003425377221 */ /* 0x008fc80000010000 */
[----:B0-----:R-:W-:Y:S02]  /*d3a0*/  FADD.FTZ R52, R78, R55 ;  /* 0x000000374e347221 */ /* 0x001fe40000010000 */
[----:B------:R-:W2:Y:S01]  /*d3b0*/  LDL R55, [R1+0x84] ;  /* 0x0000840001377983 */ /* 0x000ea20000100800 */
[----:B------:R-:W0:Y:S08]  /*d3c0*/  MUFU.EX2 R28, R28 ;  /* 0x0000001c001c7308 */ /* 0x000e300000000800 */
[----:B------:R-:W3:Y:S08]  /*d3d0*/  MUFU.EX2 R64, R64 ;  /* 0x0000004000407308 */ /* 0x000ef00000000800 */
[----:B------:R-:W4:Y:S01]  /*d3e0*/  MUFU.EX2 R65, R65 ;  /* 0x0000004100417308 */ /* 0x000f220000000800 */
[----:B0-----:R-:W-:-:S07]  /*d3f0*/  FADD.FTZ R51, R28, R51 ;  /* 0x000000331c337221 */ /* 0x001fce0000010000 */
[----:B------:R-:W0:Y:S01]  /*d400*/  MUFU.EX2 R10, R10 ;  /* 0x0000000a000a7308 */ /* 0x000e220000000800 */
[----:B---3--:R-:W-:Y:S01]  /*d410*/  FADD.FTZ R24, R64, R51 ;  /* 0x0000003340187221 */ /* 0x008fe20000010000 */
[----:B------:R-:W-:-:S06]  /*d420*/  FFMA.FTZ R35, R43, UR45, -R54 ;  /* 0x0000002d2b237c23 */ /* 0x000fcc0008010836 */
[----:B------:R-:W3:Y:S01]  /*d430*/  MUFU.EX2 R21, R21 ;  /* 0x0000001500157308 */ /* 0x000ee20000000800 */
[----:B-1----:R-:W-:Y:S02]  /*d440*/  F2FP.BF16.F32.PACK_AB R12, R73, R71 ;  /* 0x00000047490c723e */ /* 0x002fe400000010ff */
[----:B------:R-:W-:Y:S02]  /*d450*/  F2FP.BF16.F32.PACK_AB R14, R77, R75 ;  /* 0x0000004b4d0e723e */ /* 0x000fe400000010ff */
[----:B------:R-:W-:-:S03]  /*d460*/  F2FP.BF16.F32.PACK_AB R15, R66, R62 ;  /* 0x0000003e420f723e */ /* 0x000fc600000010ff */
[----:B------:R-:W1:Y:S01]  /*d470*/  MUFU.EX2 R31, R31 ;  /* 0x0000001f001f7308 */ /* 0x000e620000000800 */
[----:B----4-:R-:W-:Y:S01]  /*d480*/  FADD.FTZ R51, R65, R24 ;  /* 0x0000001841337221 */ /* 0x010fe20000010000 */
[----:B------:R4:W-:Y:S06]  /*d490*/  STSM.16.M88.4 [R90+0x21800], R12 ;  /* 0x0218000c5a007844 */ /* 0x0009ec0000000200 */
[----:B------:R-:W1:Y:S01]  /*d4a0*/  MUFU.EX2 R32, R32 ;  /* 0x0000002000207308 */ /* 0x000e620000000800 */
[----:B------:R-:W-:-:S07]  /*d4b0*/  FFMA.FTZ R43, R48, UR45, -R54 ;  /* 0x0000002d302b7c23 */ /* 0x000fce0008010836 */
[----:B------:R-:W1:Y:S01]  /*d4c0*/  MUFU.EX2 R35, R35 ;  /* 0x0000002300237308 */ /* 0x000e620000000800 */
[----:B----4-:R-:W-:Y:S01]  /*d4d0*/  F2FP.BF16.F32.PACK_AB R12, R72, R4 ;  /* 0x00000004480c723e */ /* 0x010fe200000010ff */
[----:B0-----:R-:W-:-:S06]  /*d4e0*/  FADD.FTZ R4, R10, R51 ;  /* 0x000000330a047221 */ /* 0x001fcc0000010000 */
[----:B------:R-:W0:Y:S01]  /*d4f0*/  MUFU.EX2 R79, R79 ;  /* 0x0000004f004f7308 */ /* 0x000e220000000800 */
[----:B---3--:R-:W-:Y:S01]  /*d500*/  FADD.FTZ R4, R21, R4 ;  /* 0x0000000415047221 */ /* 0x008fe20000010000 */
[----:B------:R-:W-:-:S06]  /*d510*/  F2FP.BF16.F32.PACK_AB R24, R26, R25 ;  /* 0x000000191a18723e */ /* 0x000fcc00000010ff */
[----:B------:R-:W3:Y:S01]  /*d520*/  MUFU.EX2 R82, R82 ;  /* 0x0000005200527308 */ /* 0x000ee20000000800 */
[----:B-1----:R-:W-:-:S07]  /*d530*/  FADD.FTZ R25, R31, R4 ;  /* 0x000000041f197221 */ /* 0x002fce0000010000 */
[----:B------:R-:W1:Y:S01]  /*d540*/  MUFU.EX2 R36, R36 ;  /* 0x0000002400247308 */ /* 0x000e620000000800 */
[----:B------:R-:W-:-:S07]  /*d550*/  FADD.FTZ R4, R32, R25 ;  /* 0x0000001920047221 */ /* 0x000fce0000010000 */
[----:B------:R-:W4:Y:S01]  /*d560*/  MUFU.EX2 R8, R8 ;  /* 0x0000000800087308 */ /* 0x000f220000000800 */
[----:B------:R-:W-:Y:S01]  /*d570*/  F2FP.BF16.F32.PACK_AB R13, R53, R5 ;  /* 0x00000005350d723e */ /* 0x000fe200000010ff */
[----:B------:R-:W-:-:S06]  /*d580*/  FADD.FTZ R5, R35, R4 ;  /* 0x0000000423057221 */ /* 0x000fcc0000010000 */
[----:B------:R-:W4:Y:S01]  /*d590*/  MUFU.EX2 R43, R43 ;  /* 0x0000002b002b7308 */ /* 0x000f220000000800 */
[----:B0-----:R-:W-:-:S07]  /*d5a0*/  FADD.FTZ R53, R79, R52 ;  /* 0x000000344f357221 */ /* 0x001fce0000010000 */
[----:B------:R-:W0:Y:S01]  /*d5b0*/  MUFU.EX2 R33, R33 ;  /* 0x0000002100217308 */ /* 0x000e220000000800 */
[----:B------:R-:W-:Y:S01]  /*d5c0*/  FADD.FTZ R5, R0, R5 ;  /* 0x0000000500057221 */ /* 0x000fe20000010000 */
[----:B------:R-:W-:-:S06]  /*d5d0*/  FFMA.FTZ R47, R56, UR45, -R54 ;  /* 0x0000002d382f7c23 */ /* 0x000fcc0008010836 */
[----:B------:R-:W0:Y:S01]  /*d5e0*/  MUFU.EX2 R39, R39 ;  /* 0x0000002700277308 */ /* 0x000e220000000800 */
[----:B---3--:R-:W-:-:S07]  /*d5f0*/  FADD.FTZ R53, R82, R53 ;  /* 0x0000003552357221 */ /* 0x008fce0000010000 */
[----:B------:R-:W3:Y:S01]  /*d600*/  MUFU.EX2 R20, R20 ;  /* 0x0000001400147308 */ /* 0x000ee20000000800 */
[----:B-1----:R-:W-:Y:S01]  /*d610*/  FADD.FTZ R4, R36, R5 ;  /* 0x0000000524047221 */ /* 0x002fe20000010000 */
[----:B------:R-:W-:-:S06]  /*d620*/  FFMA.FTZ R48, R59, UR45, -R54 ;  /* 0x0000002d3b307c23 */ /* 0x000fcc0008010836 */
[----:B------:R-:W1:Y:S01]  /*d630*/  MUFU.EX2 R40, R40 ;  /* 0x0000002800287308 */ /* 0x000e620000000800 */
[----:B----4-:R-:W-:-:S07]  /*d640*/  FADD.FTZ R52, R8, R53 ;  /* 0x0000003508347221 */ /* 0x010fce0000010000 */
[----:B------:R-:W-:Y:S01]  /*d650*/  MUFU.EX2 R38, R38 ;  /* 0x0000002600267308 */ /* 0x000fe20000000800 */
[----:B------:R-:W-:Y:S01]  /*d660*/  F2FP.BF16.F32.PACK_AB R25, R28, R27 ;  /* 0x0000001b1c19723e */ /* 0x000fe200000010ff */
[----:B------:R-:W-:Y:S01]  /*d670*/  FADD.FTZ R4, R43, R4 ;  /* 0x000000042b047221 */ /* 0x000fe20000010000 */
[----:B------:R-:W-:-:S05]  /*d680*/  F2FP.BF16.F32.PACK_AB R28, R29, R7 ;  /* 0x000000071d1c723e */ /* 0x000fca00000010ff */
[----:B------:R-:W4:Y:S01]  /*d690*/  MUFU.EX2 R44, R44 ;  /* 0x0000002c002c7308 */ /* 0x000f220000000800 */
[----:B0-----:R-:W-:Y:S01]  /*d6a0*/  FADD.FTZ R7, R33, R52 ;  /* 0x0000003421077221 */ /* 0x001fe20000010000 */
[----:B------:R-:W-:-:S06]  /*d6b0*/  F2FP.BF16.F32.PACK_AB R14, R76, R74 ;  /* 0x0000004a4c0e723e */ /* 0x000fcc00000010ff */
[----:B------:R-:W-:Y:S01]  /*d6c0*/  MUFU.EX2 R41, R41 ;  /* 0x0000002900297308 */ /* 0x000fe20000000800 */
[----:B------:R-:W-:Y:S01]  /*d6d0*/  F2FP.BF16.F32.PACK_AB R15, R58, R57 ;  /* 0x000000393a0f723e */ /* 0x000fe200000010ff */
[----:B------:R-:W-:Y:S01]  /*d6e0*/  FADD.FTZ R5, R39, R4 ;  /* 0x0000000427057221 */ /* 0x000fe20000010000 */
[----:B------:R-:W-:-:S05]  /*d6f0*/  F2FP.BF16.F32.PACK_AB R26, R81, R80 ;  /* 0x00000050511a723e */ /* 0x000fca00000010ff */
[----:B------:R-:W0:Y:S01]  /*d700*/  MUFU.EX2 R47, R47 ;  /* 0x0000002f002f7308 */ /* 0x000e220000000800 */
[----:B------:R-:W-:Y:S01]  /*d710*/  F2FP.BF16.F32.PACK_AB R27, R65, R64 ;  /* 0x00000040411b723e */ /* 0x000fe200000010ff */
[----:B---3--:R-:W-:-:S06]  /*d720*/  FADD.FTZ R7, R20, R7 ;  /* 0x0000000714077221 */ /* 0x008fcc0000010000 */
[----:B------:R-:W3:Y:S01]  /*d730*/  MUFU.EX2 R42, R42 ;  /* 0x0000002a002a7308 */ /* 0x000ee20000000800 */
[----:B------:R-:W-:Y:S01]  /*d740*/  STSM.16.M88.4 [R91], R12 ;  /* 0x0000000c5b007844 */ /* 0x000fe20000000200 */
[----:B-1----:R-:W-:-:S06]  /*d750*/  FADD.FTZ R5, R40, R5 ;  /* 0x0000000528057221 */ /* 0x002fcc0000010000 */
[----:B------:R-:W1:Y:S01]  /*d760*/  MUFU.EX2 R48, R48 ;  /* 0x0000003000307308 */ /* 0x000e620000000800 */
[----:B------:R0:W-:Y:S07]  /*d770*/  STSM.16.M88.4 [R89], R24 ;  /* 0x0000001859007844 */ /* 0x0001ee0000000200 */
[----:B------:R-:W1:Y:S01]  /*d780*/  MUFU.EX2 R45, R45 ;  /* 0x0000002d002d7308 */ /* 0x000e620000000800 */
[----:B------:R-:W-:Y:S01]  /*d790*/  F2FP.BF16.F32.PACK_AB R29, R21, R10 ;  /* 0x0000000a151d723e */ /* 0x000fe200000010ff */
[----:B----4-:R-:W-:-:S06]  /*d7a0*/  FADD.FTZ R10, R44, R5 ;  /* 0x000000052c0a7221 */ /* 0x010fcc0000010000 */
[----:B------:R-:W4:Y:S01]  /*d7b0*/  MUFU.EX2 R46, R46 ;  /* 0x0000002e002e7308 */ /* 0x000f220000000800 */
[----:B0-----:R-:W-:Y:S01]  /*d7c0*/  FADD.FTZ R24, R38, R7 ;  /* 0x0000000726187221 */ /* 0x001fe20000010000 */
[----:B------:R-:W-:-:S03]  /*d7d0*/  FADD.FTZ R5, R47, R10 ;  /* 0x0000000a2f057221 */ /* 0x000fc60000010000 */
[----:B------:R-:W-:Y:S01]  /*d7e0*/  FADD.FTZ R7, R41, R24 ;  /* 0x0000001829077221 */ /* 0x000fe20000010000 */
[----:B------:R-:W-:Y:S02]  /*d7f0*/  F2FP.BF16.F32.PACK_AB R30, R34, R30 ;  /* 0x0000001e221e723e */ /* 0x000fe400000010ff */
[----:B------:R-:W-:Y:S01]  /*d800*/  F2FP.BF16.F32.PACK_AB R31, R32, R31 ;  /* 0x0000001f201f723e */ /* 0x000fe200000010ff */
[----:B---3--:R-:W-:Y:S01]  /*d810*/  FADD.FTZ R10, R42, R7 ;  /* 0x000000072a0a7221 */ /* 0x008fe20000010000 */
[----:B------:R-:W-:Y:S01]  /*d820*/  F2FP.BF16.F32.PACK_AB R12, R78, R37 ;  /* 0x000000254e0c723e */ /* 0x000fe200000010ff */
[--C-:B------:R-:W-:Y:S01]  /*d830*/  FFMA.FTZ R63, R63, UR45, -R54.reuse ;  /* 0x0000002d3f3f7c23 */ /* 0x100fe20008010836 */
[----:B------:R-:W-:Y:S01]  /*d840*/  F2FP.BF16.F32.PACK_AB R14, R82, R79 ;  /* 0x0000004f520e723e */ /* 0x000fe200000010ff */
[--C-:B------:R-:W-:Y:S01]  /*d850*/  FFMA.FTZ R84, R84, UR45, -R54.reuse ;  /* 0x0000002d54547c23 */ /* 0x100fe20008010836 */
[----:B------:R-:W-:Y:S01]  /*d860*/  F2FP.BF16.F32.PACK_AB R13, R0, R35 ;  /* 0x00000023000d723e */ /* 0x000fe200000010ff */
[----:B-1----:R-:W-:Y:S01]  /*d870*/  FADD.FTZ R0, R48, R5 ;  /* 0x0000000530007221 */ /* 0x002fe20000010000 */
[----:B------:R-:W-:Y:S01]  /*d880*/  F2FP.BF16.F32.PACK_AB R15, R43, R36 ;  /* 0x000000242b0f723e */ /* 0x000fe200000010ff */
[--C-:B------:R-:W-:Y:S01]  /*d890*/  FFMA.FTZ R83, R83, UR45, -R54.reuse ;  /* 0x0000002d53537c23 */ /* 0x100fe20008010836 */
[----:B------:R-:W-:Y:S01]  /*d8a0*/  FFMA.FTZ R86, R86, UR45, -R54 ;  /* 0x0000002d56567c23 */ /* 0x000fe20008010836 */
[----:B------:R-:W-:Y:S01]  /*d8b0*/  FADD.FTZ R5, R45, R10 ;  /* 0x0000000a2d057221 */ /* 0x000fe20000010000 */
[--C-:B------:R-:W-:Y:S01]  /*d8c0*/  FFMA.FTZ R60, R60, UR45, -R54.reuse ;  /* 0x0000002d3c3c7c23 */ /* 0x100fe20008010836 */
[--C-:B------:R-:W-:Y:S01]  /*d8d0*/  FFMA.FTZ R85, R85, UR45, -R54.reuse ;  /* 0x0000002d55557c23 */ /* 0x100fe20008010836 */
[----:B------:R-:W-:Y:S01]  /*d8e0*/  FFMA.FTZ R54, R87, UR45, -R54 ;  /* 0x0000002d57367c23 */ /* 0x000fe20008010836 */
[----:B------:R-:W-:Y:S01]  /*d8f0*/  STSM.16.M88.4 [R88], R28 ;  /* 0x0000001c58007844 */ /* 0x000fe20000000200 */
[----:B------:R-:W0:Y:S03]  /*d900*/  MUFU.EX2 R51, R60 ;  /* 0x0000003c00337308 */ /* 0x000e260000000800 */
[----:B------:R1:W-:Y:S05]  /*d910*/  STSM.16.M88.4 [R90+0x27800], R12 ;  /* 0x0278000c5a007844 */ /* 0x0003ea0000000200 */
[----:B------:R-:W-:Y:S08]  /*d920*/  MUFU.EX2 R63, R63 ;  /* 0x0000003f003f7308 */ /* 0x000ff00000000800 */
[----:B------:R-:W3:Y:S01]  /*d930*/  MUFU.EX2 R84, R84 ;  /* 0x0000005400547308 */ /* 0x000ee20000000800 */
[----:B-1----:R-:W-:Y:S01]  /*d940*/  F2FP.BF16.F32.PACK_AB R12, R33, R8 ;  /* 0x00000008210c723e */ /* 0x002fe200000010ff */
[----:B----4-:R-:W-:-:S06]  /*d950*/  FADD.FTZ R8, R46, R5 ;  /* 0x000000052e087221 */ /* 0x010fcc0000010000 */
[----:B------:R-:W-:Y:S08]  /*d960*/  MUFU.EX2 R49, R49 ;  /* 0x0000003100317308 */ /* 0x000ff00000000800 */
[----:B------:R-:W1:Y:S08]  /*d970*/  MUFU.EX2 R50, R50 ;  /* 0x0000003200327308 */ /* 0x000e700000000800 */
[----:B------:R-:W-:Y:S08]  /*d980*/  MUFU.EX2 R3, R3 ;  /* 0x0000000300037308 */ /* 0x000ff00000000800 */
[----:B------:R-:W-:Y:S08]  /*d990*/  MUFU.EX2 R11, R11 ;  /* 0x0000000b000b7308 */ /* 0x000ff00000000800 */
[----:B------:R-:W-:Y:S08]  /*d9a0*/  MUFU.EX2 R83, R83 ;  /* 0x0000005300537308 */ /* 0x000ff00000000800 */
[----:B------:R-:W4:Y:S08]  /*d9b0*/  MUFU.EX2 R4, R85 ;  /* 0x0000005500047308 */ /* 0x000f300000000800 */
[----:B------:R-:W-:Y:S08]  /*d9c0*/  MUFU.EX2 R86, R86 ;  /* 0x0000005600567308 */ /* 0x000ff00000000800 */
[----:B------:R-:W2:Y:S01]  /*d9d0*/  MUFU.EX2 R5, R54 ;  /* 0x0000003600057308 */ /* 0x000ea20000000800 */
[----:B------:R-:W-:-:S02]  /*d9e0*/  F2FP.BF16.F32.PACK_AB R14, R38, R20 ;  /* 0x00000014260e723e */ /* 0x000fc400000010ff */
[----:B------:R-:W-:Y:S02]  /*d9f0*/  F2FP.BF16.F32.PACK_AB R13, R40, R39 ;  /* 0x00000027280d723e */ /* 0x000fe400000010ff */
[----:B------:R-:W-:Y:S02]  /*da00*/  F2FP.BF16.F32.PACK_AB R15, R47, R44 ;  /* 0x0000002c2f0f723e */ /* 0x000fe400000010ff */
[----:B------:R-:W-:Y:S02]  /*da10*/  F2FP.BF16.F32.PACK_AB R24, R42, R41 ;  /* 0x000000292a18723e */ /* 0x000fe400000010ff */
[----:B------:R-:W-:Y:S02]  /*da20*/  F2FP.BF16.F32.PACK_AB R26, R46, R45 ;  /* 0x0000002d2e1a723e */ /* 0x000fe400000010ff */
[----:B0-----:R-:W-:Y:S02]  /*da30*/  F2FP.BF16.F32.PACK_AB R25, R51, R48 ;  /* 0x000000303319723e */ /* 0x001fe400000010ff */
[----:B---3--:R-:W-:-:S02]  /*da40*/  F2FP.BF16.F32.PACK_AB R27, R84, R63 ;  /* 0x0000003f541b723e */ /* 0x008fc400000010ff */
[----:B-1----:R-:W-:Y:S02]  /*da50*/  F2FP.BF16.F32.PACK_AB R28, R50, R49 ;  /* 0x00000031321c723e */ /* 0x002fe400000010ff */
[----:B----4-:R-:W-:Y:S02]  /*da60*/  F2FP.BF16.F32.PACK_AB R29, R4, R83 ;  /* 0x00000053041d723e */ /* 0x010fe400000010ff */
[----:B------:R-:W-:Y:S02]  /*da70*/  F2FP.BF16.F32.PACK_AB R30, R11, R3 ;  /* 0x000000030b1e723e */ /* 0x000fe400000010ff */
[----:B--2---:R-:W-:Y:S01]  /*da80*/  F2FP.BF16.F32.PACK_AB R31, R5, R86 ;  /* 0x00000056051f723e */ /* 0x004fe200000010ff */
[----:B------:R-:W-:Y:S04]  /*da90*/  STSM.16.M88.4 [R55], R12 ;  /* 0x0000000c37007844 */ /* 0x000fe80000000200 */
[----:B------:R0:W-:Y:S04]  /*daa0*/  STSM.16.M88.4 [R89+0x6000], R24 ;  /* 0x0060001859007844 */ /* 0x0001e80000000200 */
[----:B------:R1:W-:Y:S01]  /*dab0*/  STSM.16.M88.4 [R88+0x6000], R28 ;  /* 0x0060001c58007844 */ /* 0x0003e20000000200 */
[----:B------:R-:W-:Y:S01]  /*dac0*/  FADD.FTZ R0, R51, R0 ;  /* 0x0000000033007221 */ /* 0x000fe20000010000 */
[----:B------:R2:W-:Y:S06]  /*dad0*/  MEMBAR.ALL.CTA ;  /* 0x0000000000007992 */ /* 0x0005ec0000008000 */
[----:B--2---:R-:W2:Y:S01]  /*dae0*/  FENCE.VIEW.ASYNC.S ;  /* 0x00000000000073c6 */ /* 0x004ea20000000000 */
[----:B------:R-:W-:Y:S01]  /*daf0*/  FADD.FTZ R7, R63, R0 ;  /* 0x000000003f077221 */ /* 0x000fe20000010000 */
[----:B------:R-:W-:-:S03]  /*db00*/  ISETP.GE.AND P1, PT, R101, 0x81, PT ;  /* 0x000000816500780c */ /* 0x000fc60003f26270 */
[----:B------:R-:W-:Y:S01]  /*db10*/  FADD.FTZ R0, R84, R7 ;  /* 0x0000000754007221 */ /* 0x000fe20000010000 */
[----:B------:R-:W-:-:S03]  /*db20*/  FADD.FTZ R21, R49, R8 ;  /* 0x0000000831157221 */ /* 0x000fc60000010000 */
[----:B------:R-:W-:Y:S01]  /*db30*/  FADD.FTZ R7, R83, R0 ;  /* 0x0000000053077221 */ /* 0x000fe20000010000 */
[----:B------:R-:W-:-:S03]  /*db40*/  FADD.FTZ R8, R50, R21 ;  /* 0x0000001532087221 */ /* 0x000fc60000010000 */
[----:B------:R-:W-:Y:S01]  /*db50*/  FADD.FTZ R7, R4, R7 ;  /* 0x0000000704077221 */ /* 0x000fe20000010000 */
[----:B------:R-:W-:-:S03]  /*db60*/  FADD.FTZ R8, R3, R8 ;  /* 0x0000000803087221 */ /* 0x000fc60000010000 */
[----:B------:R-:W-:Y:S01]  /*db70*/  FADD.FTZ R4, R86, R7 ;  /* 0x0000000756047221 */ /* 0x000fe20000010000 */
[----:B------:R-:W-:Y:S01]  /*db80*/  FADD.FTZ R3, R11, R8 ;  /* 0x000000080b037221 */ /* 0x000fe20000010000 */
[--C-:B------:R-:W-:Y:S01]  /*db90*/  IMAD.MOV.U32 R134, RZ, RZ, R135.reuse ;  /* 0x000000ffff867224 */ /* 0x100fe200078e0087 */
[-C--:B------:R-:W-:Y:S01]  /*dba0*/  MOV R123, R135.reuse ;  /* 0x00000087007b7202 */ /* 0x080fe20000000f00 */
[----:B------:R-:W-:Y:S01]  /*dbb0*/  FADD.FTZ R4, R5, R4 ;  /* 0x0000000405047221 */ /* 0x000fe20000010000 */
[--C-:B------:R-:W-:Y:S01]  /*dbc0*/  IMAD.MOV.U32 R133, RZ, RZ, R135.reuse ;  /* 0x000000ffff857224 */ /* 0x100fe200078e0087 */
[----:B-----5:R-:W-:Y:S01]  /*dbd0*/  MOV R97, R135 ;  /* 0x0000008700617202 */ /* 0x020fe20000000f00 */
[--C-:B------:R-:W-:Y:S02]  /*dbe0*/  IMAD.MOV.U32 R132, RZ, RZ, R135.reuse ;  /* 0x000000ffff847224 */ /* 0x100fe400078e0087 */
[--C-:B------:R-:W-:Y:S02]  /*dbf0*/  IMAD.MOV.U32 R131, RZ, RZ, R135.reuse ;  /* 0x000000ffff837224 */ /* 0x100fe400078e0087 */
[----:B------:R-:W-:-:S02]  /*dc00*/  IMAD.MOV.U32 R130, RZ, RZ, R135 ;  /* 0x000000ffff827224 */ /* 0x000fc400078e0087 */
[--C-:B------:R-:W-:Y:S02]  /*dc10*/  IMAD.MOV.U32 R129, RZ, RZ, R135.reuse ;  /* 0x000000ffff817224 */ /* 0x100fe400078e0087 */
[--C-:B------:R-:W-:Y:S02]  /*dc20*/  IMAD.MOV.U32 R128, RZ, RZ, R135.reuse ;  /* 0x000000ffff807224 */ /* 0x100fe400078e0087 */
[--C-:B------:R-:W-:Y:S02]  /*dc30*/  IMAD.MOV.U32 R127, RZ, RZ, R135.reuse ;  /* 0x000000ffff7f7224 */ /* 0x100fe400078e0087 */
        /* <DEDUP_REMOVED lines=35> */
[--C-:B0-----:R-:W-:Y:S02]  /*de70*/  IMAD.MOV.U32 R89, RZ, RZ, R135.reuse ;  /* 0x000000ffff597224 */ /* 0x101fe400078e0087 */
[----:B-1----:R-:W-:Y:S01]  /*de80*/  IMAD.MOV.U32 R88, RZ, RZ, R135 ;  /* 0x000000ffff587224 */ /* 0x002fe200078e0087 */
[----:B--2---:R-:W-:Y:S01]  /*de90*/  NOP ;  /* 0x0000000000007918 */ /* 0x004fe20000000000 */
        /* <DEDUP_REMOVED lines=8> */
[----:B------:R-:W-:Y:S01]  /*df20*/  CS2R R128, SRZ ;  /* 0x0000000000807805 */ /* 0x000fe2000001ff00 */
[----:B------:R-:W-:Y:S01]  /*df30*/  IMAD.MOV.U32 R5, RZ, RZ, R141 ;  /* 0x000000ffff057224 */ /* 0x000fe200078e008d */
        /* <DEDUP_REMOVED lines=19> */
[----:B------:R-:W-:-:S07]  /*e070*/  CS2R R88, SRZ ;  /* 0x0000000000587805 */ /* 0x000fce000001ff00 */
.L_x_517:
[----:B------:R-:W2:Y:S01]  /*e080*/  LDL R6, [R1+0x6c] ;  /* 0x00006c0001067983 */ /* 0x000ea20000100800 */
[----:B------:R-:W-:Y:S01]  /*e090*/  ISETP.NE.AND P1, PT, R5, 0x1, PT ;  /* 0x000000010500780c */ /* 0x000fe20003f25270 */
[----:B------:R-:W-:Y:S05]  /*e0a0*/  YIELD ;  /* 0x0000000000007946 */ /* 0x000fea0003800000 */
[----:B------:R-:W-:-:S04]  /*e0b0*/  SEL R157, RZ, 0x1, P1 ;  /* 0x00000001ff9d7807 */ /* 0x000fc80000800000 */
[----:B------:R-:W-:Y:S02]  /*e0c0*/  LOP3.LUT R157, R10, R157, RZ, 0x3c, !PT ;  /* 0x0000009d0a9d7212 */ /* 0x000fe400078e3cff */
[----:B--2---:R-:W-:-:S13]  /*e0d0*/  ISETP.NE.AND P1, PT, R6, RZ, PT ;  /* 0x000000ff0600720c */ /* 0x004fda0003f25270 */
[----:B---3--:R-:W-:Y:S05]  /*e0e0*/  @P1 BRA `(.L_x_506) ;  /* 0x00000000003c1947 */ /* 0x008fea0003800000 */
[----:B------:R-:W-:Y:S05]  /*e0f0*/  @!P0 BRA `(.L_x_507) ;  /* 0x0000000000048947 */ /* 0x000fea0003800000 */
[----:B------:R-:W-:Y:S01]  /*e100*/  BPT.TRAP 0x1 ;  /* 0x000000040000795c */ /* 0x000fe20000300000 */
.L_x_507:
[----:B------:R-:W-:-:S05]  /*e110*/  VIADD R6, R5, 0x1 ;  /* 0x0000000105067836 */ /* 0x000fca0000000000 */
[----:B------:R-:W-:-:S04]  /*e120*/  ISETP.NE.AND P2, PT, R6, 0x2, PT ;  /* 0x000000020600780c */ /* 0x000fc80003f45270 */
[----:B------:R-:W-:Y:S02]  /*e130*/  SEL R9, R6, RZ, P2 ;  /* 0x000000ff06097207 */ /* 0x000fe40001000000 */
[----:B------:R-:W-:-:S03]  /*e140*/  SHF.L.U32 R6, R157, 0x1f, RZ ;  /* 0x0000001f9d067819 */ /* 0x000fc600000006ff */
[----:B------:R-:W-:-:S04]  /*e150*/  IMAD R9, R9, 0x8, R2 ;  /* 0x0000000809097824 */ /* 0x000fc800078e0202 */
[----:B------:R0:W1:Y:S01]  /*e160*/  SYNCS.PHASECHK.TRANS64.TRYWAIT P2, [R9+URZ+0x2d830], R6 ;  /* 0x02d83006090075a7 */ /* 0x000062000804017f */
[----:B------:R-:W-:Y:S05]  /*e170*/  @!P0 BRA `(.L_x_508) ;  /* 0x0000000000048947 */ /* 0x000fea0003800000 */
[----:B------:R-:W-:Y:S01]  /*e180*/  BPT.TRAP 0x1 ;  /* 0x000000040000795c */ /* 0x000fe20000300000 */
.L_x_508:
[----:B------:R-:W-:Y:S04]  /*e190*/  BSSY B0, `(.L_x_506) ;  /* 0x0000004000007945 */ /* 0x000fe80003800000 */
[----:B-1----:R-:W-:Y:S05]  /*e1a0*/  @P2 BRA `(.L_x_509) ;  /* 0x0000000000082947 */ /* 0x002fea0003800000 */
[----:B------:R-:W1:Y:S02]  /*e1b0*/  SYNCS.PHASECHK.TRANS64.TRYWAIT P2, [R9+URZ+0x2d830], R6 ;  /* 0x02d83006090075a7 */ /* 0x000e64000804017f */
[----:B-1----:R-:W-:Y:S05]  /*e1c0*/  @!P2 BRA `(.L_x_510) ;  /* 0x000000c8004ca947 */ /* 0x002fea0003800000 */
.L_x_509:
[----:B------:R-:W-:Y:S05]  /*e1d0*/  BSYNC B0 ;  /* 0x0000000000007941 */ /* 0x000fea0003800000 */
.L_x_506:
[----:B01----:R-:W2:Y:S04]  /*e1e0*/  LDL R9, [R1+0x70] ;  /* 0x0000700001097983 */ /* 0x003ea80000100800 */
[----:B------:R-:W3:Y:S01]  /*e1f0*/  LDL.64 R26, [R1+0x10] ;  /* 0x00001000011a7983 */ /* 0x000ee20000100a00 */
[----:B------:R-:W-:Y:S01]  /*e200*/  VIADD R141, R5, 0x1 ;  /* 0x00000001058d7836 */ /* 0x000fe20000000000 */
[----:B------:R-:W-:Y:S05]  /*e210*/  WARPSYNC.ALL ;  /* 0x0000000000007948 */ /* 0x000fea0003800000 */
[C---:B------:R-:W-:Y:S01]  /*e220*/  ISETP.NE.AND P2, PT, R141.reuse, 0x2, PT ;  /* 0x000000028d00780c */ /* 0x040fe20003f45270 */
[----:B------:R-:W4:Y:S03]  /*e230*/  LDL.64 R152, [R1+0x40] ;  /* 0x0000400001987983 */ /* 0x000f260000100a00 */
[----:B------:R-:W-:Y:S01]  /*e240*/  SEL R141, R141, RZ, P2 ;  /* 0x000000ff8d8d7207 */ /* 0x000fe20001000000 */
[----:B------:R-:W-:Y:S01]  /*e250*/  IMAD.MOV.U32 R15, RZ, RZ, -0x7fffffe0 ;  /* 0x80000020ff0f7424 */ /* 0x000fe200078e00ff */
[----:B------:R-:W0:Y:S04]  /*e260*/  S2R R6, SR_TID.X ;  /* 0x0000000000067919 */ /* 0x000e280000002100 */
[----:B------:R-:W-:Y:S01]  /*e270*/  R2UR UR15, R15 ;  /* 0x000000000f0f72ca */ /* 0x000fe200000e0000 */
[----:B------:R-:W-:Y:S01]  /*e280*/  IMAD.MOV.U32 R13, RZ, RZ, -0x7fffffe0 ;  /* 0x80000020ff0d7424 */ /* 0x000fe200078e00ff */
[----:B------:R-:W5:Y:S04]  /*e290*/  LDL.64 R148, [R1+0x38] ;  /* 0x0000380001947983 */ /* 0x000f680000100a00 */
[----:B------:R-:W5:Y:S04]  /*e2a0*/  LDL.64 R146, [R1+0x30] ;  /* 0x0000300001927983 */ /* 0x000f680000100a00 */
[----:B------:R-:W5:Y:S01]  /*e2b0*/  LDL.64 R144, [R1+0x28] ;  /* 0x0000280001907983 */ /* 0x000f620000100a00 */
[----:B0-----:R-:W-:-:S05]  /*e2c0*/  SHF.R.U32.HI R6, RZ, 0x7, R6 ;  /* 0x00000007ff067819 */ /* 0x001fca0000011606 */
[----:B------:R-:W-:Y:S01]  /*e2d0*/  VIADD R6, R6, 0x8 ;  /* 0x0000000806067836 */ /* 0x000fe20000000000 */
[----:B------:R-:W-:Y:S01]  /*e2e0*/  R2UR UR7, R13 ;  /* 0x000000000d0772ca */ /* 0x000fe200000e0000 */
[----:B------:R-:W-:-:S05]  /*e2f0*/  IMAD.MOV.U32 R25, RZ, RZ, -0x7fffffe0 ;  /* 0x80000020ff197424 */ /* 0x000fca00078e00ff */
[----:B------:R-:W-:Y:S01]  /*e300*/  R2UR UR23, R25 ;  /* 0x00000000191772ca */ /* 0x000fe200000e0000 */
[----:B------:R-:W-:Y:S02]  /*e310*/  IMAD.MOV.U32 R21, RZ, RZ, -0x7fffffe0 ;  /* 0x80000020ff157424 */ /* 0x000fe400078e00ff */
[----:B--2---:R-:W-:-:S04]  /*e320*/  IMAD R12, R141, 0x600, R9 ;  /* 0x000006008d0c7824 */ /* 0x004fc800078e0209 */
[----:B------:R-:W-:-:S05]  /*e330*/  VIADD R14, R12, 0x200 ;  /* 0x000002000c0e7836 */ /* 0x000fca0000000000 */
[----:B------:R-:W-:Y:S02]  /*e340*/  R2UR UR14, R14 ;  /* 0x000000000e0e72ca */ /* 0x000fe400000e0000 */
[----:B------:R-:W2:Y:S01]  /*e350*/  LDL.64 R14, [R1+0x58] ;  /* 0x00005800010e7983 */ /* 0x000ea20000100a00 */
[C---:B------:R-:W-:Y:S01]  /*e360*/  R2UR UR6, R12.reuse ;  /* 0x000000000c0672ca */ /* 0x040fe200000e0000 */
[----:B------:R-:W-:Y:S01]  /*e370*/  VIADD R24, R12, 0x400 ;  /* 0x000004000c187836 */ /* 0x000fe20000000000 */
[----:B---3--:R-:W-:Y:S02]  /*e380*/  R2UR UR4, R26 ;  /* 0x000000001a0472ca */ /* 0x008fe400000e0000 */
[----:B------:R-:W-:Y:S02]  /*e390*/  R2UR UR5, R27 ;  /* 0x000000001b0572ca */ /* 0x000fe400000e0000 */
[----:B------:R-:W-:Y:S01]  /*e3a0*/  R2UR UR22, R24 ;  /* 0x00000000181672ca */ /* 0x000fe200000e0000 */
[----:B------:R0:W-:Y:S06]  /*e3b0*/  BAR.SYNC.DEFER_BLOCKING R6, 0x100 ;  /* 0x000400060000751d */ /* 0x0001ec0000010000 */
[----:B------:R-:W-:-:S06]  /*e3c0*/  WARPGROUP.ARRIVE ;  /* 0x00000000000079c5 */ /* 0x000fcc0000000000 */
[----:B------:R-:W-:Y:S01]  /*e3d0*/  HGMMA.64x128x16.F32.BF16 R24, gdesc[UR4], RZ, !UPT, gsb0 ;  /* 0x01e00000041879f0 */ /* 0x000fe2000c0018ff */
[----:B------:R-:W-:Y:S01]  /*e3e0*/  VIADD R20, R12, 0x2 ;  /* 0x000000020c147836 */ /* 0x000fe20000000000 */
[----:B------:R-:W-:-:S04]  /*e3f0*/  R2UR UR11, R21 ;  /* 0x00000000150b72ca */ /* 0x000fc800000e0000 */
[----:B------:R-:W-:Y:S02]  /*e400*/  R2UR UR10, R20 ;  /* 0x00000000140a72ca */ /* 0x000fe400000e0000 */
[----:B----4-:R-:W-:Y:S02]  /*e410*/  R2UR UR12, R152 ;  /* 0x00000000980c72ca */ /* 0x010fe400000e0000 */
[----:B------:R-:W-:Y:S01]  /*e420*/  R2UR UR13, R153 ;  /* 0x00000000990d72ca */ /* 0x000fe200000e0000 */
[----:B------:R-:W-:Y:S02]  /*e430*/  WARPGROUP.DEPBAR.LE gsb0, 0x0 ;  /* 0x00008000000079c5 */ /* 0x000fe40000010000 */
[----:B------:R-:W-:Y:S01]  /*e440*/  WARPGROUP.ARRIVE ;  /* 0x00000000000079c5 */ /* 0x000fe20000000000 */
[----:B--2---:R-:W-:Y:S02]  /*e450*/  R2UR UR8, R14 ;  /* 0x000000000e0872ca */ /* 0x004fe400000e0000 */
[----:B------:R-:W-:-:S13]  /*e460*/  R2UR UR9, R15 ;  /* 0x000000000f0972ca */ /* 0x000fda00000e0000 */
[----:B------:R-:W-:Y:S01]  /*e470*/  HGMMA.64x128x16.F32.BF16 R24, gdesc[UR8], R24, gsb0 ;  /* 0x01e00000081879f0 */ /* 0x000fe20008001818 */
[----:B------:R-:W-:Y:S01]  /*e480*/  VIADD R20, R12, 0x202 ;  /* 0x000002020c147836 */ /* 0x000fe20000000000 */
[----:B------:R-:W-:Y:S02]  /*e490*/  R2UR UR19, R21 ;  /* 0x00000000151372ca */ /* 0x000fe400000e0000 */
[----:B-----5:R-:W-:Y:S02]  /*e4a0*/  R2UR UR16, R148 ;  /* 0x00000000941072ca */ /* 0x020fe400000e0000 */
[----:B------:R-:W-:Y:S02]  /*e4b0*/  R2UR UR18, R20 ;  /* 0x00000000141272ca */ /* 0x000fe400000e0000 */
[----:B------:R-:W-:Y:S01]  /*e4c0*/  R2UR UR17, R149 ;  /* 0x00000000951172ca */ /* 0x000fe200000e0000 */
[----:B------:R-:W-:Y:S02]  /*e4d0*/  WARPGROUP.DEPBAR.LE gsb0, 0x0 ;  /* 0x00008000000079c5 */ /* 0x000fe40000010000 */
[----:B------:R-:W-:-:S06]  /*e4e0*/  WARPGROUP.ARRIVE ;  /* 0x00000000000079c5 */ /* 0x000fcc0000000000 */
[----:B------:R-:W-:Y:S01]  /*e4f0*/  HGMMA.64x128x16.F32.BF16 R24, gdesc[UR12], R24, gsb0 ;  /* 0x01e000000c1879f0 */ /* 0x000fe20008001818 */
[----:B------:R-:W-:Y:S02]  /*e500*/  R2UR UR20, R146 ;  /* 0x00000000921472ca */ /* 0x000fe400000e0000 */
[----:B------:R-:W-:Y:S01]  /*e510*/  R2UR UR21, R147 ;  /* 0x00000000931572ca */ /* 0x000fe200000e0000 */
[----:B------:R-:W-:Y:S02]  /*e520*/  WARPGROUP.DEPBAR.LE gsb0, 0x0 ;  /* 0x00008000000079c5 */ /* 0x000fe40000010000 */
[----:B------:R-:W-:-:S06]  /*e530*/  WARPGROUP.ARRIVE ;  /* 0x00000000000079c5 */ /* 0x000fcc0000000000 */
[----:B------:R-:W-:Y:S01]  /*e540*/  HGMMA.64x128x16.F32.BF16 R24, gdesc[UR16], R24, gsb0 ;  /* 0x01e00000101879f0 */ /* 0x000fe20008001818 */
[----:B------:R-:W-:Y:S02]  /*e550*/  IADD3 R12, R12, 0x402, RZ ;  /* 0x000004020c0c7810 */ /* 0x000fe40007ffe0ff */
[----:B------:R-:W-:Y:S02]  /*e560*/  R2UR UR27, R13 ;  /* 0x000000000d1b72ca */ /* 0x000fe400000e0000 */
[----:B------:R-:W-:Y:S02]  /*e570*/  R2UR UR26, R12 ;  /* 0x000000000c1a72ca */ /* 0x000fe400000e0000 */
[----:B------:R-:W-:Y:S02]  /*e580*/  R2UR UR24, R144 ;  /* 0x00000000901872ca */ /* 0x000fe400000e0000 */
[----:B------:R-:W-:Y:S01]  /*e590*/  R2UR UR25, R145 ;  /* 0x00000000911972ca */ /* 0x000fe200000e0000 */
[----:B------:R-:W-:-:S02]  /*e5a0*/  WARPGROUP.DEPBAR.LE gsb0, 0x0 ;  /* 0x00008000000079c5 */ /* 0x000fc40000010000 */
[----:B------:R-:W-:-:S06]  /*e5b0*/  WARPGROUP.ARRIVE ;  /* 0x00000000000079c5 */ /* 0x000fcc0000000000 */
        /* <DEDUP_REMOVED lines=8> */
.L_x_512:
[----:B------:R-:W-:Y:S01]  /*e640*/  SHF.L.U32 R6, R10, 0x1f, RZ ;  /* 0x0000001f0a067819 */ /* 0x000fe200000006ff */
[----:B------:R-:W-:-:S04]  /*e650*/  IMAD R9, R5, 0x8, R2 ;  /* 0x0000000805097824 */ /* 0x000fc800078e0202 */
[----:B------:R0:W1:Y:S01]  /*e660*/  SYNCS.PHASECHK.TRANS64.TRYWAIT P1, [R9+URZ+0x2d850], R6 ;  /* 0x02d85006090075a7 */ /* 0x000062000802017f */
[----:B------:R-:W-:Y:S05]  /*e670*/  @!P0 BRA `(.L_x_513) ;  /* 0x0000000000048947 */ /* 0x000fea0003800000 */
[----:B------:R-:W-:Y:S01]  /*e680*/  BPT.TRAP 0x1 ;  /* 0x000000040000795c */ /* 0x000fe20000300000 */
.L_x_513:
[----:B-1----:R-:W-:Y:S05]  /*e690*/  @P1 BRA `(.L_x_511) ;  /* 0x0000000000081947 */ /* 0x002fea0003800000 */
[----:B------:R-:W1:Y:S02]  /*e6a0*/  SYNCS.PHASECHK.TRANS64.TRYWAIT P1, [R9+URZ+0x2d850], R6 ;  /* 0x02d85006090075a7 */ /* 0x000e64000802017f */
[----:B-1----:R-:W-:Y:S05]  /*e6b0*/  @!P1 BRA `(.L_x_514) ;  /* 0x000000c400249947 */ /* 0x002fea0003800000 */
.L_x_511:
[----:B------:R-:W2:Y:S01]  /*e6c0*/  LDL R14, [R1+0x74] ;  /* 0x00007400010e7983 */ /* 0x000ea20000100800 */
[----:B01----:R-:W-:Y:S01]  /*e6d0*/  VIADD R6, R2, 0x400 ;  /* 0x0000040002067836 */ /* 0x003fe20000000000 */
[----:B------:R-:W-:Y:S05]  /*e6e0*/  WARPSYNC.ALL ;  /* 0x0000000000007948 */ /* 0x000fea0003800000 */
[----:B------:R-:W-:Y:S01]  /*e6f0*/  SHF.R.U32.HI R6, RZ, 0x4, R6 ;  /* 0x00000004ff067819 */ /* 0x000fe20000011606 */
[----:B------:R-:W-:Y:S01]  /*e700*/  IMAD.MOV.U32 R11, RZ, RZ, -0x7fffffe0 ;  /* 0x80000020ff0b7424 */ /* 0x000fe200078e00ff */
[----:B------:R-:W-:Y:S01]  /*e710*/  WARPGROUP.ARRIVE ;  /* 0x00000000000079c5 */ /* 0x000fe20000000000 */
[----:B------:R-:W-:Y:S01]  /*e720*/  IMAD.MOV.U32 R13, RZ, RZ, -0x7fffffe0 ;  /* 0x80000020ff0d7424 */ /* 0x000fe200078e00ff */
[----:B------:R-:W-:-:S02]  /*e730*/  LOP3.LUT R6, R6, 0x3fff, RZ, 0xc0, !PT ;  /* 0x00003fff06067812 */ /* 0x000fc400078ec0ff */
[C---:B------:R-:W-:Y:S02]  /*e740*/  R2UR UR7, R11.reuse ;  /* 0x000000000b0772ca */ /* 0x040fe400000e0000 */
[----:B------:R-:W-:Y:S02]  /*e750*/  LOP3.LUT R6, R6, 0x2000000, RZ, 0xfc, !PT ;  /* 0x0200000006067812 */ /* 0x000fe400078efcff */
[----:B------:R-:W-:Y:S01]  /*e760*/  R2UR UR35, R11 ;  /* 0x000000000b2372ca */ /* 0x000fe200000e0000 */
[----:B------:R-:W-:Y:S01]  /*e770*/  IMAD.MOV.U32 R11, RZ, RZ, 0x40000040 ;  /* 0x40000040ff0b7424 */ /* 0x000fe200078e00ff */
[----:B------:R-:W-:Y:S01]  /*e780*/  R2UR UR11, R13 ;  /* 0x000000000d0b72ca */ /* 0x000fe200000e0000 */
[----:B------:R-:W-:Y:S01]  /*e790*/  IMAD R10, R5, 0x600, R6 ;  /* 0x00000600050a7824 */ /* 0x000fe200078e0206 */
[----:B------:R-:W-:Y:S02]  /*e7a0*/  R2UR UR15, R13 ;  /* 0x000000000d0f72ca */ /* 0x000fe400000e0000 */
[----:B------:R-:W-:Y:S01]  /*e7b0*/  R2UR UR5, R11 ;  /* 0x000000000b0572ca */ /* 0x000fe200000e0000 */
[C---:B------:R-:W-:Y:S01]  /*e7c0*/  VIADD R12, R10.reuse, 0x40 ;  /* 0x000000400a0c7836 */ /* 0x040fe20000000000 */
[----:B------:R-:W-:Y:S01]  /*e7d0*/  R2UR UR6, R10 ;  /* 0x000000000a0672ca */ /* 0x000fe200000e0000 */
[----:B------:R-:W-:Y:S01]  /*e7e0*/  IMAD.MOV.U32 R11, RZ, RZ, 0x40000040 ;  /* 0x40000040ff0b7424 */ /* 0x000fe200078e00ff */
[----:B------:R-:W-:-:S02]  /*e7f0*/  R2UR UR19, R13 ;  /* 0x000000000d1372ca */ /* 0x000fc400000e0000 */
[----:B------:R-:W-:Y:S01]  /*e800*/  R2UR UR10, R12 ;  /* 0x000000000c0a72ca */ /* 0x000fe200000e0000 */
[----:B------:R-:W-:Y:S01]  /*e810*/  VIADD R12, R10, 0x80 ;  /* 0x000000800a0c7836 */ /* 0x000fe20000000000 */
[C---:B------:R-:W-:Y:S02]  /*e820*/  R2UR UR23, R13.reuse ;  /* 0x000000000d1772ca */ /* 0x040fe400000e0000 */
[C---:B------:R-:W-:Y:S02]  /*e830*/  R2UR UR27, R13.reuse ;  /* 0x000000000d1b72ca */ /* 0x040fe400000e0000 */
[----:B------:R-:W-:Y:S01]  /*e840*/  R2UR UR14, R12 ;  /* 0x000000000c0e72ca */ /* 0x000fe200000e0000 */
[----:B------:R-:W-:Y:S01]  /*e850*/  VIADD R12, R10, 0xc0 ;  /* 0x000000c00a0c7836 */ /* 0x000fe20000000000 */
[----:B------:R-:W-:Y:S01]  /*e860*/  R2UR UR31, R13 ;  /* 0x000000000d1f72ca */ /* 0x000fe200000e0000 */
[----:B------:R-:W-:Y:S01]  /*e870*/  IMAD.MOV.U32 R13, RZ, RZ, 0x40000040 ;  /* 0x40000040ff0d7424 */ /* 0x000fe200078e00ff */
[----:B------:R-:W-:-:S02]  /*e880*/  R2UR UR33, R11 ;  /* 0x000000000b2172ca */ /* 0x000fc400000e0000 */
[----:B------:R-:W-:Y:S01]  /*e890*/  R2UR UR18, R12 ;  /* 0x000000000c1272ca */ /* 0x000fe200000e0000 */
[----:B------:R-:W-:Y:S01]  /*e8a0*/  VIADD R12, R10, 0x100 ;  /* 0x000001000a0c7836 */ /* 0x000fe20000000000 */
[----:B------:R-:W-:Y:S01]  /*e8b0*/  R2UR UR9, R13 ;  /* 0x000000000d0972ca */ /* 0x000fe200000e0000 */
[----:B------:R-:W-:-:S03]  /*e8c0*/  IMAD.MOV.U32 R13, RZ, RZ, 0x40000040 ;  /* 0x40000040ff0d7424 */ /* 0x000fc600078e00ff */
[----:B------:R-:W-:Y:S01]  /*e8d0*/  R2UR UR22, R12 ;  /* 0x000000000c1672ca */ /* 0x000fe200000e0000 */
[----:B------:R-:W-:Y:S01]  /*e8e0*/  VIADD R12, R10, 0x140 ;  /* 0x000001400a0c7836 */ /* 0x000fe20000000000 */
[----:B------:R-:W-:Y:S01]  /*e8f0*/  R2UR UR13, R13 ;  /* 0x000000000d0d72ca */ /* 0x000fe200000e0000 */
[----:B------:R-:W-:-:S03]  /*e900*/  IMAD.MOV.U32 R13, RZ, RZ, 0x40000040 ;  /* 0x40000040ff0d7424 */ /* 0x000fc600078e00ff */
[----:B------:R-:W-:Y:S01]  /*e910*/  R2UR UR26, R12 ;  /* 0x000000000c1a72ca */ /* 0x000fe200000e0000 */
[C---:B------:R-:W-:Y:S01]  /*e920*/  VIADD R12, R10.reuse, 0x180 ;  /* 0x000001800a0c7836 */ /* 0x040fe20000000000 */
[----:B------:R-:W-:Y:S01]  /*e930*/  R2UR UR17, R13 ;  /* 0x000000000d1172ca */ /* 0x000fe200000e0000 */
[----:B------:R-:W-:Y:S02]  /*e940*/  VIADD R10, R10, 0x1c0 ;  /* 0x000001c00a0a7836 */ /* 0x000fe40000000000 */
[----:B------:R-:W-:Y:S01]  /*e950*/  IMAD.MOV.U32 R13, RZ, RZ, 0x40000040 ;  /* 0x40000040ff0d7424 */ /* 0x000fe200078e00ff */
[----:B------:R-:W-:Y:S02]  /*e960*/  R2UR UR30, R12 ;  /* 0x000000000c1e72ca */ /* 0x000fe400000e0000 */
[----:B------:R-:W-:Y:S02]  /*e970*/  R2UR UR34, R10 ;  /* 0x000000000a2272ca */ /* 0x000fe400000e0000 */
[----:B------:R-:W-:Y:S01]  /*e980*/  R2UR UR21, R13 ;  /* 0x000000000d1572ca */ /* 0x000fe200000e0000 */
[----:B------:R-:W-:-:S05]  /*e990*/  IMAD.MOV.U32 R13, RZ, RZ, 0x40000040 ;  /* 0x40000040ff0d7424 */ /* 0x000fca00078e00ff */
[----:B------:R-:W-:Y:S01]  /*e9a0*/  R2UR UR25, R13 ;  /* 0x000000000d1972ca */ /* 0x000fe200000e0000 */
[----:B------:R-:W-:-:S05]  /*e9b0*/  IMAD.MOV.U32 R13, RZ, RZ, 0x40000040 ;  /* 0x40000040ff0d7424 */ /* 0x000fca00078e00ff */
[----:B------:R-:W-:Y:S02]  /*e9c0*/  R2UR UR29, R13 ;  /* 0x000000000d1d72ca */ /* 0x000fe400000e0000 */
[----:B--2---:R-:W-:Y:S02]  /*e9d0*/  LOP3.LUT R10, R14, 0x10000, RZ, 0xfc, !PT ;  /* 0x000100000e0a7812 */ /* 0x004fe400078efcff */
[----:B------:R-:W0:Y:S02]  /*e9e0*/  S2R R14, SR_TID.X ;  /* 0x00000000000e7919 */ /* 0x000e240000002100 */
[C---:B------:R-:W-:Y:S01]  /*e9f0*/  R2UR UR4, R10.reuse ;  /* 0x000000000a0472ca */ /* 0x040fe200000e0000 */
[----:B------:R-:W-:-:S05]  /*ea00*/  VIADD R12, R10, 0x2 ;  /* 0x000000020a0c7836 */ /* 0x000fca0000000000 */
[----:B------:R-:W-:Y:S01]  /*ea10*/  R2UR UR8, R12 ;  /* 0x000000000c0872ca */ /* 0x000fe200000e0000 */
[----:B------:R-:W-:-:S05]  /*ea20*/  VIADD R12, R10, 0x4 ;  /* 0x000000040a0c7836 */ /* 0x000fca0000000000 */
[----:B------:R-:W-:Y:S01]  /*ea30*/  R2UR UR12, R12 ;  /* 0x000000000c0c72ca */ /* 0x000fe200000e0000 */
[----:B------:R-:W-:Y:S01]  /*ea40*/  HGMMA.64x96x16.F32.BF16 R88, gdesc[UR4].tnspB, R88, gsb0 ;  /* 0x41600000045879f0 */ /* 0x000fe20008001858 */
[----:B------:R-:W-:-:S05]  /*ea50*/  VIADD R12, R10, 0x6 ;  /* 0x000000060a0c7836 */ /* 0x000fca0000000000 */
[----:B------:R-:W-:Y:S01]  /*ea60*/  R2UR UR16, R12 ;  /* 0x000000000c1072ca */ /* 0x000fe200000e0000 */
[----:B------:R-:W-:-:S05]  /*ea70*/  VIADD R12, R10, 0x600 ;  /* 0x000006000a0c7836 */ /* 0x000fca0000000000 */
[----:B------:R-:W-:Y:S01]  /*ea80*/  R2UR UR20, R12 ;  /* 0x000000000c1472ca */ /* 0x000fe200000e0000 */
[----:B------:R-:W-:Y:S01]  /*ea90*/  VIADD R12, R10, 0x602 ;  /* 0x000006020a0c7836 */ /* 0x000fe20000000000 */
[----:B0-----:R-:W-:-:S04]  /*eaa0*/  SHF.R.U32.HI R6, RZ, 0x7, R14 ;  /* 0x00000007ff067819 */ /* 0x001fc8000001160e */
[----:B------:R-:W-:Y:S01]  /*eab0*/  R2UR UR24, R12 ;  /* 0x000000000c1872ca */ /* 0x000fe200000e0000 */
[C---:B------:R-:W-:Y:S01]  /*eac0*/  VIADD R12, R10.reuse, 0x604 ;  /* 0x000006040a0c7836 */ /* 0x040fe20000000000 */
[----:B------:R-:W-:Y:S01]  /*ead0*/  IADD3 R10, R10, 0x606, RZ ;  /* 0x000006060a0a7810 */ /* 0x000fe20007ffe0ff */
[----:B------:R-:W-:Y:S01]  /*eae0*/  VIADD R6, R6, 0x9 ;  /* 0x0000000906067836 */ /* 0x000fe20000000000 */
[----:B------:R-:W-:Y:S02]  /*eaf0*/  ISETP.GE.U32.AND P1, PT, R14, 0x180, PT ;  /* 0x000001800e00780c */ /* 0x000fe40003f26070 */
[----:B------:R-:W-:Y:S02]  /*eb00*/  R2UR UR28, R12 ;  /* 0x000000000c1c72ca */ /* 0x000fe400000e0000 */
[----:B------:R-:W-:Y:S02]  /*eb10*/  R2UR UR32, R10 ;  /* 0x000000000a2072ca */ /* 0x000fe400000e0000 */
[----:B------:R-:W-:Y:S01]  /*eb20*/  SEL R6, R6, 0x9, !P1 ;  /* 0x0000000906067807 */ /* 0x000fe20004800000 */
[----:B------:R-:W-:-:S02]  /*eb30*/  WARPGROUP.DEPBAR.LE gsb0, 0x0 ;  /* 0x00008000000079c5 */ /* 0x000fc40000010000 */
[----:B------:R-:W-:-:S06]  /*eb40*/  WARPGROUP.ARRIVE ;  /* 0x00000000000079c5 */ /* 0x000fcc0000000000 */
[----:B------:R-:W-:Y:S03]  /*eb50*/  HGMMA.64x96x16.F32.BF16 R88, gdesc[UR8].tnspB, R88, gsb0 ;  /* 0x41600000085879f0 */ /* 0x000fe60008001858 */
[----:B------:R-:W-:Y:S02]  /*eb60*/  WARPGROUP.DEPBAR.LE gsb0, 0x0 ;  /* 0x00008000000079c5 */ /* 0x000fe40000010000 */
        /* <DEDUP_REMOVED lines=18> */
[----:B------:R0:W-:Y:S06]  /*ec90*/  BAR.ARV R6, 0x100 ;  /* 0x000400060000751d */ /* 0x0001ec0000002000 */
[----:B------:R-:W-:Y:S05]  /*eca0*/  @!P0 BRA `(.L_x_515) ;  /* 0x0000000000048947 */ /* 0x000fea0003800000 */
[----:B------:R-:W-:Y:S01]  /*ecb0*/  BPT.TRAP 0x1 ;  /* 0x000000040000795c */ /* 0x000fe20000300000 */
.L_x_515:
[----:B------:R-:W-:Y:S01]  /*ecc0*/  FMUL.FTZ R12, R24, UR41 ;  /* 0x00000029180c7c20 */ /* 0x000fe20008410000 */
[----:B------:R-:W-:Y:S01]  /*ecd0*/  FMUL.FTZ R20, R25, UR41 ;  /* 0x0000002919147c20 */ /* 0x000fe20008410000 */
[----:B------:R-:W-:Y:S01]  /*ece0*/  FMUL.FTZ R21, R28, UR41 ;  /* 0x000000291c157c20 */ /* 0x000fe20008410000 */
[----:B0-----:R-:W-:Y:S02]  /*ecf0*/  IMAD R6, R141, 0x8, R2 ;  /* 0x000000088d067824 */ /* 0x001fe400078e0202 */
[----:B------:R-:W-:Y:S01]  /*ed00*/  FMUL.FTZ R24, R29, UR41 ;  /* 0x000000291d187c20 */ /* 0x000fe20008410000 */
[----:B------:R-:W-:Y:S01]  /*ed10*/  IMAD.U32 R9, RZ, RZ, UR38 ;  /* 0x00000026ff097e24 */ /* 0x000fe2000f8e00ff */
[----:B------:R-:W0:Y:S01]  /*ed20*/  MUFU.TANH R12, R12 ;  /* 0x0000000c000c7308 */ /* 0x000e220000002400 */
[----:B------:R-:W-:Y:S02]  /*ed30*/  VIADD R6, R6, 0x2d840 ;  /* 0x0002d84006067836 */ /* 0x000fe40000000000 */
[----:B------:R-:W-:Y:S01]  /*ed40*/  FMUL.FTZ R26, R26, UR41 ;  /* 0x000000291a1a7c20 */ /* 0x000fe20008410000 */
[----:B------:R-:W-:Y:S01]  /*ed50*/  FMUL.FTZ R25, R32, UR41 ;  /* 0x0000002920197c20 */ /* 0x000fe20008410000 */
[----:B------:R-:W-:Y:S01]  /*ed60*/  FMUL.FTZ R27, R27, UR41 ;  /* 0x000000291b1b7c20 */ /* 0x000fe20008410000 */
[----:B------:R-:W-:Y:S01]  /*ed70*/  FMUL.FTZ R30, R30, UR41 ;  /* 0x000000291e1e7c20 */ /* 0x000fe20008410000 */
[----:B------:R-:W-:Y:S01]  /*ed80*/  PRMT R6, R9, 0x654, R6 ;  /* 0x0000065409067816 */ /* 0x000fe20000000006 */
[----:B------:R-:W-:Y:S01]  /*ed90*/  FMUL.FTZ R28, R37, UR41 ;  /* 0x00000029251c7c20 */ /* 0x000fe20008410000 */
[----:B------:R-:W1:Y:S01]  /*eda0*/  MUFU.TANH R20, R20 ;  /* 0x0000001400147308 */ /* 0x000e620000002400 */
[----:B------:R-:W-:Y:S01]  /*edb0*/  FMUL.FTZ R34, R34, UR41 ;  /* 0x0000002922227c20 */ /* 0x000fe20008410000 */
[----:B------:R0:W-:Y:S01]  /*edc0*/  SYNCS.ARRIVE.TRANS64.RED.A1T0 RZ, [R6+URZ], RZ ;  /* 0x000000ff06ff79a7 */ /* 0x0001e2000810043f */
[----:B------:R-:W-:Y:S01]  /*edd0*/  FMUL.FTZ R32, R41, UR41 ;  /* 0x0000002929207c20 */ /* 0x000fe20008410000 */
[----:B------:R-:W-:Y:S01]  /*ede0*/  FMUL.FTZ R37, R48, UR41 ;  /* 0x0000002930257c20 */ /* 0x000fe20008410000 */
[----:B------:R-:W-:Y:S01]  /*edf0*/  FMUL.FTZ R144, R56, UR41 ;  /* 0x0000002938907c20 */ /* 0x000fe20008410000 */
[----:B------:R-:W-:Y:S01]  /*ee00*/  FMUL.FTZ R146, R57, UR41 ;  /* 0x0000002939927c20 */ /* 0x000fe20008410000 */
[----:B------:R-:W-:Y:S01]  /*ee10*/  FMUL.FTZ R145, R60, UR41 ;  /* 0x000000293c917c20 */ /* 0x000fe20008410000 */
[----:B------:R-:W2:Y:S01]  /*ee20*/  MUFU.TANH R21, R21 ;  /* 0x0000001500157308 */ /* 0x000ea20000002400 */
[----:B------:R-:W-:Y:S01]  /*ee30*/  FMUL.FTZ R147, R61, UR41 ;  /* 0x000000293d937c20 */ /* 0x000fe20008410000 */
[----:B0-----:R-:W-:Y:S01]  /*ee40*/  FMNMX.FTZ R6, R12, R7, !PT ;  /* 0x000000070c067209 */ /* 0x001fe20007810000 */
        /* <DEDUP_REMOVED lines=13> */
[----:B------:R1:W3:Y:S01]  /*ef20*/  MUFU.TANH R14, R26 ;  /* 0x0000001a000e7308 */ /* 0x0002e20000002400 */
        /* <DEDUP_REMOVED lines=8> */
[----:B-1----:R-:W-:Y:S01]  /*efb0*/  FMUL.FTZ R26, R33, UR41 ;  /* 0x00000029211a7c20 */ /* 0x002fe20008410000 */
[----:B0-----:R-:W-:Y:S01]  /*efc0*/  FMNMX.FTZ R6, R24, R6, !PT ;  /* 0x0000000618067209 */ /* 0x001fe20007810000 */
[----:B------:R-:W-:Y:S01]  /*efd0*/  FMUL.FTZ R68, R46, UR41 ;  /* 0x000000292e447c20 */ /* 0x000fe20008410000 */
[----:B------:R-:W-:Y:S01]  /*efe0*/  FMUL.FTZ R33, R51, UR41 ;  /* 0x0000002933217c20 */ /* 0x000fe20008410000 */
[----:B------:R-:W-:Y:S01]  /*eff0*/  FMUL.FTZ R64, R54, UR41 ;  /* 0x0000002936407c20 */ /* 0x000fe20008410000 */
[----:B------:R-:W-:Y:S01]  /*f000*/  FMUL.FTZ R61, R58, UR41 ;  /* 0x000000293a3d7c20 */ /* 0x000fe20008410000 */
[----:B------:R-:W-:Y:S01]  /*f010*/  FMUL.FTZ R60, R59, UR41 ;  /* 0x000000293b3c7c20 */ /* 0x000fe20008410000 */
[----:B------:R0:W1:Y:S01]  /*f020*/  MUFU.TANH R13, R27 ;  /* 0x0000001b000d7308 */ /* 0x0000620000002400 */
[----:B---3--:R-:W-:-:S02]  /*f030*/  IMAD.MOV.U32 R38, RZ, RZ, R14 ;  /* 0x000000ffff267224 */ /* 0x008fc400078e000e */
[----:B------:R-:W-:Y:S01]  /*f040*/  FMUL.FTZ R14, R42, UR41 ;  /* 0x000000292a0e7c20 */ /* 0x000fe20008410000 */
[----:B------:R-:W-:Y:S01]  /*f050*/  FMUL.FTZ R57, R62, UR41 ;  /* 0x000000293e397c20 */ /* 0x000fe20008410000 */
[----:B------:R-:W-:Y:S01]  /*f060*/  FMUL.FTZ R56, R63, UR41 ;  /* 0x000000293f387c20 */ /* 0x000fe20008410000 */
[----:B------:R-:W-:Y:S01]  /*f070*/  FMUL.FTZ R48, R70, UR41 ;  /* 0x0000002946307c20 */ /* 0x000fe20008410000 */
[----:B------:R-:W-:Y:S01]  /*f080*/  FMUL.FTZ R41, R74, UR41 ;  /* 0x000000294a297c20 */ /* 0x000fe20008410000 */
[----:B------:R-:W-:Y:S01]  /*f090*/  FMUL.FTZ R154, R75, UR41 ;  /* 0x000000294b9a7c20 */ /* 0x000fe20008410000 */
[----:B------:R-:W3:Y:S01]  /*f0a0*/  MUFU.TANH R26, R26 ;  /* 0x0000001a001a7308 */ /* 0x000ee20000002400 */
[----:B0-----:R-:W-:Y:S01]  /*f0b0*/  FMUL.FTZ R27, R36, UR41 ;  /* 0x00000029241b7c20 */ /* 0x001fe20008410000 */
[----:B--2---:R-:W-:Y:S01]  /*f0c0*/  FMNMX.FTZ R6, R25, R6, !PT ;  /* 0x0000000619067209 */ /* 0x004fe20007810000 */
[----:B------:R-:W-:Y:S01]  /*f0d0*/  FMUL.FTZ R36, R45, UR41 ;  /* 0x000000292d247c20 */ /* 0x000fe20008410000 */
[----:B------:R-:W-:Y:S01]  /*f0e0*/  FMUL.FTZ R45, R53, UR41 ;  /* 0x00000029352d7c20 */ /* 0x000fe20008410000 */
[----:B------:R-:W-:Y:S01]  /*f0f0*/  FMUL.FTZ R53, R66, UR41 ;  /* 0x0000002942357c20 */ /* 0x000fe20008410000 */
[----:B------:R-:W-:Y:S01]  /*f100*/  FMUL.FTZ R153, R78, UR41 ;  /* 0x000000294e997c20 */ /* 0x000fe20008410000 */
[----:B------:R-:W-:Y:S01]  /*f110*/  FMUL.FTZ R82, R82, UR41 ;  /* 0x0000002952527c20 */ /* 0x000fe20008410000 */
[----:B------:R-:W0:Y:S01]  /*f120*/  MUFU.TANH R27, R27 ;  /* 0x0000001b001b7308 */ /* 0x000e220000002400 */
[----:B-1----:R-:W-:-:S02]  /*f130*/  IMAD.MOV.U32 R42, RZ, RZ, R13 ;  /* 0x000000ffff2a7224 */ /* 0x002fc400078e000d */
[----:B------:R-:W-:Y:S01]  /*f140*/  FMUL.FTZ R13, R50, UR41 ;  /* 0x00000029320d7c20 */ /* 0x000fe20008410000 */
[----:B------:R-:W-:Y:S01]  /*f150*/  IMAD.MOV.U32 R78, RZ, RZ, R38 ;  /* 0x000000ffff4e7224 */ /* 0x000fe200078e0026 */
[----:B------:R-:W-:-:S03]  /*f160*/  UMOV UR45, UR44 ;  /* 0x0000002c002d7c82 */ /* 0x000fc60008000000 */
[----:B------:R1:W-:Y:S01]  /*f170*/  MUFU.TANH R11, R30 ;  /* 0x0000001e000b7308 */ /* 0x0003e20000002400 */
[----:B---3--:R-:W-:-:S07]  /*f180*/  FMNMX.FTZ R6, R26, R6, !PT ;  /* 0x000000061a067209 */ /* 0x008fce0007810000 */
[----:B------:R-:W2:Y:S01]  /*f190*/  MUFU.TANH R28, R28 ;  /* 0x0000001c001c7308 */ /* 0x000ea20000002400 */
[----:B-1----:R-:W-:Y:S01]  /*f1a0*/  FMUL.FTZ R30, R40, UR41 ;  /* 0x00000029281e7c20 */ /* 0x002fe20008410000 */
[----:B0-----:R-:W-:Y:S01]  /*f1b0*/  FMNMX.FTZ R6, R27, R6, !PT ;  /* 0x000000061b067209 */ /* 0x001fe20007810000 */
[----:B------:R-:W-:Y:S01]  /*f1c0*/  FMUL.FTZ R40, R49, UR41 ;  /* 0x0000002931287c20 */ /* 0x000fe20008410000 */
[----:B------:R-:W-:-:S04]  /*f1d0*/  FMUL.FTZ R49, R71, UR41 ;  /* 0x0000002947317c20 */ /* 0x000fc80008410000 */
[----:B------:R-:W0:Y:S08]  /*f1e0*/  MUFU.TANH R30, R30 ;  /* 0x0000001e001e7308 */ /* 0x000e300000002400 */
[----:B------:R1:W3:Y:S01]  /*f1f0*/  MUFU.TANH R15, R34 ;  /* 0x00000022000f7308 */ /* 0x0002e20000002400 */
[----:B--2---:R-:W-:-:S07]  /*f200*/  FMNMX.FTZ R6, R28, R6, !PT ;  /* 0x000000061c067209 */ /* 0x004fce0007810000 */
[----:B------:R-:W2:Y:S01]  /*f210*/  MUFU.TANH R32, R32 ;  /* 0x0000002000207308 */ /* 0x000ea20000002400 */
[----:B-1----:R-:W-:Y:S01]  /*f220*/  FMUL.FTZ R34, R44, UR41 ;  /* 0x000000292c227c20 */ /* 0x002fe20008410000 */
[----:B0-----:R-:W-:Y:S01]  /*f230*/  FMNMX.FTZ R6, R30, R6, !PT ;  /* 0x000000061e067209 */ /* 0x001fe20007810000 */
[----:B------:R-:W-:Y:S01]  /*f240*/  FMUL.FTZ R44, R52, UR41 ;  /* 0x00000029342c7c20 */ /* 0x000fe20008410000 */
[----:B------:R-:W-:-:S04]  /*f250*/  FMUL.FTZ R52, R67, UR41 ;  /* 0x0000002943347c20 */ /* 0x000fc80008410000 */
[----:B------:R-:W0:Y:S01]  /*f260*/  MUFU.TANH R34, R34 ;  /* 0x0000002200227308 */ /* 0x000e220000002400 */
[----:B---3--:R-:W-:-:S07]  /*f270*/  IMAD.MOV.U32 R74, RZ, RZ, R15 ;  /* 0x000000ffff4a7224 */ /* 0x008fce00078e000f */
        /* <DEDUP_REMOVED lines=42> */
[----:B------:R1:W-:Y:S01]  /*f520*/  MUFU.TANH R10, R31 ;  /* 0x0000001f000a7308 */ /* 0x0003e20000002400 */
[----:B--2---:R-:W-:-:S07]  /*f530*/  FMNMX.FTZ R6, R84, R6, !PT ;  /* 0x0000000654067209 */ /* 0x004fce0007810000 */
[----:B------:R2:W3:Y:S01]  /*f540*/  MUFU.TANH R152, R35 ;  /* 0x0000002300987308 */ /* 0x0004e20000002400 */
[----:B0-----:R-:W-:Y:S01]  /*f550*/  FMNMX.FTZ R6, R85, R6, !PT ;  /* 0x0000000655067209 */ /* 0x001fe20007810000 */
[----:B-1----:R-:W-:-:S04]  /*f560*/  FMUL.FTZ R31, R47, UR41 ;  /* 0x000000292f1f7c20 */ /* 0x002fc80008410000 */
[----:B------:R-:W0:Y:S02]  /*f570*/  SHFL.BFLY PT, R9, R6, 0x2, 0x1f ;  /* 0x0c401f0006097f89 */ /* 0x000e2400000e0000 */
[----:B------:R-:W1:Y:S01]  /*f580*/  MUFU.TANH R72, R72 ;  /* 0x0000004800487308 */ /* 0x000e620000002400 */
[----:B--2---:R-:W-:-:S07]  /*f590*/  FMUL.FTZ R35, R55, UR41 ;  /* 0x0000002937237c20 */ /* 0x004fce0008410000 */
[----:B------:R-:W2:Y:S01]  /*f5a0*/  MUFU.TANH R39, R39 ;  /* 0x0000002700277308 */ /* 0x000ea20000002400 */
[----:B---3--:R-:W-:-:S07]  /*f5b0*/  IMAD.MOV.U32 R70, RZ, RZ, R152 ;  /* 0x000000ffff467224 */ /* 0x008fce00078e0098 */
[----:B------:R-:W3:Y:S01]  /*f5c0*/  MUFU.TANH R14, R14 ;  /* 0x0000000e000e7308 */ /* 0x000ee20000002400 */
[----:B0-----:R-:W-:-:S07]  /*f5d0*/  FMNMX.FTZ R6, R6, R9, !PT ;  /* 0x0000000906067209 */ /* 0x001fce0007810000 */
[----:B------:R-:W0:Y:S01]  /*f5e0*/  MUFU.TANH R29, R29 ;  /* 0x0000001d001d7308 */ /* 0x000e220000002400 */
[----:B------:R-:W4:Y:S07]  /*f5f0*/  SHFL.BFLY PT, R9, R6, 0x1, 0x1f ;  /* 0x0c201f0006097f89 */ /* 0x000f2e00000e0000 */
[----:B------:R-:W5:Y:S08]  /*f600*/  MUFU.TANH R68, R68 ;  /* 0x0000004400447308 */ /* 0x000f700000002400 */
[----:B------:R-:W5:Y:S08]  /*f610*/  MUFU.TANH R31, R31 ;  /* 0x0000001f001f7308 */ /* 0x000f700000002400 */
[----:B------:R-:W5:Y:S01]  /*f620*/  MUFU.TANH R13, R13 ;  /* 0x0000000d000d7308 */ /* 0x000f620000002400 */
[----:B----4-:R-:W-:-:S02]  /*f630*/  FMNMX.FTZ R6, R6, R9, !PT ;  /* 0x0000000906067209 */ /* 0x010fc40007810000 */
[----:B------:R-:W-:-:S05]  /*f640*/  FMNMX.FTZ R9, R38, R8, !PT ;  /* 0x0000000826097209 */ /* 0x000fca0007810000 */
[----:B------:R-:W4:Y:S01]  /*f650*/  MUFU.TANH R33, R33 ;  /* 0x0000002100217308 */ /* 0x000f220000002400 */
[----:B------:R-:W-:Y:S01]  /*f660*/  FMNMX.FTZ R9, R42, R9, !PT ;  /* 0x000000092a097209 */ /* 0x000fe20007810000 */
[C---:B------:R-:W-:Y:S01]  /*f670*/  FMUL.FTZ R43, R6.reuse, UR45 ;  /* 0x0000002d062b7c20 */ /* 0x040fe20008410000 */
[----:B------:R-:W-:Y:S02]  /*f680*/  FADD.FTZ R7, -R6, R7 ;  /* 0x0000000706077221 */ /* 0x000fe40000010100 */
[----:B------:R-:W-:Y:S01]  /*f690*/  FMNMX.FTZ R9, R11, R9, !PT ;  /* 0x000000090b097209 */ /* 0x000fe20007810000 */
[--C-:B------:R-:W-:Y:S01]  /*f6a0*/  FFMA.FTZ R25, R25, UR45, -R43.reuse ;  /* 0x0000002d19197c23 */ /* 0x100fe2000801082b */
[--C-:B------:R-:W-:Y:S01]  /*f6b0*/  FFMA.FTZ R71, R32, UR45, -R43.reuse ;  /* 0x0000002d20477c23 */ /* 0x100fe2000801082b */
[----:B------:R-:W4:Y:S01]  /*f6c0*/  MUFU.TANH R64, R64 ;  /* 0x0000004000407308 */ /* 0x000f220000002400 */
[----:B------:R-:W-:Y:S01]  /*f6d0*/  FMNMX.FTZ R9, R10, R9, !PT ;  /* 0x000000090a097209 */ /* 0x000fe20007810000 */
[--C-:B------:R-:W-:Y:S01]  /*f6e0*/  FFMA.FTZ R45, R45, UR45, -R43.reuse ;  /* 0x0000002d2d2d7c23 */ /* 0x100fe2000801082b */
[--C-:B------:R-:W-:Y:S01]  /*f6f0*/  FFMA.FTZ R32, R36, UR45, -R43.reuse ;  /* 0x0000002d24207c23 */ /* 0x100fe2000801082b */
[----:B------:R-:W-:Y:S01]  /*f700*/  FFMA.FTZ R76, R76, UR45, -R43 ;  /* 0x0000002d4c4c7c23 */ /* 0x000fe2000801082b */
[----:B------:R-:W-:Y:S01]  /*f710*/  FMNMX.FTZ R9, R15, R9, !PT ;  /* 0x000000090f097209 */ /* 0x000fe20007810000 */
[----:B------:R-:W-:Y:S01]  /*f720*/  FMUL.FTZ R15, R83, UR41 ;  /* 0x00000029530f7c20 */ /* 0x000fe20008410000 */
[----:B------:R-:W-:Y:S01]  /*f730*/  IMAD.MOV.U32 R83, RZ, RZ, R10 ;  /* 0x000000ffff537224 */ /* 0x000fe200078e000a */
[----:B------:R-:W4:Y:S01]  /*f740*/  MUFU.TANH R35, R35 ;  /* 0x0000002300237308 */ /* 0x000f220000002400 */
[----:B------:R-:W-:Y:S01]  /*f750*/  FMNMX.FTZ R9, R152, R9, !PT ;  /* 0x0000000998097209 */ /* 0x000fe20007810000 */
[----:B------:R-:W-:Y:S01]  /*f760*/  FMUL.FTZ R152, R79, UR41 ;  /* 0x000000294f987c20 */ /* 0x000fe20008410000 */
[----:B------:R-:W-:Y:S01]  /*f770*/  FMUL.FTZ R10, R86, UR41 ;  /* 0x00000029560a7c20 */ /* 0x000fe20008410000 */
[----:B------:R-:W-:Y:S01]  /*f780*/  IMAD.MOV.U32 R86, RZ, RZ, R11 ;  /* 0x000000ffff567224 */ /* 0x000fe200078e000b */
[----:B-1----:R-:W-:Y:S01]  /*f790*/  FMNMX.FTZ R9, R72, R9, !PT ;  /* 0x0000000948097209 */ /* 0x002fe20007810000 */
[----:B------:R-:W-:Y:S01]  /*f7a0*/  FMUL.FTZ R11, R87, UR41 ;  /* 0x00000029570b7c20 */ /* 0x000fe20008410000 */
[--C-:B------:R-:W-:Y:S01]  /*f7b0*/  FFMA.FTZ R79, R20, UR45, -R43.reuse ;  /* 0x0000002d144f7c23 */ /* 0x100fe2000801082b */
[----:B------:R-:W1:Y:S01]  /*f7c0*/  MUFU.TANH R61, R61 ;  /* 0x0000003d003d7308 */ /* 0x000e620000002400 */
[----:B--2---:R-:W-:Y:S01]  /*f7d0*/  FMNMX.FTZ R9, R39, R9, !PT ;  /* 0x0000000927097209 */ /* 0x004fe20007810000 */
[----:B------:R-:W-:Y:S01]  /*f7e0*/  FFMA.FTZ R20, R80, UR45, -R43 ;  /* 0x0000002d50147c23 */ /* 0x000fe2000801082b */
[----:B------:R-:W-:-:S02]  /*f7f0*/  IMAD.MOV.U32 R87, RZ, RZ, R42 ;  /* 0x000000ffff577224 */ /* 0x000fc400078e002a */
[--C-:B------:R-:W-:Y:S01]  /*f800*/  FFMA.FTZ R46, R24, UR45, -R43.reuse ;  /* 0x0000002d182e7c23 */ /* 0x100fe2000801082b */
[----:B---3--:R-:W-:Y:S01]  /*f810*/  FMNMX.FTZ R9, R14, R9, !PT ;  /* 0x000000090e097209 */ /* 0x008fe20007810000 */
[--C-:B------:R-:W-:Y:S01]  /*f820*/  FFMA.FTZ R55, R65, UR45, -R43.reuse ;  /* 0x0000002d41377c23 */ /* 0x100fe2000801082b */
[--C-:B------:R-:W-:Y:S01]  /*f830*/  FFMA.FTZ R27, R27, UR45, -R43.reuse ;  /* 0x0000002d1b1b7c23 */ /* 0x100fe2000801082b */
[----:B------:R-:W2:Y:S01]  /*f840*/  MUFU.TANH R60, R60 ;  /* 0x0000003c003c7308 */ /* 0x000ea20000002400 */
[----:B0-----:R-:W-:Y:S01]  /*f850*/  FMNMX.FTZ R9, R29, R9, !PT ;  /* 0x000000091d097209 */ /* 0x001fe20007810000 */
[--C-:B------:R-:W-:Y:S01]  /*f860*/  FFMA.FTZ R42, R21, UR45, -R43.reuse ;  /* 0x0000002d152a7c23 */ /* 0x100fe2000801082b */
[--C-:B------:R-:W-:Y:S01]  /*f870*/  FFMA.FTZ R75, R26, UR45, -R43.reuse ;  /* 0x0000002d1a4b7c23 */ /* 0x100fe2000801082b */
[--C-:B------:R-:W-:Y:S01]  /*f880*/  FFMA.FTZ R37, R37, UR45, -R43.reuse ;  /* 0x0000002d25257c23 */ /* 0x100fe2000801082b */
[----:B-----5:R-:W-:Y:S01]  /*f890*/  FMNMX.FTZ R9, R68, R9, !PT ;  /* 0x0000000944097209 */ /* 0x020fe20007810000 */
[--C-:B------:R-:W-:Y:S01]  /*f8a0*/  FFMA.FTZ R51, R69, UR45, -R43.reuse ;  /* 0x0000002d45337c23 */ /* 0x100fe2000801082b */
[--C-:B------:R-:W-:Y:S01]  /*f8b0*/  FFMA.FTZ R66, R77, UR45, -R43.reuse ;  /* 0x0000002d4d427c23 */ /* 0x100fe2000801082b */
[----:B------:R-:W0:Y:S01]  /*f8c0*/  MUFU.TANH R57, R57 ;  /* 0x0000003900397308 */ /* 0x000e220000002400 */
[----:B------:R-:W-:Y:S01]  /*f8d0*/  FMNMX.FTZ R9, R31, R9, !PT ;  /* 0x000000091f097209 */ /* 0x000fe20007810000 */
[--C-:B------:R-:W-:Y:S01]  /*f8e0*/  FFMA.FTZ R28, R28, UR45, -R43.reuse ;  /* 0x0000002d1c1c7c23 */ /* 0x100fe2000801082b */
[--C-:B------:R-:W-:Y:S01]  /*f8f0*/  FFMA.FTZ R47, R73, UR45, -R43.reuse ;  /* 0x0000002d492f7c23 */ /* 0x100fe2000801082b */
[--C-:B------:R-:W-:Y:S01]  /*f900*/  FFMA.FTZ R30, R30, UR45, -R43.reuse ;  /* 0x0000002d1e1e7c23 */ /* 0x100fe2000801082b */
[----:B------:R-:W-:Y:S01]  /*f910*/  FMNMX.FTZ R9, R13, R9, !PT ;  /* 0x000000090d097209 */ /* 0x000fe20007810000 */
[--C-:B------:R-:W-:Y:S01]  /*f920*/  FFMA.FTZ R34, R34, UR45, -R43.reuse ;  /* 0x0000002d22227c23 */ /* 0x100fe2000801082b */
[--C-:B------:R-:W-:Y:S01]  /*f930*/  FFMA.FTZ R67, R40, UR45, -R43.reuse ;  /* 0x0000002d28437c23 */ /* 0x100fe2000801082b */
[----:B------:R-:W3:Y:S01]  /*f940*/  MUFU.TANH R56, R56 ;  /* 0x0000003800387308 */ /* 0x000ee20000002400 */
[----:B----4-:R-:W-:Y:S01]  /*f950*/  FMNMX.FTZ R9, R33, R9, !PT ;  /* 0x0000000921097209 */ /* 0x010fe20007810000 */
[--C-:B------:R-:W-:Y:S01]  /*f960*/  FFMA.FTZ R44, R44, UR45, -R43.reuse ;  /* 0x0000002d2c2c7c23 */ /* 0x100fe2000801082b */
[--C-:B------:R-:W-:Y:S01]  /*f970*/  FFMA.FTZ R62, R144, UR45, -R43.reuse ;  /* 0x0000002d903e7c23 */ /* 0x100fe2000801082b */
[--C-:B------:R-:W-:Y:S01]  /*f980*/  FFMA.FTZ R63, R146, UR45, -R43.reuse ;  /* 0x0000002d923f7c23 */ /* 0x100fe2000801082b */
[----:B------:R-:W-:Y:S01]  /*f990*/  FMNMX.FTZ R9, R64, R9, !PT ;  /* 0x0000000940097209 */ /* 0x000fe20007810000 */
[--C-:B------:R-:W-:Y:S01]  /*f9a0*/  FFMA.FTZ R58, R145, UR45, -R43.reuse ;  /* 0x0000002d913a7c23 */ /* 0x100fe2000801082b */
[--C-:B------:R-:W-:Y:S01]  /*f9b0*/  FFMA.FTZ R59, R147, UR45, -R43.reuse ;  /* 0x0000002d933b7c23 */ /* 0x100fe2000801082b */
[----:B------:R-:W4:Y:S01]  /*f9c0*/  MUFU.TANH R53, R53 ;  /* 0x0000003500357308 */ /* 0x000f220000002400 */
[----:B------:R-:W-:Y:S01]  /*f9d0*/  FMNMX.FTZ R9, R35, R9, !PT ;  /* 0x0000000923097209 */ /* 0x000fe20007810000 */
[--C-:B------:R-:W-:Y:S01]  /*f9e0*/  FFMA.FTZ R54, R148, UR45, -R43.reuse ;  /* 0x0000002d94367c23 */ /* 0x100fe2000801082b */
[--C-:B------:R-:W-:Y:S01]  /*f9f0*/  FFMA.FTZ R50, R149, UR45, -R43.reuse ;  /* 0x0000002d95327c23 */ /* 0x100fe2000801082b */
[--C-:B------:R-:W-:Y:S01]  /*fa00*/  FFMA.FTZ R40, R150, UR45, -R43.reuse ;  /* 0x0000002d96287c23 */ /* 0x100fe2000801082b */
[----:B-1----:R-:W-:Y:S01]  /*fa10*/  FMNMX.FTZ R9, R61, R9, !PT ;  /* 0x000000093d097209 */ /* 0x002fe20007810000 */
[--C-:B------:R-:W-:Y:S01]  /*fa20*/  FFMA.FTZ R21, R81, UR45, -R43.reuse ;  /* 0x0000002d51157c23 */ /* 0x100fe2000801082b */
[----:B------:R-:W-:Y:S01]  /*fa30*/  FFMA.FTZ R84, R84, UR45, -R43 ;  /* 0x0000002d54547c23 */ /* 0x000fe2000801082b */
[----:B------:R-:W1:Y:S01]  /*fa40*/  MUFU.TANH R52, R52 ;  /* 0x0000003400347308 */ /* 0x000e620000002400 */
[----:B--2---:R-:W-:-:S04]  /*fa50*/  FMNMX.FTZ R9, R60, R9, !PT ;  /* 0x000000093c097209 */ /* 0x004fc80007810000 */
[----:B0-----:R-:W-:-:S03]  /*fa60*/  FMNMX.FTZ R9, R57, R9, !PT ;  /* 0x0000000939097209 */ /* 0x001fc60007810000 */
[----:B------:R-:W0:Y:S01]  /*fa70*/  MUFU.TANH R48, R48 ;  /* 0x0000003000307308 */ /* 0x000e220000002400 */
[----:B---3--:R-:W-:-:S04]  /*fa80*/  FMNMX.FTZ R9, R56, R9, !PT ;  /* 0x0000000938097209 */ /* 0x008fc80007810000 */
[----:B----4-:R-:W-:-:S03]  /*fa90*/  FMNMX.FTZ R9, R53, R9, !PT ;  /* 0x0000000935097209 */ /* 0x010fc60007810000 */
[----:B------:R-:W2:Y:S01]  /*faa0*/  MUFU.TANH R49, R49 ;  /* 0x0000003100317308 */ /* 0x000ea20000002400 */
[----:B-1----:R-:W-:-:S07]  /*fab0*/  FMNMX.FTZ R9, R52, R9, !PT ;  /* 0x0000000934097209 */ /* 0x002fce0007810000 */
[----:B------:R-:W1:Y:S01]  /*fac0*/  MUFU.TANH R41, R41 ;  /* 0x0000002900297308 */ /* 0x000e620000002400 */
[----:B0-----:R-:W-:-:S07]  /*fad0*/  FMNMX.FTZ R9, R48, R9, !PT ;  /* 0x0000000930097209 */ /* 0x001fce0007810000 */
[----:B------:R-:W0:Y:S01]  /*fae0*/  MUFU.TANH R154, R154 ;  /* 0x0000009a009a7308 */ /* 0x000e220000002400 */
[----:B--2---:R-:W-:-:S07]  /*faf0*/  FMNMX.FTZ R9, R49, R9, !PT ;  /* 0x0000000931097209 */ /* 0x004fce0007810000 */
        /* <DEDUP_REMOVED lines=12> */
[----:B------:R2:W-:Y:S01]  /*fbc0*/  MUFU.EX2 R36, R25 ;  /* 0x0000001900247308 */ /* 0x0005e20000000800 */
[----:B-1----:R-:W-:-:S07]  /*fbd0*/  FMNMX.FTZ R9, R10, R9, !PT ;  /* 0x000000090a097209 */ /* 0x002fce0007810000 */
[----:B------:R-:W-:Y:S01]  /*fbe0*/  MUFU.EX2 R65, R45 ;  /* 0x0000002d00417308 */ /* 0x000fe20000000800 */
[----:B0-----:R-:W-:-:S05]  /*fbf0*/  FMNMX.FTZ R9, R11, R9, !PT ;  /* 0x000000090b097209 */ /* 0x001fca0007810000 */
[----:B------:R-:W0:Y:S02]  /*fc00*/  SHFL.BFLY PT, R38, R9, 0x2, 0x1f ;  /* 0x0c401f0009267f89 */ /* 0x000e2400000e0000 */
[----:B------:R1:W-:Y:S08]  /*fc10*/  MUFU.EX2 R45, R76 ;  /* 0x0000004c002d7308 */ /* 0x0003f00000000800 */
[----:B------:R-:W-:Y:S08]  /*fc20*/  MUFU.EX2 R79, R79 ;  /* 0x0000004f004f7308 */ /* 0x000ff00000000800 */
[----:B------:R-:W-:Y:S01]  /*fc30*/  MUFU.EX2 R26, R42 ;  /* 0x0000002a001a7308 */ /* 0x000fe20000000800 */
[----:B0-----:R-:W-:-:S07]  /*fc40*/  FMNMX.FTZ R9, R9, R38, !PT ;  /* 0x0000002609097209 */ /* 0x001fce0007810000 */
[----:B------:R-:W-:Y:S01]  /*fc50*/  MUFU.EX2 R77, R46 ;  /* 0x0000002e004d7308 */ /* 0x000fe20000000800 */
[----:B------:R-:W0:Y:S07]  /*fc60*/  SHFL.BFLY PT, R38, R9, 0x1, 0x1f ;  /* 0x0c201f0009267f89 */ /* 0x000e2e00000e0000 */
[----:B------:R-:W-:Y:S08]  /*fc70*/  MUFU.EX2 R69, R32 ;  /* 0x0000002000457308 */ /* 0x000ff00000000800 */
[----:B------:R3:W-:Y:S08]  /*fc80*/  MUFU.EX2 R32, R37 ;  /* 0x0000002500207308 */ /* 0x0007f00000000800 */
[----:B------:R-:W-:Y:S01]  /*fc90*/  MUFU.EX2 R75, R75 ;  /* 0x0000004b004b7308 */ /* 0x000fe20000000800 */
[----:B0-----:R-:W-:-:S05]  /*fca0*/  FMNMX.FTZ R9, R9, R38, !PT ;  /* 0x0000002609097209 */ /* 0x001fca0007810000 */
[C---:B------:R-:W-:Y:S01]  /*fcb0*/  FADD.FTZ R38, -R9.reuse, R8 ;  /* 0x0000000809267221 */ /* 0x040fe20000010100 */
[----:B------:R-:W-:Y:S01]  /*fcc0*/  FMUL.FTZ R80, R9, UR45 ;  /* 0x0000002d09507c20 */ /* 0x000fe20008410000 */
[----:B------:R-:W-:Y:S01]  /*fcd0*/  FMUL.FTZ R8, R7, UR45 ;  /* 0x0000002d07087c20 */ /* 0x000fe20008410000 */
[----:B------:R-:W-:Y:S01]  /*fce0*/  MUFU.EX2 R73, R28 ;  /* 0x0000001c00497308 */ /* 0x000fe20000000800 */
[----:B------:R-:W-:Y:S01]  /*fcf0*/  FMUL.FTZ R7, R38, UR45 ;  /* 0x0000002d26077c20 */ /* 0x000fe20008410000 */
[--C-:B------:R-:W-:Y:S01]  /*fd00*/  FFMA.FTZ R78, R78, UR45, -R80.reuse ;  /* 0x0000002d4e4e7c23 */ /* 0x100fe20008010850 */
[--C-:B------:R-:W-:Y:S01]  /*fd10*/  FFMA.FTZ R38, R12, UR45, -R43.reuse ;  /* 0x0000002d0c267c23 */ /* 0x100fe2000801082b */
[--C-:B--2---:R-:W-:Y:S01]  /*fd20*/  FFMA.FTZ R25, R87, UR45, -R80.reuse ;  /* 0x0000002d57197c23 */ /* 0x104fe20008010850 */
[--C-:B-1----:R-:W-:Y:S01]  /*fd30*/  FFMA.FTZ R76, R86, UR45, -R80.reuse ;  /* 0x0000002d564c7c23 */ /* 0x102fe20008010850 */
[--C-:B------:R-:W-:Y:S01]  /*fd40*/  FFMA.FTZ R74, R74, UR45, -R80.reuse ;  /* 0x0000002d4a4a7c23 */ /* 0x100fe20008010850 */
[--C-:B---3--:R-:W-:Y:S01]  /*fd50*/  FFMA.FTZ R37, R70, UR45, -R80.reuse ;  /* 0x0000002d46257c23 */ /* 0x108fe20008010850 */
        /* <DEDUP_REMOVED lines=25> */
[--C-:B------:R-:W-:Y:S01]  /*fef0*/  FFMA.FTZ R14, R82, UR45, -R80.reuse ;  /* 0x0000002d520e7c23 */ /* 0x100fe20008010850 */
[--C-:B------:R-:W-:Y:S01]  /*ff00*/  FFMA.FTZ R15, R15, UR45, -R80.reuse ;  /* 0x0000002d0f0f7c23 */ /* 0x100fe20008010850 */
[--C-:B------:R-:W-:Y:S01]  /*ff10*/  FFMA.FTZ R10, R10, UR45, -R80.reuse ;  /* 0x0000002d0a0a7c23 */ /* 0x100fe20008010850 */
[----:B------:R-:W-:-:S04]  /*ff20*/  FFMA.FTZ R11, R11, UR45, -R80 ;  /* 0x0000002d0b0b7c23 */ /* 0x000fc80008010850 */
[----:B------:R-:W2:Y:S01]  /*ff30*/  MUFU.EX2 R25, R25 ;  /* 0x0000001900197308 */ /* 0x000ea20000000800 */
[----:B0-----:R-:W-:-:S04]  /*ff40*/  FFMA.FTZ R3, R8, R3, R24 ;  /* 0x0000000308037223 */ /* 0x001fc80000010018 */
[----:B------:R-:W-:-:S03]  /*ff50*/  FADD.FTZ R3, R79, R3 ;  /* 0x000000034f037221 */ /* 0x000fc60000010000 */
[----:B------:R0:W3:Y:S01]  /*ff60*/  MUFU.EX2 R38, R27 ;  /* 0x0000001b00267308 */ /* 0x0000e20000000800 */
[----:B-1----:R-:W-:Y:S01]  /*ff70*/  FFMA.FTZ R4, R7, R4, R78 ;  /* 0x0000000407047223 */ /* 0x002fe2000001004e */
[----:B------:R-:W-:-:S04]  /*ff80*/  FADD.FTZ R3, R26, R3 ;  /* 0x000000031a037221 */ /* 0x000fc80000010000 */
[----:B------:R-:W-:Y:S02]  /*ff90*/  FADD.FTZ R3, R77, R3 ;  /* 0x000000034d037221 */ /* 0x000fe40000010000 */
[----:B------:R-:W1:Y:S01]  /*ffa0*/  MUFU.EX2 R76, R76 ;  /* 0x0000004c004c7308 */ /* 0x000e620000000800 */
[----:B0-----:R-:W-:Y:S01]  /*ffb0*/  FFMA.FTZ R27, R83, UR45, -R80 ;  /* 0x0000002d531b7c23 */ /* 0x001fe20008010850 */
[----:B--2---:R-:W-:Y:S01]  /*ffc0*/  FADD.FTZ R4, R25, R4 ;  /* 0x0000000419047221 */ /* 0x004fe20000010000 */
[----:B------:R-:W-:-:S04]  /*ffd0*/  FADD.FTZ R3, R36, R3 ;  /* 0x0000000324037221 */ /* 0x000fc80000010000 */
[----:B------:R-:W-:Y:S01]  /*ffe0*/  FADD.FTZ R3, R75, R3 ;  /* 0x000000034b037221 */ /* 0x000fe20000010000 */
[----:B------:R-:W0:Y:S03]  /*fff0*/  MUFU.EX2 R27, R27 ;  /* 0x0000001b001b7308 */ /* 0x000e260000000800 */
[----:B---3--:R-:W-:-:S04]  /*10000*/  FADD.FTZ R3, R38, R3 ;  /* 0x0000000326037221 */ /* 0x008fc80000010000 */
[----:B------:R-:W-:Y:S01]  /*10010*/  FADD.FTZ R3, R73, R3 ;  /* 0x0000000349037221 */ /* 0x000fe20000010000 */
        /* <DEDUP_REMOVED lines=20> */
[----:B------:R1:W-:Y:S01]  /*10160*/  MUFU.EX2 R42, R66 ;  /* 0x00000042002a7308 */ /* 0x0003e20000000800 */
[----:B0-----:R-:W-:-:S04]  /*10170*/  FADD.FTZ R3, R30, R3 ;  /* 0x000000031e037221 */ /* 0x001fc80000010000 */
[----:B------:R-:W-:-:S03]  /*10180*/  FADD.FTZ R3, R69, R3 ;  /* 0x0000000345037221 */ /* 0x000fc60000010000 */
[----:B------:R-:W0:Y:S01]  /*10190*/  MUFU.EX2 R31, R31 ;  /* 0x0000001f001f7308 */ /* 0x000e220000000800 */
[----:B-1----:R-:W-:Y:S01]  /*101a0*/  FFMA.FTZ R66, R13, UR45, -R80 ;  /* 0x0000002d0d427c23 */ /* 0x002fe20008010850 */
[----:B--2---:R-:W-:Y:S01]  /*101b0*/  FADD.FTZ R4, R68, R4 ;  /* 0x0000000444047221 */ /* 0x004fe20000010000 */
[----:B------:R-:W-:-:S05]  /*101c0*/  FADD.FTZ R3, R32, R3 ;  /* 0x0000000320037221 */ /* 0x000fca0000010000 */
[----:B------:R-:W1:Y:S08]  /*101d0*/  MUFU.EX2 R66, R66 ;  /* 0x0000004200427308 */ /* 0x000e700000000800 */
[----:B------:R-:W2:Y:S01]  /*101e0*/  MUFU.EX2 R67, R67 ;  /* 0x0000004300437308 */ /* 0x000ea20000000800 */
[----:B0-----:R-:W-:-:S07]  /*101f0*/  FADD.FTZ R4, R31, R4 ;  /* 0x000000041f047221 */ /* 0x001fce0000010000 */
[----:B------:R-:W0:Y:S01]  /*10200*/  MUFU.EX2 R33, R33 ;  /* 0x0000002100217308 */ /* 0x000e220000000800 */
[----:B-1----:R-:W-:-:S07]  /*10210*/  FADD.FTZ R4, R66, R4 ;  /* 0x0000000442047221 */ /* 0x002fce0000010000 */
[----:B------:R1:W3:Y:S01]  /*10220*/  MUFU.EX2 R34, R44 ;  /* 0x0000002c00227308 */ /* 0x0002e20000000800 */
[----:B--2---:R-:W-:-:S07]  /*10230*/  FADD.FTZ R3, R67, R3 ;  /* 0x0000000343037221 */ /* 0x004fce0000010000 */
[----:B------:R-:W2:Y:S01]  /*10240*/  MUFU.EX2 R64, R64 ;  /* 0x0000004000407308 */ /* 0x000ea20000000800 */
[----:B0-----:R-:W-:Y:S01]  /*10250*/  FADD.FTZ R4, R33, R4 ;  /* 0x0000000421047221 */ /* 0x001fe20000010000 */
[----:B-1----:R-:W-:-:S06]  /*10260*/  FFMA.FTZ R44, R152, UR45, -R80 ;  /* 0x0000002d982c7c23 */ /* 0x002fcc0008010850 */
[----:B------:R-:W0:Y:S01]  /*10270*/  MUFU.EX2 R35, R35 ;  /* 0x0000002300237308 */ /* 0x000e220000000800 */
[----:B---3--:R-:W-:-:S04]  /*10280*/  FADD.FTZ R3, R34, R3 ;  /* 0x0000000322037221 */ /* 0x008fc80000010000 */
[----:B------:R-:W-:-:S03]  /*10290*/  FADD.FTZ R3, R65, R3 ;  /* 0x0000000341037221 */ /* 0x000fc60000010000 */
        /* <DEDUP_REMOVED lines=41> */
[----:B-1----:R-:W-:-:S04]  /*10530*/  FADD.FTZ R3, R47, R3 ;  /* 0x000000032f037221 */ /* 0x002fc80000010000 */
[----:B------:R-:W-:-:S03]  /*10540*/  FADD.FTZ R3, R45, R3 ;  /* 0x000000032d037221 */ /* 0x000fc60000010000 */
[----:B------:R-:W1:Y:S01]  /*10550*/  MUFU.EX2 R44, R44 ;  /* 0x0000002c002c7308 */ /* 0x000e620000000800 */
[----:B--2---:R-:W-:Y:S01]  /*10560*/  FADD.FTZ R4, R46, R4 ;  /* 0x000000042e047221 */ /* 0x004fe20000010000 */
[----:B------:R-:W-:-:S06]  /*10570*/  FADD.FTZ R3, R42, R3 ;  /* 0x000000032a037221 */ /* 0x000fcc0000010000 */
        /* <DEDUP_REMOVED lines=15> */
[----:B-1----:R-:W-:Y:S01]  /*10670*/  FADD.FTZ R4, R10, R4 ;  /* 0x000000040a047221 */ /* 0x002fe20000010000 */
[----:B--2---:R-:W-:-:S03]  /*10680*/  FADD.FTZ R3, R12, R3 ;  /* 0x000000030c037221 */ /* 0x004fc60000010000 */
[----:B0-----:R-:W-:Y:S01]  /*10690*/  FADD.FTZ R4, R11, R4 ;  /* 0x000000040b047221 */ /* 0x001fe20000010000 */
[----:B------:R-:W-:Y:S06]  /*106a0*/  @!P0 BRA `(.L_x_516) ;  /* 0x0000000000048947 */ /* 0x000fec0003800000 */
[----:B------:R-:W-:Y:S01]  /*106b0*/  BPT.TRAP 0x1 ;  /* 0x000000040000795c */ /* 0x000fe20000300000 */
.L_x_516:
[----:B------:R-:W2:Y:S04]  /*106c0*/  LDL R84, [R1+0x60] ;  /* 0x0000600001547983 */ /* 0x000ea80000100800 */
[----:B------:R-:W3:Y:S04]  /*106d0*/  LDL R85, [R1+0x80] ;  /* 0x0000800001557983 */ /* 0x000ee80000100800 */
[----:B------:R-:W4:Y:S04]  /*106e0*/  LDL R82, [R1+0x68] ;  /* 0x0000680001527983 */ /* 0x000f280000100800 */
[----:B------:R-:W5:Y:S04]  /*106f0*/  LDL R81, [R1+0x64] ;  /* 0x0000640001517983 */ /* 0x000f680000100800 */
[----:B------:R-:W5:Y:S01]  /*10700*/  LDL R83, [R1+0x84] ;  /* 0x0000840001537983 */ /* 0x000f620000100800 */
[----:B------:R-:W-:-:S02]  /*10710*/  IMAD R5, R5, 0x8, R2 ;  /* 0x0000000805057824 */ /* 0x000fc400078e0202 */
[----:B------:R-:W-:Y:S02]  /*10720*/  IMAD.U32 R80, RZ, RZ, UR38 ;  /* 0x00000026ff507e24 */ /* 0x000fe4000f8e00ff */
[----:B------:R-:W-:Y:S01]  /*10730*/  VIADD R5, R5, 0x2d860 ;  /* 0x0002d86005057836 */ /* 0x000fe20000000000 */
[----:B------:R-:W-:Y:S02]  /*10740*/  F2FP.BF16.F32.PACK_AB R24, R79, R24 ;  /* 0x000000184f18723e */ /* 0x000fe400000010ff */
[----:B------:R-:W-:Y:S02]  /*10750*/  F2FP.BF16.F32.PACK_AB R25, R25, R78 ;  /* 0x0000004e1919723e */ /* 0x000fe400000010ff */
[----:B------:R-:W-:Y:S02]  /*10760*/  PRMT R5, R80, 0x654, R5 ;  /* 0x0000065450057816 */ /* 0x000fe40000000005 */
[----:B------:R-:W-:Y:S02]  /*10770*/  F2FP.BF16.F32.PACK_AB R26, R77, R26 ;  /* 0x0000001a4d1a723e */ /* 0x000fe400000010ff */
[----:B------:R-:W-:Y:S01]  /*10780*/  F2FP.BF16.F32.PACK_AB R27, R27, R76 ;  /* 0x0000004c1b1b723e */ /* 0x000fe200000010ff */
[----:B------:R0:W-:Y:S01]  /*10790*/  SYNCS.ARRIVE.TRANS64.RED.A1T0 RZ, [R5+URZ], RZ ;  /* 0x000000ff05ff79a7 */ /* 0x0001e2000810043f */
[----:B------:R-:W-:-:S02]  /*107a0*/  F2FP.BF16.F32.PACK_AB R36, R75, R36 ;  /* 0x000000244b24723e */ /* 0x000fc400000010ff */
[----:B------:R-:W-:Y:S02]  /*107b0*/  F2FP.BF16.F32.PACK_AB R37, R37, R74 ;  /* 0x0000004a2525723e */ /* 0x000fe400000010ff */
[----:B------:R-:W-:Y:S02]  /*107c0*/  F2FP.BF16.F32.PACK_AB R38, R73, R38 ;  /* 0x000000264926723e */ /* 0x000fe400000010ff */
[----:B------:R-:W-:Y:S02]  /*107d0*/  F2FP.BF16.F32.PACK_AB R39, R39, R72 ;  /* 0x000000482727723e */ /* 0x000fe400000010ff */
[----:B------:R-:W-:Y:S02]  /*107e0*/  F2FP.BF16.F32.PACK_AB R28, R71, R28 ;  /* 0x0000001c471c723e */ /* 0x000fe400000010ff */
[----:B------:R-:W-:Y:S02]  /*107f0*/  F2FP.BF16.F32.PACK_AB R29, R29, R70 ;  /* 0x000000461d1d723e */ /* 0x000fe400000010ff */
        /* <DEDUP_REMOVED lines=10> */
[----:B------:R-:W-:Y:S01]  /*108a0*/  ISETP.GT.AND P1, PT, R0, RZ, PT ;  /* 0x000000ff0000720c */ /* 0x000fe20003f24270 */
        /* <DEDUP_REMOVED lines=48> */
[----:B------:R-:W-:-:S02]  /*10bb0*/  VIADD R0, R0, 0xffffffff ;  /* 0xffffffff00007836 */ /* 0x000fc40000000000 */
[----:B------:R-:W-:Y:S02]  /*10bc0*/  IMAD.MOV.U32 R8, RZ, RZ, R9 ;  /* 0x000000ffff087224 */ /* 0x000fe400078e0009 */
[----:B------:R-:W-:Y:S02]  /*10bd0*/  IMAD.MOV.U32 R7, RZ, RZ, R6 ;  /* 0x000000ffff077224 */ /* 0x000fe400078e0006 */
[----:B0-----:R-:W-:Y:S01]  /*10be0*/  IMAD.MOV.U32 R5, RZ, RZ, R141 ;  /* 0x000000ffff057224 */ /* 0x001fe200078e008d */
[----:B--2---:R0:W-:Y:S04]  /*10bf0*/  STSM.16.M88.4 [R84+0x21800], R24 ;  /* 0x0218001854007844 */ /* 0x0041e80000000200 */
[----:B---3--:R1:W-:Y:S04]  /*10c00*/  STSM.16.M88.4 [R85], R36 ;  /* 0x0000002455007844 */ /* 0x0083e80000000200 */
[----:B----4-:R2:W-:Y:S04]  /*10c10*/  STSM.16.M88.4 [R82], R28 ;  /* 0x0000001c52007844 */ /* 0x0105e80000000200 */
[----:B-----5:R3:W-:Y:S01]  /*10c20*/  STSM.16.M88.4 [R81], R32 ;  /* 0x0000002051007844 */ /* 0x0207e20000000200 */
[----:B0-----:R-:W-:-:S02]  /*10c30*/  F2FP.BF16.F32.PACK_AB R24, R63, R62 ;  /* 0x0000003e3f18723e */ /* 0x001fc400000010ff */
[----:B------:R-:W-:Y:S02]  /*10c40*/  F2FP.BF16.F32.PACK_AB R25, R60, R61 ;  /* 0x0000003d3c19723e */ /* 0x000fe400000010ff */
[----:B------:R-:W-:Y:S02]  /*10c50*/  F2FP.BF16.F32.PACK_AB R26, R59, R58 ;  /* 0x0000003a3b1a723e */ /* 0x000fe400000010ff */
[----:B------:R-:W-:Y:S02]  /*10c60*/  F2FP.BF16.F32.PACK_AB R27, R56, R57 ;  /* 0x00000039381b723e */ /* 0x000fe400000010ff */
[----:B-1----:R-:W-:Y:S02]  /*10c70*/  F2FP.BF16.F32.PACK_AB R36, R55, R54 ;  /* 0x000000363724723e */ /* 0x002fe400000010ff */
[----:B------:R-:W-:Y:S02]  /*10c80*/  F2FP.BF16.F32.PACK_AB R37, R52, R53 ;  /* 0x000000353425723e */ /* 0x000fe400000010ff */
[----:B------:R-:W-:-:S02]  /*10c90*/  F2FP.BF16.F32.PACK_AB R38, R51, R50 ;  /* 0x000000323326723e */ /* 0x000fc400000010ff */
[----:B------:R-:W-:Y:S02]  /*10ca0*/  F2FP.BF16.F32.PACK_AB R39, R49, R48 ;  /* 0x000000303127723e */ /* 0x000fe400000010ff */
[----:B--2---:R-:W-:Y:S02]  /*10cb0*/  F2FP.BF16.F32.PACK_AB R28, R21, R20 ;  /* 0x00000014151c723e */ /* 0x004fe400000010ff */
[----:B------:R-:W-:Y:S02]  /*10cc0*/  F2FP.BF16.F32.PACK_AB R29, R15, R14 ;  /* 0x0000000e0f1d723e */ /* 0x000fe400000010ff */
[----:B------:R-:W-:Y:S02]  /*10cd0*/  F2FP.BF16.F32.PACK_AB R30, R12, R13 ;  /* 0x0000000d0c1e723e */ /* 0x000fe400000010ff */
[----:B------:R-:W-:Y:S01]  /*10ce0*/  F2FP.BF16.F32.PACK_AB R31, R11, R10 ;  /* 0x0000000a0b1f723e */ /* 0x000fe200000010ff */
[----:B------:R3:W-:Y:S04]  /*10cf0*/  STSM.16.M88.4 [R84+0x27800], R24 ;  /* 0x0278001854007844 */ /* 0x0007e80000000200 */
[----:B------:R3:W-:Y:S04]  /*10d00*/  STSM.16.M88.4 [R83], R36 ;  /* 0x0000002453007844 */ /* 0x0007e80000000200 */
[----:B------:R3:W-:Y:S04]  /*10d10*/  STSM.16.M88.4 [R82+0x6000], R40 ;  /* 0x0060002852007844 */ /* 0x0007e80000000200 */
[----:B------:R3:W-:Y:S01]  /*10d20*/  STSM.16.M88.4 [R81+0x6000], R28 ;  /* 0x0060001c51007844 */ /* 0x0007e20000000200 */
[----:B------:R-:W-:Y:S01]  /*10d30*/  @!PT LDS RZ, [RZ] ;  /* 0x00000000fffff984 */ /* 0x000fe20000000800 */
[----:B------:R-:W-:Y:S01]  /*10d40*/  @!PT LDS RZ, [RZ] ;  /* 0x00000000fffff984 */ /* 0x000fe20000000800 */
[----:B------:R-:W-:Y:S01]  /*10d50*/  @!PT LDS RZ, [RZ] ;  /* 0x00000000fffff984 */ /* 0x000fe20000000800 */
[----:B------:R-:W-:Y:S01]  /*10d60*/  @!PT LDS RZ, [RZ] ;  /* 0x00000000fffff984 */ /* 0x000fe20000000800 */
[----:B------:R0:W-:Y:S06]  /*10d70*/  MEMBAR.ALL.CTA ;  /* 0x0000000000007992 */ /* 0x0001ec0000008000 */
[----:B0-----:R-:W0:Y:S01]  /*10d80*/  FENCE.VIEW.ASYNC.S ;  /* 0x00000000000073c6 */ /* 0x001e220000000000 */
[----:B------:R-:W-:Y:S01]  /*10d90*/  IMAD.MOV.U32 R10, RZ, RZ, R157 ;  /* 0x000000ffff0a7224 */ /* 0x000fe200078e009d */
[----:B0-----:R-:W-:Y:S01]  /*10da0*/  NOP ;  /* 0x0000000000007918 */ /* 0x001fe20000000000 */
[----:B------:R-:W-:Y:S05]  /*10db0*/  @P1 BRA `(.L_x_517) ;  /* 0xffffffd000b01947 */ /* 0x000fea000383ffff */
.L_x_505:
[----:B------:R-:W-:Y:S05]  /*10dc0*/  WARPSYNC.ALL ;  /* 0x0000000000007948 */ /* 0x000fea0003800000 */
[----:B------:R-:W-:Y:S06]  /*10dd0*/  BAR.ARV 0x8, 0x200 ;  /* 0x0208000000007b1d */ /* 0x000fec0000002000 */
[----:B------:R-:W-:Y:S05]  /*10de0*/  @!P0 BRA `(.L_x_518) ;  /* 0x0000000000048947 */ /* 0x000fea0003800000 */
[----:B------:R-:W-:Y:S01]  /*10df0*/  BPT.TRAP 0x1 ;  /* 0x000000040000795c */ /* 0x000fe20000300000 */
.L_x_518:
[----:B------:R-:W-:Y:S01]  /*10e00*/  IMAD R5, R141, 0x8, R2 ;  /* 0x000000088d057824 */ /* 0x000fe200078e0202 */
[----:B------:R-:W-:-:S04]  /*10e10*/  SHF.L.U32 R0, R157, 0x1f, RZ ;  /* 0x0000001f9d007819 */ /* 0x000fc800000006ff */
[----:B------:R0:W1:Y:S01]  /*10e20*/  SYNCS.PHASECHK.TRANS64.TRYWAIT P1, [R5+URZ+0x2d850], R0 ;  /* 0x02d85000050075a7 */ /* 0x000062000802017f */
[----:B------:R-:W-:Y:S05]  /*10e30*/  @!P0 BRA `(.L_x_519) ;  /* 0x0000000000048947 */ /* 0x000fea0003800000 */
[----:B------:R-:W-:Y:S01]  /*10e40*/  BPT.TRAP 0x1 ;  /* 0x000000040000795c */ /* 0x000fe20000300000 */
.L_x_519:
[----:B------:R-:W2:Y:S01]  /*10e50*/  LDL.LU R7, [R1+0x74] ;  /* 0x0000740001077983 */ /* 0x000ea20000300800 */
[----:B------:R-:W-:Y:S02]  /*10e60*/  VIADD R2, R2, 0x400 ;  /* 0x0000040002027836 */ /* 0x000fe40000000000 */
[----:B------:R-:W-:-:S03]  /*10e70*/  IMAD.MOV.U32 R11, RZ, RZ, 0x40000040 ;  /* 0x40000040ff0b7424 */ /* 0x000fc600078e00ff */
[----:B------:R-:W-:-:S04]  /*10e80*/  SHF.R.U32.HI R2, RZ, 0x4, R2 ;  /* 0x00000004ff027819 */ /* 0x000fc80000011602 */
[----:B------:R-:W-:-:S04]  /*10e90*/  LOP3.LUT R2, R2, 0x3fff, RZ, 0xc0, !PT ;  /* 0x00003fff02027812 */ /* 0x000fc800078ec0ff */
[----:B------:R-:W-:Y:S02]  /*10ea0*/  LOP3.LUT R2, R2, 0x2000000, RZ, 0xfc, !PT ;  /* 0x0200000002027812 */ /* 0x000fe400078efcff */
[----:B--2---:R-:W-:Y:S01]  /*10eb0*/  LOP3.LUT R10, R7, 0x10000, RZ, 0xfc, !PT ;  /* 0x00010000070a7812 */ /* 0x004fe200078efcff */
[----:B-1----:R-:W-:Y:S06]  /*10ec0*/  @P1 BRA `(.L_x_520) ;  /* 0x0000000000081947 */ /* 0x002fec0003800000 */
[----:B------:R-:W1:Y:S02]  /*10ed0*/  SYNCS.PHASECHK.TRANS64.TRYWAIT P1, [R5+URZ+0x2d850], R0 ;  /* 0x02d85000050075a7 */ /* 0x000e64000802017f */
[----:B-1----:R-:W-:Y:S05]  /*10ee0*/  @!P1 BRA `(.L_x_521) ;  /* 0x0000009c002c9947 */ /* 0x002fea0003800000 */
.L_x_520:
[----:B------:R-:W-:Y:S01]  /*10ef0*/  IMAD R12, R141, 0x600, R2 ;  /* 0x000006008d0c7824 */ /* 0x000fe200078e0202 */
[----:B------:R-:W-:Y:S05]  /*10f00*/  WARPSYNC.ALL ;  /* 0x0000000000007948 */ /* 0x000fea0003800000 */
[----:B------:R-:W-:Y:S01]  /*10f10*/  IMAD.MOV.U32 R13, RZ, RZ, -0x7fffffe0 ;  /* 0x80000020ff0d7424 */ /* 0x000fe200078e00ff */
[----:B------:R-:W-:Y:S01]  /*10f20*/  R2UR UR4, R10 ;  /* 0x000000000a0472ca */ /* 0x000fe200000e0000 */
[----:B------:R-:W-:Y:S01]  /*10f30*/  WARPGROUP.ARRIVE ;  /* 0x00000000000079c5 */ /* 0x000fe20000000000 */
[----:B------:R-:W-:Y:S01]  /*10f40*/  R2UR UR5, R11 ;  /* 0x000000000b0572ca */ /* 0x000fe200000e0000 */
[C---:B------:R-:W-:Y:S01]  /*10f50*/  VIADD R20, R12.reuse, 0x40 ;  /* 0x000000400c147836 */ /* 0x040fe20000000000 */
[----:B------:R-:W-:Y:S01]  /*10f60*/  R2UR UR6, R12 ;  /* 0x000000000c0672ca */ /* 0x000fe200000e0000 */
[----:B------:R-:W-:Y:S01]  /*10f70*/  IMAD.MOV.U32 R15, RZ, RZ, 0x40000040 ;  /* 0x40000040ff0f7424 */ /* 0x000fe200078e00ff */
[----:B------:R-:W-:Y:S01]  /*10f80*/  R2UR UR7, R13 ;  /* 0x000000000d0772ca */ /* 0x000fe200000e0000 */
[----:B------:R-:W-:Y:S01]  /*10f90*/  IMAD.MOV.U32 R21, RZ, RZ, -0x7fffffe0 ;  /* 0x80000020ff157424 */ /* 0x000fe200078e00ff */
[----:B------:R-:W-:Y:S01]  /*10fa0*/  IADD3 R14, R10, 0x2, RZ ;  /* 0x000000020a0e7810 */ /* 0x000fe20007ffe0ff */
[----:B------:R-:W-:Y:S01]  /*10fb0*/  IMAD.MOV.U32 R13, RZ, RZ, -0x7fffffe0 ;  /* 0x80000020ff0d7424 */ /* 0x000fe200078e00ff */
[----:B------:R-:W-:Y:S01]  /*10fc0*/  MOV R11, 0x40000040 ;  /* 0x40000040000b7802 */ /* 0x000fe20000000f00 */
[----:B01----:R-:W0:Y:S01]  /*10fd0*/  SHFL.BFLY PT, R0, R3, 0x2, 0x1f ;  /* 0x0c401f0003007f89 */ /* 0x003e2200000e0000 */
[----:B---3--:R-:W-:-:S02]  /*10fe0*/  IMAD.MOV.U32 R41, RZ, RZ, RZ ;  /* 0x000000ffff297224 */ /* 0x008fc400078e00ff */
[----:B------:R-:W-:Y:S01]  /*10ff0*/  IMAD.MOV.U32 R2, RZ, RZ, RZ ;  /* 0x000000ffff027224 */ /* 0x000fe200078e00ff */
[----:B------:R-:W1:Y:S04]  /*11000*/  SHFL.BFLY PT, R7, R4, 0x2, 0x1f ;  /* 0x0c401f0004077f89 */ /* 0x000e6800000e0000 */
[----:B------:R-:W-:Y:S01]  /*11010*/  HGMMA.64x96x16.F32.BF16 R88, gdesc[UR4].tnspB, R88, gsb0 ;  /* 0x41600000045879f0 */ /* 0x000fe20008001858 */
[----:B------:R-:W-:Y:S01]  /*11020*/  R2UR UR4, R14 ;  /* 0x000000000e0472ca */ /* 0x000fe200000e0000 */
[----:B------:R-:W-:Y:S01]  /*11030*/  VIADD R14, R10, 0x4 ;  /* 0x000000040a0e7836 */ /* 0x000fe20000000000 */
[----:B------:R-:W-:Y:S01]  /*11040*/  R2UR UR5, R15 ;  /* 0x000000000f0572ca */ /* 0x000fe200000e0000 */
[----:B------:R-:W-:Y:S01]  /*11050*/  IMAD.MOV.U32 R15, RZ, RZ, 0x40000040 ;  /* 0x40000040ff0f7424 */ /* 0x000fe200078e00ff */
[----:B------:R-:W-:Y:S01]  /*11060*/  R2UR UR6, R20 ;  /* 0x00000000140672ca */ /* 0x000fe200000e0000 */
[----:B------:R-:W-:Y:S01]  /*11070*/  VIADD R20, R12, 0x80 ;  /* 0x000000800c147836 */ /* 0x000fe20000000000 */
[----:B------:R-:W-:Y:S01]  /*11080*/  R2UR UR7, R21 ;  /* 0x00000000150772ca */ /* 0x000fe200000e0000 */
[----:B------:R-:W-:-:S02]  /*11090*/  IMAD.MOV.U32 R21, RZ, RZ, -0x7fffffe0 ;  /* 0x80000020ff157424 */ /* 0x000fc400078e00ff */
[----:B0-----:R-:W-:Y:S01]  /*110a0*/  FADD.FTZ R0, R0, R3 ;  /* 0x0000000300007221 */ /* 0x001fe20000010000 */
[----:B------:R-:W-:Y:S02]  /*110b0*/  IMAD.MOV.U32 R3, RZ, RZ, -0x800000 ;  /* 0xff800000ff037424 */ /* 0x000fe400078e00ff */
[----:B-1----:R-:W-:Y:S02]  /*110c0*/  FADD.FTZ R8, R7, R4 ;  /* 0x0000000407087221 */ /* 0x002fe40000010000 */
[----:B------:R-:W0:Y:S01]  /*110d0*/  SHFL.BFLY PT, R7, R0, 0x1, 0x1f ;  /* 0x0c201f0000077f89 */ /* 0x000e2200000e0000 */
[----:B------:R-:W-:Y:S02]  /*110e0*/  WARPGROUP.DEPBAR.LE gsb0, 0x0 ;  /* 0x00008000000079c5 */ /* 0x000fe40000010000 */
[----:B------:R-:W-:-:S06]  /*110f0*/  WARPGROUP.ARRIVE ;  /* 0x00000000000079c5 */ /* 0x000fcc0000000000 */
        /* <DEDUP_REMOVED lines=8> */
[----:B------:R-:W-:Y:S01]  /*11180*/  IMAD.MOV.U32 R21, RZ, RZ, -0x7fffffe0 ;  /* 0x80000020ff157424 */ /* 0x000fe200078e00ff */
[----:B------:R-:W-:Y:S02]  /*11190*/  WARPGROUP.DEPBAR.LE gsb0, 0x0 ;  /* 0x00008000000079c5 */ /* 0x000fe40000010000 */
[----:B------:R-:W-:-:S09]  /*111a0*/  WARPGROUP.ARRIVE ;  /* 0x00000000000079c5 */ /* 0x000fd20000000000 */
        /* <DEDUP_REMOVED lines=30> */
[----:B------:R-:W-:Y:S02]  /*11390*/  IMAD.MOV.U32 R21, RZ, RZ, -0x7fffffe0 ;  /* 0x80000020ff157424 */ /* 0x000fe400078e00ff */
[----:B------:R-:W-:-:S02]  /*113a0*/  VIADD R10, R10, 0x606 ;  /* 0x000006060a0a7836 */ /* 0x000fc40000000000 */
[----:B------:R-:W-:Y:S01]  /*113b0*/  VIADD R12, R12, 0x1c0 ;  /* 0x000001c00c0c7836 */ /* 0x000fe20000000000 */
[----:B------:R-:W-:Y:S02]  /*113c0*/  WARPGROUP.DEPBAR.LE gsb0, 0x0 ;  /* 0x00008000000079c5 */ /* 0x000fe40000010000 */
[----:B------:R-:W-:-:S06]  /*113d0*/  WARPGROUP.ARRIVE ;  /* 0x00000000000079c5 */ /* 0x000fcc0000000000 */
[----:B------:R-:W-:Y:S01]  /*113e0*/  HGMMA.64x96x16.F32.BF16 R88, gdesc[UR4].tnspB, R88, gsb0 ;  /* 0x41600000045879f0 */ /* 0x000fe20008001858 */
[----:B------:R-:W-:Y:S02]  /*113f0*/  R2UR UR4, R14 ;  /* 0x000000000e0472ca */ /* 0x000fe400000e0000 */
[----:B------:R-:W-:Y:S02]  /*11400*/  R2UR UR5, R15 ;  /* 0x000000000f0572ca */ /* 0x000fe400000e0000 */
[----:B------:R-:W-:Y:S02]  /*11410*/  R2UR UR6, R20 ;  /* 0x00000000140672ca */ /* 0x000fe400000e0000 */
[----:B------:R-:W-:Y:S01]  /*11420*/  R2UR UR7, R21 ;  /* 0x00000000150772ca */ /* 0x000fe200000e0000 */
[----:B------:R-:W-:Y:S02]  /*11430*/  WARPGROUP.DEPBAR.LE gsb0, 0x0 ;  /* 0x00008000000079c5 */ /* 0x000fe40000010000 */
[----:B------:R-:W-:-:S10]  /*11440*/  WARPGROUP.ARRIVE ;  /* 0x00000000000079c5 */ /* 0x000fd40000000000 */
[----:B------:R-:W-:Y:S01]  /*11450*/  HGMMA.64x96x16.F32.BF16 R88, gdesc[UR4].tnspB, R88, gsb0 ;  /* 0x41600000045879f0 */ /* 0x000fe20008001858 */
[----:B------:R-:W-:Y:S02]  /*11460*/  R2UR UR4, R10 ;  /* 0x000000000a0472ca */ /* 0x000fe400000e0000 */
[----:B------:R-:W-:Y:S02]  /*11470*/  R2UR UR5, R11 ;  /* 0x000000000b0572ca */ /* 0x000fe400000e0000 */
[----:B------:R-:W-:Y:S01]  /*11480*/  R2UR UR6, R12 ;  /* 0x000000000c0672ca */ /* 0x000fe200000e0000 */
[----:B------:R-:W1:Y:S01]  /*11490*/  SHFL.BFLY PT, R11, R8, 0x1, 0x1f ;  /* 0x0c201f00080b7f89 */ /* 0x000e6200000e0000 */
[----:B------:R-:W-:Y:S01]  /*114a0*/  R2UR UR7, R13 ;  /* 0x000000000d0772ca */ /* 0x000fe200000e0000 */
[----:B0-----:R-:W-:Y:S01]  /*114b0*/  FADD.FTZ R12, R0, R7 ;  /* 0x00000007000c7221 */ /* 0x001fe20000010000 */
[----:B------:R-:W-:Y:S02]  /*114c0*/  IMAD.U32 R7, RZ, RZ, UR45 ;  /* 0x0000002dff077e24 */ /* 0x000fe4000f8e00ff */
[----:B------:R-:W-:-:S02]  /*114d0*/  IMAD.U32 R13, RZ, RZ, UR45 ;  /* 0x0000002dff0d7e24 */ /* 0x000fc4000f8e00ff */
[----:B------:R-:W-:Y:S01]  /*114e0*/  FSETP.NE.FTZ.AND P1, PT, R12, RZ, PT ;  /* 0x000000ff0c00720b */ /* 0x000fe20003f35000 */
[----:B------:R-:W-:-:S12]  /*114f0*/  IMAD.MOV.U32 R0, RZ, RZ, -0x800000 ;  /* 0xff800000ff007424 */ /* 0x000fd800078e00ff */
[----:B------:R-:W0:Y:S01]  /*11500*/  @P1 MUFU.LG2 R10, R12 ;  /* 0x0000000c000a1308 */ /* 0x000e220000000c00 */
[----:B------:R-:W-:Y:S01]  /*11510*/  @P1 FMUL.FTZ R7, R7, 0.69314718246459960938 ;  /* 0x3f31721807071820 */ /* 0x000fe20000410000 */
[----:B-1----:R-:W-:-:S06]  /*11520*/  FADD.FTZ R11, R8, R11 ;  /* 0x0000000b080b7221 */ /* 0x002fcc0000010000 */
[----:B------:R-:W-:Y:S01]  /*11530*/  @P1 MUFU.RCP R41, R12 ;  /* 0x0000000c00291308 */ /* 0x000fe20000001000 */
[----:B------:R-:W-:Y:S01]  /*11540*/  FSETP.NE.FTZ.AND P2, PT, R11, RZ, PT ;  /* 0x000000ff0b00720b */ /* 0x000fe20003f55000 */
[----:B0-----:R-:W-:-:S04]  /*11550*/  @P1 FMUL.FTZ R10, R10, 0.69314718246459960938 ;  /* 0x3f3172180a0a1820 */ /* 0x001fc80000410000 */
[----:B------:R-:W-:-:S08]  /*11560*/  @P1 FFMA.FTZ R0, R7, R6, R10 ;  /* 0x0000000607001223 */ /* 0x000fd0000001000a */
[----:B------:R-:W0:Y:S01]  /*11570*/  @P2 MUFU.LG2 R4, R11 ;  /* 0x0000000b00042308 */ /* 0x000e220000000c00 */
[----:B------:R-:W-:-:S07]  /*11580*/  @P2 FMUL.FTZ R13, R13, 0.69314718246459960938 ;  /* 0x3f3172180d0d2820 */ /* 0x000fce0000410000 */
[----:B------:R1:W2:Y:S01]  /*11590*/  @P2 MUFU.RCP R2, R11 ;  /* 0x0000000b00022308 */ /* 0x0002a20000001000 */
[----:B0-----:R-:W-:-:S04]  /*115a0*/  @P2 FMUL.FTZ R4, R4, 0.69314718246459960938 ;  /* 0x3f31721804042820 */ /* 0x001fc80000410000 */
[----:B------:R-:W-:Y:S01]  /*115b0*/  @P2 FFMA.FTZ R3, R13, R9, R4 ;  /* 0x000000090d032223 */ /* 0x000fe20000010004 */
[----:B------:R-:W-:Y:S02]  /*115c0*/  WARPGROUP.DEPBAR.LE gsb0, 0x0 ;  /* 0x00008000000079c5 */ /* 0x000fe40000010000 */
[----:B------:R-:W-:-:S06]  /*115d0*/  WARPGROUP.ARRIVE ;  /* 0x00000000000079c5 */ /* 0x000fcc0000000000 */
[----:B------:R-:W-:Y:S03]  /*115e0*/  HGMMA.64x96x16.F32.BF16 R88, gdesc[UR4].tnspB, R88, gsb0 ;  /* 0x41600000045879f0 */ /* 0x000fe60008001858 */
[----:B------:R-:W-:Y:S02]  /*115f0*/  WARPGROUP.DEPBAR.LE gsb0, 0x0 ;  /* 0x00008000000079c5 */ /* 0x000fe40000010000 */
[----:B-12---:R-:W-:Y:S05]  /*11600*/  @!P0 BRA `(.L_x_522) ;  /* 0x0000000000048947 */ /* 0x006fea0003800000 */
[----:B------:R-:W-:Y:S01]  /*11610*/  BPT.TRAP 0x1 ;  /* 0x000000040000795c */ /* 0x000fe20000300000 */
.L_x_522:
[----:B------:R-:W-:Y:S02]  /*11620*/  VIADD R5, R5, 0x2d860 ;  /* 0x0002d86005057836 */ /* 0x000fe40000000000 */
[-C--:B------:R-:W-:Y:S01]  /*11630*/  FMUL.FTZ R7, R88, R41.reuse ;  /* 0x0000002958077220 */ /* 0x080fe20000410000 */
[----:B------:R-:W-:Y:S02]  /*11640*/  IMAD.U32 R4, RZ, RZ, UR38 ;  /* 0x00000026ff047e24 */ /* 0x000fe4000f8e00ff */
[-C--:B------:R-:W-:Y:S01]  /*11650*/  FMUL.FTZ R50, R89, R41.reuse ;  /* 0x0000002959327220 */ /* 0x080fe20000410000 */
[----:B------:R-:W-:Y:S02]  /*11660*/  VIADD R141, R141, 0x1 ;  /* 0x000000018d8d7836 */ /* 0x000fe40000000000 */
[-C--:B------:R-:W-:Y:S01]  /*11670*/  FMUL.FTZ R6, R92, R41.reuse ;  /* 0x000000295c067220 */ /* 0x080fe20000410000 */
[-C--:B------:R-:W-:Y:S01]  /*11680*/  FMUL.FTZ R51, R93, R41.reuse ;  /* 0x000000295d337220 */ /* 0x080fe20000410000 */
[----:B------:R-:W-:Y:S01]  /*11690*/  PRMT R5, R4, 0x654, R5 ;  /* 0x0000065404057816 */ /* 0x000fe20000000005 */
[-C--:B------:R-:W-:Y:S01]  /*116a0*/  FMUL.FTZ R39, R96, R41.reuse ;  /* 0x0000002960277220 */ /* 0x080fe20000410000 */
[----:B------:R-:W-:Y:S01]  /*116b0*/  ISETP.NE.AND P0, PT, R141, 0x2, PT ;  /* 0x000000028d00780c */ /* 0x000fe20003f05270 */
[-C--:B------:R-:W-:Y:S01]  /*116c0*/  FMUL.FTZ R48, R97, R41.reuse ;  /* 0x0000002961307220 */ /* 0x080fe20000410000 */
[----:B------:R0:W-:Y:S01]  /*116d0*/  SYNCS.ARRIVE.TRANS64.RED.A1T0 RZ, [R5+URZ], RZ ;  /* 0x000000ff05ff79a7 */ /* 0x0001e2000810043f */
[-C--:B------:R-:W-:Y:S01]  /*116e0*/  FMUL.FTZ R38, R100, R41.reuse ;  /* 0x0000002964267220 */ /* 0x080fe20000410000 */
[----:B------:R-:W-:Y:S01]  /*116f0*/  SEL R4, RZ, 0x1, P0 ;  /* 0x00000001ff047807 */ /* 0x000fe20000000000 */
        /* <DEDUP_REMOVED lines=42> */
[----:B------:R-:W-:Y:S01]  /*119a0*/  LOP3.LUT R157, R157, R4, RZ, 0x3c, !PT ;  /* 0x000000049d9d7212 */ /* 0x000fe200078e3cff */
[----:B------:R-:W-:Y:S01]  /*119b0*/  UIADD3 UR37, UR37, 0x1, URZ ;  /* 0x0000000125257890 */ /* 0x000fe2000fffe03f */
[----:B0-----:R-:W-:-:S11]  /*119c0*/  SEL R141, R141, RZ, P0 ;  /* 0x000000ff8d8d7207 */ /* 0x001fd60000000000 */
.L_x_463:
[----:B------:R-:W-:Y:S05]  /*119d0*/  WARPSYNC.ALL ;  /* 0x0000000000007948 */ /* 0x000fea0003800000 */
[----:B------:R-:W0:Y:S08]  /*119e0*/  S2UR UR38, SR_CgaCtaId ;  /* 0x00000000002679c3 */ /* 0x000e300000008800 */
[----:B------:R-:W-:Y:S06]  /*119f0*/  BAR.SYNC.DEFER_BLOCKING 0x5, 0x200 ;  /* 0x0148000000007b1d */ /* 0x000fec0000010000 */
[----:B------:R-:W-:Y:S01]  /*11a00*/  UMOV UR4, 0x400 ;  /* 0x0000040000047882 */ /* 0x000fe20000000000 */
[----:B------:R-:W-:Y:S01]  /*11a10*/  BSSY B0, `(.L_x_523) ;  /* 0x00001d1000007945 */ /* 0x000fe20003800000 */
[----:B0-----:R-:W-:-:S06]  /*11a20*/  ULEA UR4, UR38, UR4, 0x18 ;  /* 0x0000000426047291 */ /* 0x001fcc000f8ec03f */
[----:B------:R-:W-:-:S05]  /*11a30*/  IMAD.U32 R2, RZ, RZ, UR4 ;  /* 0x00000004ff027e24 */ /* 0x000fca000f8e00ff */
[----:B------:R0:W1:Y:S01]  /*11a40*/  LDS.128 R28, [R2+0x2d8d0] ;  /* 0x02d8d000021c7984 */ /* 0x0000620000000c00 */
[----:B------:R-:W-:Y:S06]  /*11a50*/  BAR.ARV 0x4, 0x200 ;  /* 0x0108000000007b1d */ /* 0x000fec0000002000 */
[----:B------:R-:W-:Y:S05]  /*11a60*/  @P1 BRA `(.L_x_524) ;  /* 0x0000001000801947 */ /* 0x000fea0003800000 */
[----:B------:R-:W2:Y:S04]  /*11a70*/  LDL R4, [R1+0xc0] ;  /* 0x0000c00001047983 */ /* 0x000ea80000100800 */
[----:B------:R-:W3:Y:S04]  /*11a80*/  LDL.LU R82, [R1+0x8c] ;  /* 0x00008c0001527983 */ /* 0x000ee80000300800 */
[----:B------:R-:W4:Y:S01]  /*11a90*/  LDL.LU R80, [R1+0x90] ;  /* 0x0000900001507983 */ /* 0x000f220000300800 */
[----:B------:R-:W0:Y:S01]  /*11aa0*/  S2R R5, SR_SWINHI ;  /* 0x0000000000057919 */ /* 0x000e220000002f00 */
[----:B------:R-:W-:Y:S05]  /*11ab0*/  WARPSYNC.ALL ;  /* 0x0000000000007948 */ /* 0x000fea0003800000 */
[----:B------:R-:W-:Y:S01]  /*11ac0*/  F2FP.BF16.F32.PACK_AB R6, R51, R6 ;  /* 0x000000063306723e */ /* 0x000fe200000010ff */
[----:B------:R-:W-:Y:S01]  /*11ad0*/  ULDC.64 UR4, c[0x0][0xc00] ;  /* 0x0003000000047ab9 */ /* 0x000fe20000000a00 */
[----:B------:R-:W-:Y:S01]  /*11ae0*/  F2FP.BF16.F32.PACK_AB R26, R47, R26 ;  /* 0x0000001a2f1a723e */ /* 0x000fe200000010ff */
[----:B------:R-:W4:Y:S01]  /*11af0*/  LDL R78, [R1+0x88] ;  /* 0x00008800014e7983 */ /* 0x000f220000100800 */
[----:B------:R-:W-:-:S02]  /*11b00*/  MOV R20, R2 ;  /* 0x0000000200147202 */ /* 0x000fc40000000f00 */
[----:B0-----:R-:W-:Y:S01]  /*11b10*/  MOV R21, R5 ;  /* 0x0000000500157202 */ /* 0x001fe20000000f00 */
[----:B------:R-:W-:Y:S02]  /*11b20*/  BAR.SYNC.DEFER_BLOCKING 0x1, 0x180 ;  /* 0x0046000000007b1d */ /* 0x000fe40000010000 */
[----:B--2---:R-:W-:-:S03]  /*11b30*/  IMAD.WIDE R4, R4, 0x2, R20 ;  /* 0x0000000204047825 */ /* 0x004fc600078e0214 */
[----:B------:R-:W-:-:S04]  /*11b40*/  IADD3 R75, P4, R4, 0x20, RZ ;  /* 0x00000020044b7810 */ /* 0x000fc80007f9e0ff */
[----:B------:R-:W-:Y:S02]  /*11b50*/  LOP3.LUT R8, R75, 0x180, RZ, 0xc0, !PT ;  /* 0x000001804b087812 */ /* 0x000fe400078ec0ff */
[----:B------:R-:W-:Y:S02]  /*11b60*/  IADD3 R77, P3, R4, 0x3000, RZ ;  /* 0x00003000044d7810 */ /* 0x000fe40007f7e0ff */
[----:B------:R-:W-:Y:S02]  /*11b70*/  SHF.R.U64 R8, R8, 0x3, RZ ;  /* 0x0000000308087819 */ /* 0x000fe400000012ff */
[C---:B------:R-:W-:Y:S02]  /*11b80*/  IADD3 R79, P2, R4.reuse, 0x3020, RZ ;  /* 0x00003020044f7810 */ /* 0x040fe40007f5e0ff */
[C---:B------:R-:W-:Y:S02]  /*11b90*/  IADD3 R81, P1, R4.reuse, 0x6000, RZ ;  /* 0x0000600004517810 */ /* 0x040fe40007f3e0ff */
[----:B------:R-:W-:-:S02]  /*11ba0*/  LOP3.LUT R9, R4, 0x180, RZ, 0xc0, !PT ;  /* 0x0000018004097812 */ /* 0x000fc400078ec0ff */
[----:B------:R-:W-:Y:S02]  /*11bb0*/  LOP3.LUT R12, R8, R75, RZ, 0x3c, !PT ;  /* 0x0000004b080c7212 */ /* 0x000fe400078e3cff */
[----:B------:R-:W-:Y:S02]  /*11bc0*/  LOP3.LUT R8, R77, 0x180, RZ, 0xc0, !PT ;  /* 0x000001804d087812 */ /* 0x000fe400078ec0ff */
[----:B------:R-:W-:Y:S02]  /*11bd0*/  LOP3.LUT R10, R79, 0x180, RZ, 0xc0, !PT ;  /* 0x000001804f0a7812 */ /* 0x000fe400078ec0ff */
[----:B-1----:R-:W-:Y:S02]  /*11be0*/  LOP3.LUT R28, R81, 0x180, RZ, 0xc0, !PT ;  /* 0x00000180511c7812 */ /* 0x002fe400078ec0ff */
[----:B------:R-:W-:Y:S02]  /*11bf0*/  SHF.R.U64 R9, R9, 0x3, RZ ;  /* 0x0000000309097819 */ /* 0x000fe400000012ff */
[----:B------:R-:W-:-:S02]  /*11c00*/  SHF.R.U64 R8, R8, 0x3, RZ ;  /* 0x0000000308087819 */ /* 0x000fc400000012ff */
[----:B------:R-:W-:Y:S02]  /*11c10*/  IADD3 R76, P0, R4, 0x6020, RZ ;  /* 0x00006020044c7810 */ /* 0x000fe40007f1e0ff */
[----:B------:R-:W-:Y:S02]  /*11c20*/  SHF.R.U64 R10, R10, 0x3, RZ ;  /* 0x000000030a0a7819 */ /* 0x000fe400000012ff */
[----:B------:R-:W-:Y:S02]  /*11c30*/  SHF.R.U64 R28, R28, 0x3, RZ ;  /* 0x000000031c1c7819 */ /* 0x000fe400000012ff */
[----:B------:R-:W-:Y:S01]  /*11c40*/  LOP3.LUT R4, R9, R4, RZ, 0x3c, !PT ;  /* 0x0000000409047212 */ /* 0x000fe200078e3cff */
[--C-:B------:R-:W-:Y:S01]  /*11c50*/  IMAD.X R13, RZ, RZ, R5.reuse, P4 ;  /* 0x000000ffff0d7224 */ /* 0x100fe200020e0605 */
[----:B------:R-:W-:Y:S01]  /*11c60*/  LOP3.LUT R14, R8, R77, RZ, 0x3c, !PT ;  /* 0x0000004d080e7212 */ /* 0x000fe200078e3cff */
[--C-:B------:R-:W-:Y:S01]  /*11c70*/  IMAD.X R15, RZ, RZ, R5.reuse, P3 ;  /* 0x000000ffff0f7224 */ /* 0x100fe200018e0605 */
[----:B------:R-:W-:Y:S01]  /*11c80*/  LOP3.LUT R24, R10, R79, RZ, 0x3c, !PT ;  /* 0x0000004f0a187212 */ /* 0x000fe200078e3cff */
[----:B------:R-:W-:Y:S01]  /*11c90*/  IMAD.X R25, RZ, RZ, R5, P2 ;  /* 0x000000ffff197224 */ /* 0x000fe200010e0605 */
[----:B------:R-:W-:-:S02]  /*11ca0*/  LOP3.LUT R8, R28, R81, RZ, 0x3c, !PT ;  /* 0x000000511c087212 */ /* 0x000fc400078e3cff */
[----:B------:R-:W-:Y:S02]  /*11cb0*/  LOP3.LUT R75, R76, 0x180, RZ, 0xc0, !PT ;  /* 0x000001804c4b7812 */ /* 0x000fe400078ec0ff */
[----:B------:R-:W-:Y:S01]  /*11cc0*/  MOV R28, R4 ;  /* 0x00000004001c7202 */ /* 0x000fe20000000f00 */
[--C-:B------:R-:W-:Y:S01]  /*11cd0*/  IMAD.X R9, RZ, RZ, R5.reuse, P1 ;  /* 0x000000ffff097224 */ /* 0x100fe200008e0605 */
[----:B------:R-:W-:Y:S01]  /*11ce0*/  F2FP.BF16.F32.PACK_AB R4, R50, R7 ;  /* 0x000000073204723e */ /* 0x000fe200000010ff */
[----:B------:R-:W-:Y:S01]  /*11cf0*/  IMAD.X R11, RZ, RZ, R5, P0 ;  /* 0x000000ffff0b7224 */ /* 0x000fe200000e0605 */
[----:B------:R-:W-:Y:S02]  /*11d00*/  F2FP.BF16.F32.PACK_AB R7, R66, R63 ;  /* 0x0000003f4207723e */ /* 0x000fe400000010ff */
[----:B------:R-:W-:Y:S02]  /*11d10*/  F2FP.BF16.F32.PACK_AB R5, R73, R64 ;  /* 0x000000404905723e */ /* 0x000fe400000010ff */
[----:B------:R-:W-:-:S02]  /*11d20*/  MOV R63, R12 ;  /* 0x0000000c003f7202 */ /* 0x000fc40000000f00 */
[----:B------:R-:W-:Y:S02]  /*11d30*/  MOV R51, R14 ;  /* 0x0000000e00337202 */ /* 0x000fe40000000f00 */
[----:B------:R-:W-:Y:S02]  /*11d40*/  MOV R50, R24 ;  /* 0x0000001800327202 */ /* 0x000fe40000000f00 */
[----:B------:R-:W-:Y:S02]  /*11d50*/  SHF.R.U64 R75, R75, 0x3, RZ ;  /* 0x000000034b4b7819 */ /* 0x000fe400000012ff */
[----:B------:R-:W-:Y:S02]  /*11d60*/  F2FP.BF16.F32.PACK_AB R12, R48, R39 ;  /* 0x00000027300c723e */ /* 0x000fe400000010ff */
[----:B------:R-:W-:Y:S02]  /*11d70*/  F2FP.BF16.F32.PACK_AB R13, R71, R62 ;  /* 0x0000003e470d723e */ /* 0x000fe400000010ff */
[----:B------:R-:W-:-:S02]  /*11d80*/  F2FP.BF16.F32.PACK_AB R14, R49, R38 ;  /* 0x00000026310e723e */ /* 0x000fc400000010ff */
[----:B------:R-:W-:Y:S02]  /*11d90*/  F2FP.BF16.F32.PACK_AB R15, R74, R61 ;  /* 0x0000003d4a0f723e */ /* 0x000fe400000010ff */
[----:B------:R-:W-:Y:S02]  /*11da0*/  F2FP.BF16.F32.PACK_AB R24, R46, R27 ;  /* 0x0000001b2e18723e */ /* 0x000fe400000010ff */
[----:B------:R-:W-:Y:S02]  /*11db0*/  F2FP.BF16.F32.PACK_AB R25, R69, R60 ;  /* 0x0000003c4519723e */ /* 0x000fe400000010ff */
[----:B------:R-:W-:Y:S01]  /*11dc0*/  F2FP.BF16.F32.PACK_AB R27, R72, R59 ;  /* 0x0000003b481b723e */ /* 0x000fe200000010ff */
[----:B------:R0:W-:Y:S01]  /*11dd0*/  STSM.16.M88.4 [R28], R4 ;  /* 0x000000041c007844 */ /* 0x0001e20000000200 */
[----:B------:R-:W-:-:S03]  /*11de0*/  LOP3.LUT R10, R75, R76, RZ, 0x3c, !PT ;  /* 0x0000004c4b0a7212 */ /* 0x000fc600078e3cff */
[----:B------:R-:W-:Y:S01]  /*11df0*/  STSM.16.M88.4 [R63], R12 ;  /* 0x0000000c3f007844 */ /* 0x000fe20000000200 */
[----:B------:R-:W-:-:S03]  /*11e00*/  ISETP.NE.U32.AND P0, PT, RZ, UR4, PT ;  /* 0x00000004ff007c0c */ /* 0x000fc6000bf05070 */
[----:B------:R3:W-:Y:S01]  /*11e10*/  STSM.16.M88.4 [R51], R24 ;  /* 0x0000001833007844 */ /* 0x0007e20000000200 */
[----:B------:R-:W-:Y:S02]  /*11e20*/  MOV R38, R8 ;  /* 0x0000000800267202 */ /* 0x000fe40000000f00 */
[----:B------:R-:W-:Y:S02]  /*11e30*/  F2FP.BF16.F32.PACK_AB R8, R42, R35 ;  /* 0x000000232a08723e */ /* 0x000fe400000010ff */
[----:B------:R-:W-:Y:S01]  /*11e40*/  F2FP.BF16.F32.PACK_AB R9, R65, R56 ;  /* 0x000000384109723e */ /* 0x000fe200000010ff */
[----:B------:R-:W1:Y:S01]  /*11e50*/  LDC R42, c[0x0][0xbe8] ;  /* 0x0002fa00ff2a7b82 */ /* 0x000e620000000800 */
[----:B0-----:R-:W-:Y:S02]  /*11e60*/  MOV R28, R10 ;  /* 0x0000000a001c7202 */ /* 0x001fe40000000f00 */
[----:B------:R-:W-:Y:S02]  /*11e70*/  F2FP.BF16.F32.PACK_AB R4, R44, R37 ;  /* 0x000000252c04723e */ /* 0x000fe400000010ff */
[----:B------:R-:W-:-:S02]  /*11e80*/  F2FP.BF16.F32.PACK_AB R5, R67, R58 ;  /* 0x0000003a4305723e */ /* 0x000fc400000010ff */
[----:B------:R-:W-:Y:S02]  /*11e90*/  F2FP.BF16.F32.PACK_AB R6, R45, R36 ;  /* 0x000000242d06723e */ /* 0x000fe400000010ff */
[----:B---3--:R-:W-:Y:S02]  /*11ea0*/  IADD3 R24, P1, R82, UR4, RZ ;  /* 0x0000000452187c10 */ /* 0x008fe4000ff3e0ff */
[----:B------:R-:W-:Y:S02]  /*11eb0*/  F2FP.BF16.F32.PACK_AB R7, R70, R57 ;  /* 0x000000394607723e */ /* 0x000fe400000010ff */
[----:B------:R-:W-:Y:S02]  /*11ec0*/  F2FP.BF16.F32.PACK_AB R10, R43, R34 ;  /* 0x000000222b0a723e */ /* 0x000fe400000010ff */
[----:B------:R-:W-:Y:S02]  /*11ed0*/  F2FP.BF16.F32.PACK_AB R11, R68, R55 ;  /* 0x00000037440b723e */ /* 0x000fe400000010ff */
[----:B------:R-:W-:-:S02]  /*11ee0*/  F2FP.BF16.F32.PACK_AB R12, R40, R33 ;  /* 0x00000021280c723e */ /* 0x000fc400000010ff */
[----:B------:R-:W-:Y:S02]  /*11ef0*/  F2FP.BF16.F32.PACK_AB R13, R54, R53 ;  /* 0x00000035360d723e */ /* 0x000fe400000010ff */
[----:B------:R-:W-:Y:S02]  /*11f00*/  F2FP.BF16.F32.PACK_AB R14, R41, R32 ;  /* 0x00000020290e723e */ /* 0x000fe400000010ff */
[----:B------:R-:W-:Y:S02]  /*11f10*/  F2FP.BF16.F32.PACK_AB R15, R135, R52 ;  /* 0x00000034870f723e */ /* 0x000fe400000010ff */
[----:B------:R-:W-:Y:S02]  /*11f20*/  ISETP.NE.AND.EX P0, PT, RZ, UR5, PT, P0 ;  /* 0x00000005ff007c0c */ /* 0x000fe4000bf05300 */
[----:B----4-:R-:W-:Y:S01]  /*11f30*/  IADD3.X R25, R80, UR5, RZ, P1, !PT ;  /* 0x0000000550197c10 */ /* 0x010fe20008ffe4ff */
[----:B------:R-:W-:Y:S01]  /*11f40*/  ULDC.64 UR4, c[0x0][0xc08] ;  /* 0x0003020000047ab9 */ /* 0x000fe20000000a00 */
[----:B------:R0:W-:Y:S01]  /*11f50*/  STSM.16.M88.4 [R50], R4 ;  /* 0x0000000432007844 */ /* 0x0001e20000000200 */
[----:B------:R-:W-:-:S03]  /*11f60*/  ISETP.NE.U32.AND P2, PT, RZ, UR4, PT ;  /* 0x00000004ff007c0c */ /* 0x000fc6000bf45070 */
[----:B------:R2:W-:Y:S01]  /*11f70*/  STSM.16.M88.4 [R38], R8 ;  /* 0x0000000826007844 */ /* 0x0005e20000000200 */
[----:B------:R-:W-:-:S03]  /*11f80*/  ISETP.NE.AND.EX P2, PT, RZ, UR5, PT, P2 ;  /* 0x00000005ff007c0c */ /* 0x000fc6000bf45320 */
[----:B------:R2:W-:Y:S01]  /*11f90*/  STSM.16.M88.4 [R28], R12 ;  /* 0x0000000c1c007844 */ /* 0x0005e20000000200 */
[----:B------:R-:W-:Y:S01]  /*11fa0*/  IMAD.MOV.U32 R40, RZ, RZ, RZ ;  /* 0x000000ffff287224 */ /* 0x000fe200078e00ff */
[----:B------:R-:W-:Y:S08]  /*11fb0*/  BAR.SYNC.DEFER_BLOCKING 0x1, 0x180 ;  /* 0x0046000000007b1d */ /* 0x000ff00000010000 */
[----:B0-----:R-:W-:Y:S01]  /*11fc0*/  @P2 IADD3 R4, P3, R82, UR4, RZ ;  /* 0x0000000452042c10 */ /* 0x001fe2000ff7e0ff */
[----:B------:R-:W-:-:S02]  /*11fd0*/  ULDC UR4, c[0x0][0xa88] ;  /* 0x0002a20000047ab9 */ /* 0x000fc40000000800 */
[----:B------:R-:W-:Y:S01]  /*11fe0*/  IMAD.U32 R43, RZ, RZ, UR4 ;  /* 0x00000004ff2b7e24 */ /* 0x000fe2000f8e00ff */
[----:B------:R-:W-:Y:S01]  /*11ff0*/  @P2 IADD3.X R5, R80, UR5, RZ, P3, !PT ;  /* 0x0000000550052c10 */ /* 0x000fe20009ffe4ff */
[----:B------:R2:W5:Y:S04]  /*12000*/  @P0 LDG.E R40, desc[UR42][R24.64] ;  /* 0x0000002a18280981 */ /* 0x000568000c1e1900 */
[----:B------:R2:W5:Y:S01]  /*12010*/  @P2 LDG.E R43, desc[UR42][R4.64] ;  /* 0x0000002a042b2981 */ /* 0x000562000c1e1900 */
[----:B-1----:R-:W-:-:S13]  /*12020*/  ISETP.NE.AND P1, PT, R42, 0x1, PT ;  /* 0x000000012a00780c */ /* 0x002fda0003f25270 */
[----:B------:R-:W0:Y:S08]  /*12030*/  @P1 LDC R6, c[0x0][0xbec] ;  /* 0x0002fb00ff061b82 */ /* 0x000e300000000800 */
[----:B------:R-:W1:Y:S01]  /*12040*/  @P1 LDC R27, c[0x0][0xbf0] ;  /* 0x0002fc00ff1b1b82 */ /* 0x000e620000000800 */
[----:B------:R-:W-:Y:S01]  /*12050*/  SHF.R.S32.HI R49, RZ, 0x1f, R78 ;  /* 0x0000001fff317819 */ /* 0x000fe2000001144e */
[----:B--2---:R-:W-:Y:S06]  /*12060*/  @P2 BRA `(.L_x_525) ;  /* 0x0000000000102947 */ /* 0x004fec0003800000 */
[----:B------:R-:W-:Y:S05]  /*12070*/  @!P0 BRA `(.L_x_525) ;  /* 0x00000000000c8947 */ /* 0x000fea0003800000 */
[----:B------:R-:W2:Y:S04]  /*12080*/  LDG.E R4, desc[UR42][R24.64] ;  /* 0x0000002a18047981 */ /* 0x000ea8000c1e1900 */
[----:B-----5:R-:W2:Y:S02]  /*12090*/  LDG.E R43, desc[UR42][R24.64+0x4] ;  /* 0x0000042a182b7981 */ /* 0x020ea4000c1e1900 */
[----:B--2---:R-:W-:-:S07]  /*120a0*/  IMAD.IADD R43, R43, 0x1, -R4 ;  /* 0x000000012b2b7824 */ /* 0x004fce00078e0a04 */
.L_x_525:
[----:B------:R-:W2:Y:S01]  /*120b0*/  LDL R7, [R1+0xbc] ;  /* 0x0000bc0001077983 */ /* 0x000ea20000100800 */
[----:B------:R-:W-:Y:S01]  /*120c0*/  ULDC.64 UR4, c[0x0][0xb90] ;  /* 0x0002e40000047ab9 */ /* 0x000fe20000000a00 */
[----:B------:R-:W3:Y:S01]  /*120d0*/  S2R R5, SR_TID.X ;  /* 0x0000000000057919 */ /* 0x000ee20000002100 */
[----:B-----5:R-:W-:Y:S01]  /*120e0*/  SHF.R.S32.HI R41, RZ, 0x1f, R40 ;  /* 0x0000001fff297819 */ /* 0x020fe20000011428 */
[----:B------:R-:W-:Y:S01]  /*120f0*/  IMAD R43, R43, R42, RZ ;  /* 0x0000002a2b2b7224 */ /* 0x000fe200078e02ff */
[----:B------:R-:W4:Y:S01]  /*12100*/  @P1 LDC R51, c[0x0][0xbec] ;  /* 0x0002fb00ff331b82 */ /* 0x000f220000000800 */
[----:B------:R-:W4:Y:S04]  /*12110*/  LDL.LU R12, [R1+0x9c] ;  /* 0x00009c00010c7983 */ /* 0x000f280000300800 */
[----:B------:R-:W2:Y:S04]  /*12120*/  LDL.LU R8, [R1+0x94] ;  /* 0x0000940001087983 */ /* 0x000ea80000300800 */
[----:B------:R-:W2:Y:S01]  /*12130*/  LDL.LU R52, [R1+0x98] ;  /* 0x0000980001347983 */ /* 0x000ea20000300800 */
[----:B------:R-:W-:-:S03]  /*12140*/  IMAD R4, R49, UR4, RZ ;  /* 0x0000000431047c24 */ /* 0x000fc6000f8e02ff */
[----:B------:R-:W2:Y:S01]  /*12150*/  LDL R14, [R1+0xb4] ;  /* 0x0000b400010e7983 */ /* 0x000ea20000100800 */
[C---:B------:R-:W-:Y:S02]  /*12160*/  IMAD R11, R78.reuse, UR5, R4 ;  /* 0x000000054e0b7c24 */ /* 0x040fe4000f8e0204 */
[----:B---3--:R-:W-:Y:S02]  /*12170*/  VIADD R10, R5, 0xffffff80 ;  /* 0xffffff80050a7836 */ /* 0x008fe40000000000 */
[----:B------:R-:W-:Y:S01]  /*12180*/  IMAD.WIDE.U32 R4, R78, UR4, R40 ;  /* 0x000000044e047c25 */ /* 0x000fe2000f8e0028 */
[----:B------:R-:W-:Y:S02]  /*12190*/  ULDC.64 UR4, c[0x0][0xb98] ;  /* 0x0002e60000047ab9 */ /* 0x000fe40000000a00 */
[--C-:B------:R-:W-:Y:S01]  /*121a0*/  SHF.R.S32.HI R54, RZ, 0x1f, R10.reuse ;  /* 0x0000001fff367819 */ /* 0x100fe2000001140a */
[----:B------:R-:W-:Y:S01]  /*121b0*/  IMAD.IADD R5, R5, 0x1, R11 ;  /* 0x0000000105057824 */ /* 0x000fe200078e020b */
[----:B------:R-:W-:-:S02]  /*121c0*/  SHF.R.S32.HI R53, RZ, 0x1f, R10 ;  /* 0x0000001fff357819 */ /* 0x000fc4000001140a */
[-C--:B------:R-:W-:Y:S02]  /*121d0*/  LEA.HI R54, R54, R10.reuse, RZ, 0x2 ;  /* 0x0000000a36367211 */ /* 0x080fe400078f10ff */
[----:B------:R-:W-:Y:S02]  /*121e0*/  LEA.HI R53, R53, R10, RZ, 0x2 ;  /* 0x0000000a35357211 */ /* 0x000fe400078f10ff */
[----:B------:R-:W-:Y:S02]  /*121f0*/  LOP3.LUT R54, R54, 0xfffffffc, RZ, 0xc0, !PT ;  /* 0xfffffffc36367812 */ /* 0x000fe400078ec0ff */
[----:B------:R-:W-:-:S03]  /*12200*/  SHF.R.S32.HI R53, RZ, 0x2, R53 ;  /* 0x00000002ff357819 */ /* 0x000fc60000011435 */
[----:B------:R-:W-:-:S04]  /*12210*/  IMAD.IADD R54, R10, 0x1, -R54 ;  /* 0x000000010a367824 */ /* 0x000fc800078e0a36 */
[----:B------:R-:W-:-:S04]  /*12220*/  IMAD.SHL.U32 R28, R54, 0x8, RZ ;  /* 0x00000008361c7824 */ /* 0x000fc800078e00ff */
[----:B------:R-:W-:-:S04]  /*12230*/  IMAD R9, R53, 0x20, R28 ;  /* 0x0000002035097824 */ /* 0x000fc800078e021c */
[----:B------:R-:W-:Y:S01]  /*12240*/  IMAD.WIDE R20, R9, 0x2, R20 ;  /* 0x0000000209147825 */ /* 0x000fe200078e0214 */
[----:B------:R-:W-:-:S04]  /*12250*/  SHF.R.S32.HI R26, RZ, 0x1f, R10 ;  /* 0x0000001fff1a7819 */ /* 0x000fc8000001140a */
[----:B------:R-:W-:-:S04]  /*12260*/  LEA.HI R26, R26, R10, RZ, 0x7 ;  /* 0x0000000a1a1a7211 */ /* 0x000fc800078f38ff */
[----:B------:R-:W-:-:S05]  /*12270*/  LOP3.LUT R26, R26, 0xffffff80, RZ, 0xc0, !PT ;  /* 0xffffff801a1a7812 */ /* 0x000fca00078ec0ff */
[----:B------:R-:W-:Y:S01]  /*12280*/  IMAD.IADD R26, R10, 0x1, -R26 ;  /* 0x000000010a1a7824 */ /* 0x000fe200078e0a1a */
[C---:B------:R-:W-:Y:S02]  /*12290*/  IADD3 R25, P5, R20.reuse, 0x4800, RZ ;  /* 0x0000480014197810 */ /* 0x040fe40007fbe0ff */
[----:B------:R-:W-:Y:S02]  /*122a0*/  IADD3 R33, P4, R20, 0x6000, RZ ;  /* 0x0000600014217810 */ /* 0x000fe40007f9e0ff */
[----:B------:R-:W-:Y:S02]  /*122b0*/  LOP3.LUT R24, R25, 0x180, RZ, 0xc0, !PT ;  /* 0x0000018019187812 */ /* 0x000fe400078ec0ff */
[----:B------:R-:W-:Y:S02]  /*122c0*/  LOP3.LUT R32, R33, 0x180, RZ, 0xc0, !PT ;  /* 0x0000018021207812 */ /* 0x000fe400078ec0ff */
[----:B------:R-:W-:Y:S02]  /*122d0*/  SHF.R.U64 R24, R24, 0x3, RZ ;  /* 0x0000000318187819 */ /* 0x000fe400000012ff */
[----:B------:R-:W-:-:S02]  /*122e0*/  SHF.R.U64 R32, R32, 0x3, RZ ;  /* 0x0000000320207819 */ /* 0x000fc400000012ff */
[----:B------:R-:W-:Y:S01]  /*122f0*/  LOP3.LUT R24, R24, R25, RZ, 0x3c, !PT ;  /* 0x0000001918187212 */ /* 0x000fe200078e3cff */
[--C-:B------:R-:W-:Y:S01]  /*12300*/  IMAD.X R25, RZ, RZ, R21.reuse, P5 ;  /* 0x000000ffff197224 */ /* 0x100fe200028e0615 */
[----:B------:R-:W-:Y:S01]  /*12310*/  LOP3.LUT R32, R32, R33, RZ, 0x3c, !PT ;  /* 0x0000002120207212 */ /* 0x000fe200078e3cff */
[----:B------:R-:W-:Y:S01]  /*12320*/  IMAD.X R33, RZ, RZ, R21, P4 ;  /* 0x000000ffff217224 */ /* 0x000fe200020e0615 */
[----:B------:R-:W-:Y:S01]  /*12330*/  BSSY B1, `(.L_x_526) ;  /* 0x0000080000017945 */ /* 0x000fe20003800000 */
[----:B----4-:R-:W-:Y:S02]  /*12340*/  SEL R48, R12, RZ, !P0 ;  /* 0x000000ff0c307207 */ /* 0x010fe40004000000 */
[----:B--2---:R-:W-:Y:S01]  /*12350*/  SEL R50, R8, RZ, !P0 ;  /* 0x000000ff08327207 */ /* 0x004fe20004000000 */
[----:B------:R-:W-:-:S04]  /*12360*/  IMAD R15, R52, 0xc0, R7 ;  /* 0x000000c0340f7824 */ /* 0x000fc800078e0207 */
[----:B0-----:R-:W-:-:S04]  /*12370*/  @P1 IMAD.HI.U32 R6, R15, R6, RZ ;  /* 0x000000060f061227 */ /* 0x001fc800078e00ff */
[----:B------:R-:W-:Y:S01]  /*12380*/  IMAD.MOV.U32 R7, RZ, RZ, R15 ;  /* 0x000000ffff077224 */ /* 0x000fe200078e000f */
[----:B-1----:R-:W-:-:S04]  /*12390*/  @P1 SHF.R.U32.HI R7, RZ, R27, R6 ;  /* 0x0000001bff071219 */ /* 0x002fc80000011606 */
[----:B------:R-:W-:Y:S01]  /*123a0*/  IADD3 R13, -R7, RZ, RZ ;  /* 0x000000ff070d7210 */ /* 0x000fe20007ffe1ff */
[----:B------:R-:W-:Y:S02]  /*123b0*/  IMAD R11, R48, UR4, RZ ;  /* 0x00000004300b7c24 */ /* 0x000fe4000f8e02ff */
[----:B------:R-:W-:-:S04]  /*123c0*/  IMAD.WIDE.U32 R4, R50, UR4, R4 ;  /* 0x0000000432047c25 */ /* 0x000fc8000f8e0004 */
[----:B------:R-:W-:Y:S01]  /*123d0*/  IMAD R9, R42, R13, R15 ;  /* 0x0000000d2a097224 */ /* 0x000fe200078e020f */
[----:B------:R-:W-:Y:S01]  /*123e0*/  IADD3 R4, P0, R7, R4, RZ ;  /* 0x0000000407047210 */ /* 0x000fe20007f1e0ff */
[----:B------:R-:W-:Y:S01]  /*123f0*/  IMAD R8, R50, UR5, R11 ;  /* 0x0000000532087c24 */ /* 0x000fe2000f8e020b */
[----:B------:R-:W-:Y:S01]  /*12400*/  SHF.R.S32.HI R11, RZ, 0x1f, R7 ;  /* 0x0000001fff0b7819 */ /* 0x000fe20000011407 */
[----:B------:R-:W-:Y:S01]  /*12410*/  ULDC.64 UR4, c[0x0][0xb88] ;  /* 0x0002e20000047ab9 */ /* 0x000fe20000000a00 */
        /* <DEDUP_REMOVED lines=9> */
[----:B------:R-:W-:Y:S01]  /*124b0*/  SHFL.IDX PT, R44, R6, RZ, 0x1c1f ;  /* 0x001c1fff062c7589 */ /* 0x000fe200000e0000 */
[----:B------:R-:W-:Y:S01]  /*124c0*/  IADD3 R7, P2, R20, 0x1800, RZ ;  /* 0x0000180014077810 */ /* 0x000fe20007f5e0ff */
[----:B------:R-:W-:Y:S01]  /*124d0*/  IMAD R4, R52, 0xc0, R14 ;  /* 0x000000c034047824 */ /* 0x000fe200078e020e */
[----:B------:R-:W-:Y:S01]  /*124e0*/  IADD3 R13, P3, R20, 0x3000, RZ ;  /* 0x00003000140d7810 */ /* 0x000fe20007f7e0ff */
[----:B------:R-:W0:Y:S01]  /*124f0*/  SHFL.IDX PT, R45, R10, RZ, 0x1c1f ;  /* 0x001c1fff0a2d7589 */ /* 0x000e2200000e0000 */
[----:B------:R-:W-:Y:S01]  /*12500*/  LOP3.LUT P0, RZ, R26, 0x3, RZ, 0xc0, !PT ;  /* 0x000000031aff7812 */ /* 0x000fe2000780c0ff */
[----:B------:R-:W-:Y:S02]  /*12510*/  ULDC.64 UR4, c[0x0][0xaa0] ;  /* 0x0002a80000047ab9 */ /* 0x000fe40000000a00 */
[----:B------:R-:W-:Y:S04]  /*12520*/  SHFL.IDX PT, R46, R6, 0x1, 0x1c1f ;  /* 0x003c1f00062e7f89 */ /* 0x000fe800000e0000 */
[----:B------:R-:W1:Y:S01]  /*12530*/  SHFL.IDX PT, R47, R10, 0x1, 0x1c1f ;  /* 0x003c1f000a2f7f89 */ /* 0x000e6200000e0000 */
[----:B------:R-:W-:Y:S01]  /*12540*/  IMAD.X R9, RZ, RZ, R21, P2 ;  /* 0x000000ffff097224 */ /* 0x000fe200010e0615 */
[C---:B------:R-:W-:Y:S01]  /*12550*/  ISETP.GE.OR P2, PT, R4.reuse, R43, P0 ;  /* 0x0000002b0400720c */ /* 0x040fe20000746670 */
[----:B------:R-:W-:Y:S01]  /*12560*/  VIADD R4, R4, 0x8 ;  /* 0x0000000804047836 */ /* 0x000fe20000000000 */
[----:B------:R-:W-:-:S04]  /*12570*/  LOP3.LUT R12, R13, 0x180, RZ, 0xc0, !PT ;  /* 0x000001800d0c7812 */ /* 0x000fc800078ec0ff */
[----:B------:R-:W-:Y:S02]  /*12580*/  ISETP.GE.OR P0, PT, R4, R43, P0 ;  /* 0x0000002b0400720c */ /* 0x000fe40000706670 */
[----:B------:R-:W-:Y:S02]  /*12590*/  LOP3.LUT R8, R7, 0x180, RZ, 0xc0, !PT ;  /* 0x0000018007087812 */ /* 0x000fe400078ec0ff */
[----:B------:R-:W-:Y:S02]  /*125a0*/  SHF.R.U64 R12, R12, 0x3, RZ ;  /* 0x000000030c0c7819 */ /* 0x000fe400000012ff */
[----:B------:R-:W-:Y:S02]  /*125b0*/  SHF.R.U64 R8, R8, 0x3, RZ ;  /* 0x0000000308087819 */ /* 0x000fe400000012ff */
[----:B------:R-:W-:Y:S01]  /*125c0*/  LOP3.LUT R12, R12, R13, RZ, 0x3c, !PT ;  /* 0x0000000d0c0c7212 */ /* 0x000fe200078e3cff */
[----:B------:R-:W-:Y:S01]  /*125d0*/  IMAD.X R13, RZ, RZ, R21, P3 ;  /* 0x000000ffff0d7224 */ /* 0x000fe200018e0615 */
[----:B0-----:R0:W-:Y:S01]  /*125e0*/  @!P2 ST.E desc[UR42][R44.64], R0 ;  /* 0x000000002c00a985 */ /* 0x0011e2000c10192a */
[----:B------:R-:W-:-:S02]  /*125f0*/  LOP3.LUT R8, R8, R7, RZ, 0x3c, !PT ;  /* 0x0000000708087212 */ /* 0x000fc400078e3cff */
[C---:B------:R-:W-:Y:S02]  /*12600*/  IADD3 R5, P3, R20.reuse, 0x7800, RZ ;  /* 0x0000780014057810 */ /* 0x040fe40007f7e0ff */
[----:B------:R-:W-:Y:S01]  /*12610*/  LOP3.LUT R7, R20, 0x180, RZ, 0xc0, !PT ;  /* 0x0000018014077812 */ /* 0x000fe200078ec0ff */
[----:B-1----:R1:W-:Y:S01]  /*12620*/  @!P0 ST.E desc[UR42][R46.64], R3 ;  /* 0x000000032e008985 */ /* 0x0023e2000c10192a */
[----:B------:R-:W-:Y:S01]  /*12630*/  LOP3.LUT R4, R5, 0x180, RZ, 0xc0, !PT ;  /* 0x0000018005047812 */ /* 0x000fe200078ec0ff */
[----:B------:R-:W-:Y:S01]  /*12640*/  IMAD R41, R41, UR4, RZ ;  /* 0x0000000429297c24 */ /* 0x000fe2000f8e02ff */
[----:B------:R-:W-:Y:S01]  /*12650*/  SHF.R.U64 R7, R7, 0x3, RZ ;  /* 0x0000000307077819 */ /* 0x000fe200000012ff */
[----:B0-----:R-:W-:Y:S01]  /*12660*/  IMAD R0, R54, 0x60, R53 ;  /* 0x0000006036007824 */ /* 0x001fe200078e0235 */
[----:B-1----:R-:W0:Y:S01]  /*12670*/  @P1 LDC R47, c[0x0][0xbf0] ;  /* 0x0002fc00ff2f1b82 */ /* 0x002e220000000800 */
[----:B------:R-:W-:Y:S01]  /*12680*/  SHF.R.U64 R4, R4, 0x3, RZ ;  /* 0x0000000304047819 */ /* 0x000fe200000012ff */
[C---:B------:R-:W-:Y:S01]  /*12690*/  IMAD R45, R40.reuse, UR5, R41 ;  /* 0x00000005282d7c24 */ /* 0x040fe2000f8e0229 */
[----:B------:R-:W-:Y:S01]  /*126a0*/  LOP3.LUT R20, R7, R20, RZ, 0x3c, !PT ;  /* 0x0000001407147212 */ /* 0x000fe200078e3cff */
[----:B------:R-:W-:Y:S01]  /*126b0*/  IMAD.WIDE.U32 R40, R40, UR4, RZ ;  /* 0x0000000428287c25 */ /* 0x000fe2000f8e00ff */
[----:B------:R-:W-:Y:S01]  /*126c0*/  LOP3.LUT R36, R4, R5, RZ, 0x3c, !PT ;  /* 0x0000000504247212 */ /* 0x000fe200078e3cff */
[----:B------:R-:W-:Y:S01]  /*126d0*/  ULDC.64 UR4, c[0x0][0xae8] ;  /* 0x0002ba0000047ab9 */ /* 0x000fe20000000a00 */
[----:B------:R-:W5:Y:S01]  /*126e0*/  LD.E.128 R8, desc[UR42][R8.64] ;  /* 0x0000002a08087980 */ /* 0x000f62000c101d00 */
[----:B------:R-:W-:-:S03]  /*126f0*/  IMAD.X R37, RZ, RZ, R21, P3 ;  /* 0x000000ffff257224 */ /* 0x000fc600018e0615 */
[----:B------:R1:W5:Y:S01]  /*12700*/  LD.E.128 R4, desc[UR42][R20.64] ;  /* 0x0000002a14047980 */ /* 0x000362000c101d00 */
[----:B------:R-:W-:-:S03]  /*12710*/  IMAD R49, R49, UR4, RZ ;  /* 0x0000000431317c24 */ /* 0x000fc6000f8e02ff */
[----:B------:R-:W5:Y:S04]  /*12720*/  LD.E.128 R12, desc[UR42][R12.64] ;  /* 0x0000002a0c0c7980 */ /* 0x000f68000c101d00 */
[----:B------:R-:W5:Y:S01]  /*12730*/  LD.E.128 R24, desc[UR42][R24.64] ;  /* 0x0000002a18187980 */ /* 0x000f62000c101d00 */
[----:B-1----:R-:W-:Y:S02]  /*12740*/  IMAD.MOV.U32 R20, RZ, RZ, R40 ;  /* 0x000000ffff147224 */ /* 0x002fe400078e0028 */
[----:B------:R-:W-:Y:S01]  /*12750*/  IMAD R40, R52, 0xc0, R0 ;  /* 0x000000c034287824 */ /* 0x000fe200078e0200 */
[----:B------:R-:W5:Y:S01]  /*12760*/  LD.E.128 R32, desc[UR42][R32.64] ;  /* 0x0000002a20207980 */ /* 0x000f62000c101d00 */
[----:B------:R-:W-:Y:S02]  /*12770*/  IMAD.IADD R21, R41, 0x1, R45 ;  /* 0x0000000129157824 */ /* 0x000fe400078e022d */
[----:B------:R-:W-:Y:S01]  /*12780*/  @P1 IMAD.HI.U32 R0, R40, R51, RZ ;  /* 0x0000003328001227 */ /* 0x000fe200078e00ff */
[----:B------:R-:W5:Y:S03]  /*12790*/  LD.E.128 R36, desc[UR42][R36.64] ;  /* 0x0000002a24247980 */ /* 0x000f66000c101d00 */
[C---:B------:R-:W-:Y:S01]  /*127a0*/  IMAD R49, R78.reuse, UR5, R49 ;  /* 0x000000054e317c24 */ /* 0x040fe2000f8e0231 */
[----:B------:R-:W-:Y:S01]  /*127b0*/  @!PT LDS RZ, [RZ] ;  /* 0x00000000fffff984 */ /* 0x000fe20000000800 */
[----:B------:R-:W-:Y:S01]  /*127c0*/  @!PT LDS RZ, [RZ] ;  /* 0x00000000fffff984 */ /* 0x000fe20000000800 */
[----:B------:R-:W-:Y:S01]  /*127d0*/  @!PT LDS RZ, [RZ] ;  /* 0x00000000fffff984 */ /* 0x000fe20000000800 */
[----:B------:R-:W-:Y:S01]  /*127e0*/  @!PT LDS RZ, [RZ] ;  /* 0x00000000fffff984 */ /* 0x000fe20000000800 */
[----:B------:R1:W-:Y:S06]  /*127f0*/  MEMBAR.ALL.CTA ;  /* 0x0000000000007992 */ /* 0x0003ec0000008000 */
[----:B-1----:R-:W1:Y:S01]  /*12800*/  FENCE.VIEW.ASYNC.S ;  /* 0x00000000000073c6 */ /* 0x002e620000000000 */
[----:B------:R-:W-:Y:S01]  /*12810*/  IMAD.WIDE.U32 R20, R78, UR4, R20 ;  /* 0x000000044e147c25 */ /* 0x000fe2000f8e0014 */
[----:B------:R-:W-:-:S03]  /*12820*/  ULDC.64 UR4, c[0x0][0xaf0] ;  /* 0x0002bc0000047ab9 */ /* 0x000fc60000000a00 */
[----:B------:R-:W-:Y:S01]  /*12830*/  IMAD.MOV.U32 R3, RZ, RZ, R40 ;  /* 0x000000ffff037224 */ /* 0x000fe200078e0028 */
[----:B0-----:R-:W-:Y:S01]  /*12840*/  @P1 SHF.R.U32.HI R3, RZ, R47, R0 ;  /* 0x0000002fff031219 */ /* 0x001fe20000011600 */
[----:B------:R-:W-:Y:S02]  /*12850*/  IMAD R41, R48, UR4, RZ ;  /* 0x0000000430297c24 */ /* 0x000fe4000f8e02ff */
[----:B------:R-:W-:Y:S01]  /*12860*/  IMAD.IADD R21, R21, 0x1, R49 ;  /* 0x0000000115157824 */ /* 0x000fe200078e0231 */
[----:B------:R-:W-:Y:S01]  /*12870*/  SHF.R.S32.HI R0, RZ, 0x1f, R3 ;  /* 0x0000001fff007819 */ /* 0x000fe20000011403 */
[C---:B------:R-:W-:Y:S02]  /*12880*/  IMAD R41, R50.reuse, UR5, R41 ;  /* 0x0000000532297c24 */ /* 0x040fe4000f8e0229 */
[----:B------:R-:W-:Y:S01]  /*12890*/  IMAD.WIDE.U32 R50, R50, UR4, R20 ;  /* 0x0000000432327c25 */ /* 0x000fe2000f8e0014 */
[----:B------:R-:W-:-:S03]  /*128a0*/  ULDC.64 UR4, c[0x0][0xae0] ;  /* 0x0002b80000047ab9 */ /* 0x000fc60000000a00 */
[----:B------:R-:W-:Y:S02]  /*128b0*/  IMAD.MOV R21, RZ, RZ, -R3 ;  /* 0x000000ffff157224 */ /* 0x000fe400078e0a03 */
[----:B------:R-:W-:Y:S02]  /*128c0*/  IMAD.IADD R51, R51, 0x1, R41 ;  /* 0x0000000133337824 */ /* 0x000fe400078e0229 */
[----:B------:R-:W-:Y:S02]  /*128d0*/  IMAD R0, R0, UR4, RZ ;  /* 0x0000000400007c24 */ /* 0x000fe4000f8e02ff */
[----:B------:R-:W-:Y:S02]  /*128e0*/  IMAD R41, R42, R21, R40 ;  /* 0x000000152a297224 */ /* 0x000fe400078e0228 */
[C---:B------:R-:W-:Y:S02]  /*128f0*/  IMAD R45, R3.reuse, UR5, R0 ;  /* 0x00000005032d7c24 */ /* 0x040fe4000f8e0200 */
[----:B------:R-:W-:Y:S01]  /*12900*/  IMAD.WIDE.U32 R20, R3, UR4, R50 ;  /* 0x0000000403147c25 */ /* 0x000fe2000f8e0032 */
[----:B------:R-:W-:Y:S01]  /*12910*/  SHF.R.S32.HI R0, RZ, 0x1f, R41 ;  /* 0x0000001fff007819 */ /* 0x000fe20000011429 */
[----:B------:R-:W-:-:S02]  /*12920*/  ULDC.64 UR4, c[0x0][0xad8] ;  /* 0x0002b60000047ab9 */ /* 0x000fc40000000a00 */
[----:B------:R-:W-:Y:S02]  /*12930*/  IMAD.IADD R21, R21, 0x1, R45 ;  /* 0x0000000115157824 */ /* 0x000fe400078e022d */
[----:B------:R-:W-:Y:S02]  /*12940*/  IMAD R0, R0, UR4, RZ ;  /* 0x0000000400007c24 */ /* 0x000fe4000f8e02ff */
[----:B------:R-:W-:-:S04]  /*12950*/  IMAD.WIDE.U32 R20, R41, UR4, R20 ;  /* 0x0000000429147c25 */ /* 0x000fc8000f8e0014 */
[----:B------:R-:W-:Y:S01]  /*12960*/  IMAD R3, R41, UR5, R0 ;  /* 0x0000000529037c24 */ /* 0x000fe2000f8e0200 */
[----:B------:R-:W-:Y:S01]  /*12970*/  ULDC.64 UR4, c[0x0][0xa80] ;  /* 0x0002a00000047ab9 */ /* 0x000fe20000000a00 */
[----:B------:R-:W-:Y:S01]  /*12980*/  IMAD R48, R52, 0xc0, R53 ;  /* 0x000000c034307824 */ /* 0x000fe200078e0235 */
[----:B------:R-:W-:Y:S01]  /*12990*/  LEA R42, P0, R20, UR4, 0x1 ;  /* 0x00000004142a7c11 */ /* 0x000fe2000f8008ff */
[----:B------:R-:W-:-:S05]  /*129a0*/  IMAD.IADD R3, R21, 0x1, R3 ;  /* 0x0000000115037824 */ /* 0x000fca00078e0203 */
[----:B------:R-:W-:Y:S02]  /*129b0*/  LEA.HI.X R3, R20, UR5, R3, 0x1, P0 ;  /* 0x0000000514037c11 */ /* 0x000fe400080f0c03 */
[----:B------:R-:W-:Y:S01]  /*129c0*/  ISETP.GE.AND P0, PT, R48, R43, PT ;  /* 0x0000002b3000720c */ /* 0x000fe20003f06270 */
[----:B------:R-:W-:Y:S02]  /*129d0*/  VIADD R0, R2, 0x2d820 ;  /* 0x0002d82002007836 */ /* 0x000fe40000000000 */
[----:B------:R-:W-:-:S03]  /*129e0*/  VIADD R51, R28, 0x40 ;  /* 0x000000401c337836 */ /* 0x000fc60000000000 */
[----:B------:R-:W-:Y:S01]  /*129f0*/  PRMT R0, RZ, 0x654, R0 ;  /* 0x00000654ff007816 */ /* 0x000fe20000000000 */
[----:B------:R-:W-:Y:S01]  /*12a00*/  VIADD R49, R28, 0x20 ;  /* 0x000000201c317836 */ /* 0x000fe20000000000 */
[----:B-1----:R0:W1:Y:S02]  /*12a10*/  SHFL.IDX PT, R40, R42, RZ, 0x1c1f ;  /* 0x001c1fff2a287589 */ /* 0x00206400000e0000 */
[----:B------:R0:W-:Y:S02]  /*12a20*/  SYNCS.ARRIVE.TRANS64.RED.A1T0 RZ, [R0+URZ], RZ ;  /* 0x000000ff00ff79a7 */ /* 0x0001e4000810043f */
[----:B------:R0:W2:Y:S01]  /*12a30*/  SHFL.IDX PT, R41, R3, RZ, 0x1c1f ;  /* 0x001c1fff03297589 */ /* 0x0000a200000e0000 */
[----:B------:R-:W-:Y:S02]  /*12a40*/  SHF.R.S32.HI R50, RZ, 0x1f, R51 ;  /* 0x0000001fff327819 */ /* 0x000fe40000011433 */
[----:B------:R-:W-:Y:S01]  /*12a50*/  SHF.R.S32.HI R52, RZ, 0x1f, R49 ;  /* 0x0000001fff347819 */ /* 0x000fe20000011431 */
[----:B------:R-:W-:Y:S06]  /*12a60*/  @P0 BRA `(.L_x_527) ;  /* 0x0000000000300947 */ /* 0x000fec0003800000 */
[----:B------:R-:W-:Y:S02]  /*12a70*/  ULDC UR4, c[0x0][0xac8] ;  /* 0x0002b20000047ab9 */ /* 0x000fe40000000800 */
[----:B------:R-:W-:Y:S02]  /*12a80*/  ISETP.GE.AND P1, PT, R49, UR4, PT ;  /* 0x0000000431007c0c */ /* 0x000fe4000bf26270 */
[----:B------:R-:W-:Y:S02]  /*12a90*/  ISETP.GE.AND P2, PT, R51, UR4, PT ;  /* 0x0000000433007c0c */ /* 0x000fe4000bf46270 */
[----:B------:R-:W-:-:S09]  /*12aa0*/  ISETP.GE.AND P0, PT, R28, UR4, PT ;  /* 0x000000041c007c0c */ /* 0x000fd2000bf06270 */
[-C--:B-1----:R-:W-:Y:S02]  /*12ab0*/  @!P1 LEA R44, P3, R49, R40.reuse, 0x1 ;  /* 0x00000028312c9211 */ /* 0x082fe400078608ff */
[----:B------:R-:W-:Y:S02]  /*12ac0*/  @!P2 LEA R46, P4, R51, R40, 0x1 ;  /* 0x00000028332ea211 */ /* 0x000fe400078808ff */
[----:B--2---:R-:W-:Y:S01]  /*12ad0*/  @!P0 IMAD.WIDE R20, R28, 0x2, R40 ;  /* 0x000000021c148825 */ /* 0x004fe200078e0228 */
[-C--:B------:R-:W-:Y:S02]  /*12ae0*/  @!P1 LEA.HI.X R45, R49, R41.reuse, R52, 0x1, P3 ;  /* 0x00000029312d9211 */ /* 0x080fe400018f0c34 */
[----:B------:R-:W-:Y:S02]  /*12af0*/  @!P2 LEA.HI.X R47, R51, R41, R50, 0x1, P4 ;  /* 0x00000029332fa211 */ /* 0x000fe400020f0c32 */
[----:B-----5:R3:W-:Y:S04]  /*12b00*/  @!P0 ST.E.128 desc[UR42][R20.64], R4 ;  /* 0x0000000414008985 */ /* 0x0207e8000c101d2a */
[----:B------:R3:W-:Y:S04]  /*12b10*/  @!P1 ST.E.128 desc[UR42][R44.64], R12 ;  /* 0x0000000c2c009985 */ /* 0x0007e8000c101d2a */
[----:B------:R3:W-:Y:S02]  /*12b20*/  @!P2 ST.E.128 desc[UR42][R46.64], R32 ;  /* 0x000000202e00a985 */ /* 0x0007e4000c101d2a */
.L_x_527:
[----:B------:R-:W-:Y:S05]  /*12b30*/  BSYNC B1 ;  /* 0x0000000000017941 */ /* 0x000fea0003800000 */
.L_x_526:
[----:B0-----:R-:W-:Y:S01]  /*12b40*/  VIADD R0, R48, 0x60 ;  /* 0x0000006030007836 */ /* 0x001fe20000000000 */
[----:B---3-5:R0:W3:Y:S04]  /*12b50*/  SHFL.IDX PT, R7, R3, 0x1, 0x1c1f ;  /* 0x003c1f0003077f89 */ /* 0x0280e800000e0000 */
[----:B------:R-:W-:Y:S01]  /*12b60*/  ISETP.GE.AND P0, PT, R0, R43, PT ;  /* 0x0000002b0000720c */ /* 0x000fe20003f06270 */
[----:B------:R0:W4:-:S12]  /*12b70*/  SHFL.IDX PT, R6, R42, 0x1, 0x1c1f ;  /* 0x003c1f002a067f89 */ /* 0x00011800000e0000 */
[----:B0-----:R-:W-:Y:S05]  /*12b80*/  @P0 BRA `(.L_x_528) ;  /* 0x0000000800e40947 */ /* 0x001fea0003800000 */
[----:B------:R-:W-:Y:S02]  /*12b90*/  ULDC UR4, c[0x0][0xac8] ;  /* 0x0002b20000047ab9 */ /* 0x000fe40000000800 */
[----:B------:R-:W-:Y:S02]  /*12ba0*/  ISETP.GE.AND P2, PT, R49, UR4, PT ;  /* 0x0000000431007c0c */ /* 0x000fe4000bf46270 */
[----:B------:R-:W-:-:S11]  /*12bb0*/  ISETP.GE.AND P1, PT, R28, UR4, PT ;  /* 0x000000041c007c0c */ /* 0x000fd6000bf26270 */
[C---:B----4-:R-:W-:Y:S02]  /*12bc0*/  @!P2 LEA R12, P0, R49.reuse, R6, 0x1 ;  /* 0x00000006310ca211 */ /* 0x050fe400078008ff */
[----:B---3--:R-:W-:Y:S02]  /*12bd0*/  @!P1 IMAD.WIDE R4, R28, 0x2, R6 ;  /* 0x000000021c049825 */ /* 0x008fe400078e0206 */
[----:B------:R-:W-:Y:S02]  /*12be0*/  @!P2 LEA.HI.X R13, R49, R7, R52, 0x1, P0 ;  /* 0x00000007310da211 */ /* 0x000fe400000f0c34 */
[----:B------:R-:W-:Y:S01]  /*12bf0*/  ISETP.GE.AND P0, PT, R51, UR4, PT ;  /* 0x0000000433007c0c */ /* 0x000fe2000bf06270 */
[----:B------:R0:W-:Y:S04]  /*12c00*/  @!P1 ST.E.128 desc[UR42][R4.64], R8 ;  /* 0x0000000804009985 */ /* 0x0001e8000c101d2a */
[----:B------:R0:W-:Y:S08]  /*12c10*/  @!P2 ST.E.128 desc[UR42][R12.64], R24 ;  /* 0x000000180c00a985 */ /* 0x0001f0000c101d2a */
[----:B------:R-:W-:Y:S05]  /*12c20*/  @P0 BRA `(.L_x_528) ;  /* 0x0000000800bc0947 */ /* 0x000fea0003800000 */
[----:B0-----:R-:W-:-:S04]  /*12c30*/  LEA R4, P0, R51, R6, 0x1 ;  /* 0x0000000633047211 */ /* 0x001fc800078008ff */
[----:B------:R-:W-:-:S05]  /*12c40*/  LEA.HI.X R5, R51, R7, R50, 0x1, P0 ;  /* 0x0000000733057211 */ /* 0x000fca00000f0c32 */
[----:B------:R0:W-:Y:S01]  /*12c50*/  ST.E.128 desc[UR42][R4.64], R36 ;  /* 0x0000002404007985 */ /* 0x0001e2000c101d2a */
[----:B------:R-:W-:Y:S05]  /*12c60*/  BRA `(.L_x_528) ;  /* 0x0000000800ac7947 */ /* 0x000fea0003800000 */
.L_x_524:
[----:B------:R-:W2:Y:S01]  /*12c70*/  LDL.LU R6, [R1+0x8c] ;  /* 0x00008c0001067983 */ /* 0x000ea20000300800 */
[----:B------:R-:W-:Y:S01]  /*12c80*/  ULDC.64 UR4, c[0x0][0xc00] ;  /* 0x0003000000047ab9 */ /* 0x000fe20000000a00 */
[----:B------:R-:W-:Y:S01]  /*12c90*/  IMAD.MOV.U32 R0, RZ, RZ, RZ ;  /* 0x000000ffff007224 */ /* 0x000fe200078e00ff */
[----:B------:R-:W3:Y:S01]  /*12ca0*/  LDC R21, c[0x0][0xbe8] ;  /* 0x0002fa00ff157b82 */ /* 0x000ee20000000800 */
[----:B------:R-:W4:Y:S01]  /*12cb0*/  LDL.LU R3, [R1+0x90] ;  /* 0x0000900001037983 */ /* 0x000f220000300800 */
[----:B------:R-:W-:-:S04]  /*12cc0*/  ISETP.NE.U32.AND P0, PT, RZ, UR4, PT ;  /* 0x00000004ff007c0c */ /* 0x000fc8000bf05070 */
[----:B------:R-:W-:Y:S02]  /*12cd0*/  ISETP.NE.AND.EX P0, PT, RZ, UR5, PT, P0 ;  /* 0x00000005ff007c0c */ /* 0x000fe4000bf05300 */
[----:B--2---:R-:W-:-:S04]  /*12ce0*/  IADD3 R4, P1, R6, UR4, RZ ;  /* 0x0000000406047c10 */ /* 0x004fc8000ff3e0ff */
[----:B----4-:R-:W-:Y:S01]  /*12cf0*/  IADD3.X R5, R3, UR5, RZ, P1, !PT ;  /* 0x0000000503057c10 */ /* 0x010fe20008ffe4ff */
[----:B------:R-:W-:Y:S02]  /*12d00*/  ULDC.64 UR4, c[0x0][0xc08] ;  /* 0x0003020000047ab9 */ /* 0x000fe40000000a00 */
[----:B------:R-:W-:-:S04]  /*12d10*/  ISETP.NE.U32.AND P1, PT, RZ, UR4, PT ;  /* 0x00000004ff007c0c */ /* 0x000fc8000bf25070 */
[----:B------:R2:W5:Y:S01]  /*12d20*/  @P0 LDG.E R0, desc[UR42][R4.64] ;  /* 0x0000002a04000981 */ /* 0x000562000c1e1900 */
[----:B------:R-:W-:Y:S01]  /*12d30*/  ISETP.NE.AND.EX P1, PT, RZ, UR5, PT, P1 ;  /* 0x00000005ff007c0c */ /* 0x000fe2000bf25310 */
[----:B------:R-:W1:-:S12]  /*12d40*/  S2R R9, SR_TID.X ;  /* 0x0000000000097919 */ /* 0x000e580000002100 */
[----:B------:R-:W-:Y:S01]  /*12d50*/  @P1 IADD3 R6, P2, R6, UR4, RZ ;  /* 0x0000000406061c10 */ /* 0x000fe2000ff5e0ff */
[----:B------:R-:W-:Y:S02]  /*12d60*/  ULDC UR4, c[0x0][0xa88] ;  /* 0x0002a20000047ab9 */ /* 0x000fe40000000800 */
[----:B------:R-:W-:Y:S01]  /*12d70*/  IMAD.U32 R8, RZ, RZ, UR4 ;  /* 0x00000004ff087e24 */ /* 0x000fe2000f8e00ff */
[----:B------:R-:W-:-:S05]  /*12d80*/  @P1 IADD3.X R7, R3, UR5, RZ, P2, !PT ;  /* 0x0000000503071c10 */ /* 0x000fca00097fe4ff */
[----:B------:R2:W5:Y:S01]  /*12d90*/  @P1 LDG.E R8, desc[UR42][R6.64] ;  /* 0x0000002a06081981 */ /* 0x000562000c1e1900 */
[----:B---3--:R-:W-:Y:S01]  /*12da0*/  ISETP.NE.AND P2, PT, R21, 0x1, PT ;  /* 0x000000011500780c */ /* 0x008fe20003f45270 */
[----:B-1----:R-:W-:-:S12]  /*12db0*/  VIADD R28, R9, 0xffffff80 ;  /* 0xffffff80091c7836 */ /* 0x002fd80000000000 */
[----:B------:R-:W1:Y:S01]  /*12dc0*/  @P2 LDC R20, c[0x0][0xbec] ;  /* 0x0002fb00ff142b82 */ /* 0x000e620000000800 */
[----:B------:R-:W-:-:S07]  /*12dd0*/  ISETP.GE.AND P3, PT, R28, 0xc0, PT ;  /* 0x000000c01c00780c */ /* 0x000fce0003f66270 */
[----:B------:R-:W3:Y:S01]  /*12de0*/  @P2 LDC R25, c[0x0][0xbf0] ;  /* 0x0002fc00ff192b82 */ /* 0x000ee20000000800 */
[----:B--2---:R-:W-:Y:S05]  /*12df0*/  @P1 BRA `(.L_x_529) ;  /* 0x0000000000101947 */ /* 0x004fea0003800000 */
[----:B------:R-:W-:Y:S05]  /*12e00*/  @!P0 BRA `(.L_x_529) ;  /* 0x00000000000c8947 */ /* 0x000fea0003800000 */
[----:B------:R-:W2:Y:S04]  /*12e10*/  LDG.E R3, desc[UR42][R4.64] ;  /* 0x0000002a04037981 */ /* 0x000ea8000c1e1900 */
[----:B-----5:R-:W2:Y:S02]  /*12e20*/  LDG.E R8, desc[UR42][R4.64+0x4] ;  /* 0x0000042a04087981 */ /* 0x020ea4000c1e1900 */
[----:B--2---:R-:W-:-:S07]  /*12e30*/  IMAD.IADD R8, R8, 0x1, -R3 ;  /* 0x0000000108087824 */ /* 0x004fce00078e0a03 */
.L_x_529:
[----:B------:R-:W2:Y:S04]  /*12e40*/  LDL.LU R4, [R1+0x94] ;  /* 0x0000940001047983 */ /* 0x000ea80000300800 */
[----:B------:R-:W4:Y:S04]  /*12e50*/  LDL.LU R3, [R1+0x9c] ;  /* 0x00009c0001037983 */ /* 0x000f280000300800 */
[----:B------:R-:W3:Y:S04]  /*12e60*/  LDL R24, [R1+0x88] ;  /* 0x0000880001187983 */ /* 0x000ee80000100800 */
[----:B------:R0:W5:Y:S01]  /*12e70*/  LDL R26, [R1+0x98] ;  /* 0x00009800011a7983 */ /* 0x0001620000100800 */
[----:B------:R-:W-:Y:S01]  /*12e80*/  BSSY B1, `(.L_x_530) ;  /* 0x000002d000017945 */ /* 0x000fe20003800000 */
[----:B-----5:R-:W-:-:S02]  /*12e90*/  SHF.R.S32.HI R11, RZ, 0x1f, R0 ;  /* 0x0000001fff0b7819 */ /* 0x020fc40000011400 */
[----:B--2---:R-:W-:Y:S02]  /*12ea0*/  SEL R13, R4, RZ, !P0 ;  /* 0x000000ff040d7207 */ /* 0x004fe40004000000 */
[----:B----4-:R-:W-:Y:S02]  /*12eb0*/  SEL R12, R3, RZ, !P0 ;  /* 0x000000ff030c7207 */ /* 0x010fe40004000000 */
[----:B---3--:R-:W-:Y:S01]  /*12ec0*/  SHF.R.S32.HI R10, RZ, 0x1f, R24 ;  /* 0x0000001fff0a7819 */ /* 0x008fe20000011418 */
[----:B0-----:R-:W-:Y:S06]  /*12ed0*/  @P3 BRA `(.L_x_531) ;  /* 0x00000000009c3947 */ /* 0x001fec0003800000 */
[----:B------:R-:W0:Y:S01]  /*12ee0*/  LDC R14, c[0x0][0xbe8] ;  /* 0x0002fa00ff0e7b82 */ /* 0x000e220000000800 */
[----:B------:R-:W-:-:S04]  /*12ef0*/  IMAD R3, R26, 0xc0, R9 ;  /* 0x000000c01a037824 */ /* 0x000fc800078e0209 */
[----:B------:R-:W-:Y:S02]  /*12f00*/  VIADD R9, R3, 0xffffff80 ;  /* 0xffffff8003097836 */ /* 0x000fe40000000000 */
[----:B0-----:R-:W-:-:S05]  /*12f10*/  IMAD R4, R8, R14, RZ ;  /* 0x0000000e08047224 */ /* 0x001fca00078e02ff */
[----:B------:R-:W-:-:S13]  /*12f20*/  ISETP.GE.AND P0, PT, R9, R4, PT ;  /* 0x000000040900720c */ /* 0x000fda0003f06270 */
[----:B------:R-:W-:Y:S05]  /*12f30*/  @P0 BRA `(.L_x_531) ;  /* 0x0000000000840947 */ /* 0x000fea0003800000 */
[----:B------:R-:W-:Y:S01]  /*12f40*/  ISETP.NE.AND P0, PT, R14, 0x1, PT ;  /* 0x000000010e00780c */ /* 0x000fe20003f05270 */
[----:B------:R-:W-:Y:S01]  /*12f50*/  ULDC.64 UR4, c[0x0][0xb90] ;  /* 0x0002e40000047ab9 */ /* 0x000fe20000000a00 */
[----:B------:R-:W-:Y:S01]  /*12f60*/  IMAD.MOV.U32 R4, RZ, RZ, R0 ;  /* 0x000000ffff047224 */ /* 0x000fe200078e0000 */
[----:B------:R-:W-:Y:S01]  /*12f70*/  MOV R3, R9 ;  /* 0x0000000900037202 */ /* 0x000fe20000000f00 */
[----:B------:R-:W-:Y:S02]  /*12f80*/  IMAD R7, R10, UR4, RZ ;  /* 0x000000040a077c24 */ /* 0x000fe4000f8e02ff */
[----:B------:R-:W-:Y:S02]  /*12f90*/  IMAD.MOV.U32 R5, RZ, RZ, R11 ;  /* 0x000000ffff057224 */ /* 0x000fe400078e000b */
[C---:B------:R-:W-:Y:S02]  /*12fa0*/  IMAD R7, R24.reuse, UR5, R7 ;  /* 0x0000000518077c24 */ /* 0x040fe4000f8e0207 */
[----:B------:R-:W-:Y:S01]  /*12fb0*/  IMAD.WIDE.U32 R4, R24, UR4, R4 ;  /* 0x0000000418047c25 */ /* 0x000fe2000f8e0004 */
[----:B------:R-:W-:-:S02]  /*12fc0*/  ULDC.64 UR4, c[0x0][0xb98] ;  /* 0x0002e60000047ab9 */ /* 0x000fc40000000a00 */
[----:B------:R-:W0:Y:S01]  /*12fd0*/  @P0 LDC R6, c[0x0][0xbec] ;  /* 0x0002fb00ff060b82 */ /* 0x000e220000000800 */
[----:B------:R-:W-:Y:S02]  /*12fe0*/  IMAD.IADD R5, R5, 0x1, R7 ;  /* 0x0000000105057824 */ /* 0x000fe400078e0207 */
[----:B------:R-:W-:-:S05]  /*12ff0*/  IMAD.WIDE.U32 R4, R13, UR4, R4 ;  /* 0x000000040d047c25 */ /* 0x000fca000f8e0004 */
[----:B------:R-:W2:Y:S01]  /*13000*/  @P0 LDC R15, c[0x0][0xbf0] ;  /* 0x0002fc00ff0f0b82 */ /* 0x000ea20000000800 */
[----:B0-----:R-:W-:-:S05]  /*13010*/  @P0 IMAD.HI.U32 R6, R9, R6, RZ ;  /* 0x0000000609060227 */ /* 0x001fca00078e00ff */
[----:B--2---:R-:W-:Y:S01]  /*13020*/  @P0 SHF.R.U32.HI R3, RZ, R15, R6 ;  /* 0x0000000fff030219 */ /* 0x004fe20000011606 */
[----:B------:R-:W-:-:S03]  /*13030*/  IMAD R6, R12, UR4, RZ ;  /* 0x000000040c067c24 */ /* 0x000fc6000f8e02ff */
[----:B------:R-:W-:Y:S01]  /*13040*/  IADD3 R4, P0, R3, R4, RZ ;  /* 0x0000000403047210 */ /* 0x000fe20007f1e0ff */
[----:B------:R-:W-:Y:S02]  /*13050*/  IMAD.MOV R7, RZ, RZ, -R3 ;  /* 0x000000ffff077224 */ /* 0x000fe400078e0a03 */
[----:B------:R-:W-:Y:S01]  /*13060*/  IMAD R6, R13, UR5, R6 ;  /* 0x000000050d067c24 */ /* 0x000fe2000f8e0206 */
[----:B------:R-:W-:Y:S01]  /*13070*/  ULDC.64 UR4, c[0x0][0xb88] ;  /* 0x0002e20000047ab9 */ /* 0x000fe20000000a00 */
[----:B------:R-:W-:Y:S01]  /*13080*/  IMAD R7, R14, R7, R9 ;  /* 0x000000070e077224 */ /* 0x000fe200078e0209 */
[----:B------:R-:W-:-:S04]  /*13090*/  SHF.R.S32.HI R9, RZ, 0x1f, R3 ;  /* 0x0000001fff097819 */ /* 0x000fc80000011403 */
        /* <DEDUP_REMOVED lines=11> */
.L_x_531:
[----:B------:R-:W-:Y:S05]  /*13150*/  BSYNC B1 ;  /* 0x0000000000017941 */ /* 0x000fea0003800000 */
.L_x_530:
[--C-:B------:R-:W-:Y:S01]  /*13160*/  SHF.R.S32.HI R14, RZ, 0x1f, R28.reuse ;  /* 0x0000001fff0e7819 */ /* 0x100fe2000001141c */
[----:B------:R-:W-:Y:S01]  /*13170*/  ULDC.64 UR4, c[0x0][0xaa0] ;  /* 0x0002a80000047ab9 */ /* 0x000fe20000000a00 */
[----:B------:R-:W-:Y:S01]  /*13180*/  SHF.R.S32.HI R27, RZ, 0x1f, R28 ;  /* 0x0000001fff1b7819 */ /* 0x000fe2000001141c */
[----:B0-----:R-:W-:Y:S01]  /*13190*/  IMAD R3, R11, UR4, RZ ;  /* 0x000000040b037c24 */ /* 0x001fe2000f8e02ff */
[-C--:B------:R-:W-:Y:S01]  /*131a0*/  LEA.HI R14, R14, R28.reuse, RZ, 0x2 ;  /* 0x0000001c0e0e7211 */ /* 0x080fe200078f10ff */
[----:B------:R-:W-:Y:S01]  /*131b0*/  IMAD.WIDE.U32 R4, R0, UR4, RZ ;  /* 0x0000000400047c25 */ /* 0x000fe2000f8e00ff */
[----:B------:R-:W-:Y:S02]  /*131c0*/  LEA.HI R27, R27, R28, RZ, 0x2 ;  /* 0x0000001c1b1b7211 */ /* 0x000fe400078f10ff */
[----:B------:R-:W-:Y:S01]  /*131d0*/  LOP3.LUT R14, R14, 0xfffffffc, RZ, 0xc0, !PT ;  /* 0xfffffffc0e0e7812 */ /* 0x000fe200078ec0ff */
[----:B------:R-:W-:Y:S01]  /*131e0*/  IMAD R3, R0, UR5, R3 ;  /* 0x0000000500037c24 */ /* 0x000fe2000f8e0203 */
[----:B------:R-:W-:Y:S01]  /*131f0*/  SHF.R.S32.HI R27, RZ, 0x2, R27 ;  /* 0x00000002ff1b7819 */ /* 0x000fe2000001141b */
[----:B------:R-:W-:-:S02]  /*13200*/  ULDC.64 UR4, c[0x0][0xae8] ;  /* 0x0002ba0000047ab9 */ /* 0x000fc40000000a00 */
[----:B------:R-:W-:Y:S02]  /*13210*/  IMAD.IADD R14, R28, 0x1, -R14 ;  /* 0x000000011c0e7824 */ /* 0x000fe400078e0a0e */
[----:B------:R-:W-:Y:S02]  /*13220*/  IMAD.IADD R5, R5, 0x1, R3 ;  /* 0x0000000105057824 */ /* 0x000fe400078e0203 */
[----:B------:R-:W-:Y:S02]  /*13230*/  IMAD R0, R14, 0x60, R27 ;  /* 0x000000600e007824 */ /* 0x000fe400078e021b */
[----:B------:R-:W-:Y:S02]  /*13240*/  IMAD R6, R10, UR4, RZ ;  /* 0x000000040a067c24 */ /* 0x000fe4000f8e02ff */
[----:B------:R-:W-:Y:S02]  /*13250*/  IMAD R9, R26, 0xc0, R0 ;  /* 0x000000c01a097824 */ /* 0x000fe400078e0200 */
[----:B------:R-:W-:-:S02]  /*13260*/  IMAD R7, R24, UR5, R6 ;  /* 0x0000000518077c24 */ /* 0x000fc4000f8e0206 */
[----:B-1----:R-:W-:-:S04]  /*13270*/  @P2 IMAD.HI.U32 R0, R9, R20, RZ ;  /* 0x0000001409002227 */ /* 0x002fc800078e00ff */
[----:B------:R-:W-:Y:S01]  /*13280*/  IMAD.WIDE.U32 R4, R24, UR4, R4 ;  /* 0x0000000418047c25 */ /* 0x000fe2000f8e0004 */
[----:B------:R-:W-:-:S03]  /*13290*/  ULDC.64 UR4, c[0x0][0xaf0] ;  /* 0x0002bc0000047ab9 */ /* 0x000fc60000000a00 */
[----:B------:R-:W-:Y:S01]  /*132a0*/  IMAD.MOV.U32 R3, RZ, RZ, R9 ;  /* 0x000000ffff037224 */ /* 0x000fe200078e0009 */
[----:B------:R-:W-:Y:S01]  /*132b0*/  @P2 SHF.R.U32.HI R3, RZ, R25, R0 ;  /* 0x00000019ff032219 */ /* 0x000fe20000011600 */
        /* <DEDUP_REMOVED lines=19> */
[----:B------:R-:W-:Y:S01]  /*133f0*/  IMAD.SHL.U32 R9, R14, 0x8, RZ ;  /* 0x000000080e097824 */ /* 0x000fe200078e00ff */
[C---:B------:R-:W-:Y:S01]  /*13400*/  LEA R0, P0, R4.reuse, UR4, 0x1 ;  /* 0x0000000404007c11 */ /* 0x040fe2000f8008ff */
[----:B------:R-:W-:Y:S01]  /*13410*/  IMAD.IADD R3, R5, 0x1, R3 ;  /* 0x0000000105037824 */ /* 0x000fe200078e0203 */
[----:B------:R-:W-:Y:S01]  /*13420*/  UMOV UR4, 0xffffffff ;  /* 0xffffffff00047882 */ /* 0x000fe20000000000 */
[C---:B------:R-:W-:Y:S02]  /*13430*/  VIADD R10, R9.reuse, 0x20 ;  /* 0x00000020090a7836 */ /* 0x040fe40000000000 */
[----:B------:R-:W-:Y:S01]  /*13440*/  VIADD R7, R9, 0x40 ;  /* 0x0000004009077836 */ /* 0x000fe20000000000 */
[----:B------:R-:W-:Y:S02]  /*13450*/  LEA.HI.X R4, R4, UR5, R3, 0x1, P0 ;  /* 0x0000000504047c11 */ /* 0x000fe400080f0c03 */
[----:B------:R-:W-:-:S02]  /*13460*/  SHF.R.S32.HI R20, RZ, 0x1f, R10 ;  /* 0x0000001fff147819 */ /* 0x000fc4000001140a */
[----:B------:R-:W-:Y:S01]  /*13470*/  SHF.R.S32.HI R24, RZ, 0x1f, R7 ;  /* 0x0000001fff187819 */ /* 0x000fe20000011407 */
[----:B------:R-:W-:Y:S06]  /*13480*/  BRA.DIV UR4, `(.L_x_532) ;  /* 0x0000007604d87947 */ /* 0x000fec000b800000 */
[----:B------:R0:W1:Y:S04]  /*13490*/  SHFL.IDX PT, R3, R4, RZ, 0x1c1f ;  /* 0x001c1fff04037589 */ /* 0x00006800000e0000 */
[----:B------:R0:W2:Y:S02]  /*134a0*/  SHFL.IDX PT, R14, R0, RZ, 0x1c1f ;  /* 0x001c1fff000e7589 */ /* 0x0000a400000e0000 */
.L_x_694:
[----:B------:R-:W-:Y:S01]  /*134b0*/  IMAD R21, R8, R21, RZ ;  /* 0x0000001508157224 */ /* 0x000fe200078e02ff */
[----:B------:R-:W-:Y:S01]  /*134c0*/  BSSY B1, `(.L_x_533) ;  /* 0x0000011000017945 */ /* 0x000fe20003800000 */
[----:B------:R-:W-:-:S05]  /*134d0*/  IMAD R6, R26, 0xc0, R27 ;  /* 0x000000c01a067824 */ /* 0x000fca00078e021b */
[----:B------:R-:W-:-:S13]  /*134e0*/  ISETP.GE.AND P0, PT, R6, R21, PT ;  /* 0x000000150600720c */ /* 0x000fda0003f06270 */
[----:B------:R-:W-:Y:S05]  /*134f0*/  @P0 BRA `(.L_x_534) ;  /* 0x0000000000340947 */ /* 0x000fea0003800000 */
[----:B------:R-:W-:Y:S02]  /*13500*/  ULDC UR4, c[0x0][0xac8] ;  /* 0x0002b20000047ab9 */ /* 0x000fe40000000800 */
[----:B------:R-:W-:Y:S02]  /*13510*/  ISETP.GE.AND P2, PT, R9, UR4, PT ;  /* 0x0000000409007c0c */ /* 0x000fe4000bf46270 */
[----:B------:R-:W-:Y:S02]  /*13520*/  ISETP.GE.AND P3, PT, R10, UR4, PT ;  /* 0x000000040a007c0c */ /* 0x000fe4000bf66270 */
[----:B------:R-:W-:-:S09]  /*13530*/  ISETP.GE.AND P4, PT, R7, UR4, PT ;  /* 0x0000000407007c0c */ /* 0x000fd2000bf86270 */
[----:B-1----:R-:W-:Y:S02]  /*13540*/  @!P2 IMAD.MOV.U32 R15, RZ, RZ, R3 ;  /* 0x000000ffff0fa224 */ /* 0x002fe400078e0003 */
[CC--:B--2---:R-:W-:Y:S02]  /*13550*/  @!P3 LEA R26, P0, R10.reuse, R14.reuse, 0x1 ;  /* 0x0000000e0a1ab211 */ /* 0x0c4fe400078008ff */
[----:B------:R-:W-:Y:S01]  /*13560*/  @!P4 LEA R32, P1, R7, R14, 0x1 ;  /* 0x0000000e0720c211 */ /* 0x000fe200078208ff */
[----:B------:R-:W-:Y:S01]  /*13570*/  @!P2 IMAD.WIDE R12, R9, 0x2, R14 ;  /* 0x00000002090ca825 */ /* 0x000fe200078e020e */
[-C--:B------:R-:W-:Y:S02]  /*13580*/  @!P3 LEA.HI.X R27, R10, R3.reuse, R20, 0x1, P0 ;  /* 0x000000030a1bb211 */ /* 0x080fe400000f0c14 */
[----:B------:R-:W-:Y:S02]  /*13590*/  @!P4 LEA.HI.X R33, R7, R3, R24, 0x1, P1 ;  /* 0x000000030721c211 */ /* 0x000fe400008f0c18 */
[----:B------:R3:W-:Y:S04]  /*135a0*/  @!P2 ST.E.128 desc[UR42][R12.64], RZ ;  /* 0x000000ff0c00a985 */ /* 0x0007e8000c101d2a */
[----:B------:R3:W-:Y:S04]  /*135b0*/  @!P3 ST.E.128 desc[UR42][R26.64], RZ ;  /* 0x000000ff1a00b985 */ /* 0x0007e8000c101d2a */
[----:B------:R3:W-:Y:S02]  /*135c0*/  @!P4 ST.E.128 desc[UR42][R32.64], RZ ;  /* 0x000000ff2000c985 */ /* 0x0007e4000c101d2a */
.L_x_534:
[----:B------:R-:W-:Y:S05]  /*135d0*/  BSYNC B1 ;  /* 0x0000000000017941 */ /* 0x000fea0003800000 */
.L_x_533:
[----:B------:R-:W-:-:S03]  /*135e0*/  UMOV UR4, 0xffffffff ;  /* 0xffffffff00047882 */ /* 0x000fc60000000000 */
[----:B------:R-:W-:Y:S05]  /*135f0*/  BRA.DIV UR4, `(.L_x_535) ;  /* 0x0000007604b07947 */ /* 0x000fea000b800000 */
[----:B-1----:R1:W4:Y:S04]  /*13600*/  SHFL.IDX PT, R3, R4, 0x1, 0x1c1f ;  /* 0x003c1f0004037f89 */ /* 0x00232800000e0000 */
[----:B--2---:R1:W2:Y:S02]  /*13610*/  SHFL.IDX PT, R14, R0, 0x1, 0x1c1f ;  /* 0x003c1f00000e7f89 */ /* 0x0042a400000e0000 */
.L_x_698:
[----:B01----:R-:W-:-:S05]  /*13620*/  VIADD R0, R6, 0x60 ;  /* 0x0000006006007836 */ /* 0x003fca0000000000 */
[----:B------:R-:W-:-:S13]  /*13630*/  ISETP.GE.AND P0, PT, R0, R21, PT ;  /* 0x000000150000720c */ /* 0x000fda0003f06270 */
[----:B------:R-:W-:Y:S05]  /*13640*/  @P0 BRA `(.L_x_528) ;  /* 0x0000000000340947 */ /* 0x000fea0003800000 */
[----:B------:R-:W-:Y:S02]  /*13650*/  ULDC UR4, c[0x0][0xac8] ;  /* 0x0002b20000047ab9 */ /* 0x000fe40000000800 */
[----:B------:R-:W-:Y:S02]  /*13660*/  ISETP.GE.AND P2, PT, R9, UR4, PT ;  /* 0x0000000409007c0c */ /* 0x000fe4000bf46270 */
[----:B------:R-:W-:Y:S02]  /*13670*/  ISETP.GE.AND P3, PT, R10, UR4, PT ;  /* 0x000000040a007c0c */ /* 0x000fe4000bf66270 */
[----:B------:R-:W-:-:S09]  /*13680*/  ISETP.GE.AND P4, PT, R7, UR4, PT ;  /* 0x0000000407007c0c */ /* 0x000fd2000bf86270 */
[----:B----4-:R-:W-:Y:S02]  /*13690*/  @!P2 IMAD.MOV.U32 R15, RZ, RZ, R3 ;  /* 0x000000ffff0fa224 */ /* 0x010fe400078e0003 */
        /* <DEDUP_REMOVED lines=8> */
.L_x_528:
[----:B------:R-:W-:Y:S05]  /*13720*/  BSYNC B0 ;  /* 0x0000000000007941 */ /* 0x000fea0003800000 */
.L_x_523:
[----:B------:R-:W-:Y:S02]  /*13730*/  ULDC UR4, c[0x0][0xc3c] ;  /* 0x00030f0000047ab9 */ /* 0x000fe40000000800 */
[----:B------:R-:W-:-:S13]  /*13740*/  ISETP.GE.AND P0, PT, R31, UR4, PT ;  /* 0x000000041f007c0c */ /* 0x000fda000bf06270 */
[----:B------:R-:W-:Y:S05]  /*13750*/  @!P0 BRA `(.L_x_536) ;  /* 0xfffffedc00688947 */ /* 0x000fea000383ffff */
[----:B------:R-:W-:Y:S05]  /*13760*/  BRA `(.L_x_394) ;  /* 0x0000006800487947 */ /* 0x000fea0003800000 */
.L_x_392:
        /* <DEDUP_REMOVED lines=16> */
.L_x_537:
        /* <DEDUP_REMOVED lines=32> */
[----:B------:R-:W0:Y:S02]  /*13a70*/  SHFL.IDX PT, R4, R7, 0x1f, 0x1f ;  /* 0x03e01f0007047f89 */ /* 0x000e2400000e0000 */
[----:B0-----:R-:W-:-:S04]  /*13a80*/  IMAD R4, R4, UR5, RZ ;  /* 0x0000000504047c24 */ /* 0x001fc8000f8e02ff */
[----:B------:R-:W-:Y:S01]  /*13a90*/  IMAD.MOV.U32 R3, RZ, RZ, R4 ;  /* 0x000000ffff037224 */ /* 0x000fe200078e0004 */
[----:B-1----:R-:W-:-:S13]  /*13aa0*/  ISETP.GT.AND P6, PT, R4, UR6, PT ;  /* 0x0000000604007c0c */ /* 0x002fda000bfc4270 */
[----:B------:R-:W-:Y:S05]  /*13ab0*/  @P6 BRA `(.L_x_539) ;  /* 0x00000000009c6947 */ /* 0x000fea0003800000 */
[----:B------:R-:W0:Y:S01]  /*13ac0*/  LDC R6, c[0x0][0xc3c] ;  /* 0x00030f00ff067b82 */ /* 0x000e220000000800 */
[----:B------:R-:W-:Y:S01]  /*13ad0*/  IMAD.MOV.U32 R4, RZ, RZ, R3 ;  /* 0x000000ffff047224 */ /* 0x000fe200078e0003 */
[----:B------:R-:W-:Y:S01]  /*13ae0*/  UMOV UR4, URZ ;  /* 0x0000003f00047c82 */ /* 0x000fe20008000000 */
[----:B------:R-:W-:Y:S01]  /*13af0*/  ULDC UR7, c[0x0][0xc3c] ;  /* 0x00030f0000077ab9 */ /* 0x000fe20000000800 */
[----:B------:R-:W-:-:S05]  /*13b00*/  ULDC UR5, c[0x0][0xc38] ;  /* 0x00030e0000057ab9 */ /* 0x000fca0000000800 */
.L_x_543:
[----:B------:R-:W-:Y:S01]  /*13b10*/  UIADD3 UR4, UR4, 0x1f, URZ ;  /* 0x0000001f04047890 */ /* 0x000fe2000fffe03f */
[----:B------:R-:W-:-:S05]  /*13b20*/  IMAD.U32 R19, RZ, RZ, UR7 ;  /* 0x00000007ff137e24 */ /* 0x000fca000f8e00ff */
        /* <DEDUP_REMOVED lines=10> */
.L_x_542:
[----:B------:R-:W-:Y:S05]  /*13bd0*/  BSYNC B0 ;  /* 0x0000000000007941 */ /* 0x000fea0003800000 */
.L_x_541:
[----:B0----5:R-:W0:Y:S02]  /*13be0*/  SHFL.UP PT, R2, R0, 0x1, RZ ;  /* 0x0420000000027989 */ /* 0x021e2400000e00ff */
        /* <DEDUP_REMOVED lines=20> */
.L_x_539:
[----:B------:R-:W-:-:S04]  /*13d30*/  IMAD.IADD R9, R4, 0x1, -R3 ;  /* 0x0000000104097824 */ /* 0x000fc800078e0a03 */
        /* <DEDUP_REMOVED lines=14> */
.L_x_544:
[----:B---3--:R-:W-:Y:S01]  /*13e20*/  IMAD R16, R16, UR5, R9 ;  /* 0x0000000510107c24 */ /* 0x008fe2000f8e0209 */
[----:B0-----:R-:W-:Y:S01]  /*13e30*/  IABS R2, R0 ;  /* 0x0000000000027213 */ /* 0x001fe20000000000 */
[----:B-12---:R-:W-:Y:S02]  /*13e40*/  IMAD.MOV R7, RZ, RZ, -R3 ;  /* 0x000000ffff077224 */ /* 0x006fe400078e0a03 */
[----:B------:R-:W-:Y:S01]  /*13e50*/  VIADD R19, R19, UR4 ;  /* 0x0000000413137c36 */ /* 0x000fe20008000000 */
[----:B------:R-:W-:Y:S01]  /*13e60*/  IADD3 R9, -R16, UR6, RZ ;  /* 0x0000000610097c10 */ /* 0x000fe2000fffe1ff */
[----:B------:R-:W-:Y:S02]  /*13e70*/  IMAD.MOV R8, RZ, RZ, -R2 ;  /* 0x000000ffff087224 */ /* 0x000fe400078e0a02 */
[----:B------:R-:W-:Y:S01]  /*13e80*/  IMAD R7, R7, R4, RZ ;  /* 0x0000000407077224 */ /* 0x000fe200078e02ff */
[----:B------:R-:W-:Y:S01]  /*13e90*/  IABS R6, R9 ;  /* 0x0000000900067213 */ /* 0x000fe20000000000 */
[----:B------:R-:W-:-:S04]  /*13ea0*/  IMAD.MOV.U32 R2, RZ, RZ, RZ ;  /* 0x000000ffff027224 */ /* 0x000fc800078e00ff */
        /* <DEDUP_REMOVED lines=12> */
[----:B------:R-:W-:-:S06]  /*13f70*/  @P0 VIADD R2, R2, 0x1 ;  /* 0x0000000102020836 */ /* 0x000fcc0000000000 */
[----:B------:R-:W-:Y:S01]  /*13f80*/  @!P2 IMAD.MOV R2, RZ, RZ, -R2 ;  /* 0x000000ffff02a224 */ /* 0x000fe200078e0a02 */
[----:B------:R-:W-:-:S04]  /*13f90*/  @!P1 LOP3.LUT R2, RZ, R0, RZ, 0x33, !PT ;  /* 0x00000000ff029212 */ /* 0x000fc800078e33ff */
[----:B------:R-:W-:Y:S01]  /*13fa0*/  IADD3 R17, -R2, RZ, RZ ;  /* 0x000000ff02117210 */ /* 0x000fe20007ffe1ff */
[----:B------:R-:W-:-:S04]  /*13fb0*/  IMAD.MOV.U32 R18, RZ, RZ, R2 ;  /* 0x000000ffff127224 */ /* 0x000fc800078e0002 */
[----:B------:R-:W-:Y:S01]  /*13fc0*/  IMAD R17, R0, R17, R9 ;  /* 0x0000001100117224 */ /* 0x000fe200078e0209 */
[----:B------:R-:W-:Y:S06]  /*13fd0*/  BRA `(.L_x_545) ;  /* 0x00000000000c7947 */ /* 0x000fec0003800000 */
.L_x_540:
[----:B------:R-:W-:Y:S02]  /*13fe0*/  IMAD.MOV.U32 R17, RZ, RZ, RZ ;  /* 0x000000ffff117224 */ /* 0x000fe400078e00ff */
[----:B------:R-:W-:Y:S02]  /*13ff0*/  IMAD.U32 R16, RZ, RZ, UR6 ;  /* 0x00000006ff107e24 */ /* 0x000fe4000f8e00ff */
[----:B------:R-:W-:-:S07]  /*14000*/  IMAD.MOV.U32 R18, RZ, RZ, RZ ;  /* 0x000000ffff127224 */ /* 0x000fce00078e00ff */
.L_x_545:
[----:B------:R-:W-:-:S13]  /*14010*/  ISETP.NE.AND P0, PT, R5, RZ, PT ;  /* 0x000000ff0500720c */ /* 0x000fda0003f05270 */
[----:B------:R-:W0:Y:S01]  /*14020*/  @!P0 S2R R3, SR_CgaCtaId ;  /* 0x0000000000038919 */ /* 0x000e220000008800 */
[----:B------:R-:W-:-:S04]  /*14030*/  @!P0 MOV R0, 0x400 ;  /* 0x0000040000008802 */ /* 0x000fc80000000f00 */
[----:B0-----:R-:W-:-:S05]  /*14040*/  @!P0 LEA R0, R3, R0, 0x18 ;  /* 0x0000000003008211 */ /* 0x001fca00078ec0ff */
[----:B------:R0:W-:Y:S01]  /*14050*/  @!P0 STS.128 [R0+0x2d8d0], R16 ;  /* 0x02d8d01000008388 */ /* 0x0001e20000000c00 */
[----:B------:R-:W-:Y:S06]  /*14060*/  BAR.ARV 0x5, 0x200 ;  /* 0x0148000000007b1d */ /* 0x000fec0000002000 */
.L_x_538:
[----:B0-----:R-:W-:Y:S01]  /*14070*/  IMAD.MOV.U32 R0, RZ, RZ, 0x1 ;  /* 0x00000001ff007424 */ /* 0x001fe200078e00ff */
[----:B------:R0:W-:Y:S01]  /*14080*/  STL [R1+0x40], RZ ;  /* 0x000040ff01007387 */ /* 0x0001e20000100800 */
[----:B------:R-:W-:Y:S01]  /*14090*/  ULDC UR4, c[0x0][0xc3c] ;  /* 0x00030f0000047ab9 */ /* 0x000fe20000000800 */
[----:B------:R-:W-:Y:S01]  /*140a0*/  IMAD.MOV.U32 R26, RZ, RZ, RZ ;  /* 0x000000ffff1a7224 */ /* 0x000fe200078e00ff */
[----:B-1----:R-:W-:Y:S01]  /*140b0*/  ISETP.GE.AND P0, PT, R19, UR4, PT ;  /* 0x0000000413007c0c */ /* 0x002fe2000bf06270 */
[----:B------:R0:W-:-:S12]  /*140c0*/  STL [R1], R0 ;  /* 0x0000000001007387 */ /* 0x0001d80000100800 */
[----:B0-----:R-:W-:Y:S05]  /*140d0*/  @P0 BRA `(.L_x_546) ;  /* 0x0000005c00080947 */ /* 0x001fea0003800000 */
[----:B------:R-:W0:Y:S01]  /*140e0*/  S2R R7, SR_TID.X ;  /* 0x0000000000077919 */ /* 0x000e220000002100 */
[----:B------:R-:W1:Y:S01]  /*140f0*/  S2UR UR5, SR_CgaCtaId ;  /* 0x00000000000579c3 */ /* 0x000e620000008800 */
[----:B------:R-:W-:Y:S01]  /*14100*/  UMOV UR4, 0x400 ;  /* 0x0000040000047882 */ /* 0x000fe20000000000 */
[----:B------:R-:W-:Y:S01]  /*14110*/  BSSY B8, `(.L_x_546) ;  /* 0x00005be000087945 */ /* 0x000fe20003800000 */
[----:B------:R-:W-:Y:S01]  /*14120*/  IMAD.MOV.U32 R26, RZ, RZ, RZ ;  /* 0x000000ffff1a7224 */ /* 0x000fe200078e00ff */
[----:B------:R-:W-:Y:S01]  /*14130*/  ULDC.64 UR40, c[0x0][0x198] ;  /* 0x0000660000287ab9 */ /* 0x000fe20000000a00 */
[----:B------:R-:W-:Y:S01]  /*14140*/  IMAD.MOV.U32 R28, RZ, RZ, RZ ;  /* 0x000000ffff1c7224 */ /* 0x000fe200078e00ff */
[----:B------:R-:W-:Y:S01]  /*14150*/  ULOP3.LUT UR38, UR36, 0x2, URZ, 0xfc, !UPT ;  /* 0x0000000224267892 */ /* 0x000fe2000f8efc3f */
[----:B------:R-:W-:Y:S01]  /*14160*/  ULDC UR37, c[0x0][0xc] ;  /* 0x0000030000257ab9 */ /* 0x000fe20000000800 */
[----:B-1----:R-:W-:-:S06]  /*14170*/  ULEA UR4, UR5, UR4, 0x18 ;  /* 0x0000000405047291 */ /* 0x002fcc000f8ec03f */
[----:B------:R-:W-:Y:S01]  /*14180*/  IMAD.U32 R22, RZ, RZ, UR4 ;  /* 0x00000004ff167e24 */ /* 0x000fe2000f8e00ff */
[C---:B0-----:R-:W-:Y:S01]  /*14190*/  LOP3.LUT R6, R7.reuse, 0x7f, RZ, 0xc0, !PT ;  /* 0x0000007f07067812 */ /* 0x041fe200078ec0ff */
[----:B------:R-:W-:-:S04]  /*141a0*/  IMAD.SHL.U32 R0, R7, 0x8, RZ ;  /* 0x0000000807007824 */ /* 0x000fc800078e00ff */
[----:B------:R-:W-:Y:S01]  /*141b0*/  IMAD.SHL.U32 R4, R6, 0x8, RZ ;  /* 0x0000000806047824 */ /* 0x000fe200078e00ff */
[C---:B------:R-:W-:Y:S02]  /*141c0*/  LOP3.LUT R3, R0.reuse, 0x20, RZ, 0xc0, !PT ;  /* 0x0000002000037812 */ /* 0x040fe400078ec0ff */
[----:B------:R-:W-:Y:S02]  /*141d0*/  LOP3.LUT R2, R0, 0xd8, RZ, 0xc0, !PT ;  /* 0x000000d800027812 */ /* 0x000fe400078ec0ff */
[----:B------:R-:W-:Y:S01]  /*141e0*/  LOP3.LUT R3, R3, 0x300, R4, 0xf8, !PT ;  /* 0x0000030003037812 */ /* 0x000fe200078ef804 */
[----:B------:R-:W-:Y:S01]  /*141f0*/  IMAD.MOV.U32 R4, RZ, RZ, 0x1 ;  /* 0x00000001ff047424 */ /* 0x000fe200078e00ff */
[----:B------:R-:W-:Y:S02]  /*14200*/  LOP3.LUT R2, R2, 0x18, R7, 0x78, !PT ;  /* 0x0000001802027812 */ /* 0x000fe400078e7807 */
[----:B------:R-:W-:Y:S02]  /*14210*/  LOP3.LUT R0, R0, 0x18, RZ, 0xc0, !PT ;  /* 0x0000001800007812 */ /* 0x000fe400078ec0ff */
[----:B------:R-:W-:Y:S01]  /*14220*/  LOP3.LUT R5, R3, R2, RZ, 0xfc, !PT ;  /* 0x0000000203057212 */ /* 0x000fe200078efcff */
[----:B------:R-:W-:Y:S01]  /*14230*/  IMAD.SHL.U32 R2, R7, 0x20, RZ ;  /* 0x0000002007027824 */ /* 0x000fe200078e00ff */
[----:B------:R-:W-:-:S03]  /*14240*/  SHF.R.U32.HI R3, RZ, 0x2, R6 ;  /* 0x00000002ff037819 */ /* 0x000fc60000011606 */
[----:B------:R-:W-:Y:S01]  /*14250*/  STL [R1+0x14], R5 ;  /* 0x0000140501007387 */ /* 0x000fe20000100800 */
[----:B------:R-:W-:-:S03]  /*14260*/  LOP3.LUT R2, R2, 0x60, RZ, 0xc0, !PT ;  /* 0x0000006002027812 */ /* 0x000fc600078ec0ff */
[----:B------:R-:W-:Y:S04]  /*14270*/  STL [R1], R4 ;  /* 0x0000000401007387 */ /* 0x000fe80000100800 */
[----:B------:R0:W-:Y:S04]  /*14280*/  STL [R1+0x4], R4 ;  /* 0x0000040401007387 */ /* 0x0001e80000100800 */
[----:B------:R1:W-:Y:S01]  /*14290*/  STL [R1+0x40], RZ ;  /* 0x000040ff01007387 */ /* 0x0003e20000100800 */
[----:B0-----:R-:W-:Y:S02]  /*142a0*/  LOP3.LUT R4, R3, R2, RZ, 0xfc, !PT ;  /* 0x0000000203047212 */ /* 0x001fe400078efcff */
[----:B------:R-:W-:-:S02]  /*142b0*/  LOP3.LUT R3, R0, 0x20, RZ, 0xfc, !PT ;  /* 0x0000002000037812 */ /* 0x000fc400078efcff */
[----:B------:R-:W-:Y:S01]  /*142c0*/  LOP3.LUT R2, R0, 0x40, RZ, 0xfc, !PT ;  /* 0x0000004000027812 */ /* 0x000fe200078efcff */
[----:B------:R-:W-:-:S05]  /*142d0*/  IMAD R0, R5, 0x2, R22 ;  /* 0x0000000205007824 */ /* 0x000fca00078e0216 */
[----:B------:R1:W-:Y:S02]  /*142e0*/  STL [R1+0x28], R0 ;  /* 0x0000280001007387 */ /* 0x0003e40000100800 */
.L_x_647:
[----:B0-----:R-:W0:Y:S02]  /*142f0*/  LDC.64 R2, c[0x0][0xc88] ;  /* 0x00032200ff027b82 */ /* 0x001e240000000a00 */
[----:B0-----:R-:W-:-:S05]  /*14300*/  IMAD.WIDE R2, R19, 0x4, R2 ;  /* 0x0000000413027825 */ /* 0x001fca00078e0202 */
[----:B-1----:R-:W1:Y:S01]  /*14310*/  LDG.E R29, desc[UR42][R2.64] ;  /* 0x0000002a021d7981 */ /* 0x002e62000c1e1900 */
[----:B------:R-:W-:Y:S05]  /*14320*/  YIELD ;  /* 0x0000000000007946 */ /* 0x000fea0003800000 */
[----:B------:R-:W-:Y:S01]  /*14330*/  ULDC.64 UR4, c[0x0][0xa28] ;  /* 0x00028a0000047ab9 */ /* 0x000fe20000000a00 */
[----:B------:R-:W-:Y:S01]  /*14340*/  IMAD.MOV.U32 R9, RZ, RZ, RZ ;  /* 0x000000ffff097224 */ /* 0x000fe200078e00ff */
[----:B------:R-:W-:Y:S01]  /*14350*/  ISETP.NE.U32.AND P0, PT, RZ, UR4, PT ;  /* 0x00000004ff007c0c */ /* 0x000fe2000bf05070 */
[----:B------:R-:W-:Y:S01]  /*14360*/  IMAD.MOV.U32 R6, RZ, RZ, RZ ;  /* 0x000000ffff067224 */ /* 0x000fe200078e00ff */
[----:B------:R-:W-:Y:S01]  /*14370*/  ULDC.64 UR8, c[0x0][0xa18] ;  /* 0x0002860000087ab9 */ /* 0x000fe20000000a00 */
[----:B------:R-:W-:Y:S01]  /*14380*/  ULDC.64 UR6, c[0x0][0xa10] ;  /* 0x0002840000067ab9 */ /* 0x000fe20000000a00 */
[----:B------:R-:W-:-:S02]  /*14390*/  ISETP.NE.AND.EX P0, PT, RZ, UR5, PT, P0 ;  /* 0x00000005ff007c0c */ /* 0x000fc4000bf05300 */
[----:B-1----:R-:W-:-:S11]  /*143a0*/  SHF.R.S32.HI R0, RZ, 0x1f, R29 ;  /* 0x0000001fff007819 */ /* 0x002fd6000001141d */
[C---:B------:R-:W-:Y:S01]  /*143b0*/  @P0 LEA R2, P1, R29.reuse, UR4, 0x2 ;  /* 0x000000041d020c11 */ /* 0x040fe2000f8210ff */
[C---:B------:R-:W-:Y:S01]  /*143c0*/  IMAD.SHL.U32 R24, R29.reuse, 0x4, RZ ;  /* 0x000000041d187824 */ /* 0x040fe200078e00ff */
[C-C-:B------:R-:W-:Y:S01]  /*143d0*/  SHF.L.U64.HI R25, R29.reuse, 0x2, R0.reuse ;  /* 0x000000021d197819 */ /* 0x140fe20000010200 */
[----:B------:R0:W-:Y:S01]  /*143e0*/  STL [R1+0x2c], R0 ;  /* 0x00002c0001007387 */ /* 0x0001e20000100800 */
[----:B------:R-:W-:Y:S01]  /*143f0*/  @P0 LEA.HI.X R3, R29, UR5, R0, 0x2, P1 ;  /* 0x000000051d030c11 */ /* 0x000fe200088f1400 */
[----:B------:R-:W-:-:S04]  /*14400*/  ULDC.64 UR4, c[0x0][0xa00] ;  /* 0x0002800000047ab9 */ /* 0x000fc80000000a00 */
[----:B--2---:R1:W2:Y:S01]  /*14410*/  @P0 LDG.E R9, desc[UR42][R2.64] ;  /* 0x0000002a02090981 */ /* 0x0042a2000c1e1900 */
[----:B------:R-:W-:Y:S02]  /*14420*/  ISETP.NE.U32.AND P0, PT, RZ, UR4, PT ;  /* 0x00000004ff007c0c */ /* 0x000fe4000bf05070 */
[----:B------:R-:W-:Y:S01]  /*14430*/  ISETP.NE.U32.AND P2, PT, RZ, UR8, PT ;  /* 0x00000008ff007c0c */ /* 0x000fe2000bf45070 */
[----:B0-----:R-:W-:Y:S01]  /*14440*/  IMAD.MOV.U32 R0, RZ, RZ, RZ ;  /* 0x000000ffff007224 */ /* 0x001fe200078e00ff */
[----:B------:R-:W-:Y:S02]  /*14450*/  ISETP.NE.AND.EX P0, PT, RZ, UR5, PT, P0 ;  /* 0x00000005ff007c0c */ /* 0x000fe4000bf05300 */
[----:B------:R-:W-:Y:S02]  /*14460*/  ISETP.NE.AND.EX P2, PT, RZ, UR9, PT, P2 ;  /* 0x00000009ff007c0c */ /* 0x000fe4000bf45320 */
[----:B------:R-:W-:Y:S02]  /*14470*/  ISETP.NE.U32.AND P1, PT, RZ, UR6, PT ;  /* 0x00000006ff007c0c */ /* 0x000fe4000bf25070 */
[----:B-1----:R-:W-:-:S02]  /*14480*/  IADD3 R2, P3, R24, UR4, RZ ;  /* 0x0000000418027c10 */ /* 0x002fc4000ff7e0ff */
[----:B------:R-:W-:Y:S02]  /*14490*/  ISETP.NE.AND.EX P1, PT, RZ, UR7, PT, P1 ;  /* 0x00000007ff007c0c */ /* 0x000fe4000bf25310 */
[----:B------:R-:W-:Y:S02]  /*144a0*/  IADD3.X R3, R25, UR5, RZ, P3, !PT ;  /* 0x0000000519037c10 */ /* 0x000fe40009ffe4ff */
[----:B------:R-:W-:-:S03]  /*144b0*/  IADD3 R4, P4, R24, UR6, RZ ;  /* 0x0000000618047c10 */ /* 0x000fc6000ff9e0ff */
[----:B------:R-:W3:Y:S01]  /*144c0*/  @P0 LDG.E R6, desc[UR42][R2.64] ;  /* 0x0000002a02060981 */ /* 0x000ee2000c1e1900 */
[----:B------:R-:W-:Y:S01]  /*144d0*/  ULDC UR4, c[0x0][0x288] ;  /* 0x0000a20000047ab9 */ /* 0x000fe20000000800 */
[----:B------:R-:W-:Y:S01]  /*144e0*/  IADD3.X R5, R25, UR7, RZ, P4, !PT ;  /* 0x0000000719057c10 */ /* 0x000fe2000a7fe4ff */
[----:B------:R-:W-:Y:S01]  /*144f0*/  IMAD.U32 R8, RZ, RZ, UR4 ;  /* 0x00000004ff087e24 */ /* 0x000fe2000f8e00ff */
[----:B------:R-:W-:-:S03]  /*14500*/  ULDC.64 UR4, c[0x0][0x418] ;  /* 0x0001060000047ab9 */ /* 0x000fc60000000a00 */
[----:B------:R-:W5:Y:S04]  /*14510*/  @P1 LDG.E R0, desc[UR42][R4.64] ;  /* 0x0000002a04001981 */ /* 0x000f68000c1e1900 */
[----:B---3--:R0:W-:Y:S02]  /*14520*/  STL [R1+0x8], R6 ;  /* 0x0000080601007387 */ /* 0x0081e40000100800 */
[----:B0-----:R-:W-:-:S04]  /*14530*/  @P2 IADD3 R6, P3, R24, UR8, RZ ;  /* 0x0000000818062c10 */ /* 0x001fc8000ff7e0ff */
[----:B------:R-:W-:-:S05]  /*14540*/  @P2 IADD3.X R7, R25, UR9, RZ, P3, !PT ;  /* 0x0000000919072c10 */ /* 0x000fca0009ffe4ff */
[----:B------:R0:W3:Y:S01]  /*14550*/  @P2 LDG.E R8, desc[UR42][R6.64] ;  /* 0x0000002a06082981 */ /* 0x0000e2000c1e1900 */
[----:B------:R-:W-:-:S03]  /*14560*/  UISETP.NE.U32.AND UP0, UPT, UR4, URZ, UPT ;  /* 0x0000003f0400728c */ /* 0x000fc6000bf05070 */
[----:B--2---:R1:W-:Y:S01]  /*14570*/  STL [R1+0x20], R9 ;  /* 0x0000200901007387 */ /* 0x0043e20000100800 */
[----:B------:R-:W-:Y:S01]  /*14580*/  UISETP.NE.AND.EX UP0, UPT, UR5, URZ, UPT, UP0 ;  /* 0x0000003f0500728c */ /* 0x000fe2000bf05300 */
[----:B------:R-:W-:Y:S02]  /*14590*/  ULDC UR4, c[0x0][0x424] ;  /* 0x0001090000047ab9 */ /* 0x000fe40000000800 */
[----:B------:R-:W-:Y:S01]  /*145a0*/  ULDC UR5, c[0x0][0x2f0] ;  /* 0x0000bc0000057ab9 */ /* 0x000fe20000000800 */
[----:B------:R-:W-:-:S04]  /*145b0*/  USEL UR4, UR4, 0x1, UP0 ;  /* 0x0000000104047887 */ /* 0x000fc80008000000 */
[----:B------:R-:W-:-:S03]  /*145c0*/  UIMAD UR4, UR4, UR5, URZ ;  /* 0x00000005040472a4 */ /* 0x000fc6000f8e023f */
[----:B------:R-:W-:Y:S02]  /*145d0*/  ULDC UR5, c[0x0][0x348] ;  /* 0x0000d20000057ab9 */ /* 0x000fe40000000800 */
[----:B0-----:R-:W-:Y:S02]  /*145e0*/  IMAD.U32 R6, RZ, RZ, UR5 ;  /* 0x00000005ff067e24 */ /* 0x001fe4000f8e00ff */
[----:B------:R-:W-:Y:S01]  /*145f0*/  IMAD.U32 R7, RZ, RZ, UR4 ;  /* 0x00000004ff077e24 */ /* 0x000fe2000f8e00ff */
[----:B---3--:R1:W-:Y:S01]  /*14600*/  STL [R1+0x38], R8 ;  /* 0x0000380801007387 */ /* 0x0083e20000100800 */
[----:B----4-:R-:W-:Y:S05]  /*14610*/  @P2 BRA `(.L_x_547) ;  /* 0x0000000000142947 */ /* 0x010fea0003800000 */
[----:B------:R-:W-:Y:S05]  /*14620*/  @!P0 BRA `(.L_x_547) ;  /* 0x0000000000108947 */ /* 0x000fea0003800000 */
[----:B-1----:R-:W2:Y:S04]  /*14630*/  LDG.E R8, desc[UR42][R2.64] ;  /* 0x0000002a02087981 */ /* 0x002ea8000c1e1900 */
[----:B------:R-:W2:Y:S02]  /*14640*/  LDG.E R2, desc[UR42][R2.64+0x4] ;  /* 0x0000042a02027981 */ /* 0x000ea4000c1e1900 */
[----:B--2---:R-:W-:-:S05]  /*14650*/  IMAD.IADD R2, R2, 0x1, -R8 ;  /* 0x0000000102027824 */ /* 0x004fca00078e0a08 */
[----:B------:R0:W-:Y:S02]  /*14660*/  STL [R1+0x38], R2 ;  /* 0x0000380201007387 */ /* 0x0001e40000100800 */
.L_x_547:
[----:B-1----:R-:W-:Y:S01]  /*14670*/  IMAD.MOV.U32 R8, RZ, RZ, R29 ;  /* 0x000000ffff087224 */ /* 0x002fe200078e001d */
[----:B------:R-:W-:Y:S02]  /*14680*/  ULDC.64 UR4, c[0x0][0xa20] ;  /* 0x0002880000047ab9 */ /* 0x000fe40000000a00 */
[----:B------:R-:W-:Y:S02]  /*14690*/  ISETP.NE.U32.AND P0, PT, RZ, UR4, PT ;  /* 0x00000004ff007c0c */ /* 0x000fe4000bf05070 */
[----:B------:R1:W-:Y:S02]  /*146a0*/  STL [R1+0x10], R8 ;  /* 0x0000100801007387 */ /* 0x0003e40000100800 */
[----:B------:R-:W-:-:S13]  /*146b0*/  ISETP.NE.AND.EX P0, PT, RZ, UR5, PT, P0 ;  /* 0x00000005ff007c0c */ /* 0x000fda000bf05300 */
[----:B-1----:R-:W-:Y:S05]  /*146c0*/  @!P0 BRA `(.L_x_548) ;  /* 0x0000000000108947 */ /* 0x002fea0003800000 */
[----:B0-----:R-:W-:-:S04]  /*146d0*/  IADD3 R2, P0, R24, UR4, RZ ;  /* 0x0000000418027c10 */ /* 0x001fc8000ff1e0ff */
[----:B------:R-:W-:-:S05]  /*146e0*/  IADD3.X R3, R25, UR5, RZ, P0, !PT ;  /* 0x0000000519037c10 */ /* 0x000fca00087fe4ff */
[----:B------:R0:W5:Y:S01]  /*146f0*/  LDG.E R7, desc[UR42][R2.64] ;  /* 0x0000002a02077981 */ /* 0x000162000c1e1900 */
[----:B------:R-:W-:Y:S05]  /*14700*/  BRA `(.L_x_549) ;  /* 0x0000000000247947 */ /* 0x000fea0003800000 */
.L_x_548:
[----:B------:R-:W-:Y:S02]  /*14710*/  ULDC.64 UR4, c[0x0][0xa08] ;  /* 0x0002820000047ab9 */ /* 0x000fe40000000a00 */
[----:B------:R-:W-:-:S04]  /*14720*/  ISETP.NE.U32.AND P0, PT, RZ, UR4, PT ;  /* 0x00000004ff007c0c */ /* 0x000fc8000bf05070 */
[----:B------:R-:W-:-:S13]  /*14730*/  ISETP.NE.AND.EX P0, PT, RZ, UR5, PT, P0 ;  /* 0x00000005ff007c0c */ /* 0x000fda000bf05300 */
[----:B------:R-:W-:Y:S05]  /*14740*/  @!P0 BRA `(.L_x_549) ;  /* 0x0000000000148947 */ /* 0x000fea0003800000 */
[----:B0-----:R-:W0:Y:S02]  /*14750*/  LDC.64 R2, c[0x0][0xa08] ;  /* 0x00028200ff027b82 */ /* 0x001e240000000a00 */
[----:B0-----:R-:W-:-:S05]  /*14760*/  IMAD.WIDE R2, R8, 0x4, R2 ;  /* 0x0000000408027825 */ /* 0x001fca00078e0202 */
[----:B------:R-:W2:Y:S04]  /*14770*/  LDG.E R7, desc[UR42][R2.64] ;  /* 0x0000002a02077981 */ /* 0x000ea8000c1e1900 */
[----:B------:R-:W2:Y:S02]  /*14780*/  LDG.E R2, desc[UR42][R2.64+0x4] ;  /* 0x0000042a02027981 */ /* 0x000ea4000c1e1900 */
[----:B--2---:R-:W-:-:S07]  /*14790*/  IMAD.IADD R7, R2, 0x1, -R7 ;  /* 0x0000000102077824 */ /* 0x004fce00078e0a07 */
.L_x_549:
[----:B0-----:R-:W2:Y:S04]  /*147a0*/  @P1 LDG.E R2, desc[UR42][R4.64] ;  /* 0x0000002a04021981 */ /* 0x001ea8000c1e1900 */
[----:B------:R-:W2:Y:S01]  /*147b0*/  @P1 LDG.E R4, desc[UR42][R4.64+0x4] ;  /* 0x0000042a04041981 */ /* 0x000ea2000c1e1900 */
[----:B-----5:R-:W-:Y:S01]  /*147c0*/  IMAD.IADD R7, R7, 0x1, -R9 ;  /* 0x0000000107077824 */ /* 0x020fe200078e0a09 */
[----:B------:R-:W-:Y:S01]  /*147d0*/  BSSY B0, `(.L_x_550) ;  /* 0x000015c000007945 */ /* 0x000fe20003800000 */
[----:B--2---:R-:W-:-:S05]  /*147e0*/  @P1 IADD3 R6, -R2, R4, RZ ;  /* 0x0000000402061210 */ /* 0x004fca0007ffe1ff */
[----:B------:R-:W-:-:S05]  /*147f0*/  IMAD.IADD R2, R7, 0x1, R6 ;  /* 0x0000000107027824 */ /* 0x000fca00078e0206 */
[----:B------:R0:W-:Y:S02]  /*14800*/  STL [R1+0x1c], R2 ;  /* 0x00001c0201007387 */ /* 0x0001e40000100800 */
[----:B0-----:R-:W-:-:S05]  /*14810*/  VIADD R2, R2, 0x7f ;  /* 0x0000007f02027836 */ /* 0x001fca0000000000 */
[----:B------:R-:W-:-:S04]  /*14820*/  SHF.R.S32.HI R3, RZ, 0x1f, R2 ;  /* 0x0000001fff037819 */ /* 0x000fc80000011402 */
[----:B------:R-:W-:Y:S01]  /*14830*/  LEA.HI R4, R3, R2, RZ, 0x7 ;  /* 0x0000000203047211 */ /* 0x000fe200078f38ff */
[----:B------:R-:W-:-:S03]  /*14840*/  IMAD.MOV R3, RZ, RZ, -R7 ;  /* 0x000000ffff037224 */ /* 0x000fc600078e0a07 */
[----:B------:R-:W-:Y:S01]  /*14850*/  LOP3.LUT R2, R4, 0xffffff80, RZ, 0xc0, !PT ;  /* 0xffffff8004027812 */ /* 0x000fe200078ec0ff */
[----:B------:R0:W-:Y:S01]  /*14860*/  STL [R1+0x3c], R4 ;  /* 0x00003c0401007387 */ /* 0x0001e20000100800 */
[----:B------:R-:W-:Y:S02]  /*14870*/  VIMNMX R3, RZ, R3, !PT ;  /* 0x00000003ff037248 */ /* 0x000fe40007fe0100 */
[----:B------:R-:W-:-:S04]  /*14880*/  VIADDMNMX R2, R2, -R7, R6, PT ;  /* 0x8000000702027246 */ /* 0x000fc80003800106 */
[----:B------:R-:W-:Y:S02]  /*14890*/  ISETP.GT.AND P0, PT, R2, R3, PT ;  /* 0x000000030200720c */ /* 0x000fe40003f04270 */
[----:B------:R-:W-:-:S11]  /*148a0*/  SHF.R.U32.HI R3, RZ, 0x7, R3 ;  /* 0x00000007ff037819 */ /* 0x000fd60000011603 */
[----:B------:R-:W-:-:S05]  /*148b0*/  @P0 VIADD R2, R2, 0x7f ;  /* 0x0000007f02020836 */ /* 0x000fca0000000000 */
[----:B0-----:R-:W-:-:S04]  /*148c0*/  @P0 SHF.R.S32.HI R4, RZ, 0x1f, R2 ;  /* 0x0000001fff040819 */ /* 0x001fc80000011402 */
[----:B------:R-:W-:Y:S01]  /*148d0*/  @P0 LEA.HI R2, R4, R2, RZ, 0x7 ;  /* 0x0000000204020211 */ /* 0x000fe200078f38ff */
[----:B------:R-:W-:-:S03]  /*148e0*/  IMAD.MOV.U32 R4, RZ, RZ, R3 ;  /* 0x000000ffff047224 */ /* 0x000fc600078e0003 */
[----:B------:R-:W-:Y:S02]  /*148f0*/  @P0 SHF.R.S32.HI R4, RZ, 0x7, R2 ;  /* 0x00000007ff040819 */ /* 0x000fe40000011402 */
[----:B------:R-:W-:Y:S02]  /*14900*/  PLOP3.LUT P0, PT, PT, PT, PT, 0x80, 0x0 ;  /* 0x000000000000781c */ /* 0x000fe40003f0f070 */
[----:B------:R-:W-:-:S13]  /*14910*/  ISETP.GT.AND P2, PT, R4, R3, PT ;  /* 0x000000030400720c */ /* 0x000fda0003f44270 */
[----:B------:R-:W-:Y:S05]  /*14920*/  @!P2 BRA `(.L_x_551) ;  /* 0x000000140018a947 */ /* 0x000fea0003800000 */
[----:B------:R-:W-:Y:S01]  /*14930*/  UMOV UR4, 0xffffffff ;  /* 0xffffffff00047882 */ /* 0x000fe20000000000 */
[----:B------:R-:W-:Y:S02]  /*14940*/  SEL R2, R8, RZ, !P1 ;  /* 0x000000ff08027207 */ /* 0x000fe40004800000 */
[----:B------:R-:W-:Y:S05]  /*14950*/  BRA.DIV UR4, `(.L_x_552) ;  /* 0x0000006604207947 */ /* 0x000fea000b800000 */
[----:B------:R-:W0:Y:S02]  /*14960*/  S2R R5, SR_TID.X ;  /* 0x0000000000057919 */ /* 0x000e240000002100 */
[----:B0-----:R-:W-:-:S04]  /*14970*/  SHF.R.U32.HI R5, RZ, 0x5, R5 ;  /* 0x00000005ff057819 */ /* 0x001fc80000011605 */
[----:B------:R-:W-:-:S05]  /*14980*/  LOP3.LUT R5, R5, 0x3, RZ, 0xc0, !PT ;  /* 0x0000000305057812 */ /* 0x000fca00078ec0ff */
[----:B------:R0:W1:Y:S02]  /*14990*/  SHFL.IDX PT, R14, R5, RZ, 0x1f ;  /* 0x00001fff050e7589 */ /* 0x00006400000e0000 */
.L_x_701:
[----:B-1----:R-:W-:Y:S02]  /*149a0*/  ISETP.NE.AND P0, PT, R14, RZ, PT ;  /* 0x000000ff0e00720c */ /* 0x002fe40003f05270 */
[----:B------:R-:W-:-:S11]  /*149b0*/  PLOP3.LUT P6, PT, PT, PT, PT, 0x8, 0x0 ;  /* 0x000000000000781c */ /* 0x000fd60003fce170 */
[----:B------:R-:W-:Y:S05]  /*149c0*/  @P0 BRA `(.L_x_553) ;  /* 0x00000000000c0947 */ /* 0x000fea0003800000 */
[----:B------:R-:W-:-:S03]  /*149d0*/  UMOV UR4, 0xffffffff ;  /* 0xffffffff00047882 */ /* 0x000fc60000000000 */
[----:B------:R-:W-:Y:S05]  /*149e0*/  BRA.DIV UR4, `(.L_x_554) ;  /* 0x0000006604307947 */ /* 0x000fea000b800000 */
[----:B------:R-:W-:-:S13]  /*149f0*/  ELECT P6, URZ, PT ;  /* 0x00000000003f782f */ /* 0x000fda00038c0000 */
.L_x_553:
[----:B0-----:R-:W2:Y:S01]  /*14a00*/  LDL R5, [R1+0x40] ;  /* 0x0000400001057983 */ /* 0x001ea20000100800 */
[----:B------:R-:W-:Y:S01]  /*14a10*/  BSSY B1, `(.L_x_555) ;  /* 0x0000008000017945 */ /* 0x000fe20003800000 */
[----:B--2---:R-:W-:-:S05]  /*14a20*/  VIADD R5, R5, 0x1 ;  /* 0x0000000105057836 */ /* 0x004fca0000000000 */
[----:B------:R-:W-:-:S04]  /*14a30*/  LEA.HI R6, R5, R5, RZ, 0x1 ;  /* 0x0000000505067211 */ /* 0x000fc800078f08ff */
[----:B------:R-:W-:-:S05]  /*14a40*/  LOP3.LUT R6, R6, 0xfffffffe, RZ, 0xc0, !PT ;  /* 0xfffffffe06067812 */ /* 0x000fca00078ec0ff */
[----:B------:R-:W-:-:S05]  /*14a50*/  IMAD.IADD R5, R5, 0x1, -R6 ;  /* 0x0000000105057824 */ /* 0x000fca00078e0a06 */
[----:B------:R-:W-:-:S04]  /*14a60*/  SHF.L.U32 R5, R5, 0x1f, RZ ;  /* 0x0000001f05057819 */ /* 0x000fc800000006ff */
[----:B------:R-:W0:Y:S02]  /*14a70*/  SYNCS.PHASECHK.TRANS64.TRYWAIT P0, [R22+URZ+0x2d820], R5 ;  /* 0x02d82005160075a7 */ /* 0x000e24000800017f */
[----:B0-----:R-:W-:Y:S05]  /*14a80*/  @!P0 BRA `(.L_x_556) ;  /* 0x0000006400288947 */ /* 0x001fea0003800000 */
.L_x_704:
[----:B------:R-:W-:Y:S05]  /*14a90*/  BSYNC B1 ;  /* 0x0000000000017941 */ /* 0x000fea0003800000 */
.L_x_555:
[----:B------:R-:W-:Y:S04]  /*14aa0*/  BSSY B1, `(.L_x_557) ;  /* 0x000008c000017945 */ /* 0x000fe80003800000 */
[----:B------:R-:W-:Y:S05]  /*14ab0*/  @!P6 BRA `(.L_x_558) ;  /* 0x000000080028e947 */ /* 0x000fea0003800000 */
[----:B------:R-:W2:Y:S01]  /*14ac0*/  LDL R7, [R1+0x4] ;  /* 0x0000040001077983 */ /* 0x000ea20000100800 */
[----:B------:R-:W-:Y:S01]  /*14ad0*/  IMAD R8, R28, 0x8, R22 ;  /* 0x000000081c087824 */ /* 0x000fe200078e0216 */
[----:B------:R-:W1:Y:S01]  /*14ae0*/  S2R R6, SR_TID.X ;  /* 0x0000000000067919 */ /* 0x000e620000002100 */
[----:B------:R-:W-:Y:S01]  /*14af0*/  BSSY B2, `(.L_x_559) ;  /* 0x0000006000027945 */ /* 0x000fe20003800000 */
[----:B-1----:R-:W-:-:S04]  /*14b00*/  LOP3.LUT R6, R6, 0x7f, RZ, 0xc0, !PT ;  /* 0x0000007f06067812 */ /* 0x002fc800078ec0ff */
[----:B------:R-:W-:Y:S02]  /*14b10*/  ISETP.NE.AND P1, PT, R6, RZ, PT ;  /* 0x000000ff0600720c */ /* 0x000fe40003f25270 */
[----:B--2---:R-:W-:-:S04]  /*14b20*/  SHF.L.U32 R10, R7, 0x1f, RZ ;  /* 0x0000001f070a7819 */ /* 0x004fc800000006ff */
[----:B------:R-:W1:Y:S02]  /*14b30*/  SYNCS.PHASECHK.TRANS64.TRYWAIT P0, [R8+URZ+0x2d8a0], R10 ;  /* 0x02d8a00a080075a7 */ /* 0x000e64000800017f */
[----:B-1----:R-:W-:Y:S05]  /*14b40*/  @!P0 BRA `(.L_x_560) ;  /* 0x00000064000c8947 */ /* 0x002fea0003800000 */
.L_x_705:
[----:B------:R-:W-:Y:S05]  /*14b50*/  BSYNC B2 ;  /* 0x0000000000027941 */ /* 0x000fea0003800000 */
.L_x_559:
[----:B------:R-:W-:Y:S04]  /*14b60*/  BSSY B2, `(.L_x_561) ;  /* 0x0000009000027945 */ /* 0x000fe80003800000 */
[----:B------:R-:W-:Y:S05]  /*14b70*/  @P1 BRA `(.L_x_562) ;  /* 0x00000000001c1947 */ /* 0x000fea0003800000 */
[----:B0-----:R-:W0:Y:S02]  /*14b80*/  S2R R5, SR_TID.X ;  /* 0x0000000000057919 */ /* 0x001e240000002100 */
[----:B0-----:R-:W-:Y:S01]  /*14b90*/  LOP3.LUT R6, R5, 0x1f, RZ, 0xc0, !PT ;  /* 0x0000001f05067812 */ /* 0x001fe200078ec0ff */
[----:B------:R-:W-:-:S03]  /*14ba0*/  IMAD.MOV.U32 R5, RZ, RZ, 0x6000 ;  /* 0x00006000ff057424 */ /* 0x000fc600078e00ff */
[----:B------:R-:W-:Y:S01]  /*14bb0*/  ISETP.NE.AND P0, PT, R6, RZ, PT ;  /* 0x000000ff0600720c */ /* 0x000fe20003f05270 */
[----:B------:R2:W-:-:S12]  /*14bc0*/  SYNCS.ARRIVE.TRANS64 RZ, [R8+URZ+0x2d890], R5 ;  /* 0x02d8900508ff79a7 */ /* 0x0005d8000800003f */
[----:B--2---:R-:W-:Y:S05]  /*14bd0*/  @!P0 BRA `(.L_x_562) ;  /* 0x0000000000048947 */ /* 0x004fea0003800000 */
[----:B------:R-:W-:Y:S01]  /*14be0*/  BPT.TRAP 0x1 ;  /* 0x000000040000795c */ /* 0x000fe20000300000 */
.L_x_562:
[----:B------:R-:W-:Y:S05]  /*14bf0*/  BSYNC B2 ;  /* 0x0000000000027941 */ /* 0x000fea0003800000 */
.L_x_561:
[----:B------:R-:W-:Y:S01]  /*14c00*/  IMAD.MOV.U32 R14, RZ, RZ, RZ ;  /* 0x000000ffff0e7224 */ /* 0x000fe200078e00ff */
[----:B------:R-:W-:Y:S01]  /*14c10*/  UIADD3 UR4, UP0, UR40, 0x570, URZ ;  /* 0x0000057028047890 */ /* 0x000fe2000ff1e03f */
[----:B------:R-:W-:Y:S01]  /*14c20*/  IMAD R6, R4, 0x80, R0 ;  /* 0x0000008004067824 */ /* 0x000fe200078e0200 */
[----:B------:R-:W-:Y:S01]  /*14c30*/  PLOP3.LUT P0, PT, PT, PT, PT, 0x80, 0x0 ;  /* 0x000000000000781c */ /* 0x000fe20003f0f070 */
[----:B------:R-:W-:Y:S01]  /*14c40*/  IMAD R7, R28, 0x6000, R22 ;  /* 0x000060001c077824 */ /* 0x000fe200078e0216 */
[----:B------:R-:W-:Y:S01]  /*14c50*/  R2UR UR10, R14 ;  /* 0x000000000e0a72ca */ /* 0x000fe200000e0000 */
[----:B------:R-:W-:Y:S01]  /*14c60*/  VIADD R6, R6, 0xffffff80 ;  /* 0xffffff8006067836 */ /* 0x000fe20000000000 */
[----:B------:R-:W-:Y:S01]  /*14c70*/  UIADD3.X UR5, URZ, UR41, URZ, UP0, !UPT ;  /* 0x000000293f057290 */ /* 0x000fe200087fe43f */
[----:B0-----:R-:W-:Y:S01]  /*14c80*/  VIADD R5, R8, 0x2d890 ;  /* 0x0002d89008057836 */ /* 0x001fe20000000000 */
[----:B------:R-:W-:Y:S01]  /*14c90*/  UMOV UR6, 0x0 ;  /* 0x0000000000067882 */ /* 0x000fe20000000000 */
[----:B------:R-:W-:Y:S01]  /*14ca0*/  VIADD R9, R7, 0x15400 ;  /* 0x0001540007097836 */ /* 0x000fe20000000000 */
[----:B------:R-:W-:-:S09]  /*14cb0*/  UMOV UR7, 0x12f00000 ;  /* 0x12f0000000077882 */ /* 0x000fd20000000000 */
.L_x_563:
[----:B------:R-:W-:-:S13]  /*14cc0*/  @P0 ELECT P2, URZ, PT ;  /* 0x00000000003f082f */ /* 0x000fda0003840000 */
[----:B------:R-:W-:Y:S02]  /*14cd0*/  @P2 R2UR UR13, R2 ;  /* 0x00000000020d22ca */ /* 0x000fe400000e0000 */
[----:B------:R-:W-:Y:S02]  /*14ce0*/  @P2 R2UR UR12, R18 ;  /* 0x00000000120c22ca */ /* 0x000fe400000e0000 */
[----:B------:R-:W-:Y:S02]  /*14cf0*/  @P2 R2UR UR11, R6 ;  /* 0x00000000060b22ca */ /* 0x000fe400000e0000 */
[----:B------:R-:W-:Y:S02]  /*14d00*/  @P2 R2UR UR9, R5 ;  /* 0x00000000050922ca */ /* 0x000fe400000e0000 */
[----:B------:R-:W-:Y:S02]  /*14d10*/  @P2 R2UR UR8, R9 ;  /* 0x00000000090822ca */ /* 0x000fe400000e0000 */
[----:B------:R-:W-:-:S02]  /*14d20*/  @P2 PLOP3.LUT P0, PT, P2, PT, PT, 0x8, 0x0 ;  /* 0x000000000000281c */ /* 0x000fc4000170e170 */
[----:B------:R-:W-:-:S09]  /*14d30*/  PLOP3.LUT P2, PT, PT, PT, PT, 0x8, 0x0 ;  /* 0x000000000000781c */ /* 0x000fd20003f4e170 */
[----:B------:R0:W-:Y:S02]  /*14d40*/  UTMALDG.4D [UR8], [UR4], desc[UR6] ;  /* 0x00000608040075b4 */ /* 0x0001e40008019000 */
[----:B0-----:R-:W-:Y:S05]  /*14d50*/  @P0 BRA.U.ANY `(.L_x_563) ;  /* 0xfffffffd00d80947 */ /* 0x001fea000393ffff */
[----:B------:R-:W-:Y:S01]  /*14d60*/  IMAD.MOV.U32 R13, RZ, RZ, 0x20 ;  /* 0x00000020ff0d7424 */ /* 0x000fe200078e00ff */
[----:B------:R-:W-:Y:S01]  /*14d70*/  PLOP3.LUT P0, PT, PT, PT, PT, 0x80, 0x0 ;  /* 0x000000000000781c */ /* 0x000fe20003f0f070 */
[----:B------:R-:W-:Y:S01]  /*14d80*/  VIADD R9, R7, 0x17400 ;  /* 0x0001740007097836 */ /* 0x000fe20000000000 */
[----:B------:R-:W-:Y:S01]  /*14d90*/  UMOV UR6, 0x0 ;  /* 0x0000000000067882 */ /* 0x000fe20000000000 */
[----:B------:R-:W-:Y:S01]  /*14da0*/  UMOV UR7, 0x12f00000 ;  /* 0x12f0000000077882 */ /* 0x000fe20000000000 */
[----:B------:R-:W-:-:S15]  /*14db0*/  R2UR UR10, R13 ;  /* 0x000000000d0a72ca */ /* 0x000fde00000e0000 */
.L_x_564:
        /* <DEDUP_REMOVED lines=16> */
.L_x_565:
        /* <DEDUP_REMOVED lines=10> */
[----:B------:R-:W0:Y:S01]  /*14f60*/  SYNCS.PHASECHK.TRANS64.TRYWAIT P0, [R8+URZ+0x2d8c0], R10 ;  /* 0x02d8c00a080075a7 */ /* 0x000e22000800017f */
[----:B------:R-:W-:Y:S04]  /*14f70*/  BSSY B2, `(.L_x_566) ;  /* 0x0000002000027945 */ /* 0x000fe80003800000 */
[----:B0-----:R-:W-:Y:S05]  /*14f80*/  @!P0 BRA `(.L_x_567) ;  /* 0x0000006000108947 */ /* 0x001fea0003800000 */
.L_x_706:
[----:B------:R-:W-:Y:S05]  /*14f90*/  BSYNC B2 ;  /* 0x0000000000027941 */ /* 0x000fea0003800000 */
.L_x_566:
[----:B------:R-:W-:Y:S01]  /*14fa0*/  BSSY B2, `(.L_x_568) ;  /* 0x000000b000027945 */ /* 0x000fe20003800000 */
[----:B01----:R-:W-:Y:S02]  /*14fb0*/  IMAD.MOV.U32 R10, RZ, RZ, 0x0 ;  /* 0x00000000ff0a7424 */ /* 0x003fe400078e00ff */
[----:B------:R-:W-:Y:S01]  /*14fc0*/  IMAD.MOV.U32 R11, RZ, RZ, 0x12f00000 ;  /* 0x12f00000ff0b7424 */ /* 0x000fe200078e00ff */
[----:B------:R-:W-:Y:S06]  /*14fd0*/  @P1 BRA `(.L_x_569) ;  /* 0x00000000001c1947 */ /* 0x000fec0003800000 */
[----:B------:R-:W0:Y:S02]  /*14fe0*/  S2R R5, SR_TID.X ;  /* 0x0000000000057919 */ /* 0x000e240000002100 */
[----:B0-----:R-:W-:Y:S01]  /*14ff0*/  LOP3.LUT R9, R5, 0x1f, RZ, 0xc0, !PT ;  /* 0x0000001f05097812 */ /* 0x001fe200078ec0ff */
[----:B------:R-:W-:-:S03]  /*15000*/  IMAD.MOV.U32 R5, RZ, RZ, 0x6000 ;  /* 0x00006000ff057424 */ /* 0x000fc600078e00ff */
[----:B------:R-:W-:Y:S01]  /*15010*/  ISETP.NE.AND P0, PT, R9, RZ, PT ;  /* 0x000000ff0900720c */ /* 0x000fe20003f05270 */
[----:B------:R0:W-:-:S12]  /*15020*/  SYNCS.ARRIVE.TRANS64 RZ, [R8+URZ+0x2d8b0], R5 ;  /* 0x02d8b00508ff79a7 */ /* 0x0001d8000800003f */
[----:B0-----:R-:W-:Y:S05]  /*15030*/  @!P0 BRA `(.L_x_569) ;  /* 0x0000000000048947 */ /* 0x001fea0003800000 */
[----:B------:R-:W-:Y:S01]  /*15040*/  BPT.TRAP 0x1 ;  /* 0x000000040000795c */ /* 0x000fe20000300000 */
.L_x_569:
[----:B------:R-:W-:Y:S05]  /*15050*/  BSYNC B2 ;  /* 0x0000000000027941 */ /* 0x000fea0003800000 */
.L_x_568:
[----:B------:R-:W-:Y:S01]  /*15060*/  R2UR UR10, R14 ;  /* 0x000000000e0a72ca */ /* 0x000fe200000e0000 */
[----:B------:R-:W-:Y:S01]  /*15070*/  UIADD3 UR4, UP0, UR40, 0x670, URZ ;  /* 0x0000067028047890 */ /* 0x000fe2000ff1e03f */
[----:B------:R-:W-:Y:S01]  /*15080*/  R2UR UR6, R10 ;  /* 0x000000000a0672ca */ /* 0x000fe200000e0000 */
[----:B------:R-:W-:Y:S01]  /*15090*/  VIADD R8, R8, 0x2d8b0 ;  /* 0x0002d8b008087836 */ /* 0x000fe20000000000 */
[----:B------:R-:W-:Y:S01]  /*150a0*/  R2UR UR7, R11 ;  /* 0x000000000b0772ca */ /* 0x000fe200000e0000 */
[----:B------:R-:W-:Y:S01]  /*150b0*/  VIADD R5, R7, 0x400 ;  /* 0x0000040007057836 */ /* 0x000fe20000000000 */
[----:B------:R-:W-:Y:S01]  /*150c0*/  PLOP3.LUT P0, PT, PT, PT, PT, 0x80, 0x0 ;  /* 0x000000000000781c */ /* 0x000fe20003f0f070 */
[----:B------:R-:W-:-:S12]  /*150d0*/  UIADD3.X UR5, URZ, UR41, URZ, UP0, !UPT ;  /* 0x000000293f057290 */ /* 0x000fd800087fe43f */
.L_x_570:
        /* <DEDUP_REMOVED lines=10> */
[----:B------:R-:W-:Y:S01]  /*15180*/  R2UR UR10, R13 ;  /* 0x000000000d0a72ca */ /* 0x000fe200000e0000 */
[----:B------:R-:W-:Y:S01]  /*15190*/  VIADD R5, R7, 0x2400 ;  /* 0x0000240007057836 */ /* 0x000fe20000000000 */
[----:B------:R-:W-:Y:S02]  /*151a0*/  R2UR UR6, R10 ;  /* 0x000000000a0672ca */ /* 0x000fe400000e0000 */
[----:B------:R-:W-:Y:S02]  /*151b0*/  R2UR UR7, R11 ;  /* 0x000000000b0772ca */ /* 0x000fe400000e0000 */
[----:B------:R-:W-:-:S13]  /*151c0*/  PLOP3.LUT P0, PT, PT, PT, PT, 0x80, 0x0 ;  /* 0x000000000000781c */ /* 0x000fda0003f0f070 */
.L_x_571:
        /* <DEDUP_REMOVED lines=10> */
[----:B------:R-:W-:Y:S02]  /*15270*/  R2UR UR10, R12 ;  /* 0x000000000c0a72ca */ /* 0x000fe400000e0000 */
[----:B------:R-:W-:Y:S02]  /*15280*/  R2UR UR6, R10 ;  /* 0x000000000a0672ca */ /* 0x000fe400000e0000 */
[----:B------:R-:W-:Y:S02]  /*15290*/  R2UR UR7, R11 ;  /* 0x000000000b0772ca */ /* 0x000fe400000e0000 */
[----:B------:R-:W-:Y:S02]  /*152a0*/  PLOP3.LUT P0, PT, PT, PT, PT, 0x80, 0x0 ;  /* 0x000000000000781c */ /* 0x000fe40003f0f070 */
[----:B------:R-:W-:-:S11]  /*152b0*/  IADD3 R7, R7, 0x4400, RZ ;  /* 0x0000440007077810 */ /* 0x000fd60007ffe0ff */
.L_x_572:
        /* <DEDUP_REMOVED lines=9> */
[----:B-1----:R-:W-:Y:S05]  /*15350*/  @P0 BRA.U.ANY `(.L_x_572) ;  /* 0xfffffffd00d80947 */ /* 0x002fea000393ffff */
.L_x_558:
[----:B------:R-:W-:Y:S05]  /*15360*/  BSYNC B1 ;  /* 0x0000000000017941 */ /* 0x000fea0003800000 */
.L_x_557:
[----:B0-----:R-:W2:Y:S01]  /*15370*/  LDL.LU R5, [R1+0x4] ;  /* 0x0000040001057983 */ /* 0x001ea20000300800 */
[----:B------:R-:W-:Y:S01]  /*15380*/  VIADD R28, R28, 0x1 ;  /* 0x000000011c1c7836 */ /* 0x000fe20000000000 */
[----:B------:R-:W-:Y:S01]  /*15390*/  PLOP3.LUT P0, PT, PT, PT, PT, 0x8, 0x0 ;  /* 0x000000000000781c */ /* 0x000fe20003f0e170 */
[----:B------:R-:W-:-:S03]  /*153a0*/  VIADD R9, R4, 0xfffffffe ;  /* 0xfffffffe04097836 */ /* 0x000fc60000000000 */
[C---:B------:R-:W-:Y:S02]  /*153b0*/  ISETP.NE.AND P1, PT, R28.reuse, 0x2, PT ;  /* 0x000000021c00780c */ /* 0x040fe40003f25270 */
[----:B------:R-:W-:Y:S02]  /*153c0*/  ISETP.GE.AND P2, PT, R9, R3, PT ;  /* 0x000000030900720c */ /* 0x000fe40003f46270 */
[----:B------:R-:W-:Y:S02]  /*153d0*/  SEL R4, RZ, 0x1, P1 ;  /* 0x00000001ff047807 */ /* 0x000fe40000800000 */
[----:B------:R-:W-:Y:S02]  /*153e0*/  SEL R28, R28, RZ, P1 ;  /* 0x000000ff1c1c7207 */ /* 0x000fe40000800000 */
[----:B--2---:R-:W-:-:S05]  /*153f0*/  LOP3.LUT R5, R5, R4, RZ, 0x3c, !PT ;  /* 0x0000000405057212 */ /* 0x004fca00078e3cff */
[----:B------:R0:W-:Y:S02]  /*15400*/  STL [R1+0x4], R5 ;  /* 0x0000040501007387 */ /* 0x0001e40000100800 */
[----:B------:R-:W-:Y:S05]  /*15410*/  @!P2 BRA `(.L_x_551) ;  /* 0x00000008005ca947 */ /* 0x000fea0003800000 */
.L_x_589:
[----:B------:R-:W-:Y:S05]  /*15420*/  YIELD ;  /* 0x0000000000007946 */ /* 0x000fea0003800000 */
[----:B------:R-:W-:Y:S04]  /*15430*/  BSSY B1, `(.L_x_573) ;  /* 0x000008b000017945 */ /* 0x000fe80003800000 */
[----:B-1----:R-:W-:Y:S05]  /*15440*/  @!P6 BRA `(.L_x_574) ;  /* 0x000000080024e947 */ /* 0x002fea0003800000 */
[----:B0-----:R-:W2:Y:S01]  /*15450*/  LDL R5, [R1+0x4] ;  /* 0x0000040001057983 */ /* 0x001ea20000100800 */
[----:B------:R-:W-:Y:S01]  /*15460*/  IMAD R8, R28, 0x8, R22 ;  /* 0x000000081c087824 */ /* 0x000fe200078e0216 */
[----:B------:R-:W0:Y:S01]  /*15470*/  S2R R4, SR_TID.X ;  /* 0x0000000000047919 */ /* 0x000e220000002100 */
[----:B------:R-:W-:Y:S01]  /*15480*/  BSSY B2, `(.L_x_575) ;  /* 0x0000006000027945 */ /* 0x000fe20003800000 */
[----:B0-----:R-:W-:-:S04]  /*15490*/  LOP3.LUT R4, R4, 0x7f, RZ, 0xc0, !PT ;  /* 0x0000007f04047812 */ /* 0x001fc800078ec0ff */
[----:B------:R-:W-:Y:S02]  /*154a0*/  ISETP.NE.AND P2, PT, R4, RZ, PT ;  /* 0x000000ff0400720c */ /* 0x000fe40003f45270 */
[----:B--2---:R-:W-:-:S04]  /*154b0*/  SHF.L.U32 R7, R5, 0x1f, RZ ;  /* 0x0000001f05077819 */ /* 0x004fc800000006ff */
[----:B------:R-:W0:Y:S02]  /*154c0*/  SYNCS.PHASECHK.TRANS64.TRYWAIT P1, [R8+URZ+0x2d8a0], R7 ;  /* 0x02d8a007080075a7 */ /* 0x000e24000802017f */
[----:B0-----:R-:W-:Y:S05]  /*154d0*/  @!P1 BRA `(.L_x_576) ;  /* 0x0000005800d09947 */ /* 0x001fea0003800000 */
.L_x_707:
[----:B------:R-:W-:Y:S05]  /*154e0*/  BSYNC B2 ;  /* 0x0000000000027941 */ /* 0x000fea0003800000 */
.L_x_575:
[----:B------:R-:W-:Y:S04]  /*154f0*/  BSSY B2, `(.L_x_577) ;  /* 0x0000009000027945 */ /* 0x000fe80003800000 */
[----:B------:R-:W-:Y:S05]  /*15500*/  @P2 BRA `(.L_x_578) ;  /* 0x00000000001c2947 */ /* 0x000fea0003800000 */
[----:B------:R-:W1:Y:S02]  /*15510*/  S2R R4, SR_TID.X ;  /* 0x0000000000047919 */ /* 0x000e640000002100 */
[----:B-1----:R-:W-:Y:S01]  /*15520*/  LOP3.LUT R5, R4, 0x1f, RZ, 0xc0, !PT ;  /* 0x0000001f04057812 */ /* 0x002fe200078ec0ff */
[----:B------:R-:W-:-:S03]  /*15530*/  IMAD.MOV.U32 R4, RZ, RZ, 0x6000 ;  /* 0x00006000ff047424 */ /* 0x000fc600078e00ff */
[----:B------:R-:W-:Y:S01]  /*15540*/  ISETP.NE.AND P1, PT, R5, RZ, PT ;  /* 0x000000ff0500720c */ /* 0x000fe20003f25270 */
[----:B------:R1:W-:-:S12]  /*15550*/  SYNCS.ARRIVE.TRANS64 RZ, [R8+URZ+0x2d890], R4 ;  /* 0x02d8900408ff79a7 */ /* 0x0003d8000800003f */
[----:B-1----:R-:W-:Y:S05]  /*15560*/  @!P1 BRA `(.L_x_578) ;  /* 0x0000000000049947 */ /* 0x002fea0003800000 */
[----:B------:R-:W-:Y:S01]  /*15570*/  BPT.TRAP 0x1 ;  /* 0x000000040000795c */ /* 0x000fe20000300000 */
.L_x_578:
[----:B------:R-:W-:Y:S05]  /*15580*/  BSYNC B2 ;  /* 0x0000000000027941 */ /* 0x000fea0003800000 */
.L_x_577:
        /* <DEDUP_REMOVED lines=8> */
[----:B------:R-:W-:Y:S01]  /*15610*/  VIADD R10, R6, 0x15400 ;  /* 0x00015400060a7836 */ /* 0x000fe20000000000 */
[----:B------:R-:W-:Y:S01]  /*15620*/  UMOV UR6, 0x0 ;  /* 0x0000000000067882 */ /* 0x000fe20000000000 */
[----:B------:R-:W-:-:S10]  /*15630*/  UMOV UR7, 0x12f00000 ;  /* 0x12f0000000077882 */ /* 0x000fd40000000000 */
.L_x_579:
        /* <DEDUP_REMOVED lines=10> */
[----:B------:R-:W-:Y:S01]  /*156e0*/  IMAD.MOV.U32 R14, RZ, RZ, 0x20 ;  /* 0x00000020ff0e7424 */ /* 0x000fe200078e00ff */
[----:B------:R-:W-:Y:S01]  /*156f0*/  PLOP3.LUT P1, PT, PT, PT, PT, 0x80, 0x0 ;  /* 0x000000000000781c */ /* 0x000fe20003f2f070 */
[----:B------:R-:W-:Y:S01]  /*15700*/  VIADD R10, R6, 0x17400 ;  /* 0x00017400060a7836 */ /* 0x000fe20000000000 */
[----:B------:R-:W-:Y:S01]  /*15710*/  UMOV UR6, 0x0 ;  /* 0x0000000000067882 */ /* 0x000fe20000000000 */
[----:B------:R-:W-:Y:S01]  /*15720*/  UMOV UR7, 0x12f00000 ;  /* 0x12f0000000077882 */ /* 0x000fe20000000000 */
[----:B------:R-:W-:-:S15]  /*15730*/  R2UR UR10, R14 ;  /* 0x000000000e0a72ca */ /* 0x000fde00000e0000 */
.L_x_580:
        /* <DEDUP_REMOVED lines=16> */
.L_x_581:
        /* <DEDUP_REMOVED lines=10> */
[----:B------:R-:W1:Y:S01]  /*158e0*/  SYNCS.PHASECHK.TRANS64.TRYWAIT P1, [R8+URZ+0x2d8c0], R7 ;  /* 0x02d8c007080075a7 */ /* 0x000e62000802017f */
[----:B------:R-:W-:Y:S04]  /*158f0*/  BSSY B2, `(.L_x_582) ;  /* 0x0000002000027945 */ /* 0x000fe80003800000 */
[----:B-1----:R-:W-:Y:S05]  /*15900*/  @!P1 BRA `(.L_x_583) ;  /* 0x0000005400d89947 */ /* 0x002fea0003800000 */
.L_x_708:
[----:B------:R-:W-:Y:S05]  /*15910*/  BSYNC B2 ;  /* 0x0000000000027941 */ /* 0x000fea0003800000 */
.L_x_582:
[----:B------:R-:W-:Y:S01]  /*15920*/  BSSY B2, `(.L_x_584) ;  /* 0x000000b000027945 */ /* 0x000fe20003800000 */
[----:B------:R-:W-:Y:S02]  /*15930*/  IMAD.MOV.U32 R10, RZ, RZ, 0x0 ;  /* 0x00000000ff0a7424 */ /* 0x000fe400078e00ff */
[----:B------:R-:W-:Y:S01]  /*15940*/  IMAD.MOV.U32 R11, RZ, RZ, 0x12f00000 ;  /* 0x12f00000ff0b7424 */ /* 0x000fe200078e00ff */
[----:B------:R-:W-:Y:S06]  /*15950*/  @P2 BRA `(.L_x_585) ;  /* 0x00000000001c2947 */ /* 0x000fec0003800000 */
[----:B------:R-:W2:Y:S02]  /*15960*/  S2R R4, SR_TID.X ;  /* 0x0000000000047919 */ /* 0x000ea40000002100 */
[----:B--2---:R-:W-:Y:S01]  /*15970*/  LOP3.LUT R15, R4, 0x1f, RZ, 0xc0, !PT ;  /* 0x0000001f040f7812 */ /* 0x004fe200078ec0ff */
[----:B------:R-:W-:-:S03]  /*15980*/  IMAD.MOV.U32 R4, RZ, RZ, 0x6000 ;  /* 0x00006000ff047424 */ /* 0x000fc600078e00ff */
[----:B------:R-:W-:Y:S01]  /*15990*/  ISETP.NE.AND P1, PT, R15, RZ, PT ;  /* 0x000000ff0f00720c */ /* 0x000fe20003f25270 */
[----:B------:R2:W-:-:S12]  /*159a0*/  SYNCS.ARRIVE.TRANS64 RZ, [R8+URZ+0x2d8b0], R4 ;  /* 0x02d8b00408ff79a7 */ /* 0x0005d8000800003f */
[----:B--2---:R-:W-:Y:S05]  /*159b0*/  @!P1 BRA `(.L_x_585) ;  /* 0x0000000000049947 */ /* 0x004fea0003800000 */
[----:B------:R-:W-:Y:S01]  /*159c0*/  BPT.TRAP 0x1 ;  /* 0x000000040000795c */ /* 0x000fe20000300000 */
.L_x_585:
[----:B------:R-:W-:Y:S05]  /*159d0*/  BSYNC B2 ;  /* 0x0000000000027941 */ /* 0x000fea0003800000 */
.L_x_584:
[----:B------:R-:W-:Y:S01]  /*159e0*/  R2UR UR10, R12 ;  /* 0x000000000c0a72ca */ /* 0x000fe200000e0000 */
[----:B------:R-:W-:Y:S01]  /*159f0*/  UIADD3 UR4, UP0, UR40, 0x670, URZ ;  /* 0x0000067028047890 */ /* 0x000fe2000ff1e03f */
[----:B------:R-:W-:Y:S01]  /*15a00*/  R2UR UR6, R10 ;  /* 0x000000000a0672ca */ /* 0x000fe200000e0000 */
[----:B01----:R-:W-:Y:S01]  /*15a10*/  VIADD R8, R8, 0x2d8b0 ;  /* 0x0002d8b008087836 */ /* 0x003fe20000000000 */
[----:B------:R-:W-:Y:S01]  /*15a20*/  R2UR UR7, R11 ;  /* 0x000000000b0772ca */ /* 0x000fe200000e0000 */
[----:B------:R-:W-:Y:S01]  /*15a30*/  VIADD R4, R6, 0x400 ;  /* 0x0000040006047836 */ /* 0x000fe20000000000 */
[----:B------:R-:W-:Y:S01]  /*15a40*/  PLOP3.LUT P1, PT, PT, PT, PT, 0x80, 0x0 ;  /* 0x000000000000781c */ /* 0x000fe20003f2f070 */
[----:B------:R-:W-:-:S12]  /*15a50*/  UIADD3.X UR5, URZ, UR41, URZ, UP0, !UPT ;  /* 0x000000293f057290 */ /* 0x000fd800087fe43f */
.L_x_586:
        /* <DEDUP_REMOVED lines=15> */
.L_x_587:
        /* <DEDUP_REMOVED lines=15> */
.L_x_588:
        /* <DEDUP_REMOVED lines=10> */
.L_x_574:
[----:B------:R-:W-:Y:S05]  /*15ce0*/  BSYNC B1 ;  /* 0x0000000000017941 */ /* 0x000fea0003800000 */
.L_x_573:
[----:B------:R-:W2:Y:S01]  /*15cf0*/  LDL.LU R7, [R1+0x4] ;  /* 0x0000040001077983 */ /* 0x000ea20000300800 */
[----:B------:R-:W-:Y:S01]  /*15d00*/  VIADD R28, R28, 0x1 ;  /* 0x000000011c1c7836 */ /* 0x000fe20000000000 */
[C---:B------:R-:W-:Y:S01]  /*15d10*/  ISETP.GT.AND P2, PT, R9.reuse, R3, PT ;  /* 0x000000030900720c */ /* 0x040fe20003f44270 */
[----:B------:R-:W-:-:S03]  /*15d20*/  VIADD R9, R9, 0xffffffff ;  /* 0xffffffff09097836 */ /* 0x000fc60000000000 */
[----:B------:R-:W-:-:S04]  /*15d30*/  ISETP.NE.AND P1, PT, R28, 0x2, PT ;  /* 0x000000021c00780c */ /* 0x000fc80003f25270 */
[----:B------:R-:W-:Y:S02]  /*15d40*/  SEL R4, RZ, 0x1, P1 ;  /* 0x00000001ff047807 */ /* 0x000fe40000800000 */
[----:B------:R-:W-:Y:S02]  /*15d50*/  SEL R28, R28, RZ, P1 ;  /* 0x000000ff1c1c7207 */ /* 0x000fe40000800000 */
[----:B--2---:R-:W-:-:S05]  /*15d60*/  LOP3.LUT R7, R7, R4, RZ, 0x3c, !PT ;  /* 0x0000000407077212 */ /* 0x004fca00078e3cff */
[----:B------:R1:W-:Y:S01]  /*15d70*/  STL [R1+0x4], R7 ;  /* 0x0000040701007387 */ /* 0x0003e20000100800 */
[----:B------:R-:W-:Y:S05]  /*15d80*/  @P2 BRA `(.L_x_589) ;  /* 0xfffffff400a42947 */ /* 0x000fea000383ffff */
.L_x_551:
[----:B------:R-:W-:Y:S05]  /*15d90*/  BSYNC B0 ;  /* 0x0000000000007941 */ /* 0x000fea0003800000 */
.L_x_550:
[----:B------:R-:W2:Y:S01]  /*15da0*/  LDL R4, [R1+0x1c] ;  /* 0x00001c0001047983 */ /* 0x000ea20000100800 */
[----:B------:R-:W-:Y:S05]  /*15db0*/  @!P0 WARPSYNC.ALL ;  /* 0x0000000000008948 */ /* 0x000fea0003800000 */
[----:B------:R-:W-:Y:S06]  /*15dc0*/  @!P0 BAR.SYNC.DEFER_BLOCKING 0xc, 0x200 ;  /* 0x0308000000008b1d */ /* 0x000fec0000010000 */
[----:B------:R-:W-:Y:S01]  /*15dd0*/  BSSY B7, `(.L_x_590) ;  /* 0x0000353000077945 */ /* 0x000fe20003800000 */
[----:B--2---:R-:W-:-:S13]  /*15de0*/  ISETP.GT.AND P0, PT, R4, RZ, PT ;  /* 0x000000ff0400720c */ /* 0x004fda0003f04270 */
[----:B------:R-:W-:Y:S05]  /*15df0*/  @P0 BRA `(.L_x_591) ;  /* 0x0000000000440947 */ /* 0x000fea0003800000 */
[----:B------:R-:W2:Y:S02]  /*15e00*/  S2R R4, SR_TID.X ;  /* 0x0000000000047919 */ /* 0x000ea40000002100 */
[----:B--2---:R-:W-:-:S04]  /*15e10*/  LOP3.LUT R4, R4, 0x7f, RZ, 0xc0, !PT ;  /* 0x0000007f04047812 */ /* 0x004fc800078ec0ff */
[----:B------:R-:W-:-:S13]  /*15e20*/  ISETP.NE.AND P0, PT, R4, RZ, PT ;  /* 0x000000ff0400720c */ /* 0x000fda0003f05270 */
[----:B------:R-:W-:Y:S05]  /*15e30*/  @P0 BRA `(.L_x_592) ;  /* 0x0000003400300947 */ /* 0x000fea0003800000 */
[----:B0-----:R-:W0:Y:S01]  /*15e40*/  S2R R5, SR_LANEID ;  /* 0x0000000000057919 */ /* 0x001e220000000000 */
[----:B------:R-:W-:Y:S01]  /*15e50*/  VOTEU.ANY UR4, UPT, PT ;  /* 0x0000000000047886 */ /* 0x000fe200038e0100 */
[----:B------:R-:W2:Y:S01]  /*15e60*/  LDC.64 R2, c[0x0][0xc60] ;  /* 0x00031800ff027b82 */ /* 0x000ea20000000a00 */
[----:B------:R-:W0:Y:S02]  /*15e70*/  FLO.U32 R0, UR4 ;  /* 0x0000000400007d00 */ /* 0x000e2400080e0000 */
[----:B0-----:R-:W-:-:S06]  /*15e80*/  ISETP.EQ.U32.AND P0, PT, R0, R5, PT ;  /* 0x000000050000720c */ /* 0x001fcc0003f02070 */
[----:B------:R-:W2:Y:S07]  /*15e90*/  POPC R5, UR4 ;  /* 0x0000000400057d09 */ /* 0x000eae0008000000 */
[----:B--2---:R-:W2:Y:S01]  /*15ea0*/  @P0 ATOMG.E.ADD.STRONG.GPU PT, R3, desc[UR42][R2.64], R5 ;  /* 0x00000005020309a8 */ /* 0x004ea200081ee1ea */
[----:B------:R-:W0:Y:S02]  /*15eb0*/  S2R R4, SR_LTMASK ;  /* 0x0000000000047919 */ /* 0x000e240000003900 */
[----:B0-----:R-:W-:-:S04]  /*15ec0*/  LOP3.LUT R4, R4, UR4, RZ, 0xc0, !PT ;  /* 0x0000000404047c12 */ /* 0x001fc8000f8ec0ff */
[----:B-1----:R-:W0:Y:S01]  /*15ed0*/  POPC R7, R4 ;  /* 0x0000000400077309 */ /* 0x002e220000000000 */
[----:B--2---:R-:W0:Y:S02]  /*15ee0*/  SHFL.IDX PT, R0, R3, R0, 0x1f ;  /* 0x00001f0003007589 */ /* 0x004e2400000e0000 */
[----:B0-----:R-:W-:Y:S01]  /*15ef0*/  IADD3 R16, R0, UR37, R7 ;  /* 0x0000002500107c10 */ /* 0x001fe2000fffe007 */
[----:B------:R-:W-:Y:S06]  /*15f00*/  BRA `(.L_x_592) ;  /* 0x0000003000fc7947 */ /* 0x000fec0003800000 */
.L_x_591:
        /* <DEDUP_REMOVED lines=10> */
[----:B------:R-:W2:Y:S01]  /*15fb0*/  LDC.64 R2, c[0x4][R2] ;  /* 0x0100000002027b82 */ /* 0x000ea20000000a00 */
[----:B0-----:R-:W-:Y:S02]  /*15fc0*/  IMAD.U32 R5, RZ, RZ, UR7 ;  /* 0x00000007ff057e24 */ /* 0x001fe4000f8e00ff */
[----:B-1----:R-:W-:Y:S02]  /*15fd0*/  IMAD.U32 R7, RZ, RZ, UR9 ;  /* 0x00000009ff077e24 */ /* 0x002fe4000f8e00ff */
[----:B------:R-:W-:-:S02]  /*15fe0*/  IMAD.U32 R10, RZ, RZ, UR4 ;  /* 0x00000004ff0a7e24 */ /* 0x000fc4000f8e00ff */
[----:B------:R-:W-:Y:S02]  /*15ff0*/  IMAD.U32 R11, RZ, RZ, UR5 ;  /* 0x00000005ff0b7e24 */ /* 0x000fe4000f8e00ff */
[----:B------:R-:W-:Y:S02]  /*16000*/  IMAD.MOV.U32 R8, RZ, RZ, 0x70 ;  /* 0x00000070ff087424 */ /* 0x000fe400078e00ff */
[----:B------:R-:W-:Y:S02]  /*16010*/  IMAD.MOV.U32 R12, RZ, RZ, 0x1 ;  /* 0x00000001ff0c7424 */ /* 0x000fe400078e00ff */
[----:B------:R-:W-:-:S07]  /*16020*/  IMAD.MOV.U32 R13, RZ, RZ, RZ ;  /* 0x000000ffff0d7224 */ /* 0x000fce00078e00ff */
[----:B------:R-:W-:-:S07]  /*16030*/  LEPC R20, `(.L_x_594) ;  /* 0x000000001014794e */ /* 0x000fce0000000000 */
[----:B--2---:R-:W-:Y:S05]  /*16040*/  CALL.ABS.NOINC R2 ;  /* 0x0000000002007343 */ /* 0x004fea0003c00000 */
.L_x_594:
[----:B------:R-:W-:Y:S05]  /*16050*/  BSYNC B6 ;  /* 0x0000000000067941 */ /* 0x000fea0003800000 */
.L_x_593:
        /* <DEDUP_REMOVED lines=8> */
[----:B------:R2:W3:Y:S01]  /*160e0*/  LDC.64 R2, c[0x4][R27] ;  /* 0x010000001b027b82 */ /* 0x0004e20000000a00 */
[----:B------:R-:W-:Y:S02]  /*160f0*/  IMAD.U32 R4, RZ, RZ, UR6 ;  /* 0x00000006ff047e24 */ /* 0x000fe4000f8e00ff */
[----:B0-----:R-:W-:Y:S02]  /*16100*/  IMAD.U32 R5, RZ, RZ, UR7 ;  /* 0x00000007ff057e24 */ /* 0x001fe4000f8e00ff */
[----:B------:R-:W-:Y:S02]  /*16110*/  IMAD.U32 R6, RZ, RZ, UR8 ;  /* 0x00000008ff067e24 */ /* 0x000fe4000f8e00ff */
[----:B-1----:R-:W-:-:S02]  /*16120*/  IMAD.U32 R7, RZ, RZ, UR9 ;  /* 0x00000009ff077e24 */ /* 0x002fc4000f8e00ff */
[----:B------:R-:W-:Y:S02]  /*16130*/  IMAD.U32 R10, RZ, RZ, UR4 ;  /* 0x00000004ff0a7e24 */ /* 0x000fe4000f8e00ff */
[----:B------:R-:W-:Y:S02]  /*16140*/  IMAD.U32 R11, RZ, RZ, UR5 ;  /* 0x00000005ff0b7e24 */ /* 0x000fe4000f8e00ff */
[----:B------:R-:W-:Y:S02]  /*16150*/  IMAD.MOV.U32 R8, RZ, RZ, 0x70 ;  /* 0x00000070ff087424 */ /* 0x000fe400078e00ff */
[----:B------:R-:W-:Y:S02]  /*16160*/  IMAD.MOV.U32 R12, RZ, RZ, 0x1 ;  /* 0x00000001ff0c7424 */ /* 0x000fe400078e00ff */
[----:B--2---:R-:W-:-:S07]  /*16170*/  IMAD.MOV.U32 R13, RZ, RZ, RZ ;  /* 0x000000ffff0d7224 */ /* 0x004fce00078e00ff */
[----:B------:R-:W-:-:S07]  /*16180*/  LEPC R20, `(.L_x_597) ;  /* 0x000000001014794e */ /* 0x000fce0000000000 */
[----:B---3--:R-:W-:Y:S05]  /*16190*/  CALL.ABS.NOINC R2 ;  /* 0x0000000002007343 */ /* 0x008fea0003c00000 */
.L_x_597:
[----:B------:R0:W1:Y:S01]  /*161a0*/  LDC.64 R2, c[0x4][R27] ;  /* 0x010000001b027b82 */ /* 0x0000620000000a00 */
[----:B------:R-:W-:Y:S01]  /*161b0*/  ULDC.64 UR4, c[0x4][0x88] ;  /* 0x0100220000047ab9 */ /* 0x000fe20000000a00 */
[----:B------:R-:W-:Y:S01]  /*161c0*/  ULDC.64 UR6, c[0x4][0x90] ;  /* 0x0100240000067ab9 */ /* 0x000fe20000000a00 */
[----:B------:R-:W-:Y:S01]  /*161d0*/  ULDC.64 UR8, c[0x4][0x18] ;  /* 0x0100060000087ab9 */ /* 0x000fe20000000a00 */
[----:B------:R-:W-:Y:S01]  /*161e0*/  IMAD.U32 R4, RZ, RZ, UR4 ;  /* 0x00000004ff047e24 */ /* 0x000fe2000f8e00ff */
[----:B------:R-:W-:Y:S01]  /*161f0*/  MOV R13, RZ ;  /* 0x000000ff000d7202 */ /* 0x000fe20000000f00 */
[----:B------:R-:W-:Y:S02]  /*16200*/  IMAD.U32 R5, RZ, RZ, UR5 ;  /* 0x00000005ff057e24 */ /* 0x000fe4000f8e00ff */
[----:B------:R-:W-:Y:S02]  /*16210*/  IMAD.U32 R6, RZ, RZ, UR6 ;  /* 0x00000006ff067e24 */ /* 0x000fe4000f8e00ff */
[----:B------:R-:W-:-:S02]  /*16220*/  IMAD.U32 R7, RZ, RZ, UR7 ;  /* 0x00000007ff077e24 */ /* 0x000fc4000f8e00ff */
[----:B------:R-:W-:Y:S02]  /*16230*/  IMAD.U32 R10, RZ, RZ, UR8 ;  /* 0x00000008ff0a7e24 */ /* 0x000fe4000f8e00ff */
[----:B------:R-:W-:Y:S02]  /*16240*/  IMAD.U32 R11, RZ, RZ, UR9 ;  /* 0x00000009ff0b7e24 */ /* 0x000fe4000f8e00ff */
[----:B------:R-:W-:Y:S02]  /*16250*/  IMAD.MOV.U32 R8, RZ, RZ, 0x70 ;  /* 0x00000070ff087424 */ /* 0x000fe400078e00ff */
[----:B0-----:R-:W-:-:S07]  /*16260*/  IMAD.MOV.U32 R12, RZ, RZ, 0x1 ;  /* 0x00000001ff0c7424 */ /* 0x001fce00078e00ff */
[----:B------:R-:W-:-:S07]  /*16270*/  LEPC R20, `(.L_x_596) ;  /* 0x000000001014794e */ /* 0x000fce0000000000 */
[----:B-1----:R-:W-:Y:S05]  /*16280*/  CALL.ABS.NOINC R2 ;  /* 0x0000000002007343 */ /* 0x002fea0003c00000 */
.L_x_596:
[----:B------:R-:W-:Y:S05]  /*16290*/  BSYNC B6 ;  /* 0x0000000000067941 */ /* 0x000fea0003800000 */
.L_x_595:
[----:B------:R2:W3:Y:S01]  /*162a0*/  LDL R20, [R1+0x10] ;  /* 0x0000100001147983 */ /* 0x0004e20000100800 */
[----:B------:R-:W-:Y:S01]  /*162b0*/  ULDC.64 UR4, c[0x0][0x9f8] ;  /* 0x00027e0000047ab9 */ /* 0x000fe20000000a00 */
[----:B-1----:R-:W1:Y:S01]  /*162c0*/  LDC R7, c[0x0][0x430] ;  /* 0x00010c00ff077b82 */ /* 0x002e620000000800 */
[----:B------:R-:W-:Y:S01]  /*162d0*/  ISETP.NE.U32.AND P0, PT, RZ, UR4, PT ;  /* 0x00000004ff007c0c */ /* 0x000fe2000bf05070 */
[----:B------:R-:W4:Y:S03]  /*162e0*/  LDL R27, [R1+0x3c] ;  /* 0x00003c00011b7983 */ /* 0x000f260000100800 */
[----:B------:R-:W-:Y:S01]  /*162f0*/  ISETP.NE.AND.EX P0, PT, RZ, UR5, PT, P0 ;  /* 0x00000005ff007c0c */ /* 0x000fe2000bf05300 */
[----:B------:R-:W2:Y:S04]  /*16300*/  LDL R21, [R1+0x1c] ;  /* 0x00001c0001157983 */ /* 0x000ea80000100800 */
[----:B------:R-:W2:Y:S08]  /*16310*/  LDL R2, [R1+0x20] ;  /* 0x0000200001027983 */ /* 0x000eb00000100800 */
[----:B------:R-:W-:Y:S01]  /*16320*/  @P0 IADD3 R24, P1, R24, UR4, RZ ;  /* 0x0000000418180c10 */ /* 0x000fe2000ff3e0ff */
[----:B------:R-:W0:Y:S01]  /*16330*/  S2R R3, SR_TID.X ;  /* 0x0000000000037919 */ /* 0x000e220000002100 */
[----:B------:R-:W-:-:S02]  /*16340*/  ULDC UR4, c[0x0][0x2f4] ;  /* 0x0000bd0000047ab9 */ /* 0x000fc40000000800 */
[----:B------:R-:W-:Y:S01]  /*16350*/  @P0 IADD3.X R25, R25, UR5, RZ, P1, !PT ;  /* 0x0000000519190c10 */ /* 0x000fe20008ffe4ff */
[----:B------:R-:W4:Y:S04]  /*16360*/  S2R R0, SR_TID.X ;  /* 0x0000000000007919 */ /* 0x000f280000002100 */
[----:B---3--:R-:W3:Y:S01]  /*16370*/  @P0 LDG.E R20, desc[UR42][R24.64] ;  /* 0x0000002a18140981 */ /* 0x008ee2000c1e1900 */
[----:B-1----:R-:W-:Y:S01]  /*16380*/  ISETP.NE.AND P1, PT, R7, 0x1, PT ;  /* 0x000000010700780c */ /* 0x002fe20003f25270 */
[----:B0-----:R-:W-:Y:S01]  /*16390*/  IMAD.SHL.U32 R3, R3, 0x20, RZ ;  /* 0x0000002003037824 */ /* 0x001fe200078e00ff */
[----:B----4-:R-:W-:Y:S02]  /*163a0*/  LEA.HI.SX32 R27, R27, 0xffffffff, 0x19 ;  /* 0xffffffff1b1b7811 */ /* 0x010fe400078fcaff */
[----:B------:R-:W-:-:S02]  /*163b0*/  LOP3.LUT R0, R0, 0x7f, RZ, 0xc0, !PT ;  /* 0x0000007f00007812 */ /* 0x000fc400078ec0ff */
[----:B------:R-:W-:Y:S01]  /*163c0*/  LOP3.LUT R3, R3, 0x60, RZ, 0xc0, !PT ;  /* 0x0000006003037812 */ /* 0x000fe200078ec0ff */
[----:B------:R-:W-:Y:S01]  /*163d0*/  IMAD.SHL.U32 R10, R27, 0x80, RZ ;  /* 0x000000801b0a7824 */ /* 0x000fe200078e00ff */
[----:B------:R-:W-:-:S04]  /*163e0*/  SHF.R.U32.HI R0, RZ, 0x2, R0 ;  /* 0x00000002ff007819 */ /* 0x000fc80000011600 */
[----:B------:R-:W-:Y:S01]  /*163f0*/  LOP3.LUT R0, R10, R0, R3, 0xfe, !PT ;  /* 0x000000000a007212 */ /* 0x000fe200078efe03 */
[----:B------:R-:W0:Y:S08]  /*16400*/  @P1 LDC R4, c[0x0][0x434] ;  /* 0x00010d00ff041b82 */ /* 0x000e300000000800 */
[----:B------:R-:W1:Y:S01]  /*16410*/  @P1 LDC R5, c[0x0][0x438] ;  /* 0x00010e00ff051b82 */ /* 0x000e620000000800 */
[----:B------:R-:W4:Y:S01]  /*16420*/  S2R R11, SR_TID.X ;  /* 0x00000000000b7919 */ /* 0x000f220000002100 */
[----:B------:R-:W-:Y:S01]  /*16430*/  LOP3.LUT R23, R23, 0xfffffff7, RZ, 0xc0, !PT ;  /* 0xfffffff717177812 */ /* 0x000fe200078ec0ff */
[----:B----4-:R-:W-:-:S05]  /*16440*/  IMAD.SHL.U32 R11, R11, 0x8, RZ ;  /* 0x000000080b0b7824 */ /* 0x010fca00078e00ff */
[----:B------:R-:W-:-:S04]  /*16450*/  LOP3.LUT R11, R11, 0x18, RZ, 0xc0, !PT ;  /* 0x000000180b0b7812 */ /* 0x000fc800078ec0ff */
[----:B------:R-:W-:Y:S01]  /*16460*/  LOP3.LUT R12, R11, 0x20, RZ, 0xfc, !PT ;  /* 0x000000200b0c7812 */ /* 0x000fe200078efcff */
[----:B------:R-:W-:Y:S01]  /*16470*/  UMOV UR5, 0xffffffff ;  /* 0xffffffff00057882 */ /* 0x000fe20000000000 */
[----:B---3--:R-:W-:Y:S01]  /*16480*/  @P0 STL [R1+0x10], R20 ;  /* 0x0000101401000387 */ /* 0x008fe20000100800 */
[C---:B--2---:R-:W-:Y:S01]  /*16490*/  ISETP.GE.AND P0, PT, R0.reuse, R21, PT ;  /* 0x000000150000720c */ /* 0x044fe20003f06270 */
[----:B------:R-:W-:-:S04]  /*164a0*/  IMAD.IADD R0, R0, 0x1, R2 ;  /* 0x0000000100007824 */ /* 0x000fc800078e0202 */
[----:B0-----:R-:W-:-:S08]  /*164b0*/  @P1 IMAD.HI.U32 R4, R0, R4, RZ ;  /* 0x0000000400041227 */ /* 0x001fd000078e00ff */
[----:B------:R-:W0:Y:S01]  /*164c0*/  @!P0 LDC.64 R2, c[0x0][0x428] ;  /* 0x00010a00ff028b82 */ /* 0x000e220000000a00 */
[----:B------:R-:W-:Y:S01]  /*164d0*/  IMAD.MOV.U32 R6, RZ, RZ, R0 ;  /* 0x000000ffff067224 */ /* 0x000fe200078e0000 */
[----:B-1----:R-:W-:Y:S02]  /*164e0*/  @P1 SHF.R.U32.HI R6, RZ, R5, R4 ;  /* 0x00000005ff061219 */ /* 0x002fe40000011604 */
[----:B------:R-:W-:-:S03]  /*164f0*/  SHF.R.S32.HI R8, RZ, 0x1f, R20 ;  /* 0x0000001fff087819 */ /* 0x000fc60000011414 */
[----:B------:R-:W-:-:S04]  /*16500*/  IMAD.MOV R4, RZ, RZ, -R6 ;  /* 0x000000ffff047224 */ /* 0x000fc800078e0a06 */
[----:B------:R-:W-:Y:S01]  /*16510*/  IMAD R4, R7, R4, R0 ;  /* 0x0000000407047224 */ /* 0x000fe200078e0200 */
[--C-:B------:R-:W-:Y:S01]  /*16520*/  @!P0 SHF.R.S32.HI R7, RZ, 0x1f, R6.reuse ;  /* 0x0000001fff078819 */ /* 0x100fe20000011406 */
[-C--:B0-----:R-:W-:Y:S02]  /*16530*/  @!P0 IMAD R0, R8, R2.reuse, RZ ;  /* 0x0000000208008224 */ /* 0x081fe400078e02ff */
[----:B------:R-:W-:-:S04]  /*16540*/  @!P0 IMAD.WIDE.U32 R6, R20, R2, R6 ;  /* 0x0000000214068225 */ /* 0x000fc800078e0006 */
[----:B------:R-:W-:Y:S02]  /*16550*/  @!P0 IMAD R0, R20, R3, R0 ;  /* 0x0000000314008224 */ /* 0x000fe400078e0200 */
[----:B------:R-:W0:Y:S01]  /*16560*/  @!P0 LDC.64 R2, c[0x0][0x418] ;  /* 0x00010600ff028b82 */ /* 0x000e220000000a00 */
[----:B------:R-:W-:Y:S01]  /*16570*/  IMAD.U32 R5, RZ, RZ, UR38 ;  /* 0x00000026ff057e24 */ /* 0x000fe2000f8e00ff */
[----:B------:R0:W-:Y:S01]  /*16580*/  STL [R1+0x24], R8 ;  /* 0x0000240801007387 */ /* 0x0001e20000100800 */
[----:B------:R-:W-:-:S03]  /*16590*/  @!P0 IMAD.IADD R0, R7, 0x1, R0 ;  /* 0x0000000107008824 */ /* 0x000fc600078e0200 */
[----:B------:R-:W-:Y:S02]  /*165a0*/  ISETP.NE.AND P2, PT, R5, 0x3, PT ;  /* 0x000000030500780c */ /* 0x000fe40003f45270 */
[----:B0-----:R-:W-:Y:S01]  /*165b0*/  @!P0 LEA R8, P1, R6, R2, 0x2 ;  /* 0x0000000206088211 */ /* 0x001fe200078210ff */
[----:B------:R-:W-:-:S03]  /*165c0*/  IMAD.MOV.U32 R2, RZ, RZ, RZ ;  /* 0x000000ffff027224 */ /* 0x000fc600078e00ff */
[----:B------:R-:W-:-:S05]  /*165d0*/  @!P0 LEA.HI.X R9, R6, R3, R0, 0x2, P1 ;  /* 0x0000000306098211 */ /* 0x000fca00008f1400 */
[----:B------:R0:W5:Y:S01]  /*165e0*/  @!P0 LDG.E R2, desc[UR42][R8.64] ;  /* 0x0000002a08028981 */ /* 0x000162000c1e1900 */
[----:B------:R-:W-:Y:S02]  /*165f0*/  ISETP.GE.AND P0, PT, R11, UR4, PT ;  /* 0x000000040b007c0c */ /* 0x000fe4000bf06270 */
[----:B------:R-:W-:-:S04]  /*16600*/  @P2 LOP3.LUT R23, R23, 0x8, RZ, 0xfc, !PT ;  /* 0x0000000817172812 */ /* 0x000fc800078efcff */
        /* <DEDUP_REMOVED lines=9> */
[----:B0-----:R-:W-:Y:S06]  /*166a0*/  BRA.DIV UR5, `(.L_x_598) ;  /* 0x0000004a05847947 */ /* 0x001fec000b800000 */
.L_x_711:
[----:B------:R-:W-:-:S05]  /*166b0*/  SHF.R.S32.HI R9, RZ, 0x1f, R18 ;  /* 0x0000001fff097819 */ /* 0x000fca0000011412 */
[----:B------:R0:W-:Y:S01]  /*166c0*/  STL [R1+0xc], R9 ;  /* 0x00000c0901007387 */ /* 0x0001e20000100800 */
[----:B------:R-:W-:Y:S05]  /*166d0*/  @!P2 BRA `(.L_x_599) ;  /* 0x000000000004a947 */ /* 0x000fea0003800000 */
[----:B------:R-:W-:Y:S01]  /*166e0*/  BPT.TRAP 0x1 ;  /* 0x000000040000795c */ /* 0x000fe20000300000 */
.L_x_599:
[----:B------:R-:W2:Y:S01]  /*166f0*/  LDL R5, [R1] ;  /* 0x0000000001057983 */ /* 0x000ea20000100800 */
[----:B------:R-:W-:Y:S01]  /*16700*/  SHF.R.S32.HI R3, RZ, 0x1f, R4 ;  /* 0x0000001fff037819 */ /* 0x000fe20000011404 */
[----:B------:R-:W-:Y:S01]  /*16710*/  ULDC.64 UR4, c[0x0][0x328] ;  /* 0x0000ca0000047ab9 */ /* 0x000fe20000000a00 */
[----:B-----5:R-:W-:Y:S01]  /*16720*/  SHF.R.S32.HI R8, RZ, 0x1f, R2 ;  /* 0x0000001fff087819 */ /* 0x020fe20000011402 */
[----:B------:R-:W-:Y:S01]  /*16730*/  IMAD.WIDE.U32 R6, R4, UR4, RZ ;  /* 0x0000000404067c25 */ /* 0x000fe2000f8e00ff */
[----:B------:R-:W-:Y:S03]  /*16740*/  BSSY B0, `(.L_x_600) ;  /* 0x0000015000007945 */ /* 0x000fe60003800000 */
[----:B------:R-:W-:-:S04]  /*16750*/  IMAD R0, R3, UR4, RZ ;  /* 0x0000000403007c24 */ /* 0x000fc8000f8e02ff */
[----:B------:R-:W-:Y:S01]  /*16760*/  IMAD R0, R4, UR5, R0 ;  /* 0x0000000504007c24 */ /* 0x000fe2000f8e0200 */
[----:B------:R-:W-:-:S03]  /*16770*/  ULDC.64 UR4, c[0x0][0x338] ;  /* 0x0000ce0000047ab9 */ /* 0x000fc60000000a00 */
[----:B------:R-:W-:Y:S02]  /*16780*/  IMAD.IADD R7, R7, 0x1, R0 ;  /* 0x0000000107077824 */ /* 0x000fe400078e0200 */
[----:B------:R-:W-:Y:S02]  /*16790*/  IMAD R0, R8, UR4, RZ ;  /* 0x0000000408007c24 */ /* 0x000fe4000f8e02ff */
[----:B------:R-:W-:-:S04]  /*167a0*/  IMAD.WIDE.U32 R6, R2, UR4, R6 ;  /* 0x0000000402067c25 */ /* 0x000fc8000f8e0006 */
        /* <DEDUP_REMOVED lines=8> */
[----:B------:R-:W-:Y:S02]  /*16830*/  IMAD.IADD R25, R7, 0x1, R0 ;  /* 0x0000000107197824 */ /* 0x000fe400078e0200 */
[----:B------:R-:W-:-:S03]  /*16840*/  IMAD R0, R26, 0x8, R22 ;  /* 0x000000081a007824 */ /* 0x000fc600078e0216 */
[----:B------:R-:W-:Y:S02]  /*16850*/  LEA.HI.X R25, R6, UR5, R25, 0x1, P0 ;  /* 0x0000000506197c11 */ /* 0x000fe400080f0c19 */
[----:B--2---:R-:W-:-:S04]  /*16860*/  SHF.L.U32 R5, R5, 0x1f, RZ ;  /* 0x0000001f05057819 */ /* 0x004fc800000006ff */
[----:B------:R-:W1:Y:S02]  /*16870*/  SYNCS.PHASECHK.TRANS64.TRYWAIT P0, [R0+URZ+0x2d840], R5 ;  /* 0x02d84005000075a7 */ /* 0x000e64000800017f */
[----:B-1----:R-:W-:Y:S05]  /*16880*/  @!P0 BRA `(.L_x_601) ;  /* 0x0000004800408947 */ /* 0x002fea0003800000 */
.L_x_712:
[----:B------:R-:W-:Y:S05]  /*16890*/  BSYNC B0 ;  /* 0x0000000000007941 */ /* 0x000fea0003800000 */
.L_x_600:
[----:B------:R-:W2:Y:S01]  /*168a0*/  LDL R7, [R1+0xc] ;  /* 0x00000c0001077983 */ /* 0x000ea20000100800 */
[----:B------:R-:W-:-:S03]  /*168b0*/  ULDC.64 UR4, c[0x0][0x300] ;  /* 0x0000c00000047ab9 */ /* 0x000fc60000000a00 */
[----:B0-----:R-:W3:Y:S04]  /*168c0*/  LDL R9, [R1+0x14] ;  /* 0x0000140001097983 */ /* 0x001ee80000100800 */
[----:B------:R-:W4:Y:S01]  /*168d0*/  LDL R12, [R1+0x1c] ;  /* 0x00001c00010c7983 */ /* 0x000f220000100800 */
[----:B------:R-:W0:Y:S01]  /*168e0*/  S2R R6, SR_TID.X ;  /* 0x0000000000067919 */ /* 0x000e220000002100 */
[----:B------:R-:W-:-:S04]  /*168f0*/  IMAD R3, R3, UR4, RZ ;  /* 0x0000000403037c24 */ /* 0x000fc8000f8e02ff */
[C---:B------:R-:W-:Y:S02]  /*16900*/  IMAD R3, R4.reuse, UR5, R3 ;  /* 0x0000000504037c24 */ /* 0x040fe4000f8e0203 */
[----:B-1----:R-:W-:Y:S01]  /*16910*/  IMAD.WIDE.U32 R4, R4, UR4, RZ ;  /* 0x0000000404047c25 */ /* 0x002fe2000f8e00ff */
[----:B------:R-:W-:-:S03]  /*16920*/  ULDC.64 UR4, c[0x0][0x310] ;  /* 0x0000c40000047ab9 */ /* 0x000fc60000000a00 */
[----:B------:R-:W-:Y:S02]  /*16930*/  IMAD.IADD R5, R5, 0x1, R3 ;  /* 0x0000000105057824 */ /* 0x000fe400078e0203 */
[----:B------:R-:W-:Y:S01]  /*16940*/  IMAD R8, R8, UR4, RZ ;  /* 0x0000000408087c24 */ /* 0x000fe2000f8e02ff */
[----:B0-----:R-:W-:-:S04]  /*16950*/  LOP3.LUT R6, R6, 0x7f, RZ, 0xc0, !PT ;  /* 0x0000007f06067812 */ /* 0x001fc800078ec0ff */
[----:B------:R-:W-:Y:S02]  /*16960*/  SHF.R.U32.HI R11, RZ, 0x2, R6 ;  /* 0x00000002ff0b7819 */ /* 0x000fe40000011606 */
[----:B------:R-:W0:Y:S01]  /*16970*/  S2R R6, SR_TID.X ;  /* 0x0000000000067919 */ /* 0x000e220000002100 */
[----:B------:R-:W-:-:S04]  /*16980*/  IMAD.WIDE.U32 R4, R2, UR4, R4 ;  /* 0x0000000402047c25 */ /* 0x000fc8000f8e0004 */
[----:B------:R-:W-:Y:S01]  /*16990*/  IMAD R2, R2, UR5, R8 ;  /* 0x0000000502027c24 */ /* 0x000fe2000f8e0208 */
[----:B------:R-:W-:-:S03]  /*169a0*/  ULDC.64 UR4, c[0x0][0x308] ;  /* 0x0000c20000047ab9 */ /* 0x000fc60000000a00 */
[----:B------:R-:W-:Y:S02]  /*169b0*/  IMAD.IADD R3, R5, 0x1, R2 ;  /* 0x0000000105037824 */ /* 0x000fe400078e0202 */
[----:B------:R-:W-:Y:S01]  /*169c0*/  IMAD.MOV.U32 R2, RZ, RZ, R4 ;  /* 0x000000ffff027224 */ /* 0x000fe200078e0004 */
[C---:B------:R-:W-:Y:S02]  /*169d0*/  LOP3.LUT P4, RZ, R23.reuse, 0x4, RZ, 0xc0, !PT ;  /* 0x0000000417ff7812 */ /* 0x040fe4000788c0ff */
[C---:B------:R-:W-:Y:S02]  /*169e0*/  LOP3.LUT P3, RZ, R23.reuse, 0x2, RZ, 0xc0, !PT ;  /* 0x0000000217ff7812 */ /* 0x040fe4000786c0ff */
[----:B------:R-:W-:Y:S01]  /*169f0*/  LOP3.LUT P2, RZ, R23, 0x1, RZ, 0xc0, !PT ;  /* 0x0000000117ff7812 */ /* 0x000fe2000784c0ff */
[----:B--2---:R-:W-:-:S04]  /*16a00*/  IMAD R4, R7, UR4, RZ ;  /* 0x0000000407047c24 */ /* 0x004fc8000f8e02ff */
[C---:B------:R-:W-:Y:S02]  /*16a10*/  IMAD R7, R18.reuse, UR5, R4 ;  /* 0x0000000512077c24 */ /* 0x040fe4000f8e0204 */
[----:B------:R-:W-:Y:S01]  /*16a20*/  IMAD.WIDE.U32 R4, R18, UR4, R2 ;  /* 0x0000000412047c25 */ /* 0x000fe2000f8e0002 */
[----:B------:R-:W-:-:S03]  /*16a30*/  ULDC.64 UR4, c[0x0][0x2e8] ;  /* 0x0000ba0000047ab9 */ /* 0x000fc60000000a00 */
[----:B------:R-:W-:Y:S01]  /*16a40*/  IMAD.IADD R7, R5, 0x1, R7 ;  /* 0x0000000105077824 */ /* 0x000fe200078e0207 */
[----:B------:R-:W-:Y:S01]  /*16a50*/  LEA R2, P0, R4, UR4, 0x1 ;  /* 0x0000000404027c11 */ /* 0x000fe2000f8008ff */
[----:B---3--:R-:W-:Y:S01]  /*16a60*/  IMAD R8, R26, 0x3000, R9 ;  /* 0x000030001a087824 */ /* 0x008fe200078e0209 */
[----:B------:R-:W-:Y:S01]  /*16a70*/  UMOV UR4, 0xffffffff ;  /* 0xffffffff00047882 */ /* 0x000fe20000000000 */
[----:B0-----:R-:W-:Y:S01]  /*16a80*/  IMAD.SHL.U32 R9, R6, 0x8, RZ ;  /* 0x0000000806097824 */ /* 0x001fe200078e00ff */
[----:B----4-:R-:W-:Y:S02]  /*16a90*/  IADD3 R3, -R11, R12, -R10 ;  /* 0x0000000c0b037210 */ /* 0x010fe40007ffe90a */
[----:B------:R-:W-:Y:S02]  /*16aa0*/  LEA.HI.X R7, R4, UR5, R7, 0x1, P0 ;  /* 0x0000000504077c11 */ /* 0x000fe400080f0c07 */
[----:B------:R-:W-:Y:S02]  /*16ab0*/  ISETP.GE.AND P0, PT, R3, 0x1, PT ;  /* 0x000000010300780c */ /* 0x000fe40003f06270 */
[----:B------:R-:W-:Y:S01]  /*16ac0*/  LOP3.LUT R9, R9, 0x18, RZ, 0xc0, !PT ;  /* 0x0000001809097812 */ /* 0x000fe200078ec0ff */
[----:B------:R-:W-:Y:S10]  /*16ad0*/  BRA.DIV UR4, `(.L_x_602) ;  /* 0x0000004604c07947 */ /* 0x000ff4000b800000 */
[----:B------:R-:W0:Y:S04]  /*16ae0*/  SHFL.IDX PT, R4, R2, RZ, 0x1c1f ;  /* 0x001c1fff02047589 */ /* 0x000e2800000e0000 */
[----:B------:R-:W1:Y:S01]  /*16af0*/  SHFL.IDX PT, R6, R7, RZ, 0x1c1f ;  /* 0x001c1fff07067589 */ /* 0x000e6200000e0000 */
[----:B0-----:R-:W-:-:S05]  /*16b00*/  @P0 LEA R5, P1, R9, R4, 0x1 ;  /* 0x0000000409050211 */ /* 0x001fca00078208ff */
[----:B-1----:R-:W-:Y:S01]  /*16b10*/  @P0 IMAD.X R4, RZ, RZ, R6, P1 ;  /* 0x000000ffff040224 */ /* 0x002fe200008e0606 */
[----:B------:R-:W-:Y:S01]  /*16b20*/  ISETP.GE.AND P1, PT, R3, 0x21, PT ;  /* 0x000000210300780c */ /* 0x000fe20003f26270 */
[----:B------:R-:W-:-:S03]  /*16b30*/  @P0 IMAD R6, R8, 0x2, R22 ;  /* 0x0000000208060824 */ /* 0x000fc600078e0216 */
[----:B------:R-:W-:-:S04]  /*16b40*/  @P0 LOP3.LUT R5, R5, R4, RZ, 0x3c, !PT ;  /* 0x0000000405050212 */ /* 0x000fc800078e3cff */
[----:B------:R-:W-:-:S04]  /*16b50*/  @P0 LOP3.LUT R4, R5, R4, RZ, 0x3c, !PT ;  /* 0x0000000405040212 */ /* 0x000fc800078e3cff */
[----:B------:R-:W-:-:S05]  /*16b60*/  @P0 LOP3.LUT R5, R5, R4, RZ, 0x3c, !PT ;  /* 0x0000000405050212 */ /* 0x000fca00078e3cff */
[----:B------:R-:W-:Y:S01]  /*16b70*/  @!PT LDS RZ, [RZ] ;  /* 0x00000000fffff984 */ /* 0x000fe20000000800 */
[----:B------:R-:W-:Y:S04]  /*16b80*/  @P0 LDGSTS.E.BYPASS.LTC128B.128 [R6+0x15400], desc[UR42][R4.64], !P4 ;  /* 0x1540000004060fae */ /* 0x000fe8000e101d6a */
[----:B------:R-:W-:Y:S04]  /*16b90*/  @P0 LDGSTS.E.BYPASS.LTC128B.128 [R6+0x17400], desc[UR42][R4.64+0x40], !P3 ;  /* 0x1740004004060fae */ /* 0x000fe8000d901d6a */
[----:B------:R0:W-:Y:S04]  /*16ba0*/  @P0 LDGSTS.E.BYPASS.LTC128B.128 [R6+0x19400], desc[UR42][R4.64+0x80], !P2 ;  /* 0x1940008004060fae */ /* 0x0001e8000d101d6a */
[----:B0-----:R-:W0:Y:S04]  /*16bb0*/  SHFL.IDX PT, R4, R2, 0x1, 0x1c1f ;  /* 0x003c1f0002047f89 */ /* 0x001e2800000e0000 */
[----:B------:R-:W1:Y:S01]  /*16bc0*/  SHFL.IDX PT, R6, R7, 0x1, 0x1c1f ;  /* 0x003c1f0007067f89 */ /* 0x000e6200000e0000 */
[----:B0-----:R-:W-:-:S05]  /*16bd0*/  @P1 LEA R5, P0, R9, R4, 0x1 ;  /* 0x0000000409051211 */ /* 0x001fca00078008ff */
[----:B-1----:R-:W-:Y:S02]  /*16be0*/  @P1 IMAD.X R4, RZ, RZ, R6, P0 ;  /* 0x000000ffff041224 */ /* 0x002fe400000e0606 */
[----:B------:R-:W-:-:S03]  /*16bf0*/  @P1 IMAD R6, R8, 0x2, R22 ;  /* 0x0000000208061824 */ /* 0x000fc600078e0216 */
[----:B------:R-:W-:-:S04]  /*16c00*/  @P1 LOP3.LUT R5, R5, R4, RZ, 0x3c, !PT ;  /* 0x0000000405051212 */ /* 0x000fc800078e3cff */
[----:B------:R-:W-:-:S04]  /*16c10*/  @P1 LOP3.LUT R4, R5, R4, RZ, 0x3c, !PT ;  /* 0x0000000405041212 */ /* 0x000fc800078e3cff */
[----:B------:R-:W-:-:S05]  /*16c20*/  @P1 LOP3.LUT R5, R5, R4, RZ, 0x3c, !PT ;  /* 0x0000000405051212 */ /* 0x000fca00078e3cff */
[----:B------:R-:W-:Y:S04]  /*16c30*/  @P1 LDGSTS.E.BYPASS.LTC128B.128 [R6+0x15c00], desc[UR42][R4.64], !P4 ;  /* 0x15c0000004061fae */ /* 0x000fe8000e101d6a */
[----:B------:R-:W-:Y:S04]  /*16c40*/  @P1 LDGSTS.E.BYPASS.LTC128B.128 [R6+0x17c00], desc[UR42][R4.64+0x40], !P3 ;  /* 0x17c0004004061fae */ /* 0x000fe8000d901d6a */
[----:B------:R0:W-:Y:S01]  /*16c50*/  @P1 LDGSTS.E.BYPASS.LTC128B.128 [R6+0x19c00], desc[UR42][R4.64+0x80], !P2 ;  /* 0x19c0008004061fae */ /* 0x0001e2000d101d6a */
[----:B------:R-:W-:-:S03]  /*16c60*/  ISETP.GE.AND P1, PT, R3, 0x41, PT ;  /* 0x000000410300780c */ /* 0x000fc60003f26270 */
[----:B0-----:R-:W0:Y:S04]  /*16c70*/  SHFL.IDX PT, R4, R2, 0x2, 0x1c1f ;  /* 0x005c1f0002047f89 */ /* 0x001e2800000e0000 */
[----:B------:R-:W1:Y:S04]  /*16c80*/  SHFL.IDX PT, R6, R7, 0x2, 0x1c1f ;  /* 0x005c1f0007067f89 */ /* 0x000e6800000e0000 */
[----:B------:R-:W2:Y:S04]  /*16c90*/  SHFL.IDX PT, R7, R7, 0x3, 0x1c1f ;  /* 0x007c1f0007077f89 */ /* 0x000ea800000e0000 */
[----:B------:R-:W3:Y:S01]  /*16ca0*/  SHFL.IDX PT, R2, R2, 0x3, 0x1c1f ;  /* 0x007c1f0002027f89 */ /* 0x000ee200000e0000 */
[----:B0-----:R-:W-:-:S05]  /*16cb0*/  @P1 LEA R5, P0, R9, R4, 0x1 ;  /* 0x0000000409051211 */ /* 0x001fca00078008ff */
[----:B-1----:R-:W-:Y:S02]  /*16cc0*/  @P1 IMAD.X R4, RZ, RZ, R6, P0 ;  /* 0x000000ffff041224 */ /* 0x002fe400000e0606 */
[----:B------:R-:W-:-:S03]  /*16cd0*/  @P1 IMAD R6, R8, 0x2, R22 ;  /* 0x0000000208061824 */ /* 0x000fc600078e0216 */
[----:B------:R-:W-:-:S04]  /*16ce0*/  @P1 LOP3.LUT R5, R5, R4, RZ, 0x3c, !PT ;  /* 0x0000000405051212 */ /* 0x000fc800078e3cff */
[----:B------:R-:W-:-:S04]  /*16cf0*/  @P1 LOP3.LUT R4, R5, R4, RZ, 0x3c, !PT ;  /* 0x0000000405041212 */ /* 0x000fc800078e3cff */
[----:B------:R-:W-:-:S05]  /*16d00*/  @P1 LOP3.LUT R5, R5, R4, RZ, 0x3c, !PT ;  /* 0x0000000405051212 */ /* 0x000fca00078e3cff */
[----:B------:R0:W-:Y:S04]  /*16d10*/  @P1 LDGSTS.E.BYPASS.LTC128B.128 [R6+0x16400], desc[UR42][R4.64], !P4 ;  /* 0x1640000004061fae */ /* 0x0001e8000e101d6a */
[----:B------:R0:W-:Y:S04]  /*16d20*/  @P1 LDGSTS.E.BYPASS.LTC128B.128 [R6+0x18400], desc[UR42][R4.64+0x40], !P3 ;  /* 0x1840004004061fae */ /* 0x0001e8000d901d6a */
[----:B--23--:R0:W-:Y:S02]  /*16d30*/  @P1 LDGSTS.E.BYPASS.LTC128B.128 [R6+0x1a400], desc[UR42][R4.64+0x80], !P2 ;  /* 0x1a40008004061fae */ /* 0x00c1e4000d101d6a */
.L_x_722:
[----:B------:R-:W-:-:S13]  /*16d40*/  ISETP.GE.AND P0, PT, R3, 0x61, PT ;  /* 0x000000610300780c */ /* 0x000fda0003f06270 */
[----:B------:R-:W-:Y:S01]  /*16d50*/  @P0 LEA R2, P1, R9, R2, 0x1 ;  /* 0x0000000209020211 */ /* 0x000fe200078208ff */
        /* <DEDUP_REMOVED lines=10> */
.L_x_603:
[----:B------:R-:W-:Y:S02]  /*16e00*/  PLOP3.LUT P1, PT, P1, P0, PT, 0xa2, 0x0 ;  /* 0x000000000000781c */ /* 0x000fe40000f21472 */
[----:B------:R-:W-:-:S08]  /*16e10*/  @P0 R2UR P1, UR4, R0 ;  /* 0x00000000000402ca */ /* 0x000fd00000020000 */
[----:B------:R-:W-:-:S05]  /*16e20*/  @P0 PLOP3.LUT P0, PT, P1, PT, PT, 0x80, 0x0 ;  /* 0x000000000000081c */ /* 0x000fca0000f0f070 */
[----:B------:R-:W-:Y:S01]  /*16e30*/  @!P1 SYNCS.ARRIVE.TRANS64.RED.A0T1 RZ, [UR4+0x2d830], RZ ;  /* 0x02d830ffffff99a7 */ /* 0x000fe20008200404 */
[----:B------:R-:W-:Y:S07]  /*16e40*/  @!P1 ARRIVES.LDGSTSBAR.64.TRANSCNT [UR4+0x2d830] ;  /* 0x02d83000ff0099b0 */ /* 0x000fee0008000a84 */
[----:B------:R-:W-:Y:S05]  /*16e50*/  @P0 BRA.U.ANY `(.L_x_603) ;  /* 0xfffffffd00e80947 */ /* 0x000fea000393ffff */
[----:B------:R-:W-:Y:S01]  /*16e60*/  NOP ;  /* 0x0000000000007918 */ /* 0x000fe20000000000 */
[----:B--2---:R-:W-:-:S05]  /*16e70*/  IMAD.U32 R2, RZ, RZ, UR38 ;  /* 0x00000026ff027e24 */ /* 0x004fca000f8e00ff */
[----:B------:R-:W-:-:S13]  /*16e80*/  ISETP.NE.AND P2, PT, R2, 0x3, PT ;  /* 0x000000030200780c */ /* 0x000fda0003f45270 */
[----:B------:R-:W-:Y:S05]  /*16e90*/  @!P2 BRA `(.L_x_604) ;  /* 0x000000000004a947 */ /* 0x000fea0003800000 */
[----:B------:R-:W-:Y:S01]  /*16ea0*/  BPT.TRAP 0x1 ;  /* 0x000000040000795c */ /* 0x000fe20000300000 */
.L_x_604:
[----:B01----:R0:W5:Y:S01]  /*16eb0*/  LDL.LU R4, [R1+0x8] ;  /* 0x0000080001047983 */ /* 0x0031620000300800 */
[----:B------:R0:W-:Y:S03]  /*16ec0*/  SYNCS.ARRIVE.TRANS64.A1T0 RZ, [R0+URZ+0x2d830], RZ ;  /* 0x02d830ff00ff79a7 */ /* 0x0001e6000810003f */
[----:B------:R0:W5:Y:S02]  /*16ed0*/  LDL.LU R3, [R1+0x2c] ;  /* 0x00002c0001037983 */ /* 0x0001640000300800 */
[----:B------:R-:W-:Y:S05]  /*16ee0*/  WARPSYNC.ALL ;  /* 0x0000000000007948 */ /* 0x000fea0003800000 */
[----:B------:R-:W-:Y:S01]  /*16ef0*/  ULDC.64 UR4, c[0x0][0x298] ;  /* 0x0000a60000047ab9 */ /* 0x000fe20000000a00 */
[----:B------:R-:W-:Y:S01]  /*16f00*/  ULDC.64 UR6, c[0x0][0xa00] ;  /* 0x0002800000067ab9 */ /* 0x000fe20000000a00 */
[----:B0-----:R-:W-:Y:S01]  /*16f10*/  VIADD R0, R22, 0xc400 ;  /* 0x0000c40016007836 */ /* 0x001fe20000000000 */
[----:B------:R-:W-:Y:S01]  /*16f20*/  BAR.SYNC.DEFER_BLOCKING 0x8, 0x200 ;  /* 0x0208000000007b1d */ /* 0x000fe20000010000 */
[----:B------:R-:W-:-:S03]  /*16f30*/  ISETP.NE.U32.AND P0, PT, RZ, UR6, PT ;  /* 0x00000006ff007c0c */ /* 0x000fc6000bf05070 */
[----:B------:R-:W-:Y:S02]  /*16f40*/  LOP3.LUT P1, RZ, R0, 0x1bf, RZ, 0xc0, !PT ;  /* 0x000001bf00ff7812 */ /* 0x000fe4000782c0ff */
[----:B------:R-:W-:Y:S01]  /*16f50*/  ISETP.NE.AND.EX P0, PT, RZ, UR7, PT, P0 ;  /* 0x00000007ff007c0c */ /* 0x000fe2000bf05300 */
[----:B------:R-:W-:Y:S03]  /*16f60*/  BSSY B6, `(.L_x_605) ;  /* 0x000001c000067945 */ /* 0x000fe60003800000 */
[----:B------:R-:W-:Y:S02]  /*16f70*/  SEL R29, R29, RZ, !P0 ;  /* 0x000000ff1d1d7207 */ /* 0x000fe40004000000 */
[----:B-----5:R-:W-:-:S05]  /*16f80*/  SHF.R.S32.HI R2, RZ, 0x1f, R4 ;  /* 0x0000001fff027819 */ /* 0x020fca0000011404 */
[----:B------:R-:W-:-:S04]  /*16f90*/  IMAD R2, R2, UR4, RZ ;  /* 0x0000000402027c24 */ /* 0x000fc8000f8e02ff */
[C---:B------:R-:W-:Y:S01]  /*16fa0*/  IMAD R0, R4.reuse, UR5, R2 ;  /* 0x0000000504007c24 */ /* 0x040fe2000f8e0202 */
[----:B------:R-:W-:Y:S01]  /*16fb0*/  SEL R2, R3, RZ, !P0 ;  /* 0x000000ff03027207 */ /* 0x000fe20004000000 */
[----:B------:R-:W-:-:S04]  /*16fc0*/  IMAD.WIDE.U32 R4, R4, UR4, RZ ;  /* 0x0000000404047c25 */ /* 0x000fc8000f8e00ff */
[----:B------:R-:W-:Y:S01]  /*16fd0*/  IMAD.IADD R0, R5, 0x1, R0 ;  /* 0x0000000105007824 */ /* 0x000fe200078e0200 */
[----:B------:R0:W-:Y:S04]  /*16fe0*/  STL.64 [R1+0x30], R4 ;  /* 0x0000300401007387 */ /* 0x0001e80000100a00 */
[----:B------:R0:W-:Y:S04]  /*16ff0*/  STL [R1+0x2c], R2 ;  /* 0x00002c0201007387 */ /* 0x0001e80000100800 */
[----:B------:R0:W-:Y:S01]  /*17000*/  STL [R1+0x8], R0 ;  /* 0x0000080001007387 */ /* 0x0001e20000100800 */
[----:B------:R-:W-:Y:S05]  /*17010*/  @!P1 BRA `(.L_x_606) ;  /* 0x0000000000409947 */ /* 0x000fea0003800000 */
[----:B0-----:R-:W-:Y:S01]  /*17020*/  MOV R2, 0x0 ;  /* 0x0000000000027802 */ /* 0x001fe20000000f00 */
[----:B------:R-:W-:Y:S01]  /*17030*/  ULDC.64 UR4, c[0x4][0x88] ;  /* 0x0100220000047ab9 */ /* 0x000fe20000000a00 */
[----:B------:R-:W-:Y:S01]  /*17040*/  ULDC.64 UR6, c[0x4][0x90] ;  /* 0x0100240000067ab9 */ /* 0x000fe20000000a00 */
[----:B------:R-:W-:Y:S01]  /*17050*/  ULDC.64 UR8, c[0x4][0x20] ;  /* 0x0100080000087ab9 */ /* 0x000fe20000000a00 */
[----:B------:R-:W-:Y:S02]  /*17060*/  IMAD.U32 R4, RZ, RZ, UR4 ;  /* 0x00000004ff047e24 */ /* 0x000fe4000f8e00ff */
[----:B------:R-:W0:Y:S01]  /*17070*/  LDC.64 R2, c[0x4][R2] ;  /* 0x0100000002027b82 */ /* 0x000e220000000a00 */
[----:B------:R-:W-:Y:S02]  /*17080*/  IMAD.U32 R5, RZ, RZ, UR5 ;  /* 0x00000005ff057e24 */ /* 0x000fe4000f8e00ff */
        /* <DEDUP_REMOVED lines=8> */
[----:B0-----:R-:W-:Y:S05]  /*17110*/  CALL.ABS.NOINC R2 ;  /* 0x0000000002007343 */ /* 0x001fea0003c00000 */
.L_x_606:
[----:B------:R-:W-:Y:S05]  /*17120*/  BSYNC B6 ;  /* 0x0000000000067941 */ /* 0x000fea0003800000 */
.L_x_605:
[----:B0-----:R-:W2:Y:S01]  /*17130*/  LDL.LU R0, [R1+0x2c] ;  /* 0x00002c0001007983 */ /* 0x001ea20000300800 */
[----:B------:R-:W-:Y:S01]  /*17140*/  ULDC.64 UR4, c[0x0][0x2d8] ;  /* 0x0000b60000047ab9 */ /* 0x000fe20000000a00 */
[----:B------:R-:W0:Y:S01]  /*17150*/  LDC R9, c[0x0][0x448] ;  /* 0x00011200ff097b82 */ /* 0x000e220000000800 */
[----:B------:R-:W-:Y:S01]  /*17160*/  ULDC.64 UR6, c[0x0][0x2c8] ;  /* 0x0000b20000067ab9 */ /* 0x000fe20000000a00 */
[----:B------:R-:W3:Y:S01]  /*17170*/  LDL.LU R21, [R1+0x8] ;  /* 0x0000080001157983 */ /* 0x000ee20000300800 */
[----:B------:R-:W-:-:S03]  /*17180*/  ULDC.64 UR8, c[0x0][0x280] ;  /* 0x0000a00000087ab9 */ /* 0x000fc60000000a00 */
[----:B------:R-:W3:Y:S04]  /*17190*/  LDL.LU.64 R2, [R1+0x30] ;  /* 0x0000300001027983 */ /* 0x000ee80000300a00 */
[----:B------:R-:W4:Y:S01]  /*171a0*/  LDL R20, [R1+0xc] ;  /* 0x00000c0001147983 */ /* 0x000f220000100800 */
[----:B0-----:R-:W-:-:S13]  /*171b0*/  ISETP.NE.AND P0, PT, R9, 0x1, PT ;  /* 0x000000010900780c */ /* 0x001fda0003f05270 */
[----:B------:R-:W0:Y:S08]  /*171c0*/  @P0 LDC R5, c[0x0][0x44c] ;  /* 0x00011300ff050b82 */ /* 0x000e300000000800 */
[----:B------:R-:W1:Y:S08]  /*171d0*/  @P0 LDC R6, c[0x0][0x450] ;  /* 0x00011400ff060b82 */ /* 0x000e700000000800 */
[----:B------:R-:W1:Y:S01]  /*171e0*/  @P0 LDC R8, c[0x0][0x450] ;  /* 0x00011400ff080b82 */ /* 0x000e620000000800 */
[----:B--2---:R-:W-:-:S02]  /*171f0*/  IMAD.MOV.U32 R4, RZ, RZ, R0 ;  /* 0x000000ffff047224 */ /* 0x004fc400078e0000 */
[----:B---3--:R-:W-:Y:S02]  /*17200*/  IMAD.MOV.U32 R3, RZ, RZ, R21 ;  /* 0x000000ffff037224 */ /* 0x008fe400078e0015 */
[----:B------:R-:W2:Y:S01]  /*17210*/  S2R R21, SR_TID.X ;  /* 0x0000000000157919 */ /* 0x000ea20000002100 */
[----:B----4-:R-:W-:Y:S02]  /*17220*/  IMAD R0, R20, UR4, RZ ;  /* 0x0000000414007c24 */ /* 0x010fe4000f8e02ff */
[----:B------:R-:W3:Y:S01]  /*17230*/  S2R R20, SR_TID.X ;  /* 0x0000000000147919 */ /* 0x000ee20000002100 */
[----:B------:R-:W-:-:S04]  /*17240*/  IMAD.WIDE.U32 R2, R18, UR4, R2 ;  /* 0x0000000412027c25 */ /* 0x000fc8000f8e0002 */
        /* <DEDUP_REMOVED lines=8> */
[----:B--2---:R-:W-:Y:S01]  /*172d0*/  IMAD.SHL.U32 R21, R21, 0x20, RZ ;  /* 0x0000002015157824 */ /* 0x004fe200078e00ff */
[----:B---3--:R-:W-:-:S04]  /*172e0*/  LOP3.LUT R20, R20, 0x7f, RZ, 0xc0, !PT ;  /* 0x0000007f14147812 */ /* 0x008fc800078ec0ff */
[----:B------:R-:W-:Y:S02]  /*172f0*/  LOP3.LUT R21, R21, 0x60, RZ, 0xc0, !PT ;  /* 0x0000006015157812 */ /* 0x000fe400078ec0ff */
[----:B------:R-:W-:-:S04]  /*17300*/  SHF.R.U32.HI R20, RZ, 0x2, R20 ;  /* 0x00000002ff147819 */ /* 0x000fc80000011614 */
[----:B------:R-:W-:Y:S02]  /*17310*/  LOP3.LUT R20, R20, R21, RZ, 0xfc, !PT ;  /* 0x0000001514147212 */ /* 0x000fe400078efcff */
[----:B------:R2:W5:Y:S03]  /*17320*/  LDL R21, [R1+0x38] ;  /* 0x0000380001157983 */ /* 0x0005660000100800 */
[----:B------:R-:W-:-:S04]  /*17330*/  IMAD R0, R17, 0xc0, R20 ;  /* 0x000000c011007824 */ /* 0x000fc800078e0214 */
[----:B0-----:R-:W-:-:S04]  /*17340*/  @P0 IMAD.HI.U32 R5, R0, R5, RZ ;  /* 0x0000000500050227 */ /* 0x001fc800078e00ff */
[----:B------:R-:W-:Y:S01]  /*17350*/  IMAD.MOV.U32 R4, RZ, RZ, R0 ;  /* 0x000000ffff047224 */ /* 0x000fe200078e0000 */
[----:B-1----:R-:W-:-:S04]  /*17360*/  @P0 SHF.R.U32.HI R4, RZ, R6, R5 ;  /* 0x00000006ff040219 */ /* 0x002fc80000011605 */
[--C-:B------:R-:W-:Y:S01]  /*17370*/  SHF.R.S32.HI R5, RZ, 0x1f, R4.reuse ;  /* 0x0000001fff057819 */ /* 0x100fe20000011404 */
[----:B------:R-:W-:-:S04]  /*17380*/  IMAD.MOV R7, RZ, RZ, -R4 ;  /* 0x000000ffff077224 */ /* 0x000fc800078e0a04 */
[----:B------:R-:W-:-:S04]  /*17390*/  IMAD R5, R5, UR4, RZ ;  /* 0x0000000405057c24 */ /* 0x000fc8000f8e02ff */
[C---:B------:R-:W-:Y:S02]  /*173a0*/  IMAD R6, R4.reuse, UR5, R5 ;  /* 0x0000000504067c24 */ /* 0x040fe4000f8e0205 */
[----:B------:R-:W-:-:S04]  /*173b0*/  IMAD.WIDE.U32 R4, R4, UR4, R2 ;  /* 0x0000000404047c25 */ /* 0x000fc8000f8e0002 */
[----:B------:R-:W-:Y:S02]  /*173c0*/  IMAD.IADD R5, R5, 0x1, R6 ;  /* 0x0000000105057824 */ /* 0x000fe400078e0206 */
[----:B------:R-:W-:-:S05]  /*173d0*/  IMAD R6, R9, R7, R0 ;  /* 0x0000000709067224 */ /* 0x000fca00078e0200 */
[----:B------:R-:W-:Y:S01]  /*173e0*/  SHF.R.S32.HI R7, RZ, 0x1f, R6 ;  /* 0x0000001fff077819 */ /* 0x000fe20000011406 */
[----:B------:R-:W-:-:S04]  /*173f0*/  IMAD.WIDE.U32 R4, R6, UR6, R4 ;  /* 0x0000000606047c25 */ /* 0x000fc8000f8e0004 */
[----:B------:R-:W-:-:S04]  /*17400*/  IMAD R7, R7, UR6, RZ ;  /* 0x0000000607077c24 */ /* 0x000fc8000f8e02ff */
[----:B------:R-:W-:Y:S02]  /*17410*/  IMAD R6, R6, UR7, R7 ;  /* 0x0000000706067c24 */ /* 0x000fe4000f8e0207 */
[----:B------:R-:W0:Y:S01]  /*17420*/  @P0 LDC R7, c[0x0][0x44c] ;  /* 0x00011300ff070b82 */ /* 0x000e220000000800 */
[----:B------:R-:W-:Y:S01]  /*17430*/  VIADD R0, R0, 0x80 ;  /* 0x0000008000007836 */ /* 0x000fe20000000000 */
[----:B------:R-:W1:Y:S01]  /*17440*/  S2R R13, SR_TID.X ;  /* 0x00000000000d7919 */ /* 0x000e620000002100 */
[----:B------:R-:W-:Y:S01]  /*17450*/  IMAD.IADD R6, R5, 0x1, R6 ;  /* 0x0000000105067824 */ /* 0x000fe200078e0206 */
[----:B------:R-:W-:-:S04]  /*17460*/  LEA R5, P1, R4, UR8, 0x1 ;  /* 0x0000000804057c11 */ /* 0x000fc8000f8208ff */
[----:B------:R-:W-:Y:S01]  /*17470*/  LEA.HI.X R4, R4, UR9, R6, 0x1, P1 ;  /* 0x0000000904047c11 */ /* 0x000fe200088f0c06 */
[----:B------:R-:W-:Y:S02]  /*17480*/  IMAD.MOV.U32 R6, RZ, RZ, R0 ;  /* 0x000000ffff067224 */ /* 0x000fe400078e0000 */
[----:B0-----:R-:W-:-:S05]  /*17490*/  @P0 IMAD.HI.U32 R7, R0, R7, RZ ;  /* 0x0000000700070227 */ /* 0x001fca00078e00ff */
[----:B------:R-:W-:-:S04]  /*174a0*/  @P0 SHF.R.U32.HI R6, RZ, R8, R7 ;  /* 0x00000008ff060219 */ /* 0x000fc80000011607 */
[----:B------:R-:W-:-:S05]  /*174b0*/  IADD3 R7, -R6, RZ, RZ ;  /* 0x000000ff06077210 */ /* 0x000fca0007ffe1ff */
[----:B------:R-:W-:Y:S01]  /*174c0*/  IMAD R0, R9, R7, R0 ;  /* 0x0000000709007224 */ /* 0x000fe200078e0200 */
[----:B------:R-:W-:Y:S01]  /*174d0*/  SHF.R.S32.HI R7, RZ, 0x1f, R6 ;  /* 0x0000001fff077819 */ /* 0x000fe20000011406 */
[----:B------:R-:W-:-:S04]  /*174e0*/  IMAD.WIDE.U32 R2, R6, UR4, R2 ;  /* 0x0000000406027c25 */ /* 0x000fc8000f8e0002 */
[----:B------:R-:W-:Y:S01]  /*174f0*/  IMAD R7, R7, UR4, RZ ;  /* 0x0000000407077c24 */ /* 0x000fe2000f8e02ff */
[----:B------:R-:W-:-:S03]  /*17500*/  ULDC UR4, c[0x0][0x2b8] ;  /* 0x0000ae0000047ab9 */ /* 0x000fc60000000800 */
[----:B------:R-:W-:Y:S01]  /*17510*/  IMAD R7, R6, UR5, R7 ;  /* 0x0000000506077c24 */ /* 0x000fe2000f8e0207 */
[----:B------:R-:W-:Y:S01]  /*17520*/  SHF.R.S32.HI R6, RZ, 0x1f, R0 ;  /* 0x0000001fff067819 */ /* 0x000fe20000011400 */
[----:B-1----:R-:W-:Y:S02]  /*17530*/  IMAD.SHL.U32 R11, R13, 0x8, RZ ;  /* 0x000000080d0b7824 */ /* 0x002fe400078e00ff */
[----:B------:R-:W-:Y:S02]  /*17540*/  IMAD.IADD R3, R3, 0x1, R7 ;  /* 0x0000000103037824 */ /* 0x000fe400078e0207 */
[----:B------:R-:W-:Y:S01]  /*17550*/  IMAD R6, R6, UR6, RZ ;  /* 0x0000000606067c24 */ /* 0x000fe2000f8e02ff */
[----:B------:R-:W-:Y:S01]  /*17560*/  LOP3.LUT R11, R11, 0x18, RZ, 0xc0, !PT ;  /* 0x000000180b0b7812 */ /* 0x000fe200078ec0ff */
[----:B------:R-:W-:-:S04]  /*17570*/  IMAD.WIDE.U32 R2, R0, UR6, R2 ;  /* 0x0000000600027c25 */ /* 0x000fc8000f8e0002 */
[----:B------:R-:W-:Y:S02]  /*17580*/  IMAD R6, R0, UR7, R6 ;  /* 0x0000000700067c24 */ /* 0x000fe4000f8e0206 */
[----:B------:R-:W-:Y:S01]  /*17590*/  IMAD.SHL.U32 R10, R13, 0x8, RZ ;  /* 0x000000080d0a7824 */ /* 0x000fe200078e00ff */
[----:B------:R-:W-:Y:S01]  /*175a0*/  LEA R7, P0, R2, UR8, 0x1 ;  /* 0x0000000802077c11 */ /* 0x000fe2000f8008ff */
[----:B------:R-:W-:Y:S01]  /*175b0*/  IMAD.IADD R6, R3, 0x1, R6 ;  /* 0x0000000103067824 */ /* 0x000fe200078e0206 */
[C---:B------:R-:W-:Y:S02]  /*175c0*/  LOP3.LUT R12, R11.reuse, 0x20, RZ, 0xfc, !PT ;  /* 0x000000200b0c7812 */ /* 0x040fe400078efcff */
[----:B------:R-:W-:Y:S02]  /*175d0*/  LOP3.LUT R10, R10, 0x18, RZ, 0xc0, !PT ;  /* 0x000000180a0a7812 */ /* 0x000fe400078ec0ff */
[----:B------:R-:W-:Y:S01]  /*175e0*/  LOP3.LUT R11, R11, 0x40, RZ, 0xfc, !PT ;  /* 0x000000400b0b7812 */ /* 0x000fe200078efcff */
[----:B------:R-:W-:Y:S01]  /*175f0*/  UMOV UR5, 0xffffffff ;  /* 0xffffffff00057882 */ /* 0x000fe20000000000 */
[----:B------:R-:W-:-:S02]  /*17600*/  LEA.HI.X R6, R2, UR9, R6, 0x1, P0 ;  /* 0x0000000902067c11 */ /* 0x000fc400080f0c06 */
[----:B------:R-:W-:Y:S02]  /*17610*/  LOP3.LUT R20, R13, 0x7f, RZ, 0xc0, !PT ;  /* 0x0000007f0d147812 */ /* 0x000fe400078ec0ff */
[----:B------:R-:W-:Y:S02]  /*17620*/  ISETP.GE.AND P0, PT, R10, UR4, PT ;  /* 0x000000040a007c0c */ /* 0x000fe4000bf06270 */
[----:B------:R-:W-:Y:S02]  /*17630*/  ISETP.GE.AND P1, PT, R12, UR4, PT ;  /* 0x000000040c007c0c */ /* 0x000fe4000bf26270 */
[----:B------:R-:W-:Y:S02]  /*17640*/  ISETP.GE.AND P2, PT, R11, UR4, PT ;  /* 0x000000040b007c0c */ /* 0x000fe4000bf46270 */
[----:B------:R-:W-:Y:S01]  /*17650*/  SHF.R.U32.HI R20, RZ, 0x2, R20 ;  /* 0x00000002ff147819 */ /* 0x000fe20000011614 */
[----:B--2---:R-:W-:Y:S10]  /*17660*/  BRA.DIV UR5, `(.L_x_607) ;  /* 0x0000004205447947 */ /* 0x004ff4000b800000 */
[----:B------:R-:W2:Y:S01]  /*17670*/  LDL R8, [R1+0x28] ;  /* 0x0000280001087983 */ /* 0x000ea20000100800 */
[----:B-----5:R-:W-:Y:S02]  /*17680*/  IMAD R0, R21, R9, RZ ;  /* 0x0000000915007224 */ /* 0x020fe400078e02ff */
[----:B------:R-:W-:Y:S01]  /*17690*/  IMAD R17, R17, 0xc0, R20 ;  /* 0x000000c011117824 */ /* 0x000fe200078e0214 */
[----:B------:R-:W0:Y:S04]  /*176a0*/  SHFL.IDX PT, R3, R5, RZ, 0x1c1f ;  /* 0x001c1fff05037589 */ /* 0x000e2800000e0000 */
[----:B------:R-:W1:Y:S01]  /*176b0*/  SHFL.IDX PT, R2, R4, RZ, 0x1c1f ;  /* 0x001c1fff04027589 */ /* 0x000e6200000e0000 */
[----:B------:R-:W-:-:S13]  /*176c0*/  ISETP.GE.AND P3, PT, R17, R0, PT ;  /* 0x000000001100720c */ /* 0x000fda0003f66270 */
[----:B0-----:R-:W-:-:S05]  /*176d0*/  @!P3 LEA R3, P4, R10, R3, 0x1 ;  /* 0x000000030a03b211 */ /* 0x001fca00078808ff */
[----:B-1----:R-:W-:-:S05]  /*176e0*/  @!P3 IMAD.X R2, RZ, RZ, R2, P4 ;  /* 0x000000ffff02b224 */ /* 0x002fca00020e0602 */
[----:B------:R-:W-:-:S04]  /*176f0*/  @!P3 LOP3.LUT R3, R3, R2, RZ, 0x3c, !PT ;  /* 0x000000020303b212 */ /* 0x000fc800078e3cff */
[----:B------:R-:W-:-:S04]  /*17700*/  @!P3 LOP3.LUT R2, R3, R2, RZ, 0x3c, !PT ;  /* 0x000000020302b212 */ /* 0x000fc800078e3cff */
[----:B------:R-:W-:-:S05]  /*17710*/  @!P3 LOP3.LUT R3, R3, R2, RZ, 0x3c, !PT ;  /* 0x000000020303b212 */ /* 0x000fca00078e3cff */
[----:B------:R-:W-:Y:S01]  /*17720*/  @!PT LDS RZ, [RZ] ;  /* 0x00000000fffff984 */ /* 0x000fe20000000800 */
[----:B--2---:R-:W-:Y:S04]  /*17730*/  @!P3 LDGSTS.E.BYPASS.LTC128B.128 [R8+0xc400], desc[UR42][R2.64], !P0 ;  /* 0x0c4000000208bfae */ /* 0x004fe8000c101d6a */
[----:B------:R-:W-:Y:S04]  /*17740*/  @!P3 LDGSTS.E.BYPASS.LTC128B.128 [R8+0xf400], desc[UR42][R2.64+0x40], !P1 ;  /* 0x0f4000400208bfae */ /* 0x000fe8000c901d6a */
[----:B------:R0:W-:Y:S02]  /*17750*/  @!P3 LDGSTS.E.BYPASS.LTC128B.128 [R8+0x12400], desc[UR42][R2.64+0x80], !P2 ;  /* 0x124000800208bfae */ /* 0x0001e4000d101d6a */
[----:B0-----:R-:W-:-:S02]  /*17760*/  VIADD R2, R17, 0x20 ;  /* 0x0000002011027836 */ /* 0x001fc40000000000 */
[----:B------:R-:W0:Y:S03]  /*17770*/  SHFL.IDX PT, R3, R5, 0x1, 0x1c1f ;  /* 0x003c1f0005037f89 */ /* 0x000e2600000e0000 */
[----:B------:R-:W-:Y:S02]  /*17780*/  ISETP.GE.AND P3, PT, R2, R0, PT ;  /* 0x000000000200720c */ /* 0x000fe40003f66270 */
[----:B------:R-:W1:Y:S11]  /*17790*/  SHFL.IDX PT, R2, R4, 0x1, 0x1c1f ;  /* 0x003c1f0004027f89 */ /* 0x000e7600000e0000 */
[----:B0-----:R-:W-:-:S05]  /*177a0*/  @!P3 LEA R3, P4, R10, R3, 0x1 ;  /* 0x000000030a03b211 */ /* 0x001fca00078808ff */
[----:B-1----:R-:W-:-:S05]  /*177b0*/  @!P3 IMAD.X R2, RZ, RZ, R2, P4 ;  /* 0x000000ffff02b224 */ /* 0x002fca00020e0602 */
[----:B------:R-:W-:-:S04]  /*177c0*/  @!P3 LOP3.LUT R3, R3, R2, RZ, 0x3c, !PT ;  /* 0x000000020303b212 */ /* 0x000fc800078e3cff */
[----:B------:R-:W-:-:S04]  /*177d0*/  @!P3 LOP3.LUT R2, R3, R2, RZ, 0x3c, !PT ;  /* 0x000000020302b212 */ /* 0x000fc800078e3cff */
[----:B------:R-:W-:-:S05]  /*177e0*/  @!P3 LOP3.LUT R3, R3, R2, RZ, 0x3c, !PT ;  /* 0x000000020303b212 */ /* 0x000fca00078e3cff */
[----:B------:R-:W-:Y:S04]  /*177f0*/  @!P3 LDGSTS.E.BYPASS.LTC128B.128 [R8+0xcc00], desc[UR42][R2.64], !P0 ;  /* 0x0cc000000208bfae */ /* 0x000fe8000c101d6a */
[----:B------:R-:W-:Y:S04]  /*17800*/  @!P3 LDGSTS.E.BYPASS.LTC128B.128 [R8+0xfc00], desc[UR42][R2.64+0x40], !P1 ;  /* 0x0fc000400208bfae */ /* 0x000fe8000c901d6a */
[----:B------:R0:W-:Y:S02]  /*17810*/  @!P3 LDGSTS.E.BYPASS.LTC128B.128 [R8+0x12c00], desc[UR42][R2.64+0x80], !P2 ;  /* 0x12c000800208bfae */ /* 0x0001e4000d101d6a */
[----:B0-----:R-:W-:-:S02]  /*17820*/  VIADD R2, R17, 0x40 ;  /* 0x0000004011027836 */ /* 0x001fc40000000000 */
[----:B------:R-:W0:Y:S03]  /*17830*/  SHFL.IDX PT, R3, R5, 0x2, 0x1c1f ;  /* 0x005c1f0005037f89 */ /* 0x000e2600000e0000 */
[----:B------:R-:W-:Y:S01]  /*17840*/  ISETP.GE.AND P3, PT, R2, R0, PT ;  /* 0x000000000200720c */ /* 0x000fe20003f66270 */
[----:B------:R-:W-:Y:S04]  /*17850*/  SHFL.IDX PT, R5, R5, 0x3, 0x1c1f ;  /* 0x007c1f0005057f89 */ /* 0x000fe800000e0000 */
[----:B------:R-:W1:Y:S04]  /*17860*/  SHFL.IDX PT, R2, R4, 0x2, 0x1c1f ;  /* 0x005c1f0004027f89 */ /* 0x000e6800000e0000 */
[----:B------:R-:W2:Y:S04]  /*17870*/  SHFL.IDX PT, R4, R4, 0x3, 0x1c1f ;  /* 0x007c1f0004047f89 */ /* 0x000ea800000e0000 */
        /* <DEDUP_REMOVED lines=8> */
[----:B0-----:R-:W-:-:S05]  /*17900*/  VIADD R2, R17, 0x60 ;  /* 0x0000006011027836 */ /* 0x001fca0000000000 */
[----:B------:R-:W-:-:S13]  /*17910*/  ISETP.GE.AND P3, PT, R2, R0, PT ;  /* 0x000000000200720c */ /* 0x000fda0003f66270 */
[----:B------:R-:W-:-:S05]  /*17920*/  @!P3 LEA R2, P4, R10, R5, 0x1 ;  /* 0x000000050a02b211 */ /* 0x000fca00078808ff */
[----:B--2---:R-:W-:Y:S02]  /*17930*/  @!P3 IMAD.X R3, RZ, RZ, R4, P4 ;  /* 0x000000ffff03b224 */ /* 0x004fe400020e0604 */
[----:B------:R-:W-:-:S03]  /*17940*/  VIADD R4, R17, 0x80 ;  /* 0x0000008011047836 */ /* 0x000fc60000000000 */
[----:B------:R-:W-:Y:S04]  /*17950*/  @!P3 LDGSTS.E.BYPASS.LTC128B.128 [R8+0xdc00], desc[UR42][R2.64], !P0 ;  /* 0x0dc000000208bfae */ /* 0x000fe8000c101d6a */
[----:B------:R-:W-:Y:S04]  /*17960*/  @!P3 LDGSTS.E.BYPASS.LTC128B.128 [R8+0x10c00], desc[UR42][R2.64+0x40], !P1 ;  /* 0x10c000400208bfae */ /* 0x000fe8000c901d6a */
[----:B------:R0:W-:Y:S01]  /*17970*/  @!P3 LDGSTS.E.BYPASS.LTC128B.128 [R8+0x13c00], desc[UR42][R2.64+0x80], !P2 ;  /* 0x13c000800208bfae */ /* 0x0001e2000d101d6a */
[----:B------:R-:W-:-:S03]  /*17980*/  ISETP.GE.AND P3, PT, R4, R0, PT ;  /* 0x000000000400720c */ /* 0x000fc60003f66270 */
[----:B0-----:R-:W0:Y:S04]  /*17990*/  SHFL.IDX PT, R3, R7, RZ, 0x1c1f ;  /* 0x001c1fff07037589 */ /* 0x001e2800000e0000 */
[----:B------:R-:W1:Y:S04]  /*179a0*/  SHFL.IDX PT, R2, R6, RZ, 0x1c1f ;  /* 0x001c1fff06027589 */ /* 0x000e6800000e0000 */
[----:B------:R-:W2:Y:S02]  /*179b0*/  SHFL.IDX PT, R6, R6, 0x1, 0x1c1f ;  /* 0x003c1f0006067f89 */ /* 0x000ea400000e0000 */
[----:B0-----:R-:W-:-:S05]  /*179c0*/  @!P3 LEA R3, P4, R10, R3, 0x1 ;  /* 0x000000030a03b211 */ /* 0x001fca00078808ff */
[----:B-1----:R-:W-:-:S05]  /*179d0*/  @!P3 IMAD.X R2, RZ, RZ, R2, P4 ;  /* 0x000000ffff02b224 */ /* 0x002fca00020e0602 */
[----:B------:R-:W-:-:S04]  /*179e0*/  @!P3 LOP3.LUT R3, R3, R2, RZ, 0x3c, !PT ;  /* 0x000000020303b212 */ /* 0x000fc800078e3cff */
[----:B------:R-:W-:-:S04]  /*179f0*/  @!P3 LOP3.LUT R2, R3, R2, RZ, 0x3c, !PT ;  /* 0x000000020302b212 */ /* 0x000fc800078e3cff */
[----:B------:R-:W-:-:S05]  /*17a00*/  @!P3 LOP3.LUT R3, R3, R2, RZ, 0x3c, !PT ;  /* 0x000000020303b212 */ /* 0x000fca00078e3cff */
[----:B------:R-:W-:Y:S04]  /*17a10*/  @!P3 LDGSTS.E.BYPASS.LTC128B.128 [R8+0xe400], desc[UR42][R2.64], !P0 ;  /* 0x0e4000000208bfae */ /* 0x000fe8000c101d6a */
[----:B------:R-:W-:Y:S04]  /*17a20*/  @!P3 LDGSTS.E.BYPASS.LTC128B.128 [R8+0x11400], desc[UR42][R2.64+0x40], !P1 ;  /* 0x114000400208bfae */ /* 0x000fe8000c901d6a */
[----:B------:R0:W-:Y:S04]  /*17a30*/  @!P3 LDGSTS.E.BYPASS.LTC128B.128 [R8+0x14400], desc[UR42][R2.64+0x80], !P2 ;  /* 0x144000800208bfae */ /* 0x0001e8000d101d6a */
[----:B0-2---:R0:W1:Y:S02]  /*17a40*/  SHFL.IDX PT, R2, R7, 0x1, 0x1c1f ;  /* 0x003c1f0007027f89 */ /* 0x00506400000e0000 */
.L_x_735:
[----:B------:R-:W2:Y:S01]  /*17a50*/  LDL R4, [R1+0x28] ;  /* 0x0000280001047983 */ /* 0x000ea20000100800 */
[----:B------:R-:W-:-:S05]  /*17a60*/  VIADD R17, R17, 0xa0 ;  /* 0x000000a011117836 */ /* 0x000fca0000000000 */
[----:B------:R-:W-:-:S13]  /*17a70*/  ISETP.GE.AND P3, PT, R17, R0, PT ;  /* 0x000000001100720c */ /* 0x000fda0003f66270 */
[----:B-1----:R-:W-:-:S05]  /*17a80*/  @!P3 LEA R2, P4, R10, R2, 0x1 ;  /* 0x000000020a02b211 */ /* 0x002fca00078808ff */
[----:B------:R-:W-:-:S05]  /*17a90*/  @!P3 IMAD.X R3, RZ, RZ, R6, P4 ;  /* 0x000000ffff03b224 */ /* 0x000fca00020e0606 */
[----:B------:R-:W-:Y:S01]  /*17aa0*/  @!PT LDS RZ, [RZ] ;  /* 0x00000000fffff984 */ /* 0x000fe20000000800 */
[----:B------:R-:W-:Y:S01]  /*17ab0*/  @!PT LDS RZ, [RZ] ;  /* 0x00000000fffff984 */ /* 0x000fe20000000800 */
[----:B------:R-:W-:Y:S01]  /*17ac0*/  @!PT LDS RZ, [RZ] ;  /* 0x00000000fffff984 */ /* 0x000fe20000000800 */
[----:B--2---:R1:W-:Y:S01]  /*17ad0*/  @!P3 LDGSTS.E.BYPASS.LTC128B.128 [R4+0xec00], desc[UR42][R2.64], !P0 ;  /* 0x0ec000000204bfae */ /* 0x0043e2000c101d6a */
[----:B------:R-:W-:-:S03]  /*17ae0*/  PLOP3.LUT P0, PT, PT, PT, PT, 0x80, 0x0 ;  /* 0x000000000000781c */ /* 0x000fc60003f0f070 */
[----:B------:R1:W-:Y:S04]  /*17af0*/  @!P3 LDGSTS.E.BYPASS.LTC128B.128 [R4+0x11c00], desc[UR42][R2.64+0x40], !P1 ;  /* 0x11c000400204bfae */ /* 0x0003e8000c901d6a */
[----:B------:R1:W-:Y:S01]  /*17b00*/  @!P3 LDGSTS.E.BYPASS.LTC128B.128 [R4+0x14c00], desc[UR42][R2.64+0x80], !P2 ;  /* 0x14c000800204bfae */ /* 0x0003e2000d101d6a */
[----:B------:R-:W-:-:S05]  /*17b10*/  NOP ;  /* 0x0000000000007918 */ /* 0x000fca0000000000 */
.L_x_608:
        /* <DEDUP_REMOVED lines=18> */
.L_x_736:
[----:B------:R-:W-:Y:S05]  /*17c40*/  BSYNC B0 ;  /* 0x0000000000007941 */ /* 0x000fea0003800000 */
.L_x_609:
[----:B------:R-:W2:Y:S01]  /*17c50*/  LDL R2, [R1+0x1c] ;  /* 0x00001c0001027983 */ /* 0x000ea20000100800 */
[----:B------:R-:W-:Y:S01]  /*17c60*/  BSSY B0, `(.L_x_611) ;  /* 0x00000f7000007945 */ /* 0x000fe20003800000 */
[----:B--2---:R-:W-:-:S13]  /*17c70*/  ISETP.GE.AND P0, PT, R2, 0x81, PT ;  /* 0x000000810200780c */ /* 0x004fda0003f06270 */
[----:B------:R-:W-:Y:S05]  /*17c80*/  @!P0 BRA `(.L_x_612) ;  /* 0x0000000c00d08947 */ /* 0x000fea0003800000 */
[----:B------:R-:W1:Y:S01]  /*17c90*/  LDL.LU R3, [R1+0x3c] ;  /* 0x00003c0001037983 */ /* 0x000e620000300800 */
[----:B------:R-:W-:Y:S01]  /*17ca0*/  ULDC UR4, c[0x0][0x2f4] ;  /* 0x0000bd0000047ab9 */ /* 0x000fe20000000800 */
[----:B------:R-:W2:Y:S02]  /*17cb0*/  S2R R2, SR_TID.X ;  /* 0x0000000000027919 */ /* 0x000ea40000002100 */
[----:B------:R3:W5:Y:S04]  /*17cc0*/  LDL.LU R17, [R1] ;  /* 0x0000000001117983 */ /* 0x0007680000300800 */
[----:B------:R3:W-:Y:S01]  /*17cd0*/  STL [R1+0x8], R27 ;  /* 0x0000081b01007387 */ /* 0x0007e20000100800 */
[----:B------:R-:W-:Y:S02]  /*17ce0*/  IMAD.MOV.U32 R10, RZ, RZ, R26 ;  /* 0x000000ffff0a7224 */ /* 0x000fe400078e001a */
[----:B--2---:R-:W-:-:S05]  /*17cf0*/  IMAD.SHL.U32 R4, R2, 0x8, RZ ;  /* 0x0000000802047824 */ /* 0x004fca00078e00ff */
[----:B------:R-:W-:-:S04]  /*17d00*/  LOP3.LUT R4, R4, 0x18, RZ, 0xc0, !PT ;  /* 0x0000001804047812 */ /* 0x000fc800078ec0ff */
[C---:B------:R-:W-:Y:S02]  /*17d10*/  LOP3.LUT R2, R4.reuse, 0x40, RZ, 0xfc, !PT ;  /* 0x0000004004027812 */ /* 0x040fe400078efcff */
[----:B------:R-:W-:Y:S02]  /*17d20*/  ISETP.GE.AND P3, PT, R4, UR4, PT ;  /* 0x0000000404007c0c */ /* 0x000fe4000bf66270 */
[----:B------:R-:W-:Y:S02]  /*17d30*/  ISETP.GE.AND P1, PT, R2, UR4, PT ;  /* 0x0000000402007c0c */ /* 0x000fe4000bf26270 */
[----:B-1----:R-:W-:Y:S02]  /*17d40*/  LEA.HI.SX32 R0, R3, 0xfffffffe, 0x19 ;  /* 0xfffffffe03007811 */ /* 0x002fe400078fcaff */
[----:B------:R-:W-:-:S04]  /*17d50*/  LOP3.LUT R3, R4, 0x20, RZ, 0xfc, !PT ;  /* 0x0000002004037812 */ /* 0x000fc800078efcff */
[----:B---3--:R-:W-:-:S13]  /*17d60*/  ISETP.GE.AND P2, PT, R3, UR4, PT ;  /* 0x0000000403007c0c */ /* 0x008fda000bf46270 */
.L_x_625:
[----:B------:R-:W2:Y:S01]  /*17d70*/  LDL R8, [R1+0x20] ;  /* 0x0000200001087983 */ /* 0x000ea20000100800 */
[----:B------:R-:W1:Y:S03]  /*17d80*/  LDC R9, c[0x0][0x430] ;  /* 0x00010c00ff097b82 */ /* 0x000e660000000800 */
[----:B0-----:R-:W3:Y:S04]  /*17d90*/  LDL R7, [R1+0x24] ;  /* 0x0000240001077983 */ /* 0x001ee80000100800 */
[----:B------:R-:W4:Y:S01]  /*17da0*/  LDL R6, [R1+0x10] ;  /* 0x0000100001067983 */ /* 0x000f220000100800 */
[----:B------:R-:W0:Y:S01]  /*17db0*/  S2R R2, SR_TID.X ;  /* 0x0000000000027919 */ /* 0x000e220000002100 */
[----:B-1----:R-:W-:-:S13]  /*17dc0*/  ISETP.NE.AND P0, PT, R9, 0x1, PT ;  /* 0x000000010900780c */ /* 0x002fda0003f05270 */
[----:B------:R-:W1:Y:S01]  /*17dd0*/  @P0 LDC R5, c[0x0][0x434] ;  /* 0x00010d00ff050b82 */ /* 0x000e620000000800 */
[----:B0-----:R-:W-:-:S04]  /*17de0*/  LOP3.LUT R3, R2, 0x7f, RZ, 0xc0, !PT ;  /* 0x0000007f02037812 */ /* 0x001fc800078ec0ff */
[----:B------:R-:W-:-:S03]  /*17df0*/  SHF.R.U32.HI R4, RZ, 0x2, R3 ;  /* 0x00000002ff047819 */ /* 0x000fc60000011603 */
[----:B------:R-:W0:Y:S01]  /*17e00*/  @P0 LDC R3, c[0x0][0x438] ;  /* 0x00010e00ff030b82 */ /* 0x000e220000000800 */
[----:B------:R-:W-:Y:S02]  /*17e10*/  IMAD.SHL.U32 R2, R2, 0x20, RZ ;  /* 0x0000002002027824 */ /* 0x000fe400078e00ff */
[----:B------:R-:W-:-:S03]  /*17e20*/  IMAD R4, R0, 0x80, R4 ;  /* 0x0000008000047824 */ /* 0x000fc600078e0204 */
[----:B------:R-:W-:Y:S01]  /*17e30*/  LOP3.LUT R2, R2, 0x60, RZ, 0xc0, !PT ;  /* 0x0000006002027812 */ /* 0x000fe200078ec0ff */
[----:B------:R-:W-:Y:S05]  /*17e40*/  YIELD ;  /* 0x0000000000007946 */ /* 0x000fea0003800000 */
[----:B------:R-:W-:Y:S01]  /*17e50*/  ULDC.64 UR4, c[0x0][0x428] ;  /* 0x00010a0000047ab9 */ /* 0x000fe20000000a00 */
[----:B--2---:R-:W-:-:S05]  /*17e60*/  IADD3 R4, R2, R4, R8 ;  /* 0x0000000402047210 */ /* 0x004fca0007ffe008 */
[----:B-1----:R-:W-:-:S04]  /*17e70*/  @P0 IMAD.HI.U32 R5, R4, R5, RZ ;  /* 0x0000000504050227 */ /* 0x002fc800078e00ff */
[----:B------:R-:W-:Y:S01]  /*17e80*/  IMAD.MOV.U32 R2, RZ, RZ, R4 ;  /* 0x000000ffff027224 */ /* 0x000fe200078e0004 */
[----:B0-----:R-:W-:-:S05]  /*17e90*/  @P0 SHF.R.U32.HI R2, RZ, R3, R5 ;  /* 0x00000003ff020219 */ /* 0x001fca0000011605 */
[----:B------:R-:W-:-:S04]  /*17ea0*/  IMAD.MOV R3, RZ, RZ, -R2 ;  /* 0x000000ffff037224 */ /* 0x000fc800078e0a02 */
[----:B------:R-:W-:Y:S01]  /*17eb0*/  IMAD R9, R9, R3, R4 ;  /* 0x0000000309097224 */ /* 0x000fe200078e0204 */
[----:B------:R-:W-:Y:S01]  /*17ec0*/  SHF.R.S32.HI R3, RZ, 0x1f, R2 ;  /* 0x0000001fff037819 */ /* 0x000fe20000011402 */
[----:B---3--:R-:W-:-:S04]  /*17ed0*/  IMAD R4, R7, UR4, RZ ;  /* 0x0000000407047c24 */ /* 0x008fc8000f8e02ff */
[C---:B----4-:R-:W-:Y:S02]  /*17ee0*/  IMAD R4, R6.reuse, UR5, R4 ;  /* 0x0000000506047c24 */ /* 0x050fe4000f8e0204 */
[----:B------:R-:W-:Y:S01]  /*17ef0*/  IMAD.WIDE.U32 R2, R6, UR4, R2 ;  /* 0x0000000406027c25 */ /* 0x000fe2000f8e0002 */
[----:B------:R-:W-:-:S03]  /*17f00*/  ULDC.64 UR4, c[0x0][0x418] ;  /* 0x0001060000047ab9 */ /* 0x000fc60000000a00 */
[----:B------:R-:W-:Y:S01]  /*17f10*/  IMAD.IADD R3, R4, 0x1, R3 ;  /* 0x0000000104037824 */ /* 0x000fe200078e0203 */
[----:B------:R-:W-:-:S04]  /*17f20*/  LEA R4, P0, R2, UR4, 0x2 ;  /* 0x0000000402047c11 */ /* 0x000fc8000f8010ff */
[----:B------:R-:W-:-:S05]  /*17f30*/  LEA.HI.X R5, R2, UR5, R3, 0x2, P0 ;  /* 0x0000000502057c11 */ /* 0x000fca00080f1403 */
[----:B------:R-:W2:Y:S01]  /*17f40*/  LDG.E R8, desc[UR42][R4.64] ;  /* 0x0000002a04087981 */ /* 0x000ea2000c1e1900 */
[----:B------:R-:W-:-:S04]  /*17f50*/  IADD3 R26, R10, 0x1, RZ ;  /* 0x000000010a1a7810 */ /* 0x000fc80007ffe0ff */
[----:B------:R-:W-:-:S04]  /*17f60*/  ISETP.NE.AND P0, PT, R26, 0x2, PT ;  /* 0x000000021a00780c */ /* 0x000fc80003f05270 */
[----:B------:R-:W-:-:S04]  /*17f70*/  SEL R2, RZ, 0x1, P0 ;  /* 0x00000001ff027807 */ /* 0x000fc80000000000 */
[----:B-----5:R-:W-:Y:S01]  /*17f80*/  LOP3.LUT R2, R17, R2, RZ, 0x3c, !PT ;  /* 0x0000000211027212 */ /* 0x020fe200078e3cff */
[----:B------:R-:W-:-:S04]  /*17f90*/  IMAD.U32 R6, RZ, RZ, UR38 ;  /* 0x00000026ff067e24 */ /* 0x000fc8000f8e00ff */
[----:B------:R0:W-:Y:S01]  /*17fa0*/  STL [R1], R2 ;  /* 0x0000000201007387 */ /* 0x0001e20000100800 */
[----:B------:R-:W-:Y:S01]  /*17fb0*/  ISETP.NE.AND P4, PT, R6, 0x3, PT ;  /* 0x000000030600780c */ /* 0x000fe20003f85270 */
[----:B------:R-:W-:Y:S01]  /*17fc0*/  IMAD.MOV.U32 R27, RZ, RZ, R0 ;  /* 0x000000ffff1b7224 */ /* 0x000fe200078e0000 */
[----:B------:R-:W-:Y:S02]  /*17fd0*/  SEL R26, R26, RZ, P0 ;  /* 0x000000ff1a1a7207 */ /* 0x000fe40000000000 */
[----:B--2---:R-:W-:-:S09]  /*17fe0*/  SHF.R.S32.HI R29, RZ, 0x1f, R8 ;  /* 0x0000001fff1d7819 */ /* 0x004fd20000011408 */
[----:B0-----:R-:W-:Y:S05]  /*17ff0*/  @!P4 BRA `(.L_x_613) ;  /* 0x000000000004c947 */ /* 0x001fea0003800000 */
[----:B------:R-:W-:Y:S01]  /*18000*/  BPT.TRAP 0x1 ;  /* 0x000000040000795c */ /* 0x000fe20000300000 */
.L_x_613:
[----:B------:R-:W-:Y:S01]  /*18010*/  IMAD R5, R26, 0x8, R22 ;  /* 0x000000081a057824 */ /* 0x000fe200078e0216 */
[----:B------:R-:W-:Y:S01]  /*18020*/  SHF.L.U32 R0, R2, 0x1f, RZ ;  /* 0x0000001f02007819 */ /* 0x000fe200000006ff */
[----:B------:R-:W-:Y:S03]  /*18030*/  BSSY B1, `(.L_x_614) ;  /* 0x0000003000017945 */ /* 0x000fe60003800000 */
[----:B------:R-:W0:Y:S02]  /*18040*/  SYNCS.PHASECHK.TRANS64.TRYWAIT P0, [R5+URZ+0x2d840], R0 ;  /* 0x02d84000050075a7 */ /* 0x000e24000800017f */
[----:B0-----:R-:W-:Y:S05]  /*18050*/  @!P0 BRA `(.L_x_615) ;  /* 0x0000003c00fc8947 */ /* 0x001fea0003800000 */
.L_x_737:
[----:B------:R-:W-:Y:S05]  /*18060*/  BSYNC B1 ;  /* 0x0000000000017941 */ /* 0x000fea0003800000 */
.L_x_614:
[----:B------:R-:W2:Y:S04]  /*18070*/  LDL R6, [R1+0xc] ;  /* 0x00000c0001067983 */ /* 0x000ea80000100800 */
[----:B------:R-:W3:Y:S01]  /*18080*/  LDL R4, [R1+0x14] ;  /* 0x0000140001047983 */ /* 0x000ee20000100800 */
[----:B------:R-:W-:Y:S01]  /*18090*/  SHF.R.S32.HI R21, RZ, 0x1f, R9 ;  /* 0x0000001fff157819 */ /* 0x000fe20000011409 */
[----:B------:R-:W-:Y:S01]  /*180a0*/  ULDC.64 UR4, c[0x0][0x300] ;  /* 0x0000c00000047ab9 */ /* 0x000fe20000000a00 */
[----:B------:R-:W-:Y:S01]  /*180b0*/  LOP3.LUT P5, RZ, R23, 0x2, RZ, 0xc0, !PT ;  /* 0x0000000217ff7812 */ /* 0x000fe200078ac0ff */
        /* <DEDUP_REMOVED lines=11> */
[----:B------:R-:W-:-:S04]  /*18170*/  IMAD.WIDE.U32 R2, R18, UR4, R2 ;  /* 0x0000000412027c25 */ /* 0x000fc8000f8e0002 */
[----:B--2---:R-:W-:-:S04]  /*18180*/  IMAD R0, R6, UR4, RZ ;  /* 0x0000000406007c24 */ /* 0x004fc8000f8e02ff */
[----:B------:R-:W-:Y:S01]  /*18190*/  IMAD R0, R18, UR5, R0 ;  /* 0x0000000512007c24 */ /* 0x000fe2000f8e0200 */
[----:B------:R-:W-:Y:S01]  /*181a0*/  ULDC.64 UR4, c[0x0][0x2e8] ;  /* 0x0000ba0000047ab9 */ /* 0x000fe20000000a00 */
[----:B---3--:R-:W-:Y:S01]  /*181b0*/  IMAD R4, R26, 0x3000, R4 ;  /* 0x000030001a047824 */ /* 0x008fe200078e0204 */
[----:B------:R-:W-:Y:S01]  /*181c0*/  LEA R6, P0, R2, UR4, 0x1 ;  /* 0x0000000402067c11 */ /* 0x000fe2000f8008ff */
[----:B------:R-:W-:Y:S01]  /*181d0*/  IMAD.IADD R0, R0, 0x1, R3 ;  /* 0x0000000100007824 */ /* 0x000fe200078e0203 */
[----:B------:R-:W-:-:S04]  /*181e0*/  UMOV UR4, 0xffffffff ;  /* 0xffffffff00047882 */ /* 0x000fc80000000000 */
[----:B------:R-:W-:Y:S01]  /*181f0*/  LEA.HI.X R7, R2, UR5, R0, 0x1, P0 ;  /* 0x0000000502077c11 */ /* 0x000fe200080f0c00 */
        /* <DEDUP_REMOVED lines=8> */
[----:B------:R-:W-:-:S05]  /*18280*/  LOP3.LUT R11, R11, 0x18, RZ, 0xc0, !PT ;  /* 0x000000180b0b7812 */ /* 0x000fca00078ec0ff */
[----:B------:R-:W-:-:S05]  /*18290*/  IMAD.SHL.U32 R0, R11, 0x2, RZ ;  /* 0x000000020b007824 */ /* 0x000fca00078e00ff */
        /* <DEDUP_REMOVED lines=20> */
.L_x_747:
[----:B------:R-:W-:Y:S02]  /*183e0*/  LOP3.LUT P6, RZ, R23, 0x4, RZ, 0xc0, !PT ;  /* 0x0000000417ff7812 */ /* 0x000fe400078cc0ff */
[----:B--2---:R-:W-:-:S05]  /*183f0*/  IADD3 R2, P0, R2, R0, RZ ;  /* 0x0000000002027210 */ /* 0x004fca0007f1e0ff */
[----:B------:R-:W-:Y:S01]  /*18400*/  IMAD.X R3, RZ, RZ, R20, P0 ;  /* 0x000000ffff037224 */ /* 0x000fe200000e0614 */
        /* <DEDUP_REMOVED lines=8> */
.L_x_617:
[----:B------:R-:W-:Y:S02]  /*18490*/  PLOP3.LUT P4, PT, P4, P0, PT, 0xa2, 0x0 ;  /* 0x000000000000781c */ /* 0x000fe40002781472 */
[----:B------:R-:W-:-:S08]  /*184a0*/  @P0 R2UR P4, UR4, R5 ;  /* 0x00000000050402ca */ /* 0x000fd00000080000 */
[----:B------:R-:W-:-:S05]  /*184b0*/  @P0 PLOP3.LUT P0, PT, P4, PT, PT, 0x80, 0x0 ;  /* 0x000000000000081c */ /* 0x000fca000270f070 */
[----:B------:R-:W-:Y:S01]  /*184c0*/  @!P4 SYNCS.ARRIVE.TRANS64.RED.A0T1 RZ, [UR4+0x2d830], RZ ;  /* 0x02d830ffffffc9a7 */ /* 0x000fe20008200404 */
[----:B------:R-:W-:Y:S07]  /*184d0*/  @!P4 ARRIVES.LDGSTSBAR.64.TRANSCNT [UR4+0x2d830] ;  /* 0x02d83000ff00c9b0 */ /* 0x000fee0008000a84 */
[----:B------:R-:W-:Y:S05]  /*184e0*/  @P0 BRA.U.ANY `(.L_x_617) ;  /* 0xfffffffd00e80947 */ /* 0x000fea000393ffff */
[----:B------:R-:W-:Y:S01]  /*184f0*/  NOP ;  /* 0x0000000000007918 */ /* 0x000fe20000000000 */
[----:B-1----:R-:W-:-:S05]  /*18500*/  IMAD.U32 R2, RZ, RZ, UR38 ;  /* 0x00000026ff027e24 */ /* 0x002fca000f8e00ff */
[----:B------:R-:W-:-:S13]  /*18510*/  ISETP.NE.AND P5, PT, R2, 0x3, PT ;  /* 0x000000030200780c */ /* 0x000fda0003fa5270 */
[----:B------:R-:W-:Y:S05]  /*18520*/  @!P5 BRA `(.L_x_618) ;  /* 0x000000000004d947 */ /* 0x000fea0003800000 */
[----:B------:R-:W-:Y:S01]  /*18530*/  BPT.TRAP 0x1 ;  /* 0x000000040000795c */ /* 0x000fe20000300000 */
.L_x_618:
[----:B------:R1:W-:Y:S01]  /*18540*/  SYNCS.ARRIVE.TRANS64.A1T0 RZ, [R5+URZ+0x2d830], RZ ;  /* 0x02d830ff05ff79a7 */ /* 0x0003e2000810003f */
[----:B------:R-:W-:Y:S05]  /*18550*/  @!P5 BRA `(.L_x_619) ;  /* 0x000000000004d947 */ /* 0x000fea0003800000 */
[----:B------:R-:W-:Y:S01]  /*18560*/  BPT.TRAP 0x1 ;  /* 0x000000040000795c */ /* 0x000fe20000300000 */
.L_x_619:
[----:B------:R-:W-:Y:S01]  /*18570*/  SHF.L.U32 R2, R17, 0x1f, RZ ;  /* 0x0000001f11027819 */ /* 0x000fe200000006ff */
[----:B-1----:R-:W-:Y:S01]  /*18580*/  IMAD R5, R10, 0x8, R22 ;  /* 0x000000080a057824 */ /* 0x002fe200078e0216 */
[----:B------:R-:W-:Y:S03]  /*18590*/  BSSY B1, `(.L_x_620) ;  /* 0x0000003000017945 */ /* 0x000fe60003800000 */
[----:B------:R-:W1:Y:S02]  /*185a0*/  SYNCS.PHASECHK.TRANS64.TRYWAIT P0, [R5+URZ+0x2d860], R2 ;  /* 0x02d86002050075a7 */ /* 0x000e64000800017f */
[----:B-1----:R-:W-:Y:S05]  /*185b0*/  @!P0 BRA `(.L_x_621) ;  /* 0x00000040000c8947 */ /* 0x002fea0003800000 */
.L_x_748:
[----:B------:R-:W-:Y:S05]  /*185c0*/  BSYNC B1 ;  /* 0x0000000000017941 */ /* 0x000fea0003800000 */
.L_x_620:
[----:B0-----:R-:W2:Y:S04]  /*185d0*/  LDL R7, [R1+0x1c] ;  /* 0x00001c0001077983 */ /* 0x001ea80000100800 */
[----:B------:R-:W2:Y:S04]  /*185e0*/  LDL.LU R6, [R1+0x8] ;  /* 0x0000080001067983 */ /* 0x000ea80000300800 */
[----:B------:R-:W3:Y:S01]  /*185f0*/  LDL R4, [R1+0x14] ;  /* 0x0000140001047983 */ /* 0x000ee20000100800 */
[----:B------:R-:W0:Y:S01]  /*18600*/  S2R R3, SR_TID.X ;  /* 0x0000000000037919 */ /* 0x000e220000002100 */
[----:B------:R-:W-:Y:S01]  /*18610*/  UMOV UR4, 0xffffffff ;  /* 0xffffffff00047882 */ /* 0x000fe20000000000 */
[----:B0-----:R-:W-:-:S04]  /*18620*/  LOP3.LUT R3, R3, 0x7f, RZ, 0xc0, !PT ;  /* 0x0000007f03037812 */ /* 0x001fc800078ec0ff */
[----:B------:R-:W-:Y:S01]  /*18630*/  SHF.R.U32.HI R3, RZ, 0x2, R3 ;  /* 0x00000002ff037819 */ /* 0x000fe20000011603 */
[----:B--2---:R-:W-:Y:S02]  /*18640*/  IMAD R6, R6, -0x80, R7 ;  /* 0xffffff8006067824 */ /* 0x004fe400078e0207 */
[----:B---3--:R-:W-:Y:S02]  /*18650*/  IMAD R4, R10, 0x3000, R4 ;  /* 0x000030000a047824 */ /* 0x008fe400078e0204 */
[----:B------:R-:W-:Y:S01]  /*18660*/  IMAD.IADD R6, R6, 0x1, -R3 ;  /* 0x0000000106067824 */ /* 0x000fe200078e0a03 */
[----:B------:R-:W-:Y:S06]  /*18670*/  BRA.DIV UR4, `(.L_x_622) ;  /* 0x0000003e04f07947 */ /* 0x000fec000b800000 */
[----:B-1----:R-:W0:Y:S01]  /*18680*/  SHFL.IDX PT, R2, R24, RZ, 0x1c1f ;  /* 0x001c1fff18027589 */ /* 0x002e2200000e0000 */
[----:B------:R-:W-:-:S03]  /*18690*/  IMAD R4, R4, 0x2, R22 ;  /* 0x0000000204047824 */ /* 0x000fc600078e0216 */
        /* <DEDUP_REMOVED lines=32> */
.L_x_758:
        /* <DEDUP_REMOVED lines=32> */
.L_x_623:
[----:B------:R-:W-:Y:S02]  /*18aa0*/  PLOP3.LUT P4, PT, P4, P0, PT, 0xa2, 0x0 ;  /* 0x000000000000781c */ /* 0x000fe40002781472 */
[----:B------:R-:W-:-:S08]  /*18ab0*/  @P0 R2UR P4, UR4, R5 ;  /* 0x00000000050402ca */ /* 0x000fd00000080000 */
[----:B------:R-:W-:-:S05]  /*18ac0*/  @P0 PLOP3.LUT P0, PT, P4, PT, PT, 0x80, 0x0 ;  /* 0x000000000000081c */ /* 0x000fca000270f070 */
[----:B------:R-:W-:Y:S01]  /*18ad0*/  @!P4 SYNCS.ARRIVE.TRANS64.RED.A0T1 RZ, [UR4+0x2d850], RZ ;  /* 0x02d850ffffffc9a7 */ /* 0x000fe20008200404 */
[----:B------:R-:W-:Y:S07]  /*18ae0*/  @!P4 ARRIVES.LDGSTSBAR.64.TRANSCNT [UR4+0x2d850] ;  /* 0x02d85000ff00c9b0 */ /* 0x000fee0008000a84 */
[----:B------:R-:W-:Y:S05]  /*18af0*/  @P0 BRA.U.ANY `(.L_x_623) ;  /* 0xfffffffd00e80947 */ /* 0x000fea000393ffff */
[----:B------:R-:W-:Y:S01]  /*18b00*/  NOP ;  /* 0x0000000000007918 */ /* 0x000fe20000000000 */
[----:B------:R-:W-:Y:S01]  /*18b10*/  MOV R2, UR38 ;  /* 0x0000002600027c02 */ /* 0x000fe20008000f00 */
[----:B------:R-:W-:-:S03]  /*18b20*/  IMAD.MOV.U32 R25, RZ, RZ, R0 ;  /* 0x000000ffff197224 */ /* 0x000fc600078e0000 */
[----:B------:R-:W-:-:S13]  /*18b30*/  ISETP.NE.AND P5, PT, R2, 0x3, PT ;  /* 0x000000030200780c */ /* 0x000fda0003fa5270 */
[----:B------:R-:W-:Y:S05]  /*18b40*/  @!P5 BRA `(.L_x_624) ;  /* 0x000000000004d947 */ /* 0x000fea0003800000 */
[----:B------:R-:W-:Y:S01]  /*18b50*/  BPT.TRAP 0x1 ;  /* 0x000000040000795c */ /* 0x000fe20000300000 */
.L_x_624:
[----:B------:R2:W5:Y:S01]  /*18b60*/  LDL R17, [R1] ;  /* 0x0000000001117983 */ /* 0x0005620000100800 */
[----:B------:R2:W-:Y:S01]  /*18b70*/  SYNCS.ARRIVE.TRANS64.A1T0 RZ, [R5+URZ+0x2d850], RZ ;  /* 0x02d850ff05ff79a7 */ /* 0x0005e2000810003f */
[C---:B------:R-:W-:Y:S02]  /*18b80*/  VIADD R0, R27.reuse, 0xffffffff ;  /* 0xffffffff1b007836 */ /* 0x040fe40000000000 */
[----:B------:R2:W-:Y:S01]  /*18b90*/  STL [R1+0x8], R27 ;  /* 0x0000081b01007387 */ /* 0x0005e20000100800 */
[----:B------:R-:W-:Y:S01]  /*18ba0*/  ISETP.GT.AND P0, PT, R27, RZ, PT ;  /* 0x000000ff1b00720c */ /* 0x000fe20003f04270 */
[----:B------:R-:W-:-:S12]  /*18bb0*/  IMAD.MOV.U32 R10, RZ, RZ, R26 ;  /* 0x000000ffff0a7224 */ /* 0x000fd800078e001a */
[----:B--2---:R-:W-:Y:S05]  /*18bc0*/  @P0 BRA `(.L_x_625) ;  /* 0xfffffff000680947 */ /* 0x004fea000383ffff */
.L_x_612:
[----:B------:R-:W-:Y:S05]  /*18bd0*/  BSYNC B0 ;  /* 0x0000000000007941 */ /* 0x000fea0003800000 */
.L_x_611:
[----:B------:R-:W2:Y:S01]  /*18be0*/  S2R R2, SR_TID.X ;  /* 0x0000000000027919 */ /* 0x000ea20000002100 */
[----:B------:R-:W-:Y:S01]  /*18bf0*/  BSSY B0, `(.L_x_626) ;  /* 0x0000010000007945 */ /* 0x000fe20003800000 */
[----:B--2---:R-:W-:-:S04]  /*18c00*/  LOP3.LUT R2, R2, 0x7f, RZ, 0xc0, !PT ;  /* 0x0000007f02027812 */ /* 0x004fc800078ec0ff */
[----:B------:R-:W-:-:S13]  /*18c10*/  ISETP.NE.AND P0, PT, R2, RZ, PT ;  /* 0x000000ff0200720c */ /* 0x000fda0003f05270 */
[----:B------:R-:W-:Y:S05]  /*18c20*/  @P0 BRA `(.L_x_627) ;  /* 0x0000000000300947 */ /* 0x000fea0003800000 */
[----:B------:R-:W2:Y:S01]  /*18c30*/  S2R R5, SR_LANEID ;  /* 0x0000000000057919 */ /* 0x000ea20000000000 */
[----:B------:R-:W-:Y:S01]  /*18c40*/  VOTEU.ANY UR4, UPT, PT ;  /* 0x0000000000047886 */ /* 0x000fe200038e0100 */
[----:B------:R-:W3:Y:S01]  /*18c50*/  LDC.64 R2, c[0x0][0xc60] ;  /* 0x00031800ff027b82 */ /* 0x000ee20000000a00 */
[----:B-1----:R-:W2:Y:S02]  /*18c60*/  FLO.U32 R0, UR4 ;  /* 0x0000000400007d00 */ /* 0x002ea400080e0000 */
[----:B--2---:R-:W-:-:S06]  /*18c70*/  ISETP.EQ.U32.AND P0, PT, R0, R5, PT ;  /* 0x000000050000720c */ /* 0x004fcc0003f02070 */
[----:B------:R-:W3:Y:S07]  /*18c80*/  POPC R5, UR4 ;  /* 0x0000000400057d09 */ /* 0x000eee0008000000 */
[----:B---3--:R-:W2:Y:S01]  /*18c90*/  @P0 ATOMG.E.ADD.STRONG.GPU PT, R3, desc[UR42][R2.64], R5 ;  /* 0x00000005020309a8 */ /* 0x008ea200081ee1ea */
[----:B------:R-:W1:Y:S02]  /*18ca0*/  S2R R4, SR_LTMASK ;  /* 0x0000000000047919 */ /* 0x000e640000003900 */
[----:B-1----:R-:W-:-:S04]  /*18cb0*/  LOP3.LUT R4, R4, UR4, RZ, 0xc0, !PT ;  /* 0x0000000404047c12 */ /* 0x002fc8000f8ec0ff */
[----:B0-----:R-:W0:Y:S01]  /*18cc0*/  POPC R7, R4 ;  /* 0x0000000400077309 */ /* 0x001e220000000000 */
[----:B--2---:R-:W0:Y:S02]  /*18cd0*/  SHFL.IDX PT, R0, R3, R0, 0x1f ;  /* 0x00001f0003007589 */ /* 0x004e2400000e0000 */
[----:B0-----:R-:W-:-:S07]  /*18ce0*/  IADD3 R16, R0, UR37, R7 ;  /* 0x0000002500107c10 */ /* 0x001fce000fffe007 */
.L_x_627:
[----:B------:R-:W-:Y:S05]  /*18cf0*/  BSYNC B0 ;  /* 0x0000000000007941 */ /* 0x000fea0003800000 */
.L_x_626:
[----:B-1----:R-:W-:-:S05]  /*18d00*/  IMAD.U32 R0, RZ, RZ, UR38 ;  /* 0x00000026ff007e24 */ /* 0x002fca000f8e00ff */
[----:B------:R-:W-:-:S13]  /*18d10*/  ISETP.NE.AND P0, PT, R0, 0x3, PT ;  /* 0x000000030000780c */ /* 0x000fda0003f05270 */
[----:B------:R-:W-:Y:S05]  /*18d20*/  @!P0 BRA `(.L_x_628) ;  /* 0x0000000000048947 */ /* 0x000fea0003800000 */
[----:B------:R-:W-:Y:S01]  /*18d30*/  BPT.TRAP 0x1 ;  /* 0x000000040000795c */ /* 0x000fe20000300000 */
.L_x_628:
[----:B------:R-:W2:Y:S04]  /*18d40*/  LDL R3, [R1] ;  /* 0x0000000001037983 */ /* 0x000ea80000100800 */
[----:B------:R-:W3:Y:S01]  /*18d50*/  LDL.LU R2, [R1+0x1c] ;  /* 0x00001c0001027983 */ /* 0x000ee20000300800 */
[----:B------:R-:W-:Y:S01]  /*18d60*/  IMAD R0, R26, 0x8, R22 ;  /* 0x000000081a007824 */ /* 0x000fe200078e0216 */
[----:B------:R-:W-:Y:S01]  /*18d70*/  BSSY B0, `(.L_x_629) ;  /* 0x0000005000007945 */ /* 0x000fe20003800000 */
[----:B--2---:R-:W-:-:S04]  /*18d80*/  SHF.L.U32 R3, R3, 0x1f, RZ ;  /* 0x0000001f03037819 */ /* 0x004fc800000006ff */
[----:B------:R-:W1:Y:S01]  /*18d90*/  SYNCS.PHASECHK.TRANS64.TRYWAIT P0, [R0+URZ+0x2d860], R3 ;  /* 0x02d86003000075a7 */ /* 0x000e62000800017f */
[----:B---3--:R-:W-:Y:S01]  /*18da0*/  IMAD R6, R27, -0x80, R2 ;  /* 0xffffff801b067824 */ /* 0x008fe200078e0202 */
[----:B-1----:R-:W-:Y:S06]  /*18db0*/  @!P0 BRA `(.L_x_630) ;  /* 0x0000003c00848947 */ /* 0x002fec0003800000 */
.L_x_759:
[----:B------:R-:W-:Y:S05]  /*18dc0*/  BSYNC B0 ;  /* 0x0000000000007941 */ /* 0x000fea0003800000 */
.L_x_629:
[----:B------:R-:W2:Y:S02]  /*18dd0*/  S2R R2, SR_TID.X ;  /* 0x0000000000027919 */ /* 0x000ea40000002100 */
[----:B--2---:R-:W-:-:S04]  /*18de0*/  LOP3.LUT R2, R2, 0x7f, RZ, 0xc0, !PT ;  /* 0x0000007f02027812 */ /* 0x004fc800078ec0ff */
[----:B------:R-:W-:Y:S02]  /*18df0*/  SHF.R.U32.HI R4, RZ, 0x2, R2 ;  /* 0x00000002ff047819 */ /* 0x000fe40000011602 */
[----:B------:R-:W2:Y:S01]  /*18e00*/  LDL R2, [R1+0x14] ;  /* 0x0000140001027983 */ /* 0x000ea20000100800 */
[----:B------:R-:W-:Y:S02]  /*18e10*/  UMOV UR4, 0xffffffff ;  /* 0xffffffff00047882 */ /* 0x000fe40000000000 */
[----:B------:R-:W-:Y:S02]  /*18e20*/  IMAD.IADD R6, R6, 0x1, -R4 ;  /* 0x0000000106067824 */ /* 0x000fe400078e0a04 */
[----:B--2---:R-:W-:Y:S01]  /*18e30*/  IMAD R4, R26, 0x3000, R2 ;  /* 0x000030001a047824 */ /* 0x004fe200078e0202 */
        /* <DEDUP_REMOVED lines=26> */
[----:B------:R-:W0:Y:S02]  /*18fe0*/  SHFL.IDX PT, R14, R24, 0x2, 0x1c1f ;  /* 0x005c1f00180e7f89 */ /* 0x000e2400000e0000 */
[----:B-1----:R-:W-:Y:S01]  /*18ff0*/  IMAD.X R3, RZ, RZ, R3, P3 ;  /* 0x000000ffff037224 */ /* 0x002fe200018e0603 */
[----:B------:R-:W-:-:S04]  /*19000*/  ISETP.LT.OR P3, PT, R6, 0x21, P1 ;  /* 0x000000210600780c */ /* 0x000fc80000f61670 */
[----:B------:R-:W-:Y:S01]  /*19010*/  LDGSTS.E.BYPASS.LTC128B.128 [R4+0xc00], desc[UR42][R2.64], !P4 ;  /* 0x00c0000002047fae */ /* 0x000fe2000e101d6a */
[----:B------:R-:W-:-:S08]  /*19020*/  ISETP.LT.OR P4, PT, R6, 0x21, P0 ;  /* 0x000000210600780c */ /* 0x000fd00000781670 */
[----:B------:R-:W-:Y:S05]  /*19030*/  LDGSTS.E.BYPASS.LTC128B.128 [R4+0x2c00], desc[UR42][R2.64+0x40], !P3 ;  /* 0x02c0004002047fae */ /* 0x000fea000d901d6a */
        /* <DEDUP_REMOVED lines=12> */
.L_x_769:
        /* <DEDUP_REMOVED lines=13> */
.L_x_632:
        /* <DEDUP_REMOVED lines=11> */
.L_x_633:
[----:B------:R-:W2:Y:S01]  /*19280*/  LDL.LU R2, [R1] ;  /* 0x0000000001027983 */ /* 0x000ea20000300800 */
[----:B------:R-:W-:Y:S01]  /*19290*/  VIADD R26, R26, 0x1 ;  /* 0x000000011a1a7836 */ /* 0x000fe20000000000 */
[----:B------:R0:W-:Y:S04]  /*192a0*/  SYNCS.ARRIVE.TRANS64.A1T0 RZ, [R0+URZ+0x2d850], RZ ;  /* 0x02d850ff00ff79a7 */ /* 0x0001e8000810003f */
[----:B------:R-:W-:-:S04]  /*192b0*/  ISETP.NE.AND P0, PT, R26, 0x2, PT ;  /* 0x000000021a00780c */ /* 0x000fc80003f05270 */
[----:B0-----:R-:W-:Y:S02]  /*192c0*/  SEL R0, RZ, 0x1, P0 ;  /* 0x00000001ff007807 */ /* 0x001fe40000000000 */
[----:B------:R-:W-:Y:S02]  /*192d0*/  SEL R26, R26, RZ, P0 ;  /* 0x000000ff1a1a7207 */ /* 0x000fe40000000000 */
[----:B--2---:R-:W-:-:S05]  /*192e0*/  LOP3.LUT R2, R2, R0, RZ, 0x3c, !PT ;  /* 0x0000000002027212 */ /* 0x004fca00078e3cff */
[----:B------:R0:W-:Y:S02]  /*192f0*/  STL [R1], R2 ;  /* 0x0000000201007387 */ /* 0x0001e40000100800 */
.L_x_592:
[----:B------:R-:W-:Y:S05]  /*19300*/  BSYNC B7 ;  /* 0x0000000000077941 */ /* 0x000fea0003800000 */
.L_x_590:
[----:B------:R-:W-:-:S13]  /*19310*/  LOP3.LUT P0, RZ, R23, 0x10, RZ, 0xc0, !PT ;  /* 0x0000001017ff7812 */ /* 0x000fda000780c0ff */
[----:B------:R-:W-:Y:S05]  /*19320*/  @!P0 BRA `(.L_x_634) ;  /* 0x0000000000248947 */ /* 0x000fea0003800000 */
[----:B------:R-:W-:Y:S05]  /*19330*/  WARPSYNC.ALL ;  /* 0x0000000000007948 */ /* 0x000fea0003800000 */
[----:B------:R-:W2:Y:S08]  /*19340*/  S2UR UR5, SR_CgaCtaId ;  /* 0x00000000000579c3 */ /* 0x000eb00000008800 */
[----:B------:R-:W-:Y:S06]  /*19350*/  BAR.SYNC.DEFER_BLOCKING 0x5, 0x200 ;  /* 0x0148000000007b1d */ /* 0x000fec0000010000 */
[----:B------:R-:W-:-:S02]  /*19360*/  UMOV UR4, 0x400 ;  /* 0x0000040000047882 */ /* 0x000fc40000000000 */
[----:B--2---:R-:W-:-:S06]  /*19370*/  ULEA UR4, UR5, UR4, 0x18 ;  /* 0x0000000405047291 */ /* 0x004fcc000f8ec03f */
[----:B------:R-:W-:-:S05]  /*19380*/  IMAD.U32 R22, RZ, RZ, UR4 ;  /* 0x00000004ff167e24 */ /* 0x000fca000f8e00ff */
[----:B-----5:R2:W3:Y:S01]  /*19390*/  LDS.128 R16, [R22+0x2d8d0] ;  /* 0x02d8d00016107984 */ /* 0x0204e20000000c00 */
[----:B------:R-:W-:Y:S06]  /*193a0*/  BAR.ARV 0x4, 0x200 ;  /* 0x0108000000007b1d */ /* 0x000fec0000002000 */
[----:B------:R-:W-:Y:S05]  /*193b0*/  BRA `(.L_x_635) ;  /* 0x0000000800407947 */ /* 0x000fea0003800000 */
.L_x_634:
[----:B------:R-:W2:Y:S01]  /*193c0*/  S2R R0, SR_TID.X ;  /* 0x0000000000007919 */ /* 0x000ea20000002100 */
[----:B------:R-:W-:Y:S01]  /*193d0*/  UMOV UR4, 0xffffffff ;  /* 0xffffffff00047882 */ /* 0x000fe20000000000 */
[----:B--2---:R-:W-:-:S04]  /*193e0*/  LOP3.LUT R8, R0, 0x1f, RZ, 0xc0, !PT ;  /* 0x0000001f00087812 */ /* 0x004fc800078ec0ff */
[----:B------:R-:W-:Y:S01]  /*193f0*/  ISETP.NE.AND P0, PT, R8, 0x1f, PT ;  /* 0x0000001f0800780c */ /* 0x000fe20003f05270 */
[----:B------:R-:W-:-:S12]  /*19400*/  BRA.DIV UR4, `(.L_x_636) ;  /* 0x0000003e04747947 */ /* 0x000fd8000b800000 */
[----:B0-----:R-:W-:Y:S01]  /*19410*/  IMAD.IADD R5, R19, 0x1, R8 ;  /* 0x0000000113057824 */ /* 0x001fe200078e0208 */
[----:B------:R-:W-:-:S04]  /*19420*/  ULDC UR4, c[0x0][0xc3c] ;  /* 0x00030f0000047ab9 */ /* 0x000fc80000000800 */
        /* <DEDUP_REMOVED lines=19> */
[----:B------:R-:W1:Y:S02]  /*19560*/  SHFL.UP PT, R14, R6, 0x4, RZ ;  /* 0x04800000060e7989 */ /* 0x000e6400000e00ff */
[----:B-1----:R-:W-:-:S05]  /*19570*/  SEL R7, R14, RZ, P3 ;  /* 0x000000ff0e077207 */ /* 0x002fca0001800000 */
[----:B------:R-:W-:-:S05]  /*19580*/  IMAD.IADD R7, R6, 0x1, R7 ;  /* 0x0000000106077824 */ /* 0x000fca00078e0207 */
[----:B------:R-:W0:Y:S02]  /*19590*/  SHFL.UP PT, R14, R7, 0x8, RZ ;  /* 0x05000000070e7989 */ /* 0x000e2400000e00ff */
[----:B0-----:R-:W-:-:S05]  /*195a0*/  SEL R14, R14, RZ, P4 ;  /* 0x000000ff0e0e7207 */ /* 0x001fca0002000000 */
[----:B------:R-:W-:-:S05]  /*195b0*/  IMAD.IADD R5, R7, 0x1, R14 ;  /* 0x0000000107057824 */ /* 0x000fca00078e020e */
[----:B------:R-:W0:Y:S02]  /*195c0*/  SHFL.UP PT, R14, R5, 0x10, RZ ;  /* 0x06000000050e7989 */ /* 0x000e2400000e00ff */
[----:B0-----:R-:W-:-:S05]  /*195d0*/  SEL R14, R14, RZ, P5 ;  /* 0x000000ff0e0e7207 */ /* 0x001fca0002800000 */
[----:B------:R-:W-:-:S05]  /*195e0*/  IMAD.IADD R3, R5, 0x1, R14 ;  /* 0x0000000105037824 */ /* 0x000fca00078e020e */
[----:B------:R0:W1:Y:S02]  /*195f0*/  SHFL.IDX PT, R14, R3, 0x1f, 0x1f ;  /* 0x03e01f00030e7f89 */ /* 0x00006400000e0000 */
.L_x_779:
[----:B------:R-:W-:Y:S02]  /*19600*/  ULDC UR4, c[0x0][0xc38] ;  /* 0x00030e0000047ab9 */ /* 0x000fe40000000800 */
[----:B------:R-:W-:-:S05]  /*19610*/  MOV R16, UR4 ;  /* 0x0000000400107c02 */ /* 0x000fca0008000f00 */
[----:B-1----:R-:W-:-:S04]  /*19620*/  IMAD R5, R14, R16, RZ ;  /* 0x000000100e057224 */ /* 0x002fc800078e02ff */
[----:B------:R-:W-:-:S05]  /*19630*/  IMAD.IADD R4, R4, 0x1, R5 ;  /* 0x0000000104047824 */ /* 0x000fca00078e0205 */
[----:B------:R-:W-:-:S13]  /*19640*/  ISETP.GT.AND P6, PT, R4, R0, PT ;  /* 0x000000000400720c */ /* 0x000fda0003fc4270 */
[----:B------:R-:W-:Y:S05]  /*19650*/  @P6 BRA `(.L_x_637) ;  /* 0x00000000009c6947 */ /* 0x000fea0003800000 */
.L_x_642:
[----:B------:R-:W1:Y:S01]  /*19660*/  LDC R6, c[0x0][0xc3c] ;  /* 0x00030f00ff067b82 */ /* 0x000e620000000800 */
[----:B------:R-:W-:-:S05]  /*19670*/  VIADD R19, R19, 0x1f ;  /* 0x0000001f13137836 */ /* 0x000fca0000000000 */
        /* <DEDUP_REMOVED lines=12> */
.L_x_640:
[----:B------:R-:W-:Y:S05]  /*19740*/  BSYNC B0 ;  /* 0x0000000000007941 */ /* 0x000fea0003800000 */
.L_x_639:
        /* <DEDUP_REMOVED lines=18> */
.L_x_787:
[----:B------:R-:W-:Y:S02]  /*19870*/  ULDC UR4, c[0x0][0xc38] ;  /* 0x00030e0000047ab9 */ /* 0x000fe40000000800 */
[----:B------:R-:W-:-:S04]  /*19880*/  IMAD.U32 R16, RZ, RZ, UR4 ;  /* 0x00000004ff107e24 */ /* 0x000fc8000f8e00ff */
[----:B-1----:R-:W-:-:S04]  /*19890*/  IMAD R5, R14, R16, RZ ;  /* 0x000000100e057224 */ /* 0x002fc800078e02ff */
[----:B------:R-:W-:-:S05]  /*198a0*/  IMAD.IADD R4, R5, 0x1, R4 ;  /* 0x0000000105047824 */ /* 0x000fca00078e0204 */
[----:B------:R-:W-:-:S13]  /*198b0*/  ISETP.GT.AND P6, PT, R4, R0, PT ;  /* 0x000000000400720c */ /* 0x000fda0003fc4270 */
[----:B------:R-:W-:Y:S05]  /*198c0*/  @!P6 BRA `(.L_x_642) ;  /* 0xfffffffc0064e947 */ /* 0x000fea000383ffff */
.L_x_637:
[----:B------:R-:W-:Y:S01]  /*198d0*/  IMAD.IADD R5, R4, 0x1, -R5 ;  /* 0x0000000104057824 */ /* 0x000fe200078e0a05 */
[----:B------:R-:W-:-:S03]  /*198e0*/  UMOV UR4, 0xffffffff ;  /* 0xffffffff00047882 */ /* 0x000fc60000000000 */
[----:B------:R-:W-:-:S05]  /*198f0*/  IMAD R7, R3, R16, R5 ;  /* 0x0000001003077224 */ /* 0x000fca00078e0205 */
[----:B------:R-:W-:Y:S01]  /*19900*/  ISETP.GT.AND P6, PT, R7, R0, PT ;  /* 0x000000000700720c */ /* 0x000fe20003fc4270 */
[----:B------:R-:W-:-:S12]  /*19910*/  BRA.DIV UR4, `(.L_x_643) ;  /* 0x0000004204107947 */ /* 0x000fd8000b800000 */
[----:B------:R-:W-:-:S04]  /*19920*/  VOTE.ANY R6, PT, !P6 ;  /* 0x0000000000067806 */ /* 0x000fc800070e0100 */
[----:B------:R-:W1:Y:S02]  /*19930*/  POPC R4, R6 ;  /* 0x0000000600047309 */ /* 0x000e640000000000 */
[----:B-1---5:R1:W2:Y:S02]  /*19940*/  SHFL.IDX PT, R17, R2, R4, 0x1f ;  /* 0x00001f0402117589 */ /* 0x0222a400000e0000 */
.L_x_791:
[----:B------:R-:W-:Y:S01]  /*19950*/  ISETP.NE.AND P0, PT, R6, RZ, PT ;  /* 0x000000ff0600720c */ /* 0x000fe20003f05270 */
[----:B------:R-:W-:-:S12]  /*19960*/  IMAD.MOV.U32 R14, RZ, RZ, RZ ;  /* 0x000000ffff0e7224 */ /* 0x000fd800078e00ff */
[----:B------:R-:W-:Y:S05]  /*19970*/  @!P0 BRA `(.L_x_644) ;  /* 0x0000000000108947 */ /* 0x000fea0003800000 */
[----:B------:R-:W-:Y:S01]  /*19980*/  UMOV UR4, 0xffffffff ;  /* 0xffffffff00047882 */ /* 0x000fe20000000000 */
[----:B------:R-:W-:Y:S02]  /*19990*/  VIADD R12, R4, 0xffffffff ;  /* 0xffffffff040c7836 */ /* 0x000fe40000000000 */
[----:B------:R-:W-:Y:S05]  /*199a0*/  BRA.DIV UR4, `(.L_x_645) ;  /* 0x0000004204347947 */ /* 0x000fea000b800000 */
[----:B------:R3:W4:Y:S02]  /*199b0*/  SHFL.IDX PT, R14, R3, R12, 0x1f ;  /* 0x00001f0c030e7589 */ /* 0x00072400000e0000 */
.L_x_644:
[----:B--2---:R-:W-:Y:S01]  /*199c0*/  IABS R6, R17 ;  /* 0x0000001100067213 */ /* 0x004fe20000000000 */
[----:B----4-:R-:W-:Y:S01]  /*199d0*/  IMAD R16, R14, R16, R5 ;  /* 0x000000100e107224 */ /* 0x010fe200078e0205 */
[----:B------:R-:W-:Y:S01]  /*199e0*/  IADD3 R19, R4, R19, RZ ;  /* 0x0000001304137210 */ /* 0x000fe20007ffe0ff */
[----:B-1----:R-:W-:Y:S01]  /*199f0*/  IMAD.MOV.U32 R2, RZ, RZ, RZ ;  /* 0x000000ffff027224 */ /* 0x002fe200078e00ff */
        /* <DEDUP_REMOVED lines=22> */
[----:B------:R-:W-:-:S05]  /*19b60*/  @!P1 LOP3.LUT R2, RZ, R17, RZ, 0x33, !PT ;  /* 0x00000011ff029212 */ /* 0x000fca00078e33ff */
[--C-:B------:R-:W-:Y:S02]  /*19b70*/  IMAD.MOV R3, RZ, RZ, -R2.reuse ;  /* 0x000000ffff037224 */ /* 0x100fe400078e0a02 */
[----:B------:R-:W-:Y:S02]  /*19b80*/  IMAD.MOV.U32 R18, RZ, RZ, R2 ;  /* 0x000000ffff127224 */ /* 0x000fe400078e0002 */
[----:B------:R-:W-:Y:S01]  /*19b90*/  IMAD R17, R17, R3, R0 ;  /* 0x0000000311117224 */ /* 0x000fe200078e0200 */
[----:B------:R-:W-:Y:S06]  /*19ba0*/  BRA `(.L_x_646) ;  /* 0x00000000001c7947 */ /* 0x000fec0003800000 */
.L_x_638:
[----:B------:R-:W-:Y:S01]  /*19bb0*/  UMOV UR4, URZ ;  /* 0x0000003f00047c82 */ /* 0x000fe20008000000 */
[----:B------:R-:W-:Y:S01]  /*19bc0*/  UMOV UR5, URZ ;  /* 0x0000003f00057c82 */ /* 0x000fe20008000000 */
[----:B------:R-:W-:Y:S01]  /*19bd0*/  ULDC UR6, c[0x0][0xc3c] ;  /* 0x00030f0000067ab9 */ /* 0x000fe20000000800 */
[----:B------:R-:W-:Y:S02]  /*19be0*/  IMAD.MOV.U32 R16, RZ, RZ, R0 ;  /* 0x000000ffff107224 */ /* 0x000fe400078e0000 */
[----:B-----5:R-:W-:Y:S02]  /*19bf0*/  IMAD.U32 R17, RZ, RZ, UR4 ;  /* 0x00000004ff117e24 */ /* 0x020fe4000f8e00ff */
[----:B------:R-:W-:Y:S02]  /*19c00*/  IMAD.U32 R18, RZ, RZ, UR5 ;  /* 0x00000005ff127e24 */ /* 0x000fe4000f8e00ff */
[----:B------:R-:W-:-:S07]  /*19c10*/  IMAD.U32 R19, RZ, RZ, UR6 ;  /* 0x00000006ff137e24 */ /* 0x000fce000f8e00ff */
.L_x_646:
        /* <DEDUP_REMOVED lines=10> */
.L_x_635:
[----:B------:R-:W-:Y:S02]  /*19cc0*/  ULDC UR4, c[0x0][0xc3c] ;  /* 0x00030f0000047ab9 */ /* 0x000fe40000000800 */
[----:B---3--:R-:W-:-:S13]  /*19cd0*/  ISETP.GE.AND P0, PT, R19, UR4, PT ;  /* 0x0000000413007c0c */ /* 0x008fda000bf06270 */
[----:B------:R-:W-:Y:S05]  /*19ce0*/  @!P0 BRA `(.L_x_647) ;  /* 0xffffffa400808947 */ /* 0x000fea000383ffff */
[----:B------:R-:W-:Y:S05]  /*19cf0*/  BSYNC B8 ;  /* 0x0000000000087941 */ /* 0x000fea0003800000 */
.L_x_546:
[----:B------:R-:W3:Y:S01]  /*19d00*/  LDL.LU R0, [R1+0x40] ;  /* 0x0000400001007983 */ /* 0x000ee20000300800 */
[----:B------:R-:W-:Y:S01]  /*19d10*/  BSSY B0, `(.L_x_648) ;  /* 0x000000b000007945 */ /* 0x000fe20003800000 */
[----:B0-----:R-:W0:Y:S01]  /*19d20*/  S2R R5, SR_CgaCtaId ;  /* 0x0000000000057919 */ /* 0x001e220000008800 */
[----:B---3--:R-:W-:-:S05]  /*19d30*/  VIADD R0, R0, 0x1 ;  /* 0x0000000100007836 */ /* 0x008fca0000000000 */
[----:B------:R-:W-:-:S04]  /*19d40*/  LEA.HI R2, R0, R0, RZ, 0x1 ;  /* 0x0000000000027211 */ /* 0x000fc800078f08ff */
[----:B------:R-:W-:Y:S02]  /*19d50*/  LOP3.LUT R3, R2, 0xfffffffe, RZ, 0xc0, !PT ;  /* 0xfffffffe02037812 */ /* 0x000fe400078ec0ff */
[----:B------:R-:W-:-:S03]  /*19d60*/  MOV R2, 0x400 ;  /* 0x0000040000027802 */ /* 0x000fc60000000f00 */
[----:B------:R-:W-:Y:S01]  /*19d70*/  IMAD.IADD R0, R0, 0x1, -R3 ;  /* 0x0000000100007824 */ /* 0x000fe200078e0a03 */
[----:B0-----:R-:W-:-:S04]  /*19d80*/  LEA R5, R5, R2, 0x18 ;  /* 0x0000000205057211 */ /* 0x001fc800078ec0ff */
[----:B------:R-:W-:-:S04]  /*19d90*/  SHF.L.U32 R0, R0, 0x1f, RZ ;  /* 0x0000001f00007819 */ /* 0x000fc800000006ff */
[----:B------:R-:W0:Y:S02]  /*19da0*/  SYNCS.PHASECHK.TRANS64.TRYWAIT P0, [R5+URZ+0x2d820], R0 ;  /* 0x02d82000050075a7 */ /* 0x000e24000800017f */
[----:B0-----:R-:W-:Y:S05]  /*19db0*/  @!P0 BRA `(.L_x_649) ;  /* 0x0000003c00548947 */ /* 0x001fea0003800000 */
.L_x_794:
[----:B------:R-:W-:Y:S05]  /*19dc0*/  BSYNC B0 ;  /* 0x0000000000007941 */ /* 0x000fea0003800000 */
.L_x_648:
[----:B------:R-:W-:-:S03]  /*19dd0*/  UMOV UR4, 0xffffffff ;  /* 0xffffffff00047882 */ /* 0x000fc60000000000 */
[----:B------:R-:W-:Y:S05]  /*19de0*/  BRA.DIV UR4, `(.L_x_650) ;  /* 0x0000003e045c7947 */ /* 0x000fea000b800000 */
[----:B0-----:R-:W0:Y:S02]  /*19df0*/  S2R R0, SR_TID.X ;  /* 0x0000000000007919 */ /* 0x001e240000002100 */
[----:B0-----:R-:W-:-:S04]  /*19e00*/  SHF.R.U32.HI R0, RZ, 0x5, R0 ;  /* 0x00000005ff007819 */ /* 0x001fc80000011600 */
[----:B------:R-:W-:-:S05]  /*19e10*/  LOP3.LUT R0, R0, 0x3, RZ, 0xc0, !PT ;  /* 0x0000000300007812 */ /* 0x000fca00078ec0ff */
[----:B------:R0:W3:Y:S02]  /*19e20*/  SHFL.IDX PT, R14, R0, RZ, 0x1f ;  /* 0x00001fff000e7589 */ /* 0x0000e400000e0000 */
.L_x_797:
[----:B---3--:R-:W-:-:S13]  /*19e30*/  ISETP.NE.AND P0, PT, R14, RZ, PT ;  /* 0x000000ff0e00720c */ /* 0x008fda0003f05270 */
[----:B------:R-:W-:Y:S05]  /*19e40*/  @P0 BRA `(.L_x_394) ;  /* 0x0000000000900947 */ /* 0x000fea0003800000 */
[----:B------:R-:W-:-:S03]  /*19e50*/  UMOV UR4, 0xffffffff ;  /* 0xffffffff00047882 */ /* 0x000fc60000000000 */
[----:B------:R-:W-:Y:S05]  /*19e60*/  BRA.DIV UR4, `(.L_x_651) ;  /* 0x0000003e04707947 */ /* 0x000fea000b800000 */
[----:B------:R-:W-:-:S13]  /*19e70*/  ELECT P6, URZ, PT ;  /* 0x00000000003f782f */ /* 0x000fda00038c0000 */
.L_x_800:
[----:B------:R-:W-:Y:S05]  /*19e80*/  @!P6 BRA `(.L_x_394) ;  /* 0x000000000080e947 */ /* 0x000fea0003800000 */
[----:B------:R-:W-:-:S06]  /*19e90*/  ULOP3.LUT UR4, UR36, 0x2, URZ, 0xfc, !UPT ;  /* 0x0000000224047892 */ /* 0x000fcc000f8efc3f */
[----:B0-----:R-:W-:-:S05]  /*19ea0*/  IMAD.U32 R0, RZ, RZ, UR4 ;  /* 0x00000004ff007e24 */ /* 0x001fca000f8e00ff */
[----:B------:R-:W-:-:S13]  /*19eb0*/  ISETP.NE.AND P0, PT, R0, 0x3, PT ;  /* 0x000000030000780c */ /* 0x000fda0003f05270 */
[----:B------:R-:W-:Y:S05]  /*19ec0*/  @!P0 BRA `(.L_x_652) ;  /* 0x0000000000048947 */ /* 0x000fea0003800000 */
[----:B------:R-:W-:Y:S01]  /*19ed0*/  BPT.TRAP 0x1 ;  /* 0x000000040000795c */ /* 0x000fe20000300000 */
.L_x_652:
[----:B------:R-:W3:Y:S01]  /*19ee0*/  LDL R0, [R1] ;  /* 0x0000000001007983 */ /* 0x000ee20000100800 */
[C---:B------:R-:W-:Y:S02]  /*19ef0*/  IMAD R3, R26.reuse, 0x8, R5 ;  /* 0x000000081a037824 */ /* 0x040fe400078e0205 */
[----:B------:R-:W-:-:S05]  /*19f00*/  VIADD R26, R26, 0x1 ;  /* 0x000000011a1a7836 */ /* 0x000fca0000000000 */
[----:B------:R-:W-:Y:S02]  /*19f10*/  ISETP.NE.AND P2, PT, R26, 0x2, PT ;  /* 0x000000021a00780c */ /* 0x000fe40003f45270 */
[----:B---3--:R-:W-:Y:S02]  /*19f20*/  SHF.L.U32 R2, R0, 0x1f, RZ ;  /* 0x0000001f00027819 */ /* 0x008fe400000006ff */
[----:B------:R-:W-:Y:S02]  /*19f30*/  SEL R0, RZ, 0x1, P2 ;  /* 0x00000001ff007807 */ /* 0x000fe40001000000 */
[----:B------:R-:W0:Y:S02]  /*19f40*/  SYNCS.PHASECHK.TRANS64.TRYWAIT P1, [R3+URZ+0x2d840], R2 ;  /* 0x02d84002030075a7 */ /* 0x000e24000802017f */
[----:B0-----:R-:W-:Y:S05]  /*19f50*/  @!P1 BRA `(.L_x_653) ;  /* 0x0000003c00549947 */ /* 0x001fea0003800000 */
.L_x_801:
[----:B------:R-:W3:Y:S01]  /*19f60*/  LDL.LU R4, [R1] ;  /* 0x0000000001047983 */ /* 0x000ee20000300800 */
[----:B------:R-:W-:Y:S02]  /*19f70*/  SEL R26, R26, RZ, P2 ;  /* 0x000000ff1a1a7207 */ /* 0x000fe40001000000 */
[----:B---3--:R-:W-:Y:S01]  /*19f80*/  LOP3.LUT R0, R4, R0, RZ, 0x3c, !PT ;  /* 0x0000000004007212 */ /* 0x008fe200078e3cff */
[----:B------:R-:W-:Y:S06]  /*19f90*/  @!P0 BRA `(.L_x_654) ;  /* 0x0000000000048947 */ /* 0x000fec0003800000 */
[----:B------:R-:W-:Y:S01]  /*19fa0*/  BPT.TRAP 0x1 ;  /* 0x000000040000795c */ /* 0x000fe20000300000 */
.L_x_654:
[----:B------:R-:W-:Y:S01]  /*19fb0*/  IMAD R5, R26, 0x8, R5 ;  /* 0x000000081a057824 */ /* 0x000fe200078e0205 */
[----:B------:R-:W-:-:S04]  /*19fc0*/  SHF.L.U32 R0, R0, 0x1f, RZ ;  /* 0x0000001f00007819 */ /* 0x000fc800000006ff */
[----:B------:R-:W3:Y:S02]  /*19fd0*/  SYNCS.PHASECHK.TRANS64.TRYWAIT P1, [R5+URZ+0x2d840], R0 ;  /* 0x02d84000050075a7 */ /* 0x000ee4000802017f */
[----:B---3--:R-:W-:Y:S05]  /*19fe0*/  @!P1 BRA `(.L_x_655) ;  /* 0x0000003c00449947 */ /* 0x008fea0003800000 */
.L_x_802:
[----:B------:R-:W-:Y:S05]  /*19ff0*/  @!P0 BRA `(.L_x_656) ;  /* 0x0000000000048947 */ /* 0x000fea0003800000 */
[----:B------:R-:W-:Y:S01]  /*1a000*/  BPT.TRAP 0x1 ;  /* 0x000000040000795c */ /* 0x000fe20000300000 */
.L_x_656:
[----:B------:R-:W5:Y:S02]  /*1a010*/  SYNCS.PHASECHK.TRANS64.TRYWAIT P1, [R3+URZ+0x2d860], R2 ;  /* 0x02d86002030075a7 */ /* 0x000f64000802017f */
[----:B-----5:R-:W-:Y:S05]  /*1a020*/  @!P1 BRA `(.L_x_657) ;  /* 0x0000003c00489947 */ /* 0x020fea0003800000 */
.L_x_803:
[----:B------:R-:W-:Y:S05]  /*1a030*/  @!P0 BRA `(.L_x_658) ;  /* 0x0000000000048947 */ /* 0x000fea0003800000 */
[----:B------:R-:W-:Y:S01]  /*1a040*/  BPT.TRAP 0x1 ;  /* 0x000000040000795c */ /* 0x000fe20000300000 */
.L_x_658:
[----:B------:R0:W0:Y:S02]  /*1a050*/  SYNCS.PHASECHK.TRANS64.TRYWAIT P0, [R5+URZ+0x2d860], R0 ;  /* 0x02d86000050075a7 */ /* 0x000024000800017f */
[----:B0-----:R-:W-:Y:S05]  /*1a060*/  @!P0 NANOSLEEP.SYNCS 0x989680 ;  /* 0x009896800000895d */ /* 0x001fea0003900000 */
[----:B------:R-:W0:Y:S02]  /*1a070*/  @!P0 SYNCS.PHASECHK.TRANS64 P0, [R5+URZ+0x2d860], R0 ;  /* 0x02d86000050085a7 */ /* 0x000e24000800007f */
[----:B0-----:R-:W-:Y:S05]  /*1a080*/  @!P0 BRA `(.L_x_658) ;  /* 0xfffffffc00f08947 */ /* 0x001fea000383ffff */
.L_x_394:
[----:B------:R-:W-:Y:S05]  /*1a090*/  BSYNC B9 ;  /* 0x0000000000097941 */ /* 0x000fea0003800000 */
.L_x_391:
[----:B------:R-:W-:Y:S05]  /*1a0a0*/  EXIT ;  /* 0x000000000000794d */ /* 0x000fea0003800000 */
.L_x_410:
[----:B0-----:R0:W1:Y:S02]  /*1a0b0*/  SYNCS.PHASECHK.TRANS64.TRYWAIT P4, [R60+URZ+0x2d890], R81 ;  /* 0x02d890513c0075a7 */ /* 0x001064000808017f */
[----:B-1----:R-:W-:Y:S05]  /*1a0c0*/  @!P4 NANOSLEEP.SYNCS 0x989680 ;  /* 0x009896800000c95d */ /* 0x002fea0003900000 */
[----:B------:R-:W1:Y:S02]  /*1a0d0*/  @!P4 SYNCS.PHASECHK.TRANS64 P4, [R60+URZ+0x2d890], R81 ;  /* 0x02d890513c00c5a7 */ /* 0x000e64000808007f */
[----:B-1----:R-:W-:Y:S05]  /*1a0e0*/  @!P4 BRA `(.L_x_410) ;  /* 0xfffffffc00f0c947 */ /* 0x002fea000383ffff */
[----:B------:R-:W-:Y:S05]  /*1a0f0*/  BRA `(.L_x_659) ;  /* 0xfffffe9000307947 */ /* 0x000fea000383ffff */
.L_x_411:
[----:B------:R-:W-:Y:S01]  /*1a100*/  BSSY B1, `(.L_x_660) ;  /* 0x0000008000017945 */ /* 0x000fe20003800000 */
[----:B------:R-:W-:Y:S02]  /*1a110*/  IMAD.MOV.U32 R13, RZ, RZ, R57 ;  /* 0x000000ffff0d7224 */ /* 0x000fe400078e0039 */
[----:B------:R-:W-:Y:S02]  /*1a120*/  IMAD.MOV.U32 R12, RZ, RZ, RZ ;  /* 0x000000ffff0c7224 */ /* 0x000fe400078e00ff */
[----:B------:R-:W-:Y:S02]  /*1a130*/  IMAD.MOV.U32 R11, RZ, RZ, 0x1e1f ;  /* 0x00001e1fff0b7424 */ /* 0x000fe400078e00ff */
[----:B------:R-:W-:-:S07]  /*1a140*/  IMAD.MOV.U32 R15, RZ, RZ, -0x1 ;  /* 0xffffffffff0f7424 */ /* 0x000fce00078e00ff */
[----:B0-----:R-:W-:Y:S05]  /*1a150*/  WARPSYNC.COLLECTIVE R15, `(.L_x_661) ;  /* 0x000000000f087348 */ /* 0x001fea0003c00000 */
[----:B------:R1:W2:Y:S02]  /*1a160*/  SHFL.IDX P6, R14, R13, R12, R11 ;  /* 0x0000000c0d0e7389 */ /* 0x0002a400000c000b */
[----:B012---:R-:W-:Y:S01]  /*1a170*/  ENDCOLLECTIVE ;  /* 0x000000000000791b */ /* 0x007fe20003800000 */
.L_x_661:
[----:B------:R-:W-:Y:S05]  /*1a180*/  BSYNC B1 ;  /* 0x0000000000017941 */ /* 0x000fea0003800000 */
.L_x_660:
[----:B------:R-:W-:Y:S02]  /*1a190*/  IMAD.MOV.U32 R13, RZ, RZ, R56 ;  /* 0x000000ffff0d7224 */ /* 0x000fe400078e0038 */
[----:B------:R-:W-:Y:S02]  /*1a1a0*/  IMAD.MOV.U32 R12, RZ, RZ, RZ ;  /* 0x000000ffff0c7224 */ /* 0x000fe400078e00ff */
[----:B------:R-:W-:Y:S02]  /*1a1b0*/  IMAD.MOV.U32 R11, RZ, RZ, 0x1e1f ;  /* 0x00001e1fff0b7424 */ /* 0x000fe400078e00ff */
[----:B------:R-:W-:Y:S02]  /*1a1c0*/  IMAD.MOV.U32 R15, RZ, RZ, -0x1 ;  /* 0xffffffffff0f7424 */ /* 0x000fe400078e00ff */
[----:B------:R-:W-:-:S07]  /*1a1d0*/  IMAD.MOV.U32 R57, RZ, RZ, R14 ;  /* 0x000000ffff397224 */ /* 0x000fce00078e000e */
[----:B------:R-:W-:Y:S05]  /*1a1e0*/  WARPSYNC.COLLECTIVE R15, `(.L_x_662) ;  /* 0x000000000f087348 */ /* 0x000fea0003c00000 */
[----:B------:R0:W1:Y:S02]  /*1a1f0*/  SHFL.IDX P6, R14, R13, R12, R11 ;  /* 0x0000000c0d0e7389 */ /* 0x00006400000c000b */
[----:B01----:R-:W-:Y:S01]  /*1a200*/  ENDCOLLECTIVE ;  /* 0x000000000000791b */ /* 0x003fe20003800000 */
.L_x_662:
[----:B------:R-:W-:Y:S01]  /*1a210*/  IMAD.MOV.U32 R56, RZ, RZ, R14 ;  /* 0x000000ffff387224 */ /* 0x000fe200078e000e */
[----:B------:R-:W-:Y:S06]  /*1a220*/  BRA `(.L_x_663) ;  /* 0xfffffe8c00f87947 */ /* 0x000fec000383ffff */
.L_x_439:
[----:B0-----:R0:W1:Y:S02]  /*1a230*/  SYNCS.PHASECHK.TRANS64.TRYWAIT P4, [R60+URZ+0x2d890], R81 ;  /* 0x02d890513c0075a7 */ /* 0x001064000808017f */
[----:B-1----:R-:W-:Y:S05]  /*1a240*/  @!P4 NANOSLEEP.SYNCS 0x989680 ;  /* 0x009896800000c95d */ /* 0x002fea0003900000 */
[----:B------:R-:W1:Y:S02]  /*1a250*/  @!P4 SYNCS.PHASECHK.TRANS64 P4, [R60+URZ+0x2d890], R81 ;  /* 0x02d890513c00c5a7 */ /* 0x000e64000808007f */
[----:B-1----:R-:W-:Y:S05]  /*1a260*/  @!P4 BRA `(.L_x_439) ;  /* 0xfffffffc00f0c947 */ /* 0x002fea000383ffff */
[----:B------:R-:W-:Y:S05]  /*1a270*/  BRA `(.L_x_664) ;  /* 0xfffffea800c87947 */ /* 0x000fea000383ffff */
.L_x_440:
[----:B------:R-:W-:Y:S01]  /*1a280*/  BSSY B1, `(.L_x_665) ;  /* 0x0000008000017945 */ /* 0x000fe20003800000 */
[----:B------:R-:W-:Y:S01]  /*1a290*/  IMAD.MOV.U32 R13, RZ, RZ, R57 ;  /* 0x000000ffff0d7224 */ /* 0x000fe200078e0039 */
[----:B------:R-:W-:Y:S01]  /*1a2a0*/  MOV R15, 0xffffffff ;  /* 0xffffffff000f7802 */ /* 0x000fe20000000f00 */
[----:B------:R-:W-:Y:S02]  /*1a2b0*/  IMAD.MOV.U32 R12, RZ, RZ, RZ ;  /* 0x000000ffff0c7224 */ /* 0x000fe400078e00ff */
[----:B------:R-:W-:-:S07]  /*1a2c0*/  IMAD.MOV.U32 R11, RZ, RZ, 0x1e1f ;  /* 0x00001e1fff0b7424 */ /* 0x000fce00078e00ff */
[----:B0-----:R-:W-:Y:S05]  /*1a2d0*/  WARPSYNC.COLLECTIVE R15, `(.L_x_666) ;  /* 0x000000000f087348 */ /* 0x001fea0003c00000 */
[----:B------:R1:W2:Y:S02]  /*1a2e0*/  SHFL.IDX P6, R14, R13, R12, R11 ;  /* 0x0000000c0d0e7389 */ /* 0x0002a400000c000b */
[----:B012---:R-:W-:Y:S01]  /*1a2f0*/  ENDCOLLECTIVE ;  /* 0x000000000000791b */ /* 0x007fe20003800000 */
.L_x_666:
[----:B------:R-:W-:Y:S05]  /*1a300*/  BSYNC B1 ;  /* 0x0000000000017941 */ /* 0x000fea0003800000 */
.L_x_665:
        /* <DEDUP_REMOVED lines=8> */
.L_x_667:
[----:B------:R-:W-:Y:S01]  /*1a390*/  IMAD.MOV.U32 R86, RZ, RZ, R14 ;  /* 0x000000ffff567224 */ /* 0x000fe200078e000e */
[----:B------:R-:W-:Y:S06]  /*1a3a0*/  BRA `(.L_x_668) ;  /* 0xfffffea800907947 */ /* 0x000fec000383ffff */
.L_x_453:
[----:B0-----:R0:W1:Y:S02]  /*1a3b0*/  SYNCS.PHASECHK.TRANS64.TRYWAIT P3, [R60+URZ+0x2d890], R81 ;  /* 0x02d890513c0075a7 */ /* 0x001064000806017f */
[----:B-1----:R-:W-:Y:S05]  /*1a3c0*/  @!P3 NANOSLEEP.SYNCS 0x989680 ;  /* 0x009896800000b95d */ /* 0x002fea0003900000 */
[----:B------:R-:W1:Y:S02]  /*1a3d0*/  @!P3 SYNCS.PHASECHK.TRANS64 P3, [R60+URZ+0x2d890], R81 ;  /* 0x02d890513c00b5a7 */ /* 0x000e64000806007f */
[----:B-1----:R-:W-:Y:S05]  /*1a3e0*/  @!P3 BRA `(.L_x_453) ;  /* 0xfffffffc00f0b947 */ /* 0x002fea000383ffff */
[----:B------:R-:W-:Y:S05]  /*1a3f0*/  BRA `(.L_x_669) ;  /* 0xfffffec000987947 */ /* 0x000fea000383ffff */
.L_x_454:
[----:B------:R-:W-:Y:S01]  /*1a400*/  BSSY B1, `(.L_x_670) ;  /* 0x0000007000017945 */ /* 0x000fe20003800000 */
[----:B------:R-:W-:Y:S02]  /*1a410*/  IMAD.MOV.U32 R12, RZ, RZ, RZ ;  /* 0x000000ffff0c7224 */ /* 0x000fe400078e00ff */
[----:B------:R-:W-:Y:S02]  /*1a420*/  IMAD.MOV.U32 R11, RZ, RZ, 0x1e1f ;  /* 0x00001e1fff0b7424 */ /* 0x000fe400078e00ff */
[----:B------:R-:W-:-:S07]  /*1a430*/  IMAD.MOV.U32 R15, RZ, RZ, -0x1 ;  /* 0xffffffffff0f7424 */ /* 0x000fce00078e00ff */
[----:B0-----:R-:W-:Y:S05]  /*1a440*/  WARPSYNC.COLLECTIVE R15, `(.L_x_671) ;  /* 0x000000000f087348 */ /* 0x001fea0003c00000 */
[----:B------:R1:W2:Y:S02]  /*1a450*/  SHFL.IDX P6, R14, R13, R12, R11 ;  /* 0x0000000c0d0e7389 */ /* 0x0002a400000c000b */
[----:B012---:R-:W-:Y:S01]  /*1a460*/  ENDCOLLECTIVE ;  /* 0x000000000000791b */ /* 0x007fe20003800000 */
.L_x_671:
[----:B------:R-:W-:Y:S05]  /*1a470*/  BSYNC B1 ;  /* 0x0000000000017941 */ /* 0x000fea0003800000 */
.L_x_670:
        /* <DEDUP_REMOVED lines=8> */
.L_x_672:
[----:B------:R-:W-:Y:S01]  /*1a500*/  IMAD.MOV.U32 R38, RZ, RZ, R14 ;  /* 0x000000ffff267224 */ /* 0x000fe200078e000e */
[----:B------:R-:W-:Y:S06]  /*1a510*/  BRA `(.L_x_673) ;  /* 0xfffffec000bc7947 */ /* 0x000fec000383ffff */
.L_x_458:
[----:B------:R0:W0:Y:S02]  /*1a520*/  SYNCS.PHASECHK.TRANS64.TRYWAIT P2, [R60+URZ+0x2d8b0], R81 ;  /* 0x02d8b0513c0075a7 */ /* 0x000024000804017f */
[----:B0-----:R-:W-:Y:S05]  /*1a530*/  @!P2 NANOSLEEP.SYNCS 0x989680 ;  /* 0x009896800000a95d */ /* 0x001fea0003900000 */
[----:B------:R-:W0:Y:S02]  /*1a540*/  @!P2 SYNCS.PHASECHK.TRANS64 P2, [R60+URZ+0x2d8b0], R81 ;  /* 0x02d8b0513c00a5a7 */ /* 0x000e24000804007f */
[----:B0-----:R-:W-:Y:S05]  /*1a550*/  @!P2 BRA `(.L_x_458) ;  /* 0xfffffffc00f0a947 */ /* 0x001fea000383ffff */
[----:B------:R-:W-:Y:S05]  /*1a560*/  BRA `(.L_x_674) ;  /* 0xfffffec400987947 */ /* 0x000fea000383ffff */
.L_x_464:
[----:B------:R-:W0:Y:S01]  /*1a570*/  S2R R4, SR_TID.X ;  /* 0x0000000000047919 */ /* 0x000e220000002100 */
[----:B------:R-:W-:Y:S01]  /*1a580*/  BSSY B0, `(.L_x_675) ;  /* 0x000000c000007945 */ /* 0x000fe20003800000 */
[----:B------:R-:W-:Y:S02]  /*1a590*/  IMAD.MOV.U32 R12, RZ, RZ, RZ ;  /* 0x000000ffff0c7224 */ /* 0x000fe400078e00ff */
[----:B------:R-:W-:Y:S02]  /*1a5a0*/  IMAD.MOV.U32 R11, RZ, RZ, 0x1f ;  /* 0x0000001fff0b7424 */ /* 0x000fe400078e00ff */
[----:B------:R-:W-:Y:S02]  /*1a5b0*/  IMAD.MOV.U32 R15, RZ, RZ, -0x1 ;  /* 0xffffffffff0f7424 */ /* 0x000fe400078e00ff */
[----:B0-----:R-:W-:-:S05]  /*1a5c0*/  VIADD R5, R4, 0xffffff80 ;  /* 0xffffff8004057836 */ /* 0x001fca0000000000 */
[----:B------:R-:W-:-:S04]  /*1a5d0*/  SHF.R.S32.HI R4, RZ, 0x1f, R5 ;  /* 0x0000001fff047819 */ /* 0x000fc80000011405 */
[----:B------:R-:W-:-:S04]  /*1a5e0*/  LEA.HI R4, R4, R5, RZ, 0x7 ;  /* 0x0000000504047211 */ /* 0x000fc800078f38ff */
[----:B------:R-:W-:-:S05]  /*1a5f0*/  SHF.R.S32.HI R4, RZ, 0x7, R4 ;  /* 0x00000007ff047819 */ /* 0x000fca0000011404 */
[----:B------:R-:W-:-:S07]  /*1a600*/  IMAD.MOV.U32 R13, RZ, RZ, R4 ;  /* 0x000000ffff0d7224 */ /* 0x000fce00078e0004 */
[----:B-----5:R-:W-:Y:S05]  /*1a610*/  WARPSYNC.COLLECTIVE R15, `(.L_x_676) ;  /* 0x000000000f087348 */ /* 0x020fea0003c00000 */
[----:B------:R0:W1:Y:S02]  /*1a620*/  SHFL.IDX P6, R14, R13, R12, R11 ;  /* 0x0000000c0d0e7389 */ /* 0x00006400000c000b */
[----:B01---5:R-:W-:Y:S01]  /*1a630*/  ENDCOLLECTIVE ;  /* 0x000000000000791b */ /* 0x023fe20003800000 */
.L_x_676:
[----:B------:R-:W-:Y:S05]  /*1a640*/  BSYNC B0 ;  /* 0x0000000000007941 */ /* 0x000fea0003800000 */
.L_x_675:
[----:B------:R0:W-:Y:S01]  /*1a650*/  STL [R1+0x6c], R14 ;  /* 0x00006c0e01007387 */ /* 0x0001e20000100800 */
[----:B------:R-:W-:Y:S05]  /*1a660*/  BRA `(.L_x_677) ;  /* 0xfffffecc00547947 */ /* 0x000fea000383ffff */
.L_x_475:
[----:B------:R-:W-:Y:S01]  /*1a670*/  BSSY B1, `(.L_x_678) ;  /* 0x0000008000017945 */ /* 0x000fe20003800000 */
[----:B------:R-:W-:Y:S02]  /*1a680*/  IMAD.MOV.U32 R13, RZ, RZ, R25 ;  /* 0x000000ffff0d7224 */ /* 0x000fe400078e0019 */
[----:B------:R-:W-:Y:S02]  /*1a690*/  IMAD.MOV.U32 R12, RZ, RZ, RZ ;  /* 0x000000ffff0c7224 */ /* 0x000fe400078e00ff */
[----:B------:R-:W-:Y:S02]  /*1a6a0*/  IMAD.MOV.U32 R11, RZ, RZ, 0x1e1f ;  /* 0x00001e1fff0b7424 */ /* 0x000fe400078e00ff */
[----:B------:R-:W-:-:S07]  /*1a6b0*/  IMAD.MOV.U32 R15, RZ, RZ, -0x1 ;  /* 0xffffffffff0f7424 */ /* 0x000fce00078e00ff */
[----:B0-----:R-:W-:Y:S05]  /*1a6c0*/  WARPSYNC.COLLECTIVE R15, `(.L_x_679) ;  /* 0x000000000f087348 */ /* 0x001fea0003c00000 */
[----:B0-----:R0:W1:Y:S02]  /*1a6d0*/  SHFL.IDX P6, R14, R13, R12, R11 ;  /* 0x0000000c0d0e7389 */ /* 0x00106400000c000b */
[----:B01----:R-:W-:Y:S01]  /*1a6e0*/  ENDCOLLECTIVE ;  /* 0x000000000000791b */ /* 0x003fe20003800000 */
.L_x_679:
[----:B------:R-:W-:Y:S05]  /*1a6f0*/  BSYNC B1 ;  /* 0x0000000000017941 */ /* 0x000fea0003800000 */
.L_x_678:
[----:B------:R-:W-:Y:S01]  /*1a700*/  IMAD.MOV.U32 R13, RZ, RZ, R24 ;  /* 0x000000ffff0d7224 */ /* 0x000fe200078e0018 */
[----:B------:R-:W-:Y:S01]  /*1a710*/  MOV R3, R14 ;  /* 0x0000000e00037202 */ /* 0x000fe20000000f00 */
[----:B------:R-:W-:Y:S02]  /*1a720*/  IMAD.MOV.U32 R12, RZ, RZ, RZ ;  /* 0x000000ffff0c7224 */ /* 0x000fe400078e00ff */
[----:B------:R-:W-:Y:S02]  /*1a730*/  IMAD.MOV.U32 R11, RZ, RZ, 0x1e1f ;  /* 0x00001e1fff0b7424 */ /* 0x000fe400078e00ff */
[----:B------:R-:W-:-:S07]  /*1a740*/  IMAD.MOV.U32 R15, RZ, RZ, -0x1 ;  /* 0xffffffffff0f7424 */ /* 0x000fce00078e00ff */
[----:B------:R-:W-:Y:S05]  /*1a750*/  WARPSYNC.COLLECTIVE R15, `(.L_x_680) ;  /* 0x000000000f087348 */ /* 0x000fea0003c00000 */
[----:B------:R0:W1:Y:S02]  /*1a760*/  SHFL.IDX P6, R14, R13, R12, R11 ;  /* 0x0000000c0d0e7389 */ /* 0x00006400000c000b */
[----:B01----:R-:W-:Y:S01]  /*1a770*/  ENDCOLLECTIVE ;  /* 0x000000000000791b */ /* 0x003fe20003800000 */
.L_x_680:
[----:B------:R-:W-:Y:S02]  /*1a780*/  IMAD.MOV.U32 R13, RZ, RZ, R27 ;  /* 0x000000ffff0d7224 */ /* 0x000fe400078e001b */
[----:B------:R-:W-:-:S07]  /*1a790*/  IMAD.MOV.U32 R0, RZ, RZ, R14 ;  /* 0x000000ffff007224 */ /* 0x000fce00078e000e */
[----:B------:R-:W-:Y:S05]  /*1a7a0*/  WARPSYNC.COLLECTIVE R15, `(.L_x_681) ;  /* 0x000000000f087348 */ /* 0x000fea0003c00000 */
[----:B------:R0:W1:Y:S02]  /*1a7b0*/  SHFL.IDX P6, R14, R13, R12, R11 ;  /* 0x0000000c0d0e7389 */ /* 0x00006400000c000b */
[----:B01----:R-:W-:Y:S01]  /*1a7c0*/  ENDCOLLECTIVE ;  /* 0x000000000000791b */ /* 0x003fe20003800000 */
.L_x_681:
[----:B------:R-:W-:Y:S02]  /*1a7d0*/  IMAD.MOV.U32 R13, RZ, RZ, R26 ;  /* 0x000000ffff0d7224 */ /* 0x000fe400078e001a */
[----:B------:R-:W-:-:S07]  /*1a7e0*/  IMAD.MOV.U32 R5, RZ, RZ, R14 ;  /* 0x000000ffff057224 */ /* 0x000fce00078e000e */
[----:B------:R-:W-:Y:S05]  /*1a7f0*/  WARPSYNC.COLLECTIVE R15, `(.L_x_682) ;  /* 0x000000000f087348 */ /* 0x000fea0003c00000 */
[----:B------:R0:W1:Y:S02]  /*1a800*/  SHFL.IDX P6, R14, R13, R12, R11 ;  /* 0x0000000c0d0e7389 */ /* 0x00006400000c000b */
[----:B01----:R-:W-:Y:S01]  /*1a810*/  ENDCOLLECTIVE ;  /* 0x000000000000791b */ /* 0x003fe20003800000 */
.L_x_682:
[----:B------:R-:W-:Y:S01]  /*1a820*/  IMAD.MOV.U32 R4, RZ, RZ, R14 ;  /* 0x000000ffff047224 */ /* 0x000fe200078e000e */
[----:B------:R-:W-:Y:S06]  /*1a830*/  BRA `(.L_x_683) ;  /* 0xfffffed0005c7947 */ /* 0x000fec000383ffff */
.L_x_479:
[----:B0-----:R0:W1:Y:S02]  /*1a840*/  SYNCS.PHASECHK.TRANS64.TRYWAIT P0, [R2+URZ+0x2d800], R3 ;  /* 0x02d80003020075a7 */ /* 0x001064000800017f */
[----:B-1----:R-:W-:Y:S05]  /*1a850*/  @!P0 NANOSLEEP.SYNCS 0x989680 ;  /* 0x009896800000895d */ /* 0x002fea0003900000 */
[----:B------:R-:W1:Y:S02]  /*1a860*/  @!P0 SYNCS.PHASECHK.TRANS64 P0, [R2+URZ+0x2d800], R3 ;  /* 0x02d80003020085a7 */ /* 0x000e64000800007f */
[----:B-1----:R-:W-:Y:S05]  /*1a870*/  @!P0 BRA `(.L_x_479) ;  /* 0xfffffffc00f08947 */ /* 0x002fea000383ffff */
[----:B------:R-:W-:Y:S05]  /*1a880*/  BRA `(.L_x_684) ;  /* 0xfffffed800947947 */ /* 0x000fea000383ffff */
.L_x_491:
        /* <DEDUP_REMOVED lines=8> */
.L_x_686:
[----:B------:R-:W-:Y:S05]  /*1a910*/  BSYNC B1 ;  /* 0x0000000000017941 */ /* 0x000fea0003800000 */
.L_x_685:
        /* <DEDUP_REMOVED lines=8> */
.L_x_687:
[----:B------:R-:W-:Y:S02]  /*1a9a0*/  IMAD.MOV.U32 R13, RZ, RZ, R27 ;  /* 0x000000ffff0d7224 */ /* 0x000fe400078e001b */
[----:B------:R-:W-:-:S07]  /*1a9b0*/  IMAD.MOV.U32 R0, RZ, RZ, R14 ;  /* 0x000000ffff007224 */ /* 0x000fce00078e000e */
[----:B------:R-:W-:Y:S05]  /*1a9c0*/  WARPSYNC.COLLECTIVE R15, `(.L_x_688) ;  /* 0x000000000f087348 */ /* 0x000fea0003c00000 */
[----:B------:R0:W1:Y:S02]  /*1a9d0*/  SHFL.IDX P6, R14, R13, R12, R11 ;  /* 0x0000000c0d0e7389 */ /* 0x00006400000c000b */
[----:B01----:R-:W-:Y:S01]  /*1a9e0*/  ENDCOLLECTIVE ;  /* 0x000000000000791b */ /* 0x003fe20003800000 */
.L_x_688:
[----:B------:R-:W-:Y:S02]  /*1a9f0*/  IMAD.MOV.U32 R13, RZ, RZ, R26 ;  /* 0x000000ffff0d7224 */ /* 0x000fe400078e001a */
[----:B------:R-:W-:-:S07]  /*1aa00*/  IMAD.MOV.U32 R21, RZ, RZ, R14 ;  /* 0x000000ffff157224 */ /* 0x000fce00078e000e */
[----:B------:R-:W-:Y:S05]  /*1aa10*/  WARPSYNC.COLLECTIVE R15, `(.L_x_689) ;  /* 0x000000000f087348 */ /* 0x000fea0003c00000 */
[----:B------:R0:W1:Y:S02]  /*1aa20*/  SHFL.IDX P6, R14, R13, R12, R11 ;  /* 0x0000000c0d0e7389 */ /* 0x00006400000c000b */
[----:B01----:R-:W-:Y:S01]  /*1aa30*/  ENDCOLLECTIVE ;  /* 0x000000000000791b */ /* 0x003fe20003800000 */
.L_x_689:
[----:B------:R-:W-:Y:S01]  /*1aa40*/  IMAD.MOV.U32 R20, RZ, RZ, R14 ;  /* 0x000000ffff147224 */ /* 0x000fe200078e000e */
[----:B------:R-:W-:Y:S06]  /*1aa50*/  BRA `(.L_x_690) ;  /* 0xfffffeec00247947 */ /* 0x000fec000383ffff */
.L_x_495:
[----:B0-----:R0:W1:Y:S02]  /*1aa60*/  SYNCS.PHASECHK.TRANS64.TRYWAIT P0, [R2+URZ+0x2d800], R3 ;  /* 0x02d80003020075a7 */ /* 0x001064000800017f */
[----:B-1----:R-:W-:Y:S05]  /*1aa70*/  @!P0 NANOSLEEP.SYNCS 0x989680 ;  /* 0x009896800000895d */ /* 0x002fea0003900000 */
[----:B------:R-:W1:Y:S02]  /*1aa80*/  @!P0 SYNCS.PHASECHK.TRANS64 P0, [R2+URZ+0x2d800], R3 ;  /* 0x02d80003020085a7 */ /* 0x000e64000800007f */
[----:B-1----:R-:W-:Y:S05]  /*1aa90*/  @!P0 BRA `(.L_x_495) ;  /* 0xfffffffc00f08947 */ /* 0x002fea000383ffff */
[----:B------:R-:W-:Y:S05]  /*1aaa0*/  BRA `(.L_x_691) ;  /* 0xfffffef000d07947 */ /* 0x000fea000383ffff */
.L_x_503:
[----:B-1----:R1:W3:Y:S02]  /*1aab0*/  SYNCS.PHASECHK.TRANS64.TRYWAIT P1, [R0+URZ+0x2d830], R5 ;  /* 0x02d83005000075a7 */ /* 0x0022e4000802017f */
[----:B---3--:R-:W-:Y:S05]  /*1aac0*/  @!P1 NANOSLEEP.SYNCS 0x989680 ;  /* 0x009896800000995d */ /* 0x008fea0003900000 */
[----:B------:R-:W3:Y:S02]  /*1aad0*/  @!P1 SYNCS.PHASECHK.TRANS64 P1, [R0+URZ+0x2d830], R5 ;  /* 0x02d83005000095a7 */ /* 0x000ee4000802007f */
[----:B---3--:R-:W-:Y:S05]  /*1aae0*/  @!P1 BRA `(.L_x_503) ;  /* 0xfffffffc00f09947 */ /* 0x008fea000383ffff */
[----:B------:R-:W-:Y:S05]  /*1aaf0*/  BRA `(.L_x_502) ;  /* 0xffffff0800607947 */ /* 0x000fea000383ffff */
.L_x_510:
[----:B-1----:R1:W2:Y:S02]  /*1ab00*/  SYNCS.PHASECHK.TRANS64.TRYWAIT P2, [R9+URZ+0x2d830], R6 ;  /* 0x02d83006090075a7 */ /* 0x0022a4000804017f */
[----:B--2---:R-:W-:Y:S05]  /*1ab10*/  @!P2 NANOSLEEP.SYNCS 0x989680 ;  /* 0x009896800000a95d */ /* 0x004fea0003900000 */
[----:B------:R-:W2:Y:S02]  /*1ab20*/  @!P2 SYNCS.PHASECHK.TRANS64 P2, [R9+URZ+0x2d830], R6 ;  /* 0x02d830060900a5a7 */ /* 0x000ea4000804007f */
[----:B--2---:R-:W-:Y:S05]  /*1ab30*/  @!P2 BRA `(.L_x_510) ;  /* 0xfffffffc00f0a947 */ /* 0x004fea000383ffff */
[----:B------:R-:W-:Y:S05]  /*1ab40*/  BRA `(.L_x_509) ;  /* 0xffffff3400a07947 */ /* 0x000fea000383ffff */
.L_x_514:
[----:B-1----:R1:W2:Y:S02]  /*1ab50*/  SYNCS.PHASECHK.TRANS64.TRYWAIT P1, [R9+URZ+0x2d850], R6 ;  /* 0x02d85006090075a7 */ /* 0x0022a4000802017f */
[----:B--2---:R-:W-:Y:S05]  /*1ab60*/  @!P1 NANOSLEEP.SYNCS 0x989680 ;  /* 0x009896800000995d */ /* 0x004fea0003900000 */
[----:B------:R-:W2:Y:S02]  /*1ab70*/  @!P1 SYNCS.PHASECHK.TRANS64 P1, [R9+URZ+0x2d850], R6 ;  /* 0x02d85006090095a7 */ /* 0x000ea4000802007f */
[----:B--2---:R-:W-:Y:S05]  /*1ab80*/  @!P1 BRA `(.L_x_514) ;  /* 0xfffffffc00f09947 */ /* 0x004fea000383ffff */
[----:B------:R-:W-:Y:S05]  /*1ab90*/  BRA `(.L_x_511) ;  /* 0xffffff3800c87947 */ /* 0x000fea000383ffff */
.L_x_521:
[----:B-1----:R1:W2:Y:S02]  /*1aba0*/  SYNCS.PHASECHK.TRANS64.TRYWAIT P1, [R5+URZ+0x2d850], R0 ;  /* 0x02d85000050075a7 */ /* 0x0022a4000802017f */
[----:B--2---:R-:W-:Y:S05]  /*1abb0*/  @!P1 NANOSLEEP.SYNCS 0x989680 ;  /* 0x009896800000995d */ /* 0x004fea0003900000 */
[----:B------:R-:W2:Y:S02]  /*1abc0*/  @!P1 SYNCS.PHASECHK.TRANS64 P1, [R5+URZ+0x2d850], R0 ;  /* 0x02d85000050095a7 */ /* 0x000ea4000802007f */
[----:B--2---:R-:W-:Y:S05]  /*1abd0*/  @!P1 BRA `(.L_x_521) ;  /* 0xfffffffc00f09947 */ /* 0x004fea000383ffff */
[----:B------:R-:W-:Y:S05]  /*1abe0*/  BRA `(.L_x_520) ;  /* 0xffffff6000c07947 */ /* 0x000fea000383ffff */
.L_x_532:
[----:B------:R-:W-:Y:S01]  /*1abf0*/  IMAD.MOV.U32 R13, RZ, RZ, R4 ;  /* 0x000000ffff0d7224 */ /* 0x000fe200078e0004 */
[----:B------:R-:W-:Y:S01]  /*1ac00*/  MOV R12, RZ ;  /* 0x000000ff000c7202 */ /* 0x000fe20000000f00 */
[----:B------:R-:W-:Y:S02]  /*1ac10*/  IMAD.MOV.U32 R11, RZ, RZ, 0x1c1f ;  /* 0x00001c1fff0b7424 */ /* 0x000fe400078e00ff */
[----:B------:R-:W-:-:S07]  /*1ac20*/  IMAD.MOV.U32 R15, RZ, RZ, -0x1 ;  /* 0xffffffffff0f7424 */ /* 0x000fce00078e00ff */
[----:B------:R-:W-:Y:S05]  /*1ac30*/  WARPSYNC.COLLECTIVE R15, `(.L_x_692) ;  /* 0x000000000f087348 */ /* 0x000fea0003c00000 */
[----:B------:R0:W1:Y:S02]  /*1ac40*/  SHFL.IDX P6, R14, R13, R12, R11 ;  /* 0x0000000c0d0e7389 */ /* 0x00006400000c000b */
[----:B01----:R-:W-:Y:S01]  /*1ac50*/  ENDCOLLECTIVE ;  /* 0x000000000000791b */ /* 0x003fe20003800000 */
.L_x_692:
[----:B------:R-:W-:Y:S02]  /*1ac60*/  IMAD.MOV.U32 R13, RZ, RZ, R0 ;  /* 0x000000ffff0d7224 */ /* 0x000fe400078e0000 */
[----:B------:R-:W-:-:S07]  /*1ac70*/  IMAD.MOV.U32 R3, RZ, RZ, R14 ;  /* 0x000000ffff037224 */ /* 0x000fce00078e000e */
[----:B------:R-:W-:Y:S05]  /*1ac80*/  WARPSYNC.COLLECTIVE R15, `(.L_x_693) ;  /* 0x000000000f087348 */ /* 0x000fea0003c00000 */
[----:B------:R0:W1:Y:S02]  /*1ac90*/  SHFL.IDX P6, R14, R13, R12, R11 ;  /* 0x0000000c0d0e7389 */ /* 0x00006400000c000b */
[----:B01----:R-:W-:Y:S01]  /*1aca0*/  ENDCOLLECTIVE ;  /* 0x000000000000791b */ /* 0x003fe20003800000 */
.L_x_693:
[----:B------:R-:W-:Y:S05]  /*1acb0*/  BRA `(.L_x_694) ;  /* 0xffffff8400fc7947 */ /* 0x000fea000383ffff */
.L_x_535:
[----:B------:R-:W-:Y:S01]  /*1acc0*/  BSSY B1, `(.L_x_695) ;  /* 0x0000008000017945 */ /* 0x000fe20003800000 */
[----:B---3--:R-:W-:Y:S02]  /*1acd0*/  IMAD.MOV.U32 R13, RZ, RZ, R4 ;  /* 0x000000ffff0d7224 */ /* 0x008fe400078e0004 */
[----:B------:R-:W-:Y:S02]  /*1ace0*/  IMAD.MOV.U32 R12, RZ, RZ, 0x1 ;  /* 0x00000001ff0c7424 */ /* 0x000fe400078e00ff */
[----:B------:R-:W-:Y:S02]  /*1acf0*/  IMAD.MOV.U32 R11, RZ, RZ, 0x1c1f ;  /* 0x00001c1fff0b7424 */ /* 0x000fe400078e00ff */
[----:B------:R-:W-:-:S07]  /*1ad00*/  IMAD.MOV.U32 R15, RZ, RZ, -0x1 ;  /* 0xffffffffff0f7424 */ /* 0x000fce00078e00ff */
[----:B012---:R-:W-:Y:S05]  /*1ad10*/  WARPSYNC.COLLECTIVE R15, `(.L_x_696) ;  /* 0x000000000f087348 */ /* 0x007fea0003c00000 */
[----:B--2---:R2:W3:Y:S02]  /*1ad20*/  SHFL.IDX P6, R14, R13, R12, R11 ;  /* 0x0000000c0d0e7389 */ /* 0x0044e400000c000b */
[----:B0123--:R-:W-:Y:S01]  /*1ad30*/  ENDCOLLECTIVE ;  /* 0x000000000000791b */ /* 0x00ffe20003800000 */
.L_x_696:
[----:B------:R-:W-:Y:S05]  /*1ad40*/  BSYNC B1 ;  /* 0x0000000000017941 */ /* 0x000fea0003800000 */
.L_x_695:
[----:B------:R-:W-:Y:S02]  /*1ad50*/  IMAD.MOV.U32 R13, RZ, RZ, R0 ;  /* 0x000000ffff0d7224 */ /* 0x000fe400078e0000 */
[----:B------:R-:W-:Y:S02]  /*1ad60*/  IMAD.MOV.U32 R12, RZ, RZ, 0x1 ;  /* 0x00000001ff0c7424 */ /* 0x000fe400078e00ff */
[----:B------:R-:W-:Y:S02]  /*1ad70*/  IMAD.MOV.U32 R11, RZ, RZ, 0x1c1f ;  /* 0x00001c1fff0b7424 */ /* 0x000fe400078e00ff */
[----:B------:R-:W-:Y:S02]  /*1ad80*/  IMAD.MOV.U32 R15, RZ, RZ, -0x1 ;  /* 0xffffffffff0f7424 */ /* 0x000fe400078e00ff */
[----:B------:R-:W-:-:S07]  /*1ad90*/  IMAD.MOV.U32 R3, RZ, RZ, R14 ;  /* 0x000000ffff037224 */ /* 0x000fce00078e000e */
[----:B------:R-:W-:Y:S05]  /*1ada0*/  WARPSYNC.COLLECTIVE R15, `(.L_x_697) ;  /* 0x000000000f087348 */ /* 0x000fea0003c00000 */
[----:B------:R0:W1:Y:S02]  /*1adb0*/  SHFL.IDX P6, R14, R13, R12, R11 ;  /* 0x0000000c0d0e7389 */ /* 0x00006400000c000b */
[----:B01----:R-:W-:Y:S01]  /*1adc0*/  ENDCOLLECTIVE ;  /* 0x000000000000791b */ /* 0x003fe20003800000 */
.L_x_697:
[----:B------:R-:W-:Y:S05]  /*1add0*/  BRA `(.L_x_698) ;  /* 0xffffff8800107947 */ /* 0x000fea000383ffff */
.L_x_552:
[----:B------:R-:W0:Y:S01]  /*1ade0*/  S2R R8, SR_TID.X ;  /* 0x0000000000087919 */ /* 0x000e220000002100 */
[----:B------:R-:W-:Y:S01]  /*1adf0*/  BSSY B1, `(.L_x_699) ;  /* 0x000000a000017945 */ /* 0x000fe20003800000 */
[----:B------:R-:W-:Y:S02]  /*1ae00*/  IMAD.MOV.U32 R12, RZ, RZ, RZ ;  /* 0x000000ffff0c7224 */ /* 0x000fe400078e00ff */
[----:B------:R-:W-:Y:S02]  /*1ae10*/  IMAD.MOV.U32 R11, RZ, RZ, 0x1f ;  /* 0x0000001fff0b7424 */ /* 0x000fe400078e00ff */
[----:B------:R-:W-:Y:S01]  /*1ae20*/  IMAD.MOV.U32 R15, RZ, RZ, -0x1 ;  /* 0xffffffffff0f7424 */ /* 0x000fe200078e00ff */
[----:B0-----:R-:W-:-:S04]  /*1ae30*/  SHF.R.U32.HI R8, RZ, 0x5, R8 ;  /* 0x00000005ff087819 */ /* 0x001fc80000011608 */
[----:B------:R-:W-:-:S05]  /*1ae40*/  LOP3.LUT R8, R8, 0x3, RZ, 0xc0, !PT ;  /* 0x0000000308087812 */ /* 0x000fca00078ec0ff */
[----:B------:R-:W-:-:S07]  /*1ae50*/  IMAD.MOV.U32 R13, RZ, RZ, R8 ;  /* 0x000000ffff0d7224 */ /* 0x000fce00078e0008 */
[----:B------:R-:W-:Y:S05]  /*1ae60*/  WARPSYNC.COLLECTIVE R15, `(.L_x_700) ;  /* 0x000000000f087348 */ /* 0x000fea0003c00000 */
[----:B------:R0:W1:Y:S02]  /*1ae70*/  SHFL.IDX P6, R14, R13, R12, R11 ;  /* 0x0000000c0d0e7389 */ /* 0x00006400000c000b */
[----:B01----:R-:W-:Y:S01]  /*1ae80*/  ENDCOLLECTIVE ;  /* 0x000000000000791b */ /* 0x003fe20003800000 */
.L_x_700:
[----:B------:R-:W-:Y:S05]  /*1ae90*/  BSYNC B1 ;  /* 0x0000000000017941 */ /* 0x000fea0003800000 */
.L_x_699:
[----:B------:R-:W-:Y:S05]  /*1aea0*/  BRA `(.L_x_701) ;  /* 0xffffff9800bc7947 */ /* 0x000fea000383ffff */
.L_x_554:
[----:B------:R-:W-:Y:S01]  /*1aeb0*/  BSSY B1, `(.L_x_702) ;  /* 0x0000006000017945 */ /* 0x000fe20003800000 */
[----:B------:R-:W-:-:S07]  /*1aec0*/  IMAD.MOV.U32 R15, RZ, RZ, -0x1 ;  /* 0xffffffffff0f7424 */ /* 0x000fce00078e00ff */
[----:B0-----:R-:W-:Y:S05]  /*1aed0*/  WARPSYNC.COLLECTIVE R15, `(.L_x_703) ;  /* 0x000000000f0c7348 */ /* 0x001fea0003c00000 */
[----:B------:R-:W-:Y:S02]  /*1aee0*/  ELECT P6, UR62, PT ;  /* 0x00000000003e782f */ /* 0x000fe400038c0000 */
[----:B------:R-:W-:Y:S01]  /*1aef0*/  MOV R14, UR62 ;  /* 0x0000003e000e7c02 */ /* 0x000fe20008000f00 */
[----:B0-----:R-:W-:Y:S10]  /*1af00*/  ENDCOLLECTIVE ;  /* 0x000000000000791b */ /* 0x001ff40003800000 */
.L_x_703:
[----:B------:R-:W-:Y:S05]  /*1af10*/  BSYNC B1 ;  /* 0x0000000000017941 */ /* 0x000fea0003800000 */
.L_x_702:
[----:B------:R-:W-:Y:S05]  /*1af20*/  BRA `(.L_x_553) ;  /* 0xffffff9800b47947 */ /* 0x000fea000383ffff */
.L_x_556:
[----:B0-----:R0:W1:Y:S02]  /*1af30*/  SYNCS.PHASECHK.TRANS64.TRYWAIT P0, [R22+URZ+0x2d820], R5 ;  /* 0x02d82005160075a7 */ /* 0x001064000800017f */
[----:B-1----:R-:W-:Y:S05]  /*1af40*/  @!P0 NANOSLEEP.SYNCS 0x989680 ;  /* 0x009896800000895d */ /* 0x002fea0003900000 */
[----:B------:R-:W1:Y:S02]  /*1af50*/  @!P0 SYNCS.PHASECHK.TRANS64 P0, [R22+URZ+0x2d820], R5 ;  /* 0x02d82005160085a7 */ /* 0x000e64000800007f */
[----:B-1----:R-:W-:Y:S05]  /*1af60*/  @!P0 BRA `(.L_x_556) ;  /* 0xfffffffc00f08947 */ /* 0x002fea000383ffff */
[----:B------:R-:W-:Y:S05]  /*1af70*/  BRA `(.L_x_704) ;  /* 0xffffff9800c47947 */ /* 0x000fea000383ffff */
.L_x_560:
[----:B-1----:R1:W2:Y:S02]  /*1af80*/  SYNCS.PHASECHK.TRANS64.TRYWAIT P0, [R8+URZ+0x2d8a0], R10 ;  /* 0x02d8a00a080075a7 */ /* 0x0022a4000800017f */
[----:B--2---:R-:W-:Y:S05]  /*1af90*/  @!P0 NANOSLEEP.SYNCS 0x989680 ;  /* 0x009896800000895d */ /* 0x004fea0003900000 */
[----:B------:R-:W2:Y:S02]  /*1afa0*/  @!P0 SYNCS.PHASECHK.TRANS64 P0, [R8+URZ+0x2d8a0], R10 ;  /* 0x02d8a00a080085a7 */ /* 0x000ea4000800007f */
[----:B--2---:R-:W-:Y:S05]  /*1afb0*/  @!P0 BRA `(.L_x_560) ;  /* 0xfffffffc00f08947 */ /* 0x004fea000383ffff */
[----:B------:R-:W-:Y:S05]  /*1afc0*/  BRA `(.L_x_705) ;  /* 0xffffff9800e07947 */ /* 0x000fea000383ffff */
.L_x_567:
[----:B0-----:R0:W2:Y:S02]  /*1afd0*/  SYNCS.PHASECHK.TRANS64.TRYWAIT P0, [R8+URZ+0x2d8c0], R10 ;  /* 0x02d8c00a080075a7 */ /* 0x0010a4000800017f */
[----:B--2---:R-:W-:Y:S05]  /*1afe0*/  @!P0 NANOSLEEP.SYNCS 0x989680 ;  /* 0x009896800000895d */ /* 0x004fea0003900000 */
[----:B------:R-:W2:Y:S02]  /*1aff0*/  @!P0 SYNCS.PHASECHK.TRANS64 P0, [R8+URZ+0x2d8c0], R10 ;  /* 0x02d8c00a080085a7 */ /* 0x000ea4000800007f */
[----:B--2---:R-:W-:Y:S05]  /*1b000*/  @!P0 BRA `(.L_x_567) ;  /* 0xfffffffc00f08947 */ /* 0x004fea000383ffff */
[----:B------:R-:W-:Y:S05]  /*1b010*/  BRA `(.L_x_706) ;  /* 0xffffff9c00dc7947 */ /* 0x000fea000383ffff */
.L_x_576:
[----:B0-----:R0:W1:Y:S02]  /*1b020*/  SYNCS.PHASECHK.TRANS64.TRYWAIT P1, [R8+URZ+0x2d8a0], R7 ;  /* 0x02d8a007080075a7 */ /* 0x001064000802017f */
[----:B-1----:R-:W-:Y:S05]  /*1b030*/  @!P1 NANOSLEEP.SYNCS 0x989680 ;  /* 0x009896800000995d */ /* 0x002fea0003900000 */
[----:B------:R-:W1:Y:S02]  /*1b040*/  @!P1 SYNCS.PHASECHK.TRANS64 P1, [R8+URZ+0x2d8a0], R7 ;  /* 0x02d8a007080095a7 */ /* 0x000e64000802007f */
[----:B-1----:R-:W-:Y:S05]  /*1b050*/  @!P1 BRA `(.L_x_576) ;  /* 0xfffffffc00f09947 */ /* 0x002fea000383ffff */
[----:B------:R-:W-:Y:S05]  /*1b060*/  BRA `(.L_x_707) ;  /* 0xffffffa4001c7947 */ /* 0x000fea000383ffff */
.L_x_583:
[----:B-1----:R1:W2:Y:S02]  /*1b070*/  SYNCS.PHASECHK.TRANS64.TRYWAIT P1, [R8+URZ+0x2d8c0], R7 ;  /* 0x02d8c007080075a7 */ /* 0x0022a4000802017f */
[----:B--2---:R-:W-:Y:S05]  /*1b080*/  @!P1 NANOSLEEP.SYNCS 0x989680 ;  /* 0x009896800000995d */ /* 0x004fea0003900000 */
[----:B------:R-:W2:Y:S02]  /*1b090*/  @!P1 SYNCS.PHASECHK.TRANS64 P1, [R8+URZ+0x2d8c0], R7 ;  /* 0x02d8c007080095a7 */ /* 0x000ea4000802007f */
[----:B--2---:R-:W-:Y:S05]  /*1b0a0*/  @!P1 BRA `(.L_x_583) ;  /* 0xfffffffc00f09947 */ /* 0x004fea000383ffff */
[----:B------:R-:W-:Y:S05]  /*1b0b0*/  BRA `(.L_x_708) ;  /* 0xffffffa800147947 */ /* 0x000fea000383ffff */
.L_x_598:
[----:B------:R-:W0:Y:S01]  /*1b0c0*/  S2R R20, SR_TID.X ;  /* 0x0000000000147919 */ /* 0x000e220000002100 */
[----:B------:R-:W-:Y:S01]  /*1b0d0*/  BSSY B0, `(.L_x_709) ;  /* 0x000000a000007945 */ /* 0x000fe20003800000 */
[----:B------:R-:W-:Y:S02]  /*1b0e0*/  IMAD.MOV.U32 R12, RZ, RZ, RZ ;  /* 0x000000ffff0c7224 */ /* 0x000fe400078e00ff */
[----:B------:R-:W-:Y:S01]  /*1b0f0*/  IMAD.MOV.U32 R15, RZ, RZ, -0x1 ;  /* 0xffffffffff0f7424 */ /* 0x000fe200078e00ff */
[----:B0-----:R-:W-:-:S04]  /*1b100*/  SHF.R.U32.HI R11, RZ, 0x5, R20 ;  /* 0x00000005ff0b7819 */ /* 0x001fc80000011614 */
[----:B------:R-:W-:-:S05]  /*1b110*/  LOP3.LUT R11, R11, 0x3, RZ, 0xc0, !PT ;  /* 0x000000030b0b7812 */ /* 0x000fca00078ec0ff */
[----:B------:R-:W-:Y:S02]  /*1b120*/  IMAD.MOV.U32 R13, RZ, RZ, R11 ;  /* 0x000000ffff0d7224 */ /* 0x000fe400078e000b */
[----:B------:R-:W-:-:S07]  /*1b130*/  IMAD.MOV.U32 R11, RZ, RZ, 0x1f ;  /* 0x0000001fff0b7424 */ /* 0x000fce00078e00ff */
[----:B-----5:R-:W-:Y:S05]  /*1b140*/  WARPSYNC.COLLECTIVE R15, `(.L_x_710) ;  /* 0x000000000f087348 */ /* 0x020fea0003c00000 */
[----:B------:R0:W1:Y:S02]  /*1b150*/  SHFL.IDX P6, R14, R13, R12, R11 ;  /* 0x0000000c0d0e7389 */ /* 0x00006400000c000b */
[----:B01---5:R-:W-:Y:S01]  /*1b160*/  ENDCOLLECTIVE ;  /* 0x000000000000791b */ /* 0x023fe20003800000 */
.L_x_710:
[----:B------:R-:W-:Y:S05]  /*1b170*/  BSYNC B0 ;  /* 0x0000000000007941 */ /* 0x000fea0003800000 */
.L_x_709:
[----:B------:R-:W-:Y:S05]  /*1b180*/  BRA `(.L_x_711) ;  /* 0xffffffb400487947 */ /* 0x000fea000383ffff */
.L_x_601:
[----:B-1----:R1:W2:Y:S02]  /*1b190*/  SYNCS.PHASECHK.TRANS64.TRYWAIT P0, [R0+URZ+0x2d840], R5 ;  /* 0x02d84005000075a7 */ /* 0x0022a4000800017f */
[----:B--2---:R-:W-:Y:S05]  /*1b1a0*/  @!P0 NANOSLEEP.SYNCS 0x989680 ;  /* 0x009896800000895d */ /* 0x004fea0003900000 */
[----:B------:R-:W2:Y:S02]  /*1b1b0*/  @!P0 SYNCS.PHASECHK.TRANS64 P0, [R0+URZ+0x2d840], R5 ;  /* 0x02d84005000085a7 */ /* 0x000ea4000800007f */
[----:B--2---:R-:W-:Y:S05]  /*1b1c0*/  @!P0 BRA `(.L_x_601) ;  /* 0xfffffffc00f08947 */ /* 0x004fea000383ffff */
[----:B------:R-:W-:Y:S05]  /*1b1d0*/  BRA `(.L_x_712) ;  /* 0xffffffb400ac7947 */ /* 0x000fea000383ffff */
.L_x_602:
        /* <DEDUP_REMOVED lines=8> */
.L_x_714:
[----:B------:R-:W-:Y:S05]  /*1b260*/  BSYNC B0 ;  /* 0x0000000000007941 */ /* 0x000fea0003800000 */
.L_x_713:
        /* <DEDUP_REMOVED lines=8> */
.L_x_715:
[----:B------:R-:W-:Y:S02]  /*1b2f0*/  IMAD.MOV.U32 R13, RZ, RZ, R7 ;  /* 0x000000ffff0d7224 */ /* 0x000fe400078e0007 */
[----:B------:R-:W-:Y:S02]  /*1b300*/  IMAD.MOV.U32 R12, RZ, RZ, 0x1 ;  /* 0x00000001ff0c7424 */ /* 0x000fe400078e00ff */
[----:B------:R-:W-:-:S07]  /*1b310*/  IMAD.MOV.U32 R4, RZ, RZ, R14 ;  /* 0x000000ffff047224 */ /* 0x000fce00078e000e */
[----:B------:R-:W-:Y:S05]  /*1b320*/  WARPSYNC.COLLECTIVE R15, `(.L_x_716) ;  /* 0x000000000f087348 */ /* 0x000fea0003c00000 */
[----:B------:R0:W1:Y:S02]  /*1b330*/  SHFL.IDX P6, R14, R13, R12, R11 ;  /* 0x0000000c0d0e7389 */ /* 0x00006400000c000b */
[----:B01----:R-:W-:Y:S01]  /*1b340*/  ENDCOLLECTIVE ;  /* 0x000000000000791b */ /* 0x003fe20003800000 */
.L_x_716:
[----:B------:R-:W-:-:S05]  /*1b350*/  @P0 LEA R5, P1, R9, R4, 0x1 ;  /* 0x0000000409050211 */ /* 0x000fca00078208ff */
[----:B------:R-:W-:Y:S01]  /*1b360*/  @P0 IMAD.X R4, RZ, RZ, R6, P1 ;  /* 0x000000ffff040224 */ /* 0x000fe200008e0606 */
[----:B------:R-:W-:Y:S01]  /*1b370*/  ISETP.GE.AND P1, PT, R3, 0x21, PT ;  /* 0x000000210300780c */ /* 0x000fe20003f26270 */
[----:B------:R-:W-:-:S03]  /*1b380*/  @P0 IMAD R6, R8, 0x2, R22 ;  /* 0x0000000208060824 */ /* 0x000fc600078e0216 */
        /* <DEDUP_REMOVED lines=10> */
[----:B0-----:R-:W-:-:S07]  /*1b430*/  IMAD.MOV.U32 R6, RZ, RZ, R14 ;  /* 0x000000ffff067224 */ /* 0x001fce00078e000e */
[----:B------:R-:W-:Y:S05]  /*1b440*/  WARPSYNC.COLLECTIVE R15, `(.L_x_717) ;  /* 0x000000000f087348 */ /* 0x000fea0003c00000 */
[----:B------:R0:W1:Y:S02]  /*1b450*/  SHFL.IDX P6, R14, R13, R12, R11 ;  /* 0x0000000c0d0e7389 */ /* 0x00006400000c000b */
[----:B01----:R-:W-:Y:S01]  /*1b460*/  ENDCOLLECTIVE ;  /* 0x000000000000791b */ /* 0x003fe20003800000 */
.L_x_717:
[----:B------:R-:W-:Y:S02]  /*1b470*/  IMAD.MOV.U32 R13, RZ, RZ, R7 ;  /* 0x000000ffff0d7224 */ /* 0x000fe400078e0007 */
[----:B------:R-:W-:Y:S02]  /*1b480*/  IMAD.MOV.U32 R12, RZ, RZ, 0x2 ;  /* 0x00000002ff0c7424 */ /* 0x000fe400078e00ff */
[----:B------:R-:W-:-:S07]  /*1b490*/  IMAD.MOV.U32 R4, RZ, RZ, R14 ;  /* 0x000000ffff047224 */ /* 0x000fce00078e000e */
[----:B------:R-:W-:Y:S05]  /*1b4a0*/  WARPSYNC.COLLECTIVE R15, `(.L_x_718) ;  /* 0x000000000f087348 */ /* 0x000fea0003c00000 */
[----:B------:R0:W1:Y:S02]  /*1b4b0*/  SHFL.IDX P6, R14, R13, R12, R11 ;  /* 0x0000000c0d0e7389 */ /* 0x00006400000c000b */
[----:B01----:R-:W-:Y:S01]  /*1b4c0*/  ENDCOLLECTIVE ;  /* 0x000000000000791b */ /* 0x003fe20003800000 */
.L_x_718:
[----:B------:R-:W-:-:S05]  /*1b4d0*/  @P1 LEA R5, P0, R9, R4, 0x1 ;  /* 0x0000000409051211 */ /* 0x000fca00078008ff */
[----:B------:R-:W-:Y:S02]  /*1b4e0*/  @P1 IMAD.X R4, RZ, RZ, R6, P0 ;  /* 0x000000ffff041224 */ /* 0x000fe400000e0606 */
        /* <DEDUP_REMOVED lines=16> */
.L_x_719:
[----:B------:R-:W-:Y:S01]  /*1b5f0*/  IMAD.MOV.U32 R13, RZ, RZ, R7 ;  /* 0x000000ffff0d7224 */ /* 0x000fe200078e0007 */
[----:B------:R-:W-:Y:S01]  /*1b600*/  MOV R12, 0x3 ;  /* 0x00000003000c7802 */ /* 0x000fe20000000f00 */
[----:B------:R-:W-:-:S07]  /*1b610*/  IMAD.MOV.U32 R4, RZ, RZ, R14 ;  /* 0x000000ffff047224 */ /* 0x000fce00078e000e */
[----:B------:R-:W-:Y:S05]  /*1b620*/  WARPSYNC.COLLECTIVE R15, `(.L_x_720) ;  /* 0x000000000f087348 */ /* 0x000fea0003c00000 */
[----:B------:R0:W1:Y:S02]  /*1b630*/  SHFL.IDX P6, R14, R13, R12, R11 ;  /* 0x0000000c0d0e7389 */ /* 0x00006400000c000b */
[----:B01----:R-:W-:Y:S01]  /*1b640*/  ENDCOLLECTIVE ;  /* 0x000000000000791b */ /* 0x003fe20003800000 */
.L_x_720:
[----:B------:R-:W-:-:S05]  /*1b650*/  @P1 LEA R5, P0, R9, R4, 0x1 ;  /* 0x0000000409051211 */ /* 0x000fca00078008ff */
[----:B------:R-:W-:Y:S02]  /*1b660*/  @P1 IMAD.X R4, RZ, RZ, R6, P0 ;  /* 0x000000ffff041224 */ /* 0x000fe400000e0606 */
[----:B------:R-:W-:-:S03]  /*1b670*/  @P1 IMAD R6, R8, 0x2, R22 ;  /* 0x0000000208061824 */ /* 0x000fc600078e0216 */
[----:B------:R-:W-:Y:S01]  /*1b680*/  @P1 LOP3.LUT R5, R5, R4, RZ, 0x3c, !PT ;  /* 0x0000000405051212 */ /* 0x000fe200078e3cff */
[----:B------:R-:W-:-:S03]  /*1b690*/  IMAD.MOV.U32 R13, RZ, RZ, R2 ;  /* 0x000000ffff0d7224 */ /* 0x000fc600078e0002 */
[----:B------:R-:W-:-:S04]  /*1b6a0*/  @P1 LOP3.LUT R4, R5, R4, RZ, 0x3c, !PT ;  /* 0x0000000405041212 */ /* 0x000fc800078e3cff */
[----:B------:R-:W-:Y:S01]  /*1b6b0*/  @P1 LOP3.LUT R5, R5, R4, RZ, 0x3c, !PT ;  /* 0x0000000405051212 */ /* 0x000fe200078e3cff */
[----:B------:R-:W-:-:S07]  /*1b6c0*/  IMAD.MOV.U32 R7, RZ, RZ, R14 ;  /* 0x000000ffff077224 */ /* 0x000fce00078e000e */
[----:B------:R-:W-:Y:S05]  /*1b6d0*/  WARPSYNC.COLLECTIVE R15, `(.L_x_721) ;  /* 0x000000000f087348 */ /* 0x000fea0003c00000 */
[----:B------:R0:W1:Y:S02]  /*1b6e0*/  SHFL.IDX P6, R14, R13, R12, R11 ;  /* 0x0000000c0d0e7389 */ /* 0x00006400000c000b */
[----:B01----:R-:W-:Y:S01]  /*1b6f0*/  ENDCOLLECTIVE ;  /* 0x000000000000791b */ /* 0x003fe20003800000 */
.L_x_721:
[----:B------:R-:W-:Y:S01]  /*1b700*/  @!PT LDS RZ, [RZ] ;  /* 0x00000000fffff984 */ /* 0x000fe20000000800 */
[----:B------:R-:W-:Y:S01]  /*1b710*/  @!PT LDS RZ, [RZ] ;  /* 0x00000000fffff984 */ /* 0x000fe20000000800 */
[----:B------:R-:W-:Y:S01]  /*1b720*/  @!PT LDS RZ, [RZ] ;  /* 0x00000000fffff984 */ /* 0x000fe20000000800 */
[----:B------:R1:W-:Y:S04]  /*1b730*/  @P1 LDGSTS.E.BYPASS.LTC128B.128 [R6+0x16400], desc[UR42][R4.64], !P4 ;  /* 0x1640000004061fae */ /* 0x0003e8000e101d6a */
[----:B------:R1:W-:Y:S04]  /*1b740*/  @P1 LDGSTS.E.BYPASS.LTC128B.128 [R6+0x18400], desc[UR42][R4.64+0x40], !P3 ;  /* 0x1840004004061fae */ /* 0x0003e8000d901d6a */
[----:B------:R1:W-:Y:S01]  /*1b750*/  @P1 LDGSTS.E.BYPASS.LTC128B.128 [R6+0x1a400], desc[UR42][R4.64+0x80], !P2 ;  /* 0x1a40008004061fae */ /* 0x0003e2000d101d6a */
[----:B------:R-:W-:Y:S01]  /*1b760*/  IMAD.MOV.U32 R2, RZ, RZ, R14 ;  /* 0x000000ffff027224 */ /* 0x000fe200078e000e */
[----:B------:R-:W-:Y:S06]  /*1b770*/  BRA `(.L_x_722) ;  /* 0xffffffb400707947 */ /* 0x000fec000383ffff */
.L_x_607:
[----:B------:R0:W5:Y:S01]  /*1b780*/  LDL R8, [R1+0x28] ;  /* 0x0000280001087983 */ /* 0x0001620000100800 */
[----:B------:R-:W-:Y:S02]  /*1b790*/  IMAD.MOV.U32 R13, RZ, RZ, R4 ;  /* 0x000000ffff0d7224 */ /* 0x000fe400078e0004 */
[----:B------:R-:W-:Y:S02]  /*1b7a0*/  IMAD.MOV.U32 R12, RZ, RZ, RZ ;  /* 0x000000ffff0c7224 */ /* 0x000fe400078e00ff */
[----:B------:R-:W-:Y:S02]  /*1b7b0*/  IMAD.MOV.U32 R11, RZ, RZ, 0x1c1f ;  /* 0x00001c1fff0b7424 */ /* 0x000fe400078e00ff */
[----:B------:R-:W-:Y:S02]  /*1b7c0*/  IMAD.MOV.U32 R15, RZ, RZ, -0x1 ;  /* 0xffffffffff0f7424 */ /* 0x000fe400078e00ff */
[----:B-----5:R-:W-:Y:S02]  /*1b7d0*/  IMAD R0, R21, R9, RZ ;  /* 0x0000000915007224 */ /* 0x020fe400078e02ff */
[----:B0-----:R-:W-:-:S07]  /*1b7e0*/  IMAD R17, R17, 0xc0, R20 ;  /* 0x000000c011117824 */ /* 0x001fce00078e0214 */
[----:B------:R-:W-:Y:S05]  /*1b7f0*/  WARPSYNC.COLLECTIVE R15, `(.L_x_723) ;  /* 0x000000000f087348 */ /* 0x000fea0003c00000 */
[----:B------:R0:W1:Y:S02]  /*1b800*/  SHFL.IDX P6, R14, R13, R12, R11 ;  /* 0x0000000c0d0e7389 */ /* 0x00006400000c000b */
[----:B01----:R-:W-:Y:S01]  /*1b810*/  ENDCOLLECTIVE ;  /* 0x000000000000791b */ /* 0x003fe20003800000 */
.L_x_723:
[C---:B------:R-:W-:Y:S01]  /*1b820*/  VIADD R9, R17.reuse, 0x20 ;  /* 0x0000002011097836 */ /* 0x040fe20000000000 */
[----:B------:R-:W-:Y:S01]  /*1b830*/  ISETP.GE.AND P3, PT, R17, R0, PT ;  /* 0x000000001100720c */ /* 0x000fe20003f66270 */
[----:B------:R-:W-:Y:S02]  /*1b840*/  IMAD.MOV.U32 R13, RZ, RZ, R5 ;  /* 0x000000ffff0d7224 */ /* 0x000fe400078e0005 */
[----:B------:R-:W-:-:S10]  /*1b850*/  IMAD.MOV.U32 R2, RZ, RZ, R14 ;  /* 0x000000ffff027224 */ /* 0x000fd400078e000e */
[----:B------:R-:W-:Y:S05]  /*1b860*/  WARPSYNC.COLLECTIVE R15, `(.L_x_724) ;  /* 0x000000000f087348 */ /* 0x000fea0003c00000 */
[----:B------:R0:W1:Y:S02]  /*1b870*/  SHFL.IDX P6, R14, R13, R12, R11 ;  /* 0x0000000c0d0e7389 */ /* 0x00006400000c000b */
[----:B01----:R-:W-:Y:S01]  /*1b880*/  ENDCOLLECTIVE ;  /* 0x000000000000791b */ /* 0x003fe20003800000 */
.L_x_724:
[----:B------:R-:W-:Y:S02]  /*1b890*/  IMAD.MOV.U32 R13, RZ, RZ, R4 ;  /* 0x000000ffff0d7224 */ /* 0x000fe400078e0004 */
[----:B------:R-:W-:Y:S02]  /*1b8a0*/  IMAD.MOV.U32 R12, RZ, RZ, 0x1 ;  /* 0x00000001ff0c7424 */ /* 0x000fe400078e00ff */
[----:B------:R-:W-:-:S07]  /*1b8b0*/  IMAD.MOV.U32 R3, RZ, RZ, R14 ;  /* 0x000000ffff037224 */ /* 0x000fce00078e000e */
[----:B------:R-:W-:Y:S05]  /*1b8c0*/  WARPSYNC.COLLECTIVE R15, `(.L_x_725) ;  /* 0x000000000f087348 */ /* 0x000fea0003c00000 */
[----:B------:R0:W1:Y:S02]  /*1b8d0*/  SHFL.IDX P6, R14, R13, R12, R11 ;  /* 0x0000000c0d0e7389 */ /* 0x00006400000c000b */
[----:B01----:R-:W-:Y:S01]  /*1b8e0*/  ENDCOLLECTIVE ;  /* 0x000000000000791b */ /* 0x003fe20003800000 */
.L_x_725:
        /* <DEDUP_REMOVED lines=12> */
[----:B------:R-:W-:Y:S01]  /*1b9b0*/  ISETP.GE.AND P3, PT, R9, R0, PT ;  /* 0x000000000900720c */ /* 0x000fe20003f66270 */
[----:B0-----:R-:W-:-:S12]  /*1b9c0*/  IMAD.MOV.U32 R2, RZ, RZ, R14 ;  /* 0x000000ffff027224 */ /* 0x001fd800078e000e */
[----:B------:R-:W-:Y:S05]  /*1b9d0*/  WARPSYNC.COLLECTIVE R15, `(.L_x_726) ;  /* 0x000000000f087348 */ /* 0x000fea0003c00000 */
[----:B------:R0:W1:Y:S02]  /*1b9e0*/  SHFL.IDX P6, R14, R13, R12, R11 ;  /* 0x0000000c0d0e7389 */ /* 0x00006400000c000b */
[----:B01----:R-:W-:Y:S01]  /*1b9f0*/  ENDCOLLECTIVE ;  /* 0x000000000000791b */ /* 0x003fe20003800000 */
.L_x_726:
[----:B------:R-:W-:Y:S02]  /*1ba00*/  IMAD.MOV.U32 R13, RZ, RZ, R4 ;  /* 0x000000ffff0d7224 */ /* 0x000fe400078e0004 */
[----:B------:R-:W-:Y:S02]  /*1ba10*/  IMAD.MOV.U32 R12, RZ, RZ, 0x2 ;  /* 0x00000002ff0c7424 */ /* 0x000fe400078e00ff */
[----:B------:R-:W-:-:S07]  /*1ba20*/  IMAD.MOV.U32 R3, RZ, RZ, R14 ;  /* 0x000000ffff037224 */ /* 0x000fce00078e000e */
[----:B------:R-:W-:Y:S05]  /*1ba30*/  WARPSYNC.COLLECTIVE R15, `(.L_x_727) ;  /* 0x000000000f087348 */ /* 0x000fea0003c00000 */
[----:B------:R0:W1:Y:S02]  /*1ba40*/  SHFL.IDX P6, R14, R13, R12, R11 ;  /* 0x0000000c0d0e7389 */ /* 0x00006400000c000b */
[----:B01----:R-:W-:Y:S01]  /*1ba50*/  ENDCOLLECTIVE ;  /* 0x000000000000791b */ /* 0x003fe20003800000 */
.L_x_727:
        /* <DEDUP_REMOVED lines=11> */
[----:B------:R0:W-:Y:S02]  /*1bb10*/  @!P3 LDGSTS.E.BYPASS.LTC128B.128 [R8+0x12c00], desc[UR42][R2.64+0x80], !P2 ;  /* 0x12c000800208bfae */ /* 0x0001e4000d101d6a */
[----:B0-----:R-:W-:-:S05]  /*1bb20*/  VIADD R2, R17, 0x40 ;  /* 0x0000004011027836 */ /* 0x001fca0000000000 */
[----:B------:R-:W-:Y:S01]  /*1bb30*/  ISETP.GE.AND P3, PT, R2, R0, PT ;  /* 0x000000000200720c */ /* 0x000fe20003f66270 */
[----:B------:R-:W-:-:S12]  /*1bb40*/  IMAD.MOV.U32 R2, RZ, RZ, R14 ;  /* 0x000000ffff027224 */ /* 0x000fd800078e000e */
[----:B------:R-:W-:Y:S05]  /*1bb50*/  WARPSYNC.COLLECTIVE R15, `(.L_x_728) ;  /* 0x000000000f087348 */ /* 0x000fea0003c00000 */
[----:B------:R0:W1:Y:S02]  /*1bb60*/  SHFL.IDX P6, R14, R13, R12, R11 ;  /* 0x0000000c0d0e7389 */ /* 0x00006400000c000b */
[----:B01----:R-:W-:Y:S01]  /*1bb70*/  ENDCOLLECTIVE ;  /* 0x000000000000791b */ /* 0x003fe20003800000 */
.L_x_728:
[----:B------:R-:W-:Y:S02]  /*1bb80*/  IMAD.MOV.U32 R13, RZ, RZ, R4 ;  /* 0x000000ffff0d7224 */ /* 0x000fe400078e0004 */
[----:B------:R-:W-:Y:S02]  /*1bb90*/  IMAD.MOV.U32 R12, RZ, RZ, 0x3 ;  /* 0x00000003ff0c7424 */ /* 0x000fe400078e00ff */
[----:B------:R-:W-:-:S07]  /*1bba0*/  IMAD.MOV.U32 R3, RZ, RZ, R14 ;  /* 0x000000ffff037224 */ /* 0x000fce00078e000e */
[----:B------:R-:W-:Y:S05]  /*1bbb0*/  WARPSYNC.COLLECTIVE R15, `(.L_x_729) ;  /* 0x000000000f087348 */ /* 0x000fea0003c00000 */
[----:B------:R0:W1:Y:S02]  /*1bbc0*/  SHFL.IDX P6, R14, R13, R12, R11 ;  /* 0x0000000c0d0e7389 */ /* 0x00006400000c000b */
[----:B01----:R-:W-:Y:S01]  /*1bbd0*/  ENDCOLLECTIVE ;  /* 0x000000000000791b */ /* 0x003fe20003800000 */
.L_x_729:
[----:B------:R-:W-:-:S04]  /*1bbe0*/  @!P3 LEA R3, P4, R10, R3, 0x1 ;  /* 0x000000030a03b211 */ /* 0x000fc800078808ff */
[----:B------:R-:W-:-:S04]  /*1bbf0*/  @!P3 IADD3.X R2, RZ, R2, RZ, P4, !PT ;  /* 0x00000002ff02b210 */ /* 0x000fc800027fe4ff */
[----:B------:R-:W-:Y:S01]  /*1bc00*/  @!P3 LOP3.LUT R3, R3, R2, RZ, 0x3c, !PT ;  /* 0x000000020303b212 */ /* 0x000fe200078e3cff */
[----:B------:R-:W-:-:S03]  /*1bc10*/  IMAD.MOV.U32 R13, RZ, RZ, R5 ;  /* 0x000000ffff0d7224 */ /* 0x000fc600078e0005 */
        /* <DEDUP_REMOVED lines=10> */
.L_x_730:
[----:B------:R-:W-:Y:S01]  /*1bcc0*/  @!PT LDS RZ, [RZ] ;  /* 0x00000000fffff984 */ /* 0x000fe20000000800 */
[----:B------:R-:W-:Y:S01]  /*1bcd0*/  @!PT LDS RZ, [RZ] ;  /* 0x00000000fffff984 */ /* 0x000fe20000000800 */
[----:B------:R-:W-:Y:S01]  /*1bce0*/  @!PT LDS RZ, [RZ] ;  /* 0x00000000fffff984 */ /* 0x000fe20000000800 */
[----:B------:R-:W-:Y:S04]  /*1bcf0*/  @!P3 LDGSTS.E.BYPASS.LTC128B.128 [R8+0x10400], desc[UR42][R2.64+0x40], !P1 ;  /* 0x104000400208bfae */ /* 0x000fe8000c901d6a */
[----:B------:R0:W-:Y:S01]  /*1bd00*/  @!P3 LDGSTS.E.BYPASS.LTC128B.128 [R8+0x13400], desc[UR42][R2.64+0x80], !P2 ;  /* 0x134000800208bfae */ /* 0x0001e2000d101d6a */
[----:B------:R-:W-:Y:S02]  /*1bd10*/  IMAD.MOV.U32 R13, RZ, RZ, R6 ;  /* 0x000000ffff0d7224 */ /* 0x000fe400078e0006 */
[----:B------:R-:W-:Y:S02]  /*1bd20*/  IMAD.MOV.U32 R12, RZ, RZ, RZ ;  /* 0x000000ffff0c7224 */ /* 0x000fe400078e00ff */
[----:B0-----:R-:W-:Y:S02]  /*1bd30*/  VIADD R2, R17, 0x60 ;  /* 0x0000006011027836 */ /* 0x001fe40000000000 */
[----:B------:R-:W-:-:S03]  /*1bd40*/  IMAD.MOV.U32 R5, RZ, RZ, R14 ;  /* 0x000000ffff057224 */ /* 0x000fc600078e000e */
[----:B------:R-:W-:-:S13]  /*1bd50*/  ISETP.GE.AND P3, PT, R2, R0, PT ;  /* 0x000000000200720c */ /* 0x000fda0003f66270 */
[----:B------:R-:W-:Y:S05]  /*1bd60*/  WARPSYNC.COLLECTIVE R15, `(.L_x_731) ;  /* 0x000000000f087348 */ /* 0x000fea0003c00000 */
[----:B------:R0:W1:Y:S02]  /*1bd70*/  SHFL.IDX P6, R14, R13, R12, R11 ;  /* 0x0000000c0d0e7389 */ /* 0x00006400000c000b */
[----:B01----:R-:W-:Y:S01]  /*1bd80*/  ENDCOLLECTIVE ;  /* 0x000000000000791b */ /* 0x003fe20003800000 */
.L_x_731:
[----:B------:R-:W-:Y:S01]  /*1bd90*/  @!P3 LEA R2, P4, R10, R5, 0x1 ;  /* 0x000000050a02b211 */ /* 0x000fe200078808ff */
[----:B------:R-:W-:-:S04]  /*1bda0*/  IMAD.MOV.U32 R13, RZ, RZ, R7 ;  /* 0x000000ffff0d7224 */ /* 0x000fc800078e0007 */
[----:B------:R-:W-:-:S05]  /*1bdb0*/  @!P3 IMAD.X R3, RZ, RZ, R4, P4 ;  /* 0x000000ffff03b224 */ /* 0x000fca00020e0604 */
        /* <DEDUP_REMOVED lines=12> */
.L_x_732:
[----:B------:R-:W-:Y:S02]  /*1be80*/  IMAD.MOV.U32 R13, RZ, RZ, R6 ;  /* 0x000000ffff0d7224 */ /* 0x000fe400078e0006 */
[----:B------:R-:W-:Y:S02]  /*1be90*/  IMAD.MOV.U32 R12, RZ, RZ, 0x1 ;  /* 0x00000001ff0c7424 */ /* 0x000fe400078e00ff */
[----:B------:R-:W-:-:S07]  /*1bea0*/  IMAD.MOV.U32 R3, RZ, RZ, R14 ;  /* 0x000000ffff037224 */ /* 0x000fce00078e000e */
[----:B------:R-:W-:Y:S05]  /*1beb0*/  WARPSYNC.COLLECTIVE R15, `(.L_x_733) ;  /* 0x000000000f087348 */ /* 0x000fea0003c00000 */
[----:B------:R0:W1:Y:S02]  /*1bec0*/  SHFL.IDX P6, R14, R13, R12, R11 ;  /* 0x0000000c0d0e7389 */ /* 0x00006400000c000b */
[----:B01----:R-:W-:Y:S01]  /*1bed0*/  ENDCOLLECTIVE ;  /* 0x000000000000791b */ /* 0x003fe20003800000 */
.L_x_733:
[----:B------:R-:W-:-:S05]  /*1bee0*/  @!P3 LEA R3, P4, R10, R3, 0x1 ;  /* 0x000000030a03b211 */ /* 0x000fca00078808ff */
[----:B------:R-:W-:-:S05]  /*1bef0*/  @!P3 IMAD.X R2, RZ, RZ, R2, P4 ;  /* 0x000000ffff02b224 */ /* 0x000fca00020e0602 */
[----:B------:R-:W-:Y:S01]  /*1bf00*/  @!P3 LOP3.LUT R3, R3, R2, RZ, 0x3c, !PT ;  /* 0x000000020303b212 */ /* 0x000fe200078e3cff */
[----:B------:R-:W-:-:S03]  /*1bf10*/  IMAD.MOV.U32 R13, RZ, RZ, R7 ;  /* 0x000000ffff0d7224 */ /* 0x000fc600078e0007 */
[----:B------:R-:W-:-:S04]  /*1bf20*/  @!P3 LOP3.LUT R2, R3, R2, RZ, 0x3c, !PT ;  /* 0x000000020302b212 */ /* 0x000fc800078e3cff */
[----:B------:R-:W-:Y:S01]  /*1bf30*/  @!P3 LOP3.LUT R3, R3, R2, RZ, 0x3c, !PT ;  /* 0x000000020303b212 */ /* 0x000fe200078e3cff */
[----:B------:R-:W-:-:S07]  /*1bf40*/  IMAD.MOV.U32 R6, RZ, RZ, R14 ;  /* 0x000000ffff067224 */ /* 0x000fce00078e000e */
[----:B------:R-:W-:Y:S05]  /*1bf50*/  WARPSYNC.COLLECTIVE R15, `(.L_x_734) ;  /* 0x000000000f087348 */ /* 0x000fea0003c00000 */
[----:B------:R0:W1:Y:S02]  /*1bf60*/  SHFL.IDX P6, R14, R13, R12, R11 ;  /* 0x0000000c0d0e7389 */ /* 0x00006400000c000b */
[----:B01----:R-:W-:Y:S01]  /*1bf70*/  ENDCOLLECTIVE ;  /* 0x000000000000791b */ /* 0x003fe20003800000 */
.L_x_734:
[----:B------:R-:W-:Y:S01]  /*1bf80*/  @!PT LDS RZ, [RZ] ;  /* 0x00000000fffff984 */ /* 0x000fe20000000800 */
[----:B------:R-:W-:Y:S01]  /*1bf90*/  @!PT LDS RZ, [RZ] ;  /* 0x00000000fffff984 */ /* 0x000fe20000000800 */
[----:B------:R-:W-:Y:S01]  /*1bfa0*/  @!PT LDS RZ, [RZ] ;  /* 0x00000000fffff984 */ /* 0x000fe20000000800 */
[----:B------:R-:W-:Y:S04]  /*1bfb0*/  @!P3 LDGSTS.E.BYPASS.LTC128B.128 [R8+0xe400], desc[UR42][R2.64], !P0 ;  /* 0x0e4000000208bfae */ /* 0x000fe8000c101d6a */
[----:B------:R-:W-:Y:S04]  /*1bfc0*/  @!P3 LDGSTS.E.BYPASS.LTC128B.128 [R8+0x11400], desc[UR42][R2.64+0x40], !P1 ;  /* 0x114000400208bfae */ /* 0x000fe8000c901d6a */
[----:B------:R0:W-:Y:S02]  /*1bfd0*/  @!P3 LDGSTS.E.BYPASS.LTC128B.128 [R8+0x14400], desc[UR42][R2.64+0x80], !P2 ;  /* 0x144000800208bfae */ /* 0x0001e4000d101d6a */
[----:B0-----:R-:W-:Y:S01]  /*1bfe0*/  IMAD.MOV.U32 R2, RZ, RZ, R14 ;  /* 0x000000ffff027224 */ /* 0x001fe200078e000e */
[----:B------:R-:W-:Y:S06]  /*1bff0*/  BRA `(.L_x_735) ;  /* 0xffffffb800947947 */ /* 0x000fec000383ffff */
.L_x_610:
[----:B-1----:R1:W2:Y:S02]  /*1c000*/  SYNCS.PHASECHK.TRANS64.TRYWAIT P0, [R22+URZ+0x2d820], R0 ;  /* 0x02d82000160075a7 */ /* 0x0022a4000800017f */
[----:B--2---:R-:W-:Y:S05]  /*1c010*/  @!P0 NANOSLEEP.SYNCS 0x989680 ;  /* 0x009896800000895d */ /* 0x004fea0003900000 */
[----:B------:R-:W2:Y:S02]  /*1c020*/  @!P0 SYNCS.PHASECHK.TRANS64 P0, [R22+URZ+0x2d820], R0 ;  /* 0x02d82000160085a7 */ /* 0x000ea4000800007f */
[----:B--2---:R-:W-:Y:S05]  /*1c030*/  @!P0 BRA `(.L_x_610) ;  /* 0xfffffffc00f08947 */ /* 0x004fea000383ffff */
[----:B------:R-:W-:Y:S05]  /*1c040*/  BRA `(.L_x_736) ;  /* 0xffffffb800fc7947 */ /* 0x000fea000383ffff */
.L_x_615:
[----:B0-----:R0:W1:Y:S02]  /*1c050*/  SYNCS.PHASECHK.TRANS64.TRYWAIT P0, [R5+URZ+0x2d840], R0 ;  /* 0x02d84000050075a7 */ /* 0x001064000800017f */
[----:B-1----:R-:W-:Y:S05]  /*1c060*/  @!P0 NANOSLEEP.SYNCS 0x989680 ;  /* 0x009896800000895d */ /* 0x002fea0003900000 */
[----:B------:R-:W1:Y:S02]  /*1c070*/  @!P0 SYNCS.PHASECHK.TRANS64 P0, [R5+URZ+0x2d840], R0 ;  /* 0x02d84000050085a7 */ /* 0x000e64000800007f */
[----:B-1----:R-:W-:Y:S05]  /*1c080*/  @!P0 BRA `(.L_x_615) ;  /* 0xfffffffc00f08947 */ /* 0x002fea000383ffff */
[----:B------:R-:W-:Y:S05]  /*1c090*/  BRA `(.L_x_737) ;  /* 0xffffffbc00f07947 */ /* 0x000fea000383ffff */
.L_x_616:
[----:B------:R-:W-:Y:S01]  /*1c0a0*/  BSSY B1, `(.L_x_738) ;  /* 0x0000008000017945 */ /* 0x000fe20003800000 */
[----:B------:R-:W-:Y:S02]  /*1c0b0*/  IMAD.MOV.U32 R13, RZ, RZ, R7 ;  /* 0x000000ffff0d7224 */ /* 0x000fe400078e0007 */
[----:B------:R-:W-:Y:S02]  /*1c0c0*/  IMAD.MOV.U32 R12, RZ, RZ, RZ ;  /* 0x000000ffff0c7224 */ /* 0x000fe400078e00ff */
[----:B------:R-:W-:Y:S02]  /*1c0d0*/  IMAD.MOV.U32 R11, RZ, RZ, 0x1c1f ;  /* 0x00001c1fff0b7424 */ /* 0x000fe400078e00ff */
[----:B------:R-:W-:-:S07]  /*1c0e0*/  IMAD.MOV.U32 R15, RZ, RZ, -0x1 ;  /* 0xffffffffff0f7424 */ /* 0x000fce00078e00ff */
[----:B------:R-:W-:Y:S05]  /*1c0f0*/  WARPSYNC.COLLECTIVE R15, `(.L_x_739) ;  /* 0x000000000f087348 */ /* 0x000fea0003c00000 */
[----:B------:R0:W1:Y:S02]  /*1c100*/  SHFL.IDX P6, R14, R13, R12, R11 ;  /* 0x0000000c0d0e7389 */ /* 0x00006400000c000b */
[----:B01----:R-:W-:Y:S01]  /*1c110*/  ENDCOLLECTIVE ;  /* 0x000000000000791b */ /* 0x003fe20003800000 */
.L_x_739:
[----:B------:R-:W-:Y:S05]  /*1c120*/  BSYNC B1 ;  /* 0x0000000000017941 */ /* 0x000fea0003800000 */
.L_x_738:
        /* <DEDUP_REMOVED lines=12> */
.L_x_740:
[----:B------:R-:W-:Y:S01]  /*1c1f0*/  LOP3.LUT P1, RZ, R23, 0x4, RZ, 0xc0, !PT ;  /* 0x0000000417ff7812 */ /* 0x000fe2000782c0ff */
[----:B------:R-:W-:Y:S02]  /*1c200*/  IMAD.MOV.U32 R13, RZ, RZ, R7 ;  /* 0x000000ffff0d7224 */ /* 0x000fe400078e0007 */
[----:B------:R-:W-:Y:S02]  /*1c210*/  IMAD.MOV.U32 R12, RZ, RZ, 0x1 ;  /* 0x00000001ff0c7424 */ /* 0x000fe400078e00ff */
[----:B------:R-:W-:Y:S02]  /*1c220*/  IMAD.SHL.U32 R20, R20, 0x8, RZ ;  /* 0x0000000814147824 */ /* 0x000fe400078e00ff */
[----:B------:R-:W-:-:S07]  /*1c230*/  IMAD.MOV.U32 R2, RZ, RZ, R14 ;  /* 0x000000ffff027224 */ /* 0x000fce00078e000e */
[----:B------:R-:W-:Y:S05]  /*1c240*/  WARPSYNC.COLLECTIVE R15, `(.L_x_741) ;  /* 0x000000000f087348 */ /* 0x000fea0003c00000 */
[----:B------:R0:W1:Y:S02]  /*1c250*/  SHFL.IDX P6, R14, R13, R12, R11 ;  /* 0x0000000c0d0e7389 */ /* 0x00006400000c000b */
[----:B01----:R-:W-:Y:S01]  /*1c260*/  ENDCOLLECTIVE ;  /* 0x000000000000791b */ /* 0x003fe20003800000 */
.L_x_741:
        /* <DEDUP_REMOVED lines=15> */
.L_x_742:
[----:B------:R-:W-:Y:S02]  /*1c360*/  IMAD.MOV.U32 R13, RZ, RZ, R7 ;  /* 0x000000ffff0d7224 */ /* 0x000fe400078e0007 */
[----:B------:R-:W-:Y:S02]  /*1c370*/  IMAD.MOV.U32 R12, RZ, RZ, 0x2 ;  /* 0x00000002ff0c7424 */ /* 0x000fe400078e00ff */
[----:B------:R-:W-:-:S07]  /*1c380*/  IMAD.MOV.U32 R2, RZ, RZ, R14 ;  /* 0x000000ffff027224 */ /* 0x000fce00078e000e */
[----:B------:R-:W-:Y:S05]  /*1c390*/  WARPSYNC.COLLECTIVE R15, `(.L_x_743) ;  /* 0x000000000f087348 */ /* 0x000fea0003c00000 */
[----:B------:R0:W1:Y:S02]  /*1c3a0*/  SHFL.IDX P6, R14, R13, R12, R11 ;  /* 0x0000000c0d0e7389 */ /* 0x00006400000c000b */
[----:B01----:R-:W-:Y:S01]  /*1c3b0*/  ENDCOLLECTIVE ;  /* 0x000000000000791b */ /* 0x003fe20003800000 */
.L_x_743:
        /* <DEDUP_REMOVED lines=13> */
.L_x_744:
[----:B------:R-:W-:Y:S02]  /*1c490*/  IMAD.MOV.U32 R13, RZ, RZ, R7 ;  /* 0x000000ffff0d7224 */ /* 0x000fe400078e0007 */
[----:B------:R-:W-:Y:S02]  /*1c4a0*/  IMAD.MOV.U32 R12, RZ, RZ, 0x3 ;  /* 0x00000003ff0c7424 */ /* 0x000fe400078e00ff */
[----:B------:R-:W-:-:S07]  /*1c4b0*/  IMAD.MOV.U32 R2, RZ, RZ, R14 ;  /* 0x000000ffff027224 */ /* 0x000fce00078e000e */
[----:B------:R-:W-:Y:S05]  /*1c4c0*/  WARPSYNC.COLLECTIVE R15, `(.L_x_745) ;  /* 0x000000000f087348 */ /* 0x000fea0003c00000 */
[----:B------:R0:W1:Y:S02]  /*1c4d0*/  SHFL.IDX P6, R14, R13, R12, R11 ;  /* 0x0000000c0d0e7389 */ /* 0x00006400000c000b */
[----:B01----:R-:W-:Y:S01]  /*1c4e0*/  ENDCOLLECTIVE ;  /* 0x000000000000791b */ /* 0x003fe20003800000 */
.L_x_745:
[----:B------:R-:W-:-:S05]  /*1c4f0*/  IADD3 R2, P0, R2, R0, RZ ;  /* 0x0000000002027210 */ /* 0x000fca0007f1e0ff */
[----:B------:R-:W-:-:S05]  /*1c500*/  IMAD.X R3, RZ, RZ, R20, P0 ;  /* 0x000000ffff037224 */ /* 0x000fca00000e0614 */
[----:B------:R-:W-:Y:S01]  /*1c510*/  @!PT LDS RZ, [RZ] ;  /* 0x00000000fffff984 */ /* 0x000fe20000000800 */
[----:B------:R-:W-:Y:S01]  /*1c520*/  @!PT LDS RZ, [RZ] ;  /* 0x00000000fffff984 */ /* 0x000fe20000000800 */
[----:B------:R-:W-:Y:S01]  /*1c530*/  @!PT LDS RZ, [RZ] ;  /* 0x00000000fffff984 */ /* 0x000fe20000000800 */
[----:B------:R0:W-:Y:S01]  /*1c540*/  LDGSTS.E.BYPASS.LTC128B.128 [R4+0x16400], desc[UR42][R2.64], !P1 ;  /* 0x1640000002047fae */ /* 0x0001e2000c901d6a */
[----:B------:R-:W-:Y:S01]  /*1c550*/  IMAD.MOV.U32 R13, RZ, RZ, R6 ;  /* 0x000000ffff0d7224 */ /* 0x000fe200078e0006 */
[----:B------:R-:W-:Y:S02]  /*1c560*/  LOP3.LUT P1, RZ, R23, 0x20, RZ, 0xc0, !PT ;  /* 0x0000002017ff7812 */ /* 0x000fe4000782c0ff */
[----:B------:R0:W-:Y:S04]  /*1c570*/  LDGSTS.E.BYPASS.LTC128B.128 [R4+0x18400], desc[UR42][R2.64+0x40], !P5 ;  /* 0x1840004002047fae */ /* 0x0001e8000e901d6a */
[----:B------:R0:W-:Y:S01]  /*1c580*/  LDGSTS.E.BYPASS.LTC128B.128 [R4+0x1a400], desc[UR42][R2.64+0x80], !P4 ;  /* 0x1a40008002047fae */ /* 0x0001e2000e101d6a */
[----:B------:R-:W-:-:S07]  /*1c590*/  IMAD.MOV.U32 R20, RZ, RZ, R14 ;  /* 0x000000ffff147224 */ /* 0x000fce00078e000e */
[----:B0-----:R-:W-:Y:S05]  /*1c5a0*/  WARPSYNC.COLLECTIVE R15, `(.L_x_746) ;  /* 0x000000000f087348 */ /* 0x001fea0003c00000 */
[----:B------:R1:W2:Y:S02]  /*1c5b0*/  SHFL.IDX P6, R14, R13, R12, R11 ;  /* 0x0000000c0d0e7389 */ /* 0x0002a400000c000b */
[----:B012---:R-:W-:Y:S01]  /*1c5c0*/  ENDCOLLECTIVE ;  /* 0x000000000000791b */ /* 0x007fe20003800000 */
.L_x_746:
[----:B------:R-:W-:Y:S01]  /*1c5d0*/  MOV R2, R14 ;  /* 0x0000000e00027202 */ /* 0x000fe20000000f00 */
[----:B------:R-:W-:Y:S06]  /*1c5e0*/  BRA `(.L_x_747) ;  /* 0xffffffbc007c7947 */ /* 0x000fec000383ffff */
.L_x_621:
[----:B-1----:R1:W2:Y:S02]  /*1c5f0*/  SYNCS.PHASECHK.TRANS64.TRYWAIT P0, [R5+URZ+0x2d860], R2 ;  /* 0x02d86002050075a7 */ /* 0x0022a4000800017f */
[----:B--2---:R-:W-:Y:S05]  /*1c600*/  @!P0 NANOSLEEP.SYNCS 0x989680 ;  /* 0x009896800000895d */ /* 0x004fea0003900000 */
[----:B------:R-:W2:Y:S02]  /*1c610*/  @!P0 SYNCS.PHASECHK.TRANS64 P0, [R5+URZ+0x2d860], R2 ;  /* 0x02d86002050085a7 */ /* 0x000ea4000800007f */
[----:B--2---:R-:W-:Y:S05]  /*1c620*/  @!P0 BRA `(.L_x_621) ;  /* 0xfffffffc00f08947 */ /* 0x004fea000383ffff */
[----:B------:R-:W-:Y:S05]  /*1c630*/  BRA `(.L_x_748) ;  /* 0xffffffbc00e07947 */ /* 0x000fea000383ffff */
.L_x_622:
        /* <DEDUP_REMOVED lines=8> */
.L_x_750:
[----:B------:R-:W-:Y:S05]  /*1c6c0*/  BSYNC B1 ;  /* 0x0000000000017941 */ /* 0x000fea0003800000 */
.L_x_749:
[----:B------:R-:W-:Y:S02]  /*1c6d0*/  IMAD.MOV.U32 R13, RZ, RZ, R24 ;  /* 0x000000ffff0d7224 */ /* 0x000fe400078e0018 */
[----:B------:R-:W-:Y:S02]  /*1c6e0*/  IMAD.MOV.U32 R12, RZ, RZ, RZ ;  /* 0x000000ffff0c7224 */ /* 0x000fe400078e00ff */
[----:B------:R-:W-:Y:S02]  /*1c6f0*/  IMAD.MOV.U32 R11, RZ, RZ, 0x1c1f ;  /* 0x00001c1fff0b7424 */ /* 0x000fe400078e00ff */
[----:B------:R-:W-:Y:S02]  /*1c700*/  IMAD.MOV.U32 R15, RZ, RZ, -0x1 ;  /* 0xffffffffff0f7424 */ /* 0x000fe400078e00ff */
[----:B------:R-:W-:Y:S02]  /*1c710*/  IMAD.MOV.U32 R3, RZ, RZ, R14 ;  /* 0x000000ffff037224 */ /* 0x000fe400078e000e */
[----:B------:R-:W-:-:S07]  /*1c720*/  IMAD R4, R4, 0x2, R22 ;  /* 0x0000000204047824 */ /* 0x000fce00078e0216 */
[----:B------:R-:W-:Y:S05]  /*1c730*/  WARPSYNC.COLLECTIVE R15, `(.L_x_751) ;  /* 0x000000000f087348 */ /* 0x000fea0003c00000 */
[----:B------:R0:W1:Y:S02]  /*1c740*/  SHFL.IDX P6, R14, R13, R12, R11 ;  /* 0x0000000c0d0e7389 */ /* 0x00006400000c000b */
[----:B01----:R-:W-:Y:S01]  /*1c750*/  ENDCOLLECTIVE ;  /* 0x000000000000791b */ /* 0x003fe20003800000 */
.L_x_751:
[----:B------:R-:W-:Y:S02]  /*1c760*/  IMAD.MOV.U32 R13, RZ, RZ, R25 ;  /* 0x000000ffff0d7224 */ /* 0x000fe400078e0019 */
[----:B------:R-:W-:Y:S02]  /*1c770*/  IMAD.MOV.U32 R12, RZ, RZ, 0x1 ;  /* 0x00000001ff0c7424 */ /* 0x000fe400078e00ff */
[----:B------:R-:W-:-:S07]  /*1c780*/  IMAD.MOV.U32 R2, RZ, RZ, R14 ;  /* 0x000000ffff027224 */ /* 0x000fce00078e000e */
[----:B------:R-:W-:Y:S05]  /*1c790*/  WARPSYNC.COLLECTIVE R15, `(.L_x_752) ;  /* 0x000000000f087348 */ /* 0x000fea0003c00000 */
[----:B------:R0:W1:Y:S02]  /*1c7a0*/  SHFL.IDX P6, R14, R13, R12, R11 ;  /* 0x0000000c0d0e7389 */ /* 0x00006400000c000b */
[----:B01----:R-:W-:Y:S01]  /*1c7b0*/  ENDCOLLECTIVE ;  /* 0x000000000000791b */ /* 0x003fe20003800000 */
.L_x_752:
        /* <DEDUP_REMOVED lines=16> */
.L_x_753:
[----:B------:R-:W-:Y:S02]  /*1c8c0*/  IMAD.MOV.U32 R13, RZ, RZ, R25 ;  /* 0x000000ffff0d7224 */ /* 0x000fe400078e0019 */
[----:B------:R-:W-:Y:S02]  /*1c8d0*/  IMAD.MOV.U32 R12, RZ, RZ, 0x2 ;  /* 0x00000002ff0c7424 */ /* 0x000fe400078e00ff */
[----:B------:R-:W-:-:S07]  /*1c8e0*/  IMAD.MOV.U32 R2, RZ, RZ, R14 ;  /* 0x000000ffff027224 */ /* 0x000fce00078e000e */
[----:B------:R-:W-:Y:S05]  /*1c8f0*/  WARPSYNC.COLLECTIVE R15, `(.L_x_754) ;  /* 0x000000000f087348 */ /* 0x000fea0003c00000 */
[----:B------:R0:W1:Y:S02]  /*1c900*/  SHFL.IDX P6, R14, R13, R12, R11 ;  /* 0x0000000c0d0e7389 */ /* 0x00006400000c000b */
[----:B01----:R-:W-:Y:S01]  /*1c910*/  ENDCOLLECTIVE ;  /* 0x000000000000791b */ /* 0x003fe20003800000 */
.L_x_754:
        /* <DEDUP_REMOVED lines=16> */
.L_x_755:
[----:B------:R-:W-:Y:S01]  /*1ca20*/  MOV R13, R25 ;  /* 0x00000019000d7202 */ /* 0x000fe20000000f00 */
[----:B------:R-:W-:Y:S02]  /*1ca30*/  IMAD.MOV.U32 R12, RZ, RZ, 0x3 ;  /* 0x00000003ff0c7424 */ /* 0x000fe400078e00ff */
[----:B------:R-:W-:-:S07]  /*1ca40*/  IMAD.MOV.U32 R2, RZ, RZ, R14 ;  /* 0x000000ffff027224 */ /* 0x000fce00078e000e */
[----:B------:R-:W-:Y:S05]  /*1ca50*/  WARPSYNC.COLLECTIVE R15, `(.L_x_756) ;  /* 0x000000000f087348 */ /* 0x000fea0003c00000 */
[----:B------:R0:W1:Y:S02]  /*1ca60*/  SHFL.IDX P6, R14, R13, R12, R11 ;  /* 0x0000000c0d0e7389 */ /* 0x00006400000c000b */
[----:B01----:R-:W-:Y:S01]  /*1ca70*/  ENDCOLLECTIVE ;  /* 0x000000000000791b */ /* 0x003fe20003800000 */
.L_x_756:
        /* <DEDUP_REMOVED lines=13> */
.L_x_757:
        /* <DEDUP_REMOVED lines=8> */
.L_x_630:
[----:B-1----:R1:W2:Y:S02]  /*1cbd0*/  SYNCS.PHASECHK.TRANS64.TRYWAIT P0, [R0+URZ+0x2d860], R3 ;  /* 0x02d86003000075a7 */ /* 0x0022a4000800017f */
[----:B--2---:R-:W-:Y:S05]  /*1cbe0*/  @!P0 NANOSLEEP.SYNCS 0x989680 ;  /* 0x009896800000895d */ /* 0x004fea0003900000 */
[----:B------:R-:W2:Y:S02]  /*1cbf0*/  @!P0 SYNCS.PHASECHK.TRANS64 P0, [R0+URZ+0x2d860], R3 ;  /* 0x02d86003000085a7 */ /* 0x000ea4000800007f */
[----:B--2---:R-:W-:Y:S05]  /*1cc00*/  @!P0 BRA `(.L_x_630) ;  /* 0xfffffffc00f08947 */ /* 0x004fea000383ffff */
[----:B------:R-:W-:Y:S05]  /*1cc10*/  BRA `(.L_x_759) ;  /* 0xffffffc000687947 */ /* 0x000fea000383ffff */
.L_x_631:
[----:B------:R-:W-:Y:S01]  /*1cc20*/  BSSY B0, `(.L_x_760) ;  /* 0x0000008000007945 */ /* 0x000fe20003800000 */
[----:B------:R-:W-:Y:S02]  /*1cc30*/  IMAD.MOV.U32 R13, RZ, RZ, R25 ;  /* 0x000000ffff0d7224 */ /* 0x000fe400078e0019 */
[----:B------:R-:W-:Y:S02]  /*1cc40*/  IMAD.MOV.U32 R12, RZ, RZ, RZ ;  /* 0x000000ffff0c7224 */ /* 0x000fe400078e00ff */
[----:B------:R-:W-:Y:S02]  /*1cc50*/  IMAD.MOV.U32 R11, RZ, RZ, 0x1c1f ;  /* 0x00001c1fff0b7424 */ /* 0x000fe400078e00ff */
[----:B------:R-:W-:-:S07]  /*1cc60*/  IMAD.MOV.U32 R15, RZ, RZ, -0x1 ;  /* 0xffffffffff0f7424 */ /* 0x000fce00078e00ff */
[----:B01---5:R-:W-:Y:S05]  /*1cc70*/  WARPSYNC.COLLECTIVE R15, `(.L_x_761) ;  /* 0x000000000f087348 */ /* 0x023fea0003c00000 */
[----:B------:R2:W3:Y:S02]  /*1cc80*/  SHFL.IDX P6, R14, R13, R12, R11 ;  /* 0x0000000c0d0e7389 */ /* 0x0004e400000c000b */
[----:B0123-5:R-:W-:Y:S01]  /*1cc90*/  ENDCOLLECTIVE ;  /* 0x000000000000791b */ /* 0x02ffe20003800000 */
.L_x_761:
[----:B------:R-:W-:Y:S05]  /*1cca0*/  BSYNC B0 ;  /* 0x0000000000007941 */ /* 0x000fea0003800000 */
.L_x_760:
[----:B------:R-:W0:Y:S01]  /*1ccb0*/  S2R R2, SR_TID.X ;  /* 0x0000000000027919 */ /* 0x000e220000002100 */
[----:B------:R-:W-:Y:S02]  /*1ccc0*/  IMAD.MOV.U32 R13, RZ, RZ, R24 ;  /* 0x000000ffff0d7224 */ /* 0x000fe400078e0018 */
[----:B------:R-:W-:Y:S02]  /*1ccd0*/  IMAD.MOV.U32 R12, RZ, RZ, RZ ;  /* 0x000000ffff0c7224 */ /* 0x000fe400078e00ff */
[----:B------:R-:W-:Y:S02]  /*1cce0*/  IMAD.MOV.U32 R11, RZ, RZ, 0x1c1f ;  /* 0x00001c1fff0b7424 */ /* 0x000fe400078e00ff */
[----:B------:R-:W-:Y:S02]  /*1ccf0*/  IMAD.MOV.U32 R15, RZ, RZ, -0x1 ;  /* 0xffffffffff0f7424 */ /* 0x000fe400078e00ff */
[----:B------:R-:W-:Y:S02]  /*1cd00*/  IMAD.MOV.U32 R3, RZ, RZ, R14 ;  /* 0x000000ffff037224 */ /* 0x000fe400078e000e */
[----:B------:R-:W-:-:S07]  /*1cd10*/  IMAD R4, R4, 0x2, R22 ;  /* 0x0000000204047824 */ /* 0x000fce00078e0216 */
[----:B0-----:R-:W-:Y:S05]  /*1cd20*/  WARPSYNC.COLLECTIVE R15, `(.L_x_762) ;  /* 0x000000000f087348 */ /* 0x001fea0003c00000 */
[----:B------:R1:W2:Y:S02]  /*1cd30*/  SHFL.IDX P6, R14, R13, R12, R11 ;  /* 0x0000000c0d0e7389 */ /* 0x0002a400000c000b */
[----:B012---:R-:W-:Y:S01]  /*1cd40*/  ENDCOLLECTIVE ;  /* 0x000000000000791b */ /* 0x007fe20003800000 */
.L_x_762:
        /* <DEDUP_REMOVED lines=11> */
[----:B------:R-:W-:Y:S01]  /*1ce00*/  ISETP.GE.AND P1, PT, R8, UR4, PT ;  /* 0x0000000408007c0c */ /* 0x000fe2000bf26270 */
[----:B------:R-:W-:Y:S01]  /*1ce10*/  IMAD.X R3, RZ, RZ, R3, P0 ;  /* 0x000000ffff037224 */ /* 0x000fe200000e0603 */
[----:B------:R-:W-:-:S13]  /*1ce20*/  ISETP.GE.AND P0, PT, R7, UR4, PT ;  /* 0x0000000407007c0c */ /* 0x000fda000bf06270 */
[----:B------:R-:W-:Y:S05]  /*1ce30*/  WARPSYNC.COLLECTIVE R15, `(.L_x_763) ;  /* 0x000000000f087348 */ /* 0x000fea0003c00000 */
[----:B------:R0:W1:Y:S02]  /*1ce40*/  SHFL.IDX P6, R14, R13, R12, R11 ;  /* 0x0000000c0d0e7389 */ /* 0x00006400000c000b */
[----:B01----:R-:W-:Y:S01]  /*1ce50*/  ENDCOLLECTIVE ;  /* 0x000000000000791b */ /* 0x003fe20003800000 */
.L_x_763:
        /* <DEDUP_REMOVED lines=9> */
[----:B------:R-:W-:Y:S01]  /*1cef0*/  ISETP.LT.OR P3, PT, R6, 0x21, P2 ;  /* 0x000000210600780c */ /* 0x000fe20001761670 */
[----:B0-----:R-:W-:-:S12]  /*1cf00*/  IMAD.MOV.U32 R3, RZ, RZ, R14 ;  /* 0x000000ffff037224 */ /* 0x001fd800078e000e */
[----:B------:R-:W-:Y:S05]  /*1cf10*/  WARPSYNC.COLLECTIVE R15, `(.L_x_764) ;  /* 0x000000000f087348 */ /* 0x000fea0003c00000 */
[----:B------:R0:W1:Y:S02]  /*1cf20*/  SHFL.IDX P6, R14, R13, R12, R11 ;  /* 0x0000000c0d0e7389 */ /* 0x00006400000c000b */
[----:B01----:R-:W-:Y:S01]  /*1cf30*/  ENDCOLLECTIVE ;  /* 0x000000000000791b */ /* 0x003fe20003800000 */
.L_x_764:
[----:B------:R-:W-:Y:S02]  /*1cf40*/  IMAD.MOV.U32 R13, RZ, RZ, R25 ;  /* 0x000000ffff0d7224 */ /* 0x000fe400078e0019 */
[----:B------:R-:W-:Y:S01]  /*1cf50*/  IMAD.MOV.U32 R12, RZ, RZ, 0x2 ;  /* 0x00000002ff0c7424 */ /* 0x000fe200078e00ff */
[----:B------:R-:W-:-:S13]  /*1cf60*/  IADD3 R2, P4, R14, R5, RZ ;  /* 0x000000050e027210 */ /* 0x000fda0007f9e0ff */
[----:B------:R-:W-:Y:S05]  /*1cf70*/  WARPSYNC.COLLECTIVE R15, `(.L_x_765) ;  /* 0x000000000f087348 */ /* 0x000fea0003c00000 */
[----:B------:R0:W1:Y:S02]  /*1cf80*/  SHFL.IDX P6, R14, R13, R12, R11 ;  /* 0x0000000c0d0e7389 */ /* 0x00006400000c000b */
[----:B01----:R-:W-:Y:S01]  /*1cf90*/  ENDCOLLECTIVE ;  /* 0x000000000000791b */ /* 0x003fe20003800000 */
.L_x_765:
        /* <DEDUP_REMOVED lines=10> */
[----:B------:R-:W-:Y:S02]  /*1d040*/  ISETP.LT.OR P3, PT, R6, 0x41, P2 ;  /* 0x000000410600780c */ /* 0x000fe40001761670 */
[----:B0-----:R-:W-:-:S11]  /*1d050*/  MOV R3, R14 ;  /* 0x0000000e00037202 */ /* 0x001fd60000000f00 */
[----:B------:R-:W-:Y:S05]  /*1d060*/  WARPSYNC.COLLECTIVE R15, `(.L_x_766) ;  /* 0x000000000f087348 */ /* 0x000fea0003c00000 */
[----:B------:R0:W1:Y:S02]  /*1d070*/  SHFL.IDX P6, R14, R13, R12, R11 ;  /* 0x0000000c0d0e7389 */ /* 0x00006400000c000b */
[----:B01----:R-:W-:Y:S01]  /*1d080*/  ENDCOLLECTIVE ;  /* 0x000000000000791b */ /* 0x003fe20003800000 */
.L_x_766:
[----:B------:R-:W-:Y:S02]  /*1d090*/  IMAD.MOV.U32 R13, RZ, RZ, R25 ;  /* 0x000000ffff0d7224 */ /* 0x000fe400078e0019 */
[----:B------:R-:W-:Y:S01]  /*1d0a0*/  IMAD.MOV.U32 R12, RZ, RZ, 0x3 ;  /* 0x00000003ff0c7424 */ /* 0x000fe200078e00ff */
[----:B------:R-:W-:-:S13]  /*1d0b0*/  IADD3 R2, P4, R14, R5, RZ ;  /* 0x000000050e027210 */ /* 0x000fda0007f9e0ff */
[----:B------:R-:W-:Y:S05]  /*1d0c0*/  WARPSYNC.COLLECTIVE R15, `(.L_x_767) ;  /* 0x000000000f087348 */ /* 0x000fea0003c00000 */
[----:B------:R0:W1:Y:S02]  /*1d0d0*/  SHFL.IDX P6, R14, R13, R12, R11 ;  /* 0x0000000c0d0e7389 */ /* 0x00006400000c000b */
[----:B01----:R-:W-:Y:S01]  /*1d0e0*/  ENDCOLLECTIVE ;  /* 0x000000000000791b */ /* 0x003fe20003800000 */
.L_x_767:
        /* <DEDUP_REMOVED lines=14> */
.L_x_768:
[----:B------:R-:W-:Y:S05]  /*1d1d0*/  BRA `(.L_x_769) ;  /* 0xffffffbc00c87947 */ /* 0x000fea000383ffff */
.L_x_636:
        /* <DEDUP_REMOVED lines=8> */
.L_x_771:
[----:B------:R-:W-:Y:S05]  /*1d260*/  BSYNC B0 ;  /* 0x0000000000007941 */ /* 0x000fea0003800000 */
.L_x_770:
[----:B------:R-:W-:Y:S02]  /*1d270*/  IMAD.MOV.U32 R13, RZ, RZ, R16 ;  /* 0x000000ffff0d7224 */ /* 0x000fe400078e0010 */
[----:B------:R-:W-:Y:S02]  /*1d280*/  IMAD.MOV.U32 R12, RZ, RZ, 0x1 ;  /* 0x00000001ff0c7424 */ /* 0x000fe400078e00ff */
[----:B------:R-:W-:Y:S02]  /*1d290*/  IMAD.MOV.U32 R11, RZ, RZ, 0x1f ;  /* 0x0000001fff0b7424 */ /* 0x000fe400078e00ff */
[----:B------:R-:W-:Y:S02]  /*1d2a0*/  IMAD.MOV.U32 R15, RZ, RZ, -0x1 ;  /* 0xffffffffff0f7424 */ /* 0x000fe400078e00ff */
[----:B------:R-:W-:Y:S02]  /*1d2b0*/  IMAD.IADD R5, R19, 0x1, R8 ;  /* 0x0000000113057824 */ /* 0x000fe400078e0208 */
[----:B------:R-:W-:-:S07]  /*1d2c0*/  IMAD.MOV.U32 R0, RZ, RZ, R14 ;  /* 0x000000ffff007224 */ /* 0x000fce00078e000e */
[----:B------:R-:W-:Y:S05]  /*1d2d0*/  WARPSYNC.COLLECTIVE R15, `(.L_x_772) ;  /* 0x000000000f087348 */ /* 0x000fea0003c00000 */
[----:B------:R0:W1:Y:S02]  /*1d2e0*/  SHFL.IDX P6, R14, R13, R12, R11 ;  /* 0x0000000c0d0e7389 */ /* 0x00006400000c000b */
[----:B01----:R-:W-:Y:S01]  /*1d2f0*/  ENDCOLLECTIVE ;  /* 0x000000000000791b */ /* 0x003fe20003800000 */
.L_x_772:
        /* <DEDUP_REMOVED lines=11> */
[----:B0-----:R-:W-:Y:S02]  /*1d3b0*/  IMAD.MOV.U32 R2, RZ, RZ, RZ ;  /* 0x000000ffff027224 */ /* 0x001fe400078e00ff */
[----:B--2---:R-:W-:Y:S01]  /*1d3c0*/  @!P1 IMAD.MOV.U32 R2, RZ, RZ, R3 ;  /* 0x000000ffff029224 */ /* 0x004fe200078e0003 */
[----:B------:R-:W-:-:S03]  /*1d3d0*/  ISETP.NE.AND P1, PT, R8, RZ, PT ;  /* 0x000000ff0800720c */ /* 0x000fc60003f25270 */
[----:B------:R-:W-:-:S10]  /*1d3e0*/  IMAD.MOV.U32 R13, RZ, RZ, R2 ;  /* 0x000000ffff0d7224 */ /* 0x000fd400078e0002 */
[----:B------:R-:W-:Y:S05]  /*1d3f0*/  WARPSYNC.COLLECTIVE R15, `(.L_x_773) ;  /* 0x000000000f087348 */ /* 0x000fea0003c00000 */
[----:B------:R0:W1:Y:S02]  /*1d400*/  SHFL.UP P6, R14, R13, R12, R11 ;  /* 0x0400000c0d0e7389 */ /* 0x00006400000c000b */
[----:B01----:R-:W-:Y:S01]  /*1d410*/  ENDCOLLECTIVE ;  /* 0x000000000000791b */ /* 0x003fe20003800000 */
.L_x_773:
[----:B------:R-:W-:Y:S01]  /*1d420*/  IMAD.MOV.U32 R12, RZ, RZ, 0x2 ;  /* 0x00000002ff0c7424 */ /* 0x000fe200078e00ff */
[----:B------:R-:W-:-:S05]  /*1d430*/  SEL R5, R14, RZ, P1 ;  /* 0x000000ff0e057207 */ /* 0x000fca0000800000 */
[----:B------:R-:W-:-:S04]  /*1d440*/  IMAD.IADD R5, R2, 0x1, R5 ;  /* 0x0000000102057824 */ /* 0x000fc800078e0205 */
[----:B------:R-:W-:-:S07]  /*1d450*/  IMAD.MOV.U32 R13, RZ, RZ, R5 ;  /* 0x000000ffff0d7224 */ /* 0x000fce00078e0005 */
[----:B------:R-:W-:Y:S05]  /*1d460*/  WARPSYNC.COLLECTIVE R15, `(.L_x_774) ;  /* 0x000000000f087348 */ /* 0x000fea0003c00000 */
[----:B------:R0:W1:Y:S02]  /*1d470*/  SHFL.UP P6, R14, R13, R12, R11 ;  /* 0x0400000c0d0e7389 */ /* 0x00006400000c000b */
[----:B01----:R-:W-:Y:S01]  /*1d480*/  ENDCOLLECTIVE ;  /* 0x000000000000791b */ /* 0x003fe20003800000 */
.L_x_774:
[----:B------:R-:W-:Y:S01]  /*1d490*/  IMAD.MOV.U32 R12, RZ, RZ, 0x4 ;  /* 0x00000004ff0c7424 */ /* 0x000fe200078e00ff */
[----:B------:R-:W-:-:S04]  /*1d4a0*/  SEL R6, R14, RZ, P2 ;  /* 0x000000ff0e067207 */ /* 0x000fc80001000000 */
[----:B------:R-:W-:-:S05]  /*1d4b0*/  IADD3 R6, R5, R6, RZ ;  /* 0x0000000605067210 */ /* 0x000fca0007ffe0ff */
[----:B------:R-:W-:-:S07]  /*1d4c0*/  IMAD.MOV.U32 R13, RZ, RZ, R6 ;  /* 0x000000ffff0d7224 */ /* 0x000fce00078e0006 */
[----:B------:R-:W-:Y:S05]  /*1d4d0*/  WARPSYNC.COLLECTIVE R15, `(.L_x_775) ;  /* 0x000000000f087348 */ /* 0x000fea0003c00000 */
[----:B------:R0:W1:Y:S02]  /*1d4e0*/  SHFL.UP P6, R14, R13, R12, R11 ;  /* 0x0400000c0d0e7389 */ /* 0x00006400000c000b */
[----:B01----:R-:W-:Y:S01]  /*1d4f0*/  ENDCOLLECTIVE ;  /* 0x000000000000791b */ /* 0x003fe20003800000 */
.L_x_775:
[----:B------:R-:W-:Y:S01]  /*1d500*/  IMAD.MOV.U32 R12, RZ, RZ, 0x8 ;  /* 0x00000008ff0c7424 */ /* 0x000fe200078e00ff */
[----:B------:R-:W-:-:S05]  /*1d510*/  SEL R7, R14, RZ, P3 ;  /* 0x000000ff0e077207 */ /* 0x000fca0001800000 */
[----:B------:R-:W-:-:S04]  /*1d520*/  IMAD.IADD R7, R6, 0x1, R7 ;  /* 0x0000000106077824 */ /* 0x000fc800078e0207 */
[----:B------:R-:W-:-:S07]  /*1d530*/  IMAD.MOV.U32 R13, RZ, RZ, R7 ;  /* 0x000000ffff0d7224 */ /* 0x000fce00078e0007 */
[----:B------:R-:W-:Y:S05]  /*1d540*/  WARPSYNC.COLLECTIVE R15, `(.L_x_776) ;  /* 0x000000000f087348 */ /* 0x000fea0003c00000 */
[----:B------:R0:W1:Y:S02]  /*1d550*/  SHFL.UP P6, R14, R13, R12, R11 ;  /* 0x0400000c0d0e7389 */ /* 0x00006400000c000b */
[----:B01----:R-:W-:Y:S01]  /*1d560*/  ENDCOLLECTIVE ;  /* 0x000000000000791b */ /* 0x003fe20003800000 */
.L_x_776:
[----:B------:R-:W-:Y:S01]  /*1d570*/  IMAD.MOV.U32 R12, RZ, RZ, 0x10 ;  /* 0x00000010ff0c7424 */ /* 0x000fe200078e00ff */
[----:B------:R-:W-:-:S05]  /*1d580*/  SEL R14, R14, RZ, P4 ;  /* 0x000000ff0e0e7207 */ /* 0x000fca0002000000 */
[----:B------:R-:W-:-:S04]  /*1d590*/  IMAD.IADD R5, R7, 0x1, R14 ;  /* 0x0000000107057824 */ /* 0x000fc800078e020e */
[----:B------:R-:W-:-:S07]  /*1d5a0*/  IMAD.MOV.U32 R13, RZ, RZ, R5 ;  /* 0x000000ffff0d7224 */ /* 0x000fce00078e0005 */
[----:B------:R-:W-:Y:S05]  /*1d5b0*/  WARPSYNC.COLLECTIVE R15, `(.L_x_777) ;  /* 0x000000000f087348 */ /* 0x000fea0003c00000 */
[----:B------:R0:W1:Y:S02]  /*1d5c0*/  SHFL.UP P6, R14, R13, R12, R11 ;  /* 0x0400000c0d0e7389 */ /* 0x00006400000c000b */
[----:B01----:R-:W-:Y:S01]  /*1d5d0*/  ENDCOLLECTIVE ;  /* 0x000000000000791b */ /* 0x003fe20003800000 */
.L_x_777:
[----:B------:R-:W-:Y:S02]  /*1d5e0*/  IMAD.MOV.U32 R12, RZ, RZ, 0x1f ;  /* 0x0000001fff0c7424 */ /* 0x000fe400078e00ff */
[----:B------:R-:W-:Y:S01]  /*1d5f0*/  IMAD.MOV.U32 R11, RZ, RZ, 0x1f ;  /* 0x0000001fff0b7424 */ /* 0x000fe200078e00ff */
[----:B------:R-:W-:-:S05]  /*1d600*/  SEL R14, R14, RZ, P5 ;  /* 0x000000ff0e0e7207 */ /* 0x000fca0002800000 */
[----:B------:R-:W-:-:S04]  /*1d610*/  IMAD.IADD R3, R5, 0x1, R14 ;  /* 0x0000000105037824 */ /* 0x000fc800078e020e */
[----:B------:R-:W-:-:S07]  /*1d620*/  IMAD.MOV.U32 R13, RZ, RZ, R3 ;  /* 0x000000ffff0d7224 */ /* 0x000fce00078e0003 */
[----:B------:R-:W-:Y:S05]  /*1d630*/  WARPSYNC.COLLECTIVE R15, `(.L_x_778) ;  /* 0x000000000f087348 */ /* 0x000fea0003c00000 */
[----:B------:R0:W1:Y:S02]  /*1d640*/  SHFL.IDX P6, R14, R13, R12, R11 ;  /* 0x0000000c0d0e7389 */ /* 0x00006400000c000b */
[----:B01----:R-:W-:Y:S01]  /*1d650*/  ENDCOLLECTIVE ;  /* 0x000000000000791b */ /* 0x003fe20003800000 */
.L_x_778:
[----:B------:R-:W-:Y:S05]  /*1d660*/  BRA `(.L_x_779) ;  /* 0xffffffbc00e47947 */ /* 0x000fea000383ffff */
.L_x_641:
[----:B------:R-:W-:Y:S01]  /*1d670*/  BSSY B0, `(.L_x_780) ;  /* 0x0000008000007945 */ /* 0x000fe20003800000 */
[----:B-----5:R-:W-:Y:S02]  /*1d680*/  IMAD.MOV.U32 R13, RZ, RZ, R2 ;  /* 0x000000ffff0d7224 */ /* 0x020fe400078e0002 */
[----:B------:R-:W-:Y:S02]  /*1d690*/  IMAD.MOV.U32 R12, RZ, RZ, 0x1 ;  /* 0x00000001ff0c7424 */ /* 0x000fe400078e00ff */
[----:B------:R-:W-:Y:S02]  /*1d6a0*/  IMAD.MOV.U32 R11, RZ, RZ, RZ ;  /* 0x000000ffff0b7224 */ /* 0x000fe400078e00ff */
[----:B------:R-:W-:-:S07]  /*1d6b0*/  IMAD.MOV.U32 R15, RZ, RZ, -0x1 ;  /* 0xffffffffff0f7424 */ /* 0x000fce00078e00ff */
[----:B01----:R-:W-:Y:S05]  /*1d6c0*/  WARPSYNC.COLLECTIVE R15, `(.L_x_781) ;  /* 0x000000000f087348 */ /* 0x003fea0003c00000 */
[----:B------:R2:W3:Y:S02]  /*1d6d0*/  SHFL.UP P6, R14, R13, R12, R11 ;  /* 0x0400000c0d0e7389 */ /* 0x0004e400000c000b */
[----:B0123--:R-:W-:Y:S01]  /*1d6e0*/  ENDCOLLECTIVE ;  /* 0x000000000000791b */ /* 0x00ffe20003800000 */
.L_x_781:
[----:B------:R-:W-:Y:S05]  /*1d6f0*/  BSYNC B0 ;  /* 0x0000000000007941 */ /* 0x000fea0003800000 */
.L_x_780:
[----:B------:R-:W-:Y:S01]  /*1d700*/  SEL R13, R14, RZ, P1 ;  /* 0x000000ff0e0d7207 */ /* 0x000fe20000800000 */
[----:B------:R-:W-:Y:S02]  /*1d710*/  IMAD.MOV.U32 R12, RZ, RZ, 0x2 ;  /* 0x00000002ff0c7424 */ /* 0x000fe400078e00ff */
[----:B------:R-:W-:Y:S02]  /*1d720*/  IMAD.MOV.U32 R11, RZ, RZ, RZ ;  /* 0x000000ffff0b7224 */ /* 0x000fe400078e00ff */
[----:B------:R-:W-:Y:S02]  /*1d730*/  IMAD.IADD R13, R2, 0x1, R13 ;  /* 0x00000001020d7824 */ /* 0x000fe400078e020d */
[----:B------:R-:W-:-:S07]  /*1d740*/  IMAD.MOV.U32 R15, RZ, RZ, -0x1 ;  /* 0xffffffffff0f7424 */ /* 0x000fce00078e00ff */
[----:B------:R-:W-:Y:S05]  /*1d750*/  WARPSYNC.COLLECTIVE R15, `(.L_x_782) ;  /* 0x000000000f087348 */ /* 0x000fea0003c00000 */
[----:B------:R0:W1:Y:S02]  /*1d760*/  SHFL.UP P6, R14, R13, R12, R11 ;  /* 0x0400000c0d0e7389 */ /* 0x00006400000c000b */
[----:B01----:R-:W-:Y:S01]  /*1d770*/  ENDCOLLECTIVE ;  /* 0x000000000000791b */ /* 0x003fe20003800000 */
.L_x_782:
[----:B------:R-:W-:Y:S01]  /*1d780*/  IMAD.MOV.U32 R12, RZ, RZ, 0x4 ;  /* 0x00000004ff0c7424 */ /* 0x000fe200078e00ff */
[----:B------:R-:W-:-:S05]  /*1d790*/  SEL R14, R14, RZ, P2 ;  /* 0x000000ff0e0e7207 */ /* 0x000fca0001000000 */
[----:B------:R-:W-:-:S04]  /*1d7a0*/  IMAD.IADD R3, R13, 0x1, R14 ;  /* 0x000000010d037824 */ /* 0x000fc800078e020e */
[----:B------:R-:W-:-:S07]  /*1d7b0*/  IMAD.MOV.U32 R13, RZ, RZ, R3 ;  /* 0x000000ffff0d7224 */ /* 0x000fce00078e0003 */
[----:B------:R-:W-:Y:S05]  /*1d7c0*/  WARPSYNC.COLLECTIVE R15, `(.L_x_783) ;  /* 0x000000000f087348 */ /* 0x000fea0003c00000 */
[----:B------:R0:W1:Y:S02]  /*1d7d0*/  SHFL.UP P6, R14, R13, R12, R11 ;  /* 0x0400000c0d0e7389 */ /* 0x00006400000c000b */
[----:B01----:R-:W-:Y:S01]  /*1d7e0*/  ENDCOLLECTIVE ;  /* 0x000000000000791b */ /* 0x003fe20003800000 */
.L_x_783:
[----:B------:R-:W-:Y:S01]  /*1d7f0*/  IMAD.MOV.U32 R12, RZ, RZ, 0x8 ;  /* 0x00000008ff0c7424 */ /* 0x000fe200078e00ff */
[----:B------:R-:W-:-:S05]  /*1d800*/  SEL R14, R14, RZ, P3 ;  /* 0x000000ff0e0e7207 */ /* 0x000fca0001800000 */
[----:B------:R-:W-:-:S05]  /*1d810*/  IMAD.IADD R5, R3, 0x1, R14 ;  /* 0x0000000103057824 */ /* 0x000fca00078e020e */
[----:B------:R-:W-:-:S07]  /*1d820*/  MOV R13, R5 ;  /* 0x00000005000d7202 */ /* 0x000fce0000000f00 */
[----:B------:R-:W-:Y:S05]  /*1d830*/  WARPSYNC.COLLECTIVE R15, `(.L_x_784) ;  /* 0x000000000f087348 */ /* 0x000fea0003c00000 */
[----:B------:R0:W1:Y:S02]  /*1d840*/  SHFL.UP P6, R14, R13, R12, R11 ;  /* 0x0400000c0d0e7389 */ /* 0x00006400000c000b */
[----:B01----:R-:W-:Y:S01]  /*1d850*/  ENDCOLLECTIVE ;  /* 0x000000000000791b */ /* 0x003fe20003800000 */
.L_x_784:
[----:B------:R-:W-:Y:S01]  /*1d860*/  IMAD.MOV.U32 R12, RZ, RZ, 0x10 ;  /* 0x00000010ff0c7424 */ /* 0x000fe200078e00ff */
[----:B------:R-:W-:-:S05]  /*1d870*/  SEL R6, R14, RZ, P4 ;  /* 0x000000ff0e067207 */ /* 0x000fca0002000000 */
[----:B------:R-:W-:-:S04]  /*1d880*/  IMAD.IADD R6, R5, 0x1, R6 ;  /* 0x0000000105067824 */ /* 0x000fc800078e0206 */
[----:B------:R-:W-:-:S07]  /*1d890*/  IMAD.MOV.U32 R13, RZ, RZ, R6 ;  /* 0x000000ffff0d7224 */ /* 0x000fce00078e0006 */
[----:B------:R-:W-:Y:S05]  /*1d8a0*/  WARPSYNC.COLLECTIVE R15, `(.L_x_785) ;  /* 0x000000000f087348 */ /* 0x000fea0003c00000 */
[----:B------:R0:W1:Y:S02]  /*1d8b0*/  SHFL.UP P6, R14, R13, R12, R11 ;  /* 0x0400000c0d0e7389 */ /* 0x00006400000c000b */
[----:B01----:R-:W-:Y:S01]  /*1d8c0*/  ENDCOLLECTIVE ;  /* 0x000000000000791b */ /* 0x003fe20003800000 */
.L_x_785:
        /* <DEDUP_REMOVED lines=8> */
.L_x_786:
[----:B------:R-:W-:Y:S05]  /*1d950*/  BRA `(.L_x_787) ;  /* 0xffffffbc00c47947 */ /* 0x000fea000383ffff */
.L_x_643:
[----:B------:R-:W-:Y:S01]  /*1d960*/  BSSY B0, `(.L_x_788) ;  /* 0x0000006000007945 */ /* 0x000fe20003800000 */
[----:B------:R-:W-:Y:S01]  /*1d970*/  PLOP3.LUT P6, PT, P6, PT, PT, 0x8, 0x0 ;  /* 0x000000000000781c */ /* 0x000fe200037ce170 */
[----:B------:R-:W-:-:S12]  /*1d980*/  IMAD.MOV.U32 R15, RZ, RZ, -0x1 ;  /* 0xffffffffff0f7424 */ /* 0x000fd800078e00ff */
[----:B0----5:R-:W-:Y:S05]  /*1d990*/  WARPSYNC.COLLECTIVE R15, `(.L_x_789) ;  /* 0x000000000f087348 */ /* 0x021fea0003c00000 */
[----:B------:R-:W-:Y:S01]  /*1d9a0*/  VOTE.ANY R14, PT, P6 ;  /* 0x00000000000e7806 */ /* 0x000fe200030e0100 */
[----:B0----5:R-:W-:Y:S06]  /*1d9b0*/  ENDCOLLECTIVE ;  /* 0x000000000000791b */ /* 0x021fec0003800000 */
.L_x_789:
[----:B------:R-:W-:Y:S05]  /*1d9c0*/  BSYNC B0 ;  /* 0x0000000000007941 */ /* 0x000fea0003800000 */
.L_x_788:
[----:B------:R-:W-:Y:S02]  /*1d9d0*/  IMAD.MOV.U32 R6, RZ, RZ, R14 ;  /* 0x000000ffff067224 */ /* 0x000fe400078e000e */
[----:B------:R-:W-:Y:S02]  /*1d9e0*/  IMAD.MOV.U32 R13, RZ, RZ, R2 ;  /* 0x000000ffff0d7224 */ /* 0x000fe400078e0002 */
[----:B------:R-:W0:Y:S01]  /*1d9f0*/  POPC R4, R6 ;  /* 0x0000000600047309 */ /* 0x000e220000000000 */
[----:B------:R-:W-:Y:S02]  /*1da00*/  IMAD.MOV.U32 R11, RZ, RZ, 0x1f ;  /* 0x0000001fff0b7424 */ /* 0x000fe400078e00ff */
[----:B------:R-:W-:Y:S02]  /*1da10*/  IMAD.MOV.U32 R15, RZ, RZ, -0x1 ;  /* 0xffffffffff0f7424 */ /* 0x000fe400078e00ff */
[----:B0-----:R-:W-:-:S07]  /*1da20*/  IMAD.MOV.U32 R12, RZ, RZ, R4 ;  /* 0x000000ffff0c7224 */ /* 0x001fce00078e0004 */
[----:B------:R-:W-:Y:S05]  /*1da30*/  WARPSYNC.COLLECTIVE R15, `(.L_x_790) ;  /* 0x000000000f087348 */ /* 0x000fea0003c00000 */
[----:B------:R0:W1:Y:S02]  /*1da40*/  SHFL.IDX P6, R14, R13, R12, R11 ;  /* 0x0000000c0d0e7389 */ /* 0x00006400000c000b */
[----:B01----:R-:W-:Y:S01]  /*1da50*/  ENDCOLLECTIVE ;  /* 0x000000000000791b */ /* 0x003fe20003800000 */
.L_x_790:
[----:B------:R-:W-:Y:S01]  /*1da60*/  IMAD.MOV.U32 R17, RZ, RZ, R14 ;  /* 0x000000ffff117224 */ /* 0x000fe200078e000e */
[----:B------:R-:W-:Y:S06]  /*1da70*/  BRA `(.L_x_791) ;  /* 0xffffffbc00b47947 */ /* 0x000fec000383ffff */
.L_x_645:
[----:B------:R-:W-:Y:S01]  /*1da80*/  BSSY B0, `(.L_x_792) ;  /* 0x0000007000007945 */ /* 0x000fe20003800000 */
[----:B------:R-:W-:Y:S02]  /*1da90*/  IMAD.MOV.U32 R13, RZ, RZ, R3 ;  /* 0x000000ffff0d7224 */ /* 0x000fe400078e0003 */
[----:B------:R-:W-:Y:S02]  /*1daa0*/  IMAD.MOV.U32 R11, RZ, RZ, 0x1f ;  /* 0x0000001fff0b7424 */ /* 0x000fe400078e00ff */
[----:B------:R-:W-:-:S07]  /*1dab0*/  IMAD.MOV.U32 R15, RZ, RZ, -0x1 ;  /* 0xffffffffff0f7424 */ /* 0x000fce00078e00ff */
[----:B012---:R-:W-:Y:S05]  /*1dac0*/  WARPSYNC.COLLECTIVE R15, `(.L_x_793) ;  /* 0x000000000f087348 */ /* 0x007fea0003c00000 */
[----:B------:R3:W4:Y:S02]  /*1dad0*/  SHFL.IDX P6, R14, R13, R12, R11 ;  /* 0x0000000c0d0e7389 */ /* 0x00072400000c000b */
[----:B01234-:R-:W-:Y:S01]  /*1dae0*/  ENDCOLLECTIVE ;  /* 0x000000000000791b */ /* 0x01ffe20003800000 */
.L_x_793:
[----:B------:R-:W-:Y:S05]  /*1daf0*/  BSYNC B0 ;  /* 0x0000000000007941 */ /* 0x000fea0003800000 */
.L_x_792:
[----:B------:R-:W-:Y:S05]  /*1db00*/  BRA `(.L_x_644) ;  /* 0xffffffbc00ac7947 */ /* 0x000fea000383ffff */
.L_x_649:
[----:B0-----:R0:W3:Y:S02]  /*1db10*/  SYNCS.PHASECHK.TRANS64.TRYWAIT P0, [R5+URZ+0x2d820], R0 ;  /* 0x02d82000050075a7 */ /* 0x0010e4000800017f */
[----:B---3--:R-:W-:Y:S05]  /*1db20*/  @!P0 NANOSLEEP.SYNCS 0x989680 ;  /* 0x009896800000895d */ /* 0x008fea0003900000 */
[----:B------:R-:W3:Y:S02]  /*1db30*/  @!P0 SYNCS.PHASECHK.TRANS64 P0, [R5+URZ+0x2d820], R0 ;  /* 0x02d82000050085a7 */ /* 0x000ee4000800007f */
[----:B---3--:R-:W-:Y:S05]  /*1db40*/  @!P0 BRA `(.L_x_649) ;  /* 0xfffffffc00f08947 */ /* 0x008fea000383ffff */
[----:B------:R-:W-:Y:S05]  /*1db50*/  BRA `(.L_x_794) ;  /* 0xffffffc000987947 */ /* 0x000fea000383ffff */
.L_x_650:
[----:B------:R-:W3:Y:S01]  /*1db60*/  S2R R2, SR_TID.X ;  /* 0x0000000000027919 */ /* 0x000ee20000002100 */
[----:B------:R-:W-:Y:S01]  /*1db70*/  BSSY B0, `(.L_x_795) ;  /* 0x000000a000007945 */ /* 0x000fe20003800000 */
[----:B------:R-:W-:Y:S02]  /*1db80*/  IMAD.MOV.U32 R12, RZ, RZ, RZ ;  /* 0x000000ffff0c7224 */ /* 0x000fe400078e00ff */
[----:B------:R-:W-:Y:S02]  /*1db90*/  IMAD.MOV.U32 R11, RZ, RZ, 0x1f ;  /* 0x0000001fff0b7424 */ /* 0x000fe400078e00ff */
[----:B------:R-:W-:Y:S01]  /*1dba0*/  IMAD.MOV.U32 R15, RZ, RZ, -0x1 ;  /* 0xffffffffff0f7424 */ /* 0x000fe200078e00ff */
[----:B---3--:R-:W-:-:S04]  /*1dbb0*/  SHF.R.U32.HI R2, RZ, 0x5, R2 ;  /* 0x00000005ff027819 */ /* 0x008fc80000011602 */
[----:B------:R-:W-:-:S05]  /*1dbc0*/  LOP3.LUT R2, R2, 0x3, RZ, 0xc0, !PT ;  /* 0x0000000302027812 */ /* 0x000fca00078ec0ff */
[----:B------:R-:W-:-:S07]  /*1dbd0*/  IMAD.MOV.U32 R13, RZ, RZ, R2 ;  /* 0x000000ffff0d7224 */ /* 0x000fce00078e0002 */
[----:B012-4-:R-:W-:Y:S05]  /*1dbe0*/  WARPSYNC.COLLECTIVE R15, `(.L_x_796) ;  /* 0x000000000f087348 */ /* 0x017fea0003c00000 */
[----:B------:R3:W0:Y:S02]  /*1dbf0*/  SHFL.IDX P6, R14, R13, R12, R11 ;  /* 0x0000000c0d0e7389 */ /* 0x00062400000c000b */
[----:B01234-:R-:W-:Y:S01]  /*1dc00*/  ENDCOLLECTIVE ;  /* 0x000000000000791b */ /* 0x01ffe20003800000 */
.L_x_796:
[----:B------:R-:W-:Y:S05]  /*1dc10*/  BSYNC B0 ;  /* 0x0000000000007941 */ /* 0x000fea0003800000 */
.L_x_795:
[----:B------:R-:W-:Y:S05]  /*1dc20*/  BRA `(.L_x_797) ;  /* 0xffffffc000807947 */ /* 0x000fea000383ffff */
.L_x_651:
[----:B------:R-:W-:Y:S01]  /*1dc30*/  BSSY B0, `(.L_x_798) ;  /* 0x0000006000007945 */ /* 0x000fe20003800000 */
[----:B------:R-:W-:-:S07]  /*1dc40*/  IMAD.MOV.U32 R15, RZ, RZ, -0x1 ;  /* 0xffffffffff0f7424 */ /* 0x000fce00078e00ff */
[----:B012-4-:R-:W-:Y:S05]  /*1dc50*/  WARPSYNC.COLLECTIVE R15, `(.L_x_799) ;  /* 0x000000000f0c7348 */ /* 0x017fea0003c00000 */
[----:B------:R-:W-:Y:S02]  /*1dc60*/  ELECT P6, UR62, PT ;  /* 0x00000000003e782f */ /* 0x000fe400038c0000 */
[----:B------:R-:W-:Y:S01]  /*1dc70*/  MOV R14, UR62 ;  /* 0x0000003e000e7c02 */ /* 0x000fe20008000f00 */
[----:B012-4-:R-:W-:Y:S10]  /*1dc80*/  ENDCOLLECTIVE ;  /* 0x000000000000791b */ /* 0x017ff40003800000 */
.L_x_799:
[----:B------:R-:W-:Y:S05]  /*1dc90*/  BSYNC B0 ;  /* 0x0000000000007941 */ /* 0x000fea0003800000 */
.L_x_798:
[----:B------:R-:W-:Y:S05]  /*1dca0*/  BRA `(.L_x_800) ;  /* 0xffffffc000747947 */ /* 0x000fea000383ffff */
.L_x_653:
[----:B0-----:R0:W3:Y:S02]  /*1dcb0*/  SYNCS.PHASECHK.TRANS64.TRYWAIT P1, [R3+URZ+0x2d840], R2 ;  /* 0x02d84002030075a7 */ /* 0x0010e4000802017f */
[----:B---3--:R-:W-:Y:S05]  /*1dcc0*/  @!P1 NANOSLEEP.SYNCS 0x989680 ;  /* 0x009896800000995d */ /* 0x008fea0003900000 */
[----:B------:R-:W3:Y:S02]  /*1dcd0*/  @!P1 SYNCS.PHASECHK.TRANS64 P1, [R3+URZ+0x2d840], R2 ;  /* 0x02d84002030095a7 */ /* 0x000ee4000802007f */
[----:B---3--:R-:W-:Y:S05]  /*1dce0*/  @!P1 BRA `(.L_x_653) ;  /* 0xfffffffc00f09947 */ /* 0x008fea000383ffff */
[----:B------:R-:W-:Y:S05]  /*1dcf0*/  BRA `(.L_x_801) ;  /* 0xffffffc000987947 */ /* 0x000fea000383ffff */
.L_x_655:
[----:B---3--:R3:W0:Y:S02]  /*1dd00*/  SYNCS.PHASECHK.TRANS64.TRYWAIT P1, [R5+URZ+0x2d840], R0 ;  /* 0x02d84000050075a7 */ /* 0x008624000802017f */
[----:B0-----:R-:W-:Y:S05]  /*1dd10*/  @!P1 NANOSLEEP.SYNCS 0x989680 ;  /* 0x009896800000995d */ /* 0x001fea0003900000 */
[----:B------:R-:W0:Y:S02]  /*1dd20*/  @!P1 SYNCS.PHASECHK.TRANS64 P1, [R5+URZ+0x2d840], R0 ;  /* 0x02d84000050095a7 */ /* 0x000e24000802007f */
[----:B0-----:R-:W-:Y:S05]  /*1dd30*/  @!P1 BRA `(.L_x_655) ;  /* 0xfffffffc00f09947 */ /* 0x001fea000383ffff */
[----:B------:R-:W-:Y:S05]  /*1dd40*/  BRA `(.L_x_802) ;  /* 0xffffffc000a87947 */ /* 0x000fea000383ffff */
.L_x_657:
[----:B------:R0:W0:Y:S02]  /*1dd50*/  SYNCS.PHASECHK.TRANS64.TRYWAIT P1, [R3+URZ+0x2d860], R2 ;  /* 0x02d86002030075a7 */ /* 0x000024000802017f */
[----:B0-----:R-:W-:Y:S05]  /*1dd60*/  @!P1 NANOSLEEP.SYNCS 0x989680 ;  /* 0x009896800000995d */ /* 0x001fea0003900000 */
[----:B------:R-:W0:Y:S02]  /*1dd70*/  @!P1 SYNCS.PHASECHK.TRANS64 P1, [R3+URZ+0x2d860], R2 ;  /* 0x02d86002030095a7 */ /* 0x000e24000802007f */
[----:B0-----:R-:W-:Y:S05]  /*1dd80*/  @!P1 BRA `(.L_x_657) ;  /* 0xfffffffc00f09947 */ /* 0x001fea000383ffff */
[----:B------:R-:W-:Y:S05]  /*1dd90*/  BRA `(.L_x_803) ;  /* 0xffffffc000a47947 */ /* 0x000fea000383ffff */
.L_x_804:
        /* <DEDUP_REMOVED lines=14> */
.L_x_2730:


//--------------------- .text._ZN7cutlass13device_kernelIN5flash11enable_sm90INS1_16FlashAttnFwdSm90INS1_25CollectiveMainloopFwdSm90ILi2EN4cute5tupleIJNS5_1CILi1EEES8_S8_EEENS6_IJNS7_ILi192EEENS7_ILi128EEENS7_ILi96EEEEEELi96ENS_10bfloat16_tEfNS_4arch4Sm90ELb0ELb1ELb1ELb0ELb1ELb0ELb0ELb0ELb1ELb1ELb0ELb0EEENS1_21CollectiveEpilogueFwdINS6_IJSA_SC_SB_EEES9_SE_SG_Li384ELb0ELb1ELb0ELb0EEENS1_30DynamicPersistentTileSchedulerILi384ELi128ELb0ELb1ELb1EEEEEEEEEvNT_6ParamsE --------------------------
	.section	.text._ZN7cutlass13device_kernelIN5flash11enable_sm90INS1_16FlashAttnFwdSm90INS1_25CollectiveMainloopFwdSm90ILi2EN4cute5tupleIJNS5_1CILi1EEES8_S8_EEENS6_IJNS7_ILi192EEENS7_ILi128EEENS7_ILi96EEEEEELi96ENS_10bfloat16_tEfNS_4arch4Sm90ELb0ELb1ELb1ELb0ELb1ELb0ELb0ELb0ELb1ELb1ELb0ELb0EEENS1_21CollectiveEpilogueFwdINS6_IJSA_SC_SB_EEES9_SE_SG_Li384ELb0ELb1ELb0ELb0EEENS1_30DynamicPersistentTileSchedulerILi384ELi128ELb0ELb1ELb1EEEEEEEEEvNT_6ParamsE,"ax",@progbits
	.align	128
.text._ZN7cutlass13device_kernelIN5flash11enable_sm90INS1_16FlashAttnFwdSm90INS1_25CollectiveMainloopFwdSm90ILi2EN4cute5tupleIJNS5_1CILi1EEES8_S8_EEENS6_IJNS7_ILi192EEENS7_ILi128EEENS7_ILi96EEEEEELi96ENS_10bfloat16_tEfNS_4arch4Sm90ELb0ELb1ELb1ELb0ELb1ELb0ELb0ELb0ELb1ELb1ELb0ELb0EEENS1_21CollectiveEpilogueFwdINS6_IJSA_SC_SB_EEES9_SE_SG_Li384ELb0ELb1ELb0ELb0EEENS1_30DynamicPersistentTileSchedulerILi384ELi128ELb0ELb1ELb1EEEEEEEEEvNT_6ParamsE:
        .type           _ZN7cutlass13device_kernelIN5flash11enable_sm90INS1_16FlashAttnFwdSm90INS1_25CollectiveMainloopFwdSm90ILi2EN4cute5tupleIJNS5_1CILi1EEES8_S8_EEENS6_IJNS7_ILi192EEENS7_ILi128EEENS7_ILi96EEEEEELi96ENS_10bfloat16_tEfNS_4arch4Sm90ELb0ELb1ELb1ELb0ELb1ELb0ELb0ELb0ELb1ELb1ELb0ELb0EEENS1_21CollectiveEpilogueFwdINS6_IJSA_SC_SB_EEES9_SE_SG_Li384ELb0ELb1ELb0ELb0EEENS1_30DynamicPersistentTileSchedulerILi384ELi128ELb0ELb1ELb1EEEEEEEEEvNT_6ParamsE,@function
        .size           _ZN7cutlass13device_kernelIN5flash11enable_sm90INS1_16FlashAttnFwdSm90INS1_25CollectiveMainloopFwdSm90ILi2EN4cute5tupleIJNS5_1CILi1EEES8_S8_EEENS6_IJNS7_ILi192EEENS7_ILi128EEENS7_ILi96EEEEEELi96ENS_10bfloat16_tEfNS_4arch4Sm90ELb0ELb1ELb1ELb0ELb1ELb0ELb0ELb0ELb1ELb1ELb0ELb0EEENS1_21CollectiveEpilogueFwdINS6_IJSA_SC_SB_EEES9_SE_SG_Li384ELb0ELb1ELb0ELb0EEENS1_30DynamicPersistentTileSchedulerILi384ELi128ELb0ELb1ELb1EEEEEEEEEvNT_6ParamsE,(.L_x_2731 - _ZN7cutlass13device_kernelIN5flash11enable_sm90INS1_16FlashAttnFwdSm90INS1_25CollectiveMainloopFwdSm90ILi2EN4cute5tupleIJNS5_1CILi1EEES8_S8_EEENS6_IJNS7_ILi192EEENS7_ILi128EEENS7_ILi96EEEEEELi96ENS_10bfloat16_tEfNS_4arch4Sm90ELb0ELb1ELb1ELb0ELb1ELb0ELb0ELb0ELb1ELb1ELb0ELb0EEENS1_21CollectiveEpilogueFwdINS6_IJSA_SC_SB_EEES9_SE_SG_Li384ELb0ELb1ELb0ELb0EEENS1_30DynamicPersistentTileSchedulerILi384ELi128ELb0ELb1ELb1EEEEEEEEEvNT_6ParamsE)
        .other          _ZN7cutlass13device_kernelIN5flash11enable_sm90INS1_16FlashAttnFwdSm90INS1_25CollectiveMainloopFwdSm90ILi2EN4cute5tupleIJNS5_1CILi1EEES8_S8_EEENS6_IJNS7_ILi192EEENS7_ILi128EEENS7_ILi96EEEEEELi96ENS_10bfloat16_tEfNS_4arch4Sm90ELb0ELb1ELb1ELb0ELb1ELb0ELb0ELb0ELb1ELb1ELb0ELb0EEENS1_21CollectiveEpilogueFwdINS6_IJSA_SC_SB_EEES9_SE_SG_Li384ELb0ELb1ELb0ELb0EEENS1_30DynamicPersistentTileSchedulerILi384ELi128ELb0ELb1ELb1EEEEEEEEEvNT_6ParamsE,@"STO_CUDA_ENTRY STV_DEFAULT"
_ZN7cutlass13device_kernelIN5flash11enable_sm90INS1_16FlashAttnFwdSm90INS1_25CollectiveMainloopFwdSm90ILi2EN4cute5tupleIJNS5_1CILi1EEES8_S8_EEENS6_IJNS7_ILi192EEENS7_ILi128EEENS7_ILi96EEEEEELi96ENS_10bfloat16_tEfNS_4arch4Sm90ELb0ELb1ELb1ELb0ELb1ELb0ELb0ELb0ELb1ELb1ELb0ELb0EEENS1_21CollectiveEpilogueFwdINS6_IJSA_SC_SB_EEES9_SE_SG_Li384ELb0ELb1ELb0ELb0EEENS1_30DynamicPersistentTileSchedulerILi384ELi128ELb0ELb1ELb1EEEEEEEEEvNT_6ParamsE:
        /* <DEDUP_REMOVED lines=45> */
.L_x_805:
        /* <DEDUP_REMOVED lines=22> */
.L_x_806:
        /* <DEDUP_REMOVED lines=18> */
.L_x_807:
        /* <DEDUP_REMOVED lines=22> */
.L_x_808:
        /* <DEDUP_REMOVED lines=23> */
.L_x_809:
        /* <DEDUP_REMOVED lines=8> */
.L_x_811:
[----:B------:R-:W-:-:S08]  /*08a0*/  NOP ;  /* 0x0000000000007918 */ /* 0x000fd00000000000 */
[----:B------:R-:W0:Y:S02]  /*08b0*/  USETMAXREG.TRY_ALLOC.CTAPOOL UP0, 0xa0 ;  /* 0x000000a0000079c8 */ /* 0x000e240008000600 */
[----:B0-----:R-:W-:-:S13]  /*08c0*/  PLOP3.LUT P0, PT, PT, PT, UP0, 0x80, 0x0 ;  /* 0x000000000000781c */ /* 0x001fda0003f0f008 */
[----:B------:R-:W-:Y:S05]  /*08d0*/  @!P0 BRA `(.L_x_811) ;  /* 0xfffffffc00f08947 */ /* 0x000fea000383ffff */
[----:B------:R-:W0:Y:S01]  /*08e0*/  S2R R2, SR_TID.X ;  /* 0x0000000000027919 */ /* 0x000e220000002100 */
[----:B------:R-:W1:Y:S08]  /*08f0*/  S2UR UR4, SR_CTAID.X ;  /* 0x00000000000479c3 */ /* 0x000e700000002500 */
[----:B------:R-:W-:Y:S08]  /*0900*/  BAR.ARV 0x4, 0x200 ;  /* 0x0108000000007b1d */ /* 0x000ff00000002000 */
        /* <DEDUP_REMOVED lines=10> */
[----:B------:R-:W-:Y:S01]  /*09b0*/  IMAD.MOV.U32 R18, RZ, RZ, 0x40 ;  /* 0x00000040ff127424 */ /* 0x000fe200078e00ff */
[----:B------:R-:W-:Y:S01]  /*09c0*/  ULOP3.LUT UR49, UR42, 0x1, URZ, 0xfc, !UPT ;  /* 0x000000012a317892 */ /* 0x000fe2000f8efc3f */
[----:B------:R-:W-:Y:S01]  /*09d0*/  SHF.R.S32.HI R0, RZ, 0x1f, R151 ;  /* 0x0000001fff007819 */ /* 0x000fe20000011497 */
[----:B------:R-:W-:Y:S01]  /*09e0*/  UMOV UR48, URZ ;  /* 0x0000003f00307c82 */ /* 0x000fe20008000000 */
[----:B------:R-:W-:Y:S01]  /*09f0*/  UMOV UR47, URZ ;  /* 0x0000003f002f7c82 */ /* 0x000fe20008000000 */
[----:B------:R-:W-:Y:S01]  /*0a00*/  UMOV UR46, URZ ;  /* 0x0000003f002e7c82 */ /* 0x000fe20008000000 */
[CC--:B------:R-:W-:Y:S02]  /*0a10*/  LEA.HI R2, R0.reuse, R151.reuse, RZ, 0x4 ;  /* 0x0000009700027211 */ /* 0x0c0fe400078f20ff */
[----:B------:R-:W-:-:S02]  /*0a20*/  LEA.HI R146, R0, R151, RZ, 0x7 ;  /* 0x0000009700927211 */ /* 0x000fc400078f38ff */
[----:B------:R-:W-:Y:S02]  /*0a30*/  LOP3.LUT R4, R2, 0xfffffff0, RZ, 0xc0, !PT ;  /* 0xfffffff002047812 */ /* 0x000fe400078ec0ff */
[----:B------:R-:W-:Y:S02]  /*0a40*/  SHF.R.S32.HI R5, RZ, 0x4, R2 ;  /* 0x00000004ff057819 */ /* 0x000fe40000011402 */
[----:B------:R-:W-:Y:S01]  /*0a50*/  LOP3.LUT R6, R146, 0xffffff80, RZ, 0xc0, !PT ;  /* 0xffffff8092067812 */ /* 0x000fe200078ec0ff */
[C---:B------:R-:W-:Y:S01]  /*0a60*/  IMAD.IADD R4, R151.reuse, 0x1, -R4 ;  /* 0x0000000197047824 */ /* 0x040fe200078e0a04 */
[----:B------:R-:W-:Y:S02]  /*0a70*/  LEA.HI R2, R2, R5, RZ, 0x1 ;  /* 0x0000000502027211 */ /* 0x000fe400078f08ff */
[----:B------:R-:W-:Y:S01]  /*0a80*/  SHF.R.S32.HI R146, RZ, 0x7, R146 ;  /* 0x00000007ff927819 */ /* 0x000fe20000011492 */
[----:B------:R-:W-:Y:S01]  /*0a90*/  IMAD.IADD R145, R151, 0x1, -R6 ;  /* 0x0000000197917824 */ /* 0x000fe200078e0a06 */
[----:B------:R-:W-:-:S02]  /*0aa0*/  SHF.R.S32.HI R3, RZ, 0x1f, R4 ;  /* 0x0000001fff037819 */ /* 0x000fc40000011404 */
[----:B------:R-:W-:Y:S01]  /*0ab0*/  LOP3.LUT R2, R2, 0x1ffffffe, RZ, 0xc0, !PT ;  /* 0x1ffffffe02027812 */ /* 0x000fe200078ec0ff */
[----:B0-----:R-:W-:Y:S01]  /*0ac0*/  ULEA UR40, UR41, UR40, 0x18 ;  /* 0x0000002829287291 */ /* 0x001fe2000f8ec03f */
[----:B------:R-:W-:Y:S02]  /*0ad0*/  LEA.HI R3, R3, R4, RZ, 0x3 ;  /* 0x0000000403037211 */ /* 0x000fe400078f18ff */
[----:B------:R-:W-:Y:S01]  /*0ae0*/  LEA.HI R6, R0, R151, RZ, 0x5 ;  /* 0x0000009700067211 */ /* 0x000fe200078f28ff */
[----:B------:R-:W-:Y:S01]  /*0af0*/  IMAD.IADD R2, R5, 0x1, -R2 ;  /* 0x0000000105027824 */ /* 0x000fe200078e0a02 */
[C---:B------:R-:W-:Y:S01]  /*0b00*/  LOP3.LUT R5, R3.reuse, 0xfffffff8, RZ, 0xc0, !PT ;  /* 0xfffffff803057812 */ /* 0x040fe200078ec0ff */
[----:B------:R-:W-:Y:S01]  /*0b10*/  IMAD.SHL.U32 R3, R3, 0x40, RZ ;  /* 0x0000004003037824 */ /* 0x000fe200078e00ff */
[----:B------:R-:W-:Y:S01]  /*0b20*/  SHF.R.S32.HI R6, RZ, 0x5, R6 ;  /* 0x00000005ff067819 */ /* 0x000fe20000011406 */
[----:B------:R-:W-:Y:S01]  /*0b30*/  IMAD.SHL.U32 R2, R2, 0x8, RZ ;  /* 0x0000000802027824 */ /* 0x000fe200078e00ff */
[----:B------:R-:W-:Y:S01]  /*0b40*/  SHF.R.S32.HI R8, RZ, 0x1f, R145 ;  /* 0x0000001fff087819 */ /* 0x000fe20000011491 */
[----:B------:R-:W-:Y:S01]  /*0b50*/  IMAD.IADD R5, R4, 0x1, -R5 ;  /* 0x0000000104057824 */ /* 0x000fe200078e0a05 */
[----:B------:R-:W-:Y:S01]  /*0b60*/  LOP3.LUT R3, R3, 0x7ffffe00, RZ, 0xc0, !PT ;  /* 0x7ffffe0003037812 */ /* 0x000fe200078ec0ff */
[----:B------:R-:W-:Y:S01]  /*0b70*/  IMAD R13, R6, 0x10, R4 ;  /* 0x00000010060d7824 */ /* 0x000fe200078e0204 */
[----:B------:R-:W-:Y:S01]  /*0b80*/  LEA.HI R9, R8, R145, RZ, 0x2 ;  /* 0x0000009108097211 */ /* 0x000fe200078f10ff */
[----:B------:R-:W-:Y:S01]  /*0b90*/  IMAD.HI R4, R146, 0x55555556, RZ ;  /* 0x5555555692047827 */ /* 0x000fe200078e02ff */
[----:B------:R-:W-:-:S02]  /*0ba0*/  R2P PR, R5, 0x6 ;  /* 0x0000000605007804 */ /* 0x000fc40000000000 */
[--C-:B------:R-:W-:Y:S01]  /*0bb0*/  SHF.R.S32.HI R7, RZ, 0x2, R9.reuse ;  /* 0x00000002ff077819 */ /* 0x100fe20000011409 */
[----:B------:R-:W-:Y:S01]  /*0bc0*/  IMAD.SHL.U32 R5, R5, 0x40, RZ ;  /* 0x0000004005057824 */ /* 0x000fe200078e00ff */
[----:B------:R-:W-:Y:S01]  /*0bd0*/  SHF.R.S32.HI R10, RZ, 0x1f, R9 ;  /* 0x0000001fff0a7819 */ /* 0x000fe20000011409 */
[--C-:B------:R-:W-:Y:S01]  /*0be0*/  IMAD.U32 R148, R13, 0x20, R2.reuse ;  /* 0x000000200d947824 */ /* 0x100fe200078e0002 */
[----:B------:R-:W-:Y:S01]  /*0bf0*/  LEA.HI R0, R0, R151, RZ, 0x2 ;  /* 0x0000009700007211 */ /* 0x000fe200078f10ff */
[----:B------:R-:W-:Y:S01]  /*0c00*/  IMAD R3, R6, 0x400, R3 ;  /* 0x0000040006037824 */ /* 0x000fe200078e0203 */
[----:B------:R-:W-:Y:S02]  /*0c10*/  LOP3.LUT R5, R5, 0x1c0, RZ, 0xc0, !PT ;  /* 0x000001c005057812 */ /* 0x000fe400078ec0ff */
[----:B------:R-:W-:Y:S02]  /*0c20*/  LEA.HI R10, R10, R7, RZ, 0x3 ;  /* 0x000000070a0a7211 */ /* 0x000fe400078f18ff */
[----:B------:R-:W-:-:S02]  /*0c30*/  LOP3.LUT R2, R5, 0x8, R2, 0xf8, !PT ;  /* 0x0000000805027812 */ /* 0x000fc400078ef802 */
[----:B------:R-:W-:Y:S02]  /*0c40*/  SHF.R.U32.HI R5, RZ, 0x3, R5 ;  /* 0x00000003ff057819 */ /* 0x000fe40000011605 */
[----:B------:R-:W-:Y:S02]  /*0c50*/  LOP3.LUT R142, R0, 0xfffffffc, RZ, 0xc0, !PT ;  /* 0xfffffffc008e7812 */ /* 0x000fe400078ec0ff */
[----:B------:R-:W-:Y:S02]  /*0c60*/  LOP3.LUT R2, R2, R5, RZ, 0x3c, !PT ;  /* 0x0000000502027212 */ /* 0x000fe400078e3cff */
[----:B------:R-:W-:Y:S01]  /*0c70*/  LOP3.LUT R10, R10, 0xfffffff8, RZ, 0xc0, !PT ;  /* 0xfffffff80a0a7812 */ /* 0x000fe200078ec0ff */
[----:B------:R-:W-:Y:S01]  /*0c80*/  IMAD.IADD R142, R151, 0x1, -R142 ;  /* 0x00000001978e7824 */ /* 0x000fe200078e0a8e */
[----:B------:R-:W-:Y:S01]  /*0c90*/  LEA.HI R8, R8, R145, RZ, 0x5 ;  /* 0x0000009108087211 */ /* 0x000fe200078f28ff */
[----:B------:R-:W-:Y:S01]  /*0ca0*/  IMAD.IADD R2, R3, 0x1, R2 ;  /* 0x0000000103027824 */ /* 0x000fe200078e0202 */
[----:B------:R-:W-:Y:S01]  /*0cb0*/  SEL R18, R18, 0xffffffc0, !P2 ;  /* 0xffffffc012127807 */ /* 0x000fe20005000000 */
[----:B------:R-:W-:Y:S01]  /*0cc0*/  IMAD.IADD R11, R7, 0x1, -R10 ;  /* 0x00000001070b7824 */ /* 0x000fe200078e0a0a */
[----:B------:R-:W-:Y:S01]  /*0cd0*/  LEA.HI R7, R4, R4, RZ, 0x1 ;  /* 0x0000000404077211 */ /* 0x000fe200078f08ff */
[----:B------:R-:W-:Y:S01]  /*0ce0*/  IMAD.SHL.U32 R138, R142, 0x8, RZ ;  /* 0x000000088e8a7824 */ /* 0x000fe200078e00ff */
[----:B------:R-:W-:-:S02]  /*0cf0*/  SHF.R.S32.HI R8, RZ, 0x5, R8 ;  /* 0x00000005ff087819 */ /* 0x000fc40000011408 */
[----:B------:R-:W-:Y:S01]  /*0d00*/  LEA.HI R3, R142, R142, RZ, 0x1 ;  /* 0x0000008e8e037211 */ /* 0x000fe200078f08ff */
[----:B------:R-:W-:Y:S01]  /*0d10*/  IMAD R7, R7, -0x3, R146 ;  /* 0xfffffffd07077824 */ /* 0x000fe200078e0292 */
[----:B------:R-:W-:Y:S01]  /*0d20*/  LEA R17, R2, UR40, 0x1 ;  /* 0x0000002802117c11 */ /* 0x000fe2000f8e08ff */
[----:B------:R-:W-:Y:S01]  /*0d30*/  IMAD R8, R8, 0x10, R11 ;  /* 0x0000001008087824 */ /* 0x000fe200078e020b */
[----:B------:R-:W-:Y:S01]  /*0d40*/  LOP3.LUT R3, R3, 0x1ffffffe, RZ, 0xc0, !PT ;  /* 0x1ffffffe03037812 */ /* 0x000fe200078ec0ff */
[C---:B------:R-:W-:Y:S01]  /*0d50*/  VIADD R139, R138.reuse, 0x20 ;  /* 0x000000208a8b7836 */ /* 0x040fe20000000000 */
[----:B------:R-:W-:Y:S01]  /*0d60*/  SHF.R.S32.HI R144, RZ, 0x2, R0 ;  /* 0x00000002ff907819 */ /* 0x000fe20000011400 */
[----:B------:R-:W-:Y:S01]  /*0d70*/  VIADD R22, R17, 0x21800 ;  /* 0x0002180011167836 */ /* 0x000fe20000000000 */
[----:B------:R-:W-:Y:S01]  /*0d80*/  LOP3.LUT R16, R9, 0x7ffffffc, RZ, 0xc0, !PT ;  /* 0x7ffffffc09107812 */ /* 0x000fe200078ec0ff */
[----:B------:R-:W-:Y:S01]  /*0d90*/  VIADD R140, R138, 0x40 ;  /* 0x000000408a8c7836 */ /* 0x000fe20000000000 */
[----:B------:R-:W-:Y:S01]  /*0da0*/  SHF.R.S32.HI R150, RZ, 0x1f, R139 ;  /* 0x0000001fff967819 */ /* 0x000fe2000001148b */
[----:B------:R-:W-:-:S02]  /*0db0*/  VIADD R23, R17, 0x21820 ;  /* 0x0002182011177836 */ /* 0x000fc40000000000 */
[----:B------:R-:W-:Y:S01]  /*0dc0*/  IMAD R147, R7, 0x40, R8 ;  /* 0x0000004007937824 */ /* 0x000fe200078e0208 */
[----:B------:R-:W-:Y:S01]  /*0dd0*/  SHF.R.S32.HI R149, RZ, 0x1f, R140 ;  /* 0x0000001fff957819 */ /* 0x000fe2000001148c */
[----:B------:R-:W-:Y:S02]  /*0de0*/  IMAD.IADD R0, R142, 0x1, -R3 ;  /* 0x000000018e007824 */ /* 0x000fe400078e0a03 */
[C---:B------:R-:W-:Y:S02]  /*0df0*/  @P1 VIADD R23, R22.reuse, 0xffffffe0 ;  /* 0xffffffe016171836 */ /* 0x040fe40000000000 */
[----:B------:R-:W-:Y:S02]  /*0e00*/  IMAD.IADD R22, R22, 0x1, R18 ;  /* 0x0000000116167824 */ /* 0x000fe400078e0212 */
[----:B------:R-:W-:Y:S02]  /*0e10*/  IMAD.IADD R16, R145, 0x1, -R16 ;  /* 0x0000000191107824 */ /* 0x000fe400078e0a10 */
[----:B------:R-:W-:-:S02]  /*0e20*/  IMAD R137, R0, 0x8, R147 ;  /* 0x0000000800897824 */ /* 0x000fc400078e0293 */
[----:B------:R-:W-:Y:S02]  /*0e30*/  IMAD.IADD R18, R18, 0x1, R23 ;  /* 0x0000000112127824 */ /* 0x000fe400078e0217 */
[----:B------:R-:W-:-:S07]  /*0e40*/  VIADD R136, R23, 0x6000 ;  /* 0x0000600017887836 */ /* 0x000fce0000000000 */
.L_x_908:
[----:B------:R-:W-:Y:S01]  /*0e50*/  ULDC UR5, c[0x0][0xc60] ;  /* 0x0003180000057ab9 */ /* 0x000fe20000000800 */
[----:B------:R-:W-:Y:S01]  /*0e60*/  UMOV UR8, UR4 ;  /* 0x0000000400087c82 */ /* 0x000fe20008000000 */
[----:B------:R-:W-:-:S11]  /*0e70*/  UISETP.NE.AND UP0, UPT, UR5, 0x1, UPT ;  /* 0x000000010500788c */ /* 0x000fd6000bf05270 */
[----:B------:R-:W-:Y:S01]  /*0e80*/  @UP0 ULDC UR6, c[0x0][0xc64] ;  /* 0x0003190000060ab9 */ /* 0x000fe20000000800 */
[----:B------:R-:W-:Y:S01]  /*0e90*/  @UP0 ULDC UR9, c[0x0][0xc68] ;  /* 0x00031a0000090ab9 */ /* 0x000fe20000000800 */
[----:B------:R-:W-:-:S04]  /*0ea0*/  UIMAD.WIDE.U32 UR6, UR4, UR6, URZ ;  /* 0x00000006040672a5 */ /* 0x000fc8000f8e003f */
[----:B------:R-:W-:-:S03]  /*0eb0*/  @UP0 USHF.R.U32.HI UR8, URZ, UR9, UR7 ;  /* 0x000000093f080299 */ /* 0x000fc60008011607 */
[----:B------:R-:W-:Y:S02]  /*0ec0*/  ULDC UR6, c[0x0][0xc78] ;  /* 0x00031e0000067ab9 */ /* 0x000fe40000000800 */
[----:B------:R-:W-:Y:S02]  /*0ed0*/  UISETP.GE.AND UP0, UPT, UR8, UR6, UPT ;  /* 0x000000060800728c */ /* 0x000fe4000bf06270 */
[----:B------:R-:W-:-:S04]  /*0ee0*/  UIADD3 UR6, -UR8, URZ, URZ ;  /* 0x0000003f08067290 */ /* 0x000fc8000fffe13f */
[----:B------:R-:W-:Y:S01]  /*0ef0*/  PLOP3.LUT P0, PT, PT, PT, UP0, 0x80, 0x0 ;  /* 0x000000000000781c */ /* 0x000fe20003f0f008 */
[----:B------:R-:W-:-:S12]  /*0f00*/  UIMAD UR9, UR5, UR6, UR4 ;  /* 0x00000006050972a4 */ /* 0x000fd8000f8e0204 */
[----:B012345:R-:W-:Y:S05]  /*0f10*/  @!P0 BRA `(.L_x_812) ;  /* 0x0000000000208947 */ /* 0x03ffea0003800000 */
[----:B------:R-:W-:Y:S01]  /*0f20*/  ULDC UR7, c[0x0][0xc6c] ;  /* 0x00031b0000077ab9 */ /* 0x000fe20000000800 */
[----:B------:R-:W-:Y:S01]  /*0f30*/  UMOV UR6, UR9 ;  /* 0x0000000900067c82 */ /* 0x000fe20008000000 */
[----:B------:R-:W-:-:S11]  /*0f40*/  UISETP.NE.AND UP0, UPT, UR7, 0x1, UPT ;  /* 0x000000010700788c */ /* 0x000fd6000bf05270 */
[----:B------:R-:W-:Y:S02]  /*0f50*/  @UP0 ULDC.64 UR10, c[0x0][0xc70] ;  /* 0x00031c00000a0ab9 */ /* 0x000fe40000000a00 */
[----:B------:R-:W-:-:S04]  /*0f60*/  UIMAD.WIDE.U32 UR4, UR9, UR10, URZ ;  /* 0x0000000a090472a5 */ /* 0x000fc8000f8e003f */
[----:B------:R-:W-:-:S04]  /*0f70*/  @UP0 USHF.R.U32.HI UR6, URZ, UR11, UR5 ;  /* 0x0000000b3f060299 */ /* 0x000fc80008011605 */
[----:B------:R-:W-:Y:S01]  /*0f80*/  UIMAD UR4, UR6, UR7, URZ ;  /* 0x00000007060472a4 */ /* 0x000fe2000f8e023f */
[----:B------:R-:W-:Y:S11]  /*0f90*/  BRA `(.L_x_813) ;  /* 0x00000000001c7947 */ /* 0x000ff60003800000 */
.L_x_812:
[----:B------:R-:W-:Y:S01]  /*0fa0*/  ULDC UR7, c[0x0][0xc54] ;  /* 0x0003150000077ab9 */ /* 0x000fe20000000800 */
[----:B------:R-:W-:Y:S01]  /*0fb0*/  UMOV UR6, UR9 ;  /* 0x0000000900067c82 */ /* 0x000fe20008000000 */
[----:B------:R-:W-:-:S11]  /*0fc0*/  UISETP.NE.AND UP0, UPT, UR7, 0x1, UPT ;  /* 0x000000010700788c */ /* 0x000fd6000bf05270 */
[----:B------:R-:W-:Y:S02]  /*0fd0*/  @UP0 ULDC.64 UR10, c[0x0][0xc58] ;  /* 0x00031600000a0ab9 */ /* 0x000fe40000000a00 */
[----:B------:R-:W-:-:S04]  /*0fe0*/  UIMAD.WIDE.U32 UR4, UR9, UR10, URZ ;  /* 0x0000000a090472a5 */ /* 0x000fc8000f8e003f */
[----:B------:R-:W-:-:S04]  /*0ff0*/  @UP0 USHF.R.U32.HI UR6, URZ, UR11, UR5 ;  /* 0x0000000b3f060299 */ /* 0x000fc80008011605 */
[----:B------:R-:W-:-:S12]  /*1000*/  UIMAD UR4, UR6, UR7, URZ ;  /* 0x00000007060472a4 */ /* 0x000fd8000f8e023f */
.L_x_813:
[----:B------:R-:W-:Y:S01]  /*1010*/  ULOP3.LUT UR6, URZ, UR6, URZ, 0x33, !UPT ;  /* 0x000000063f067292 */ /* 0x000fe2000f8e333f */
[----:B------:R-:W-:Y:S01]  /*1020*/  ULDC UR5, c[0x0][0x448] ;  /* 0x0001120000057ab9 */ /* 0x000fe20000000800 */
[----:B------:R-:W-:Y:S01]  /*1030*/  ULDC UR39, c[0x0][0xc3c] ;  /* 0x00030f0000277ab9 */ /* 0x000fe20000000800 */
[----:B------:R-:W-:Y:S02]  /*1040*/  UISETP.NE.AND UP3, UPT, UR5, 0x1, UPT ;  /* 0x000000010500788c */ /* 0x000fe4000bf65270 */
[----:B------:R-:W-:Y:S01]  /*1050*/  UIADD3 UR39, UR6, UR39, URZ ;  /* 0x0000002706277290 */ /* 0x000fe2000fffe03f */
[----:B------:R-:W-:Y:S01]  /*1060*/  ULDC.64 UR10, c[0x0][0x418] ;  /* 0x00010600000a7ab9 */ /* 0x000fe20000000a00 */
[----:B------:R-:W-:Y:S01]  /*1070*/  UIADD3 UR4, UR9, -UR4, URZ ;  /* 0x8000000409047290 */ /* 0x000fe2000fffe03f */
[----:B------:R-:W-:Y:S01]  /*1080*/  ULDC UR38, c[0x0][0xc48] ;  /* 0x0003120000267ab9 */ /* 0x000fe20000000800 */
[----:B------:R-:W-:Y:S02]  /*1090*/  UISETP.NE.U32.AND UP0, UPT, UR10, URZ, UPT ;  /* 0x0000003f0a00728c */ /* 0x000fe4000bf05070 */
[----:B------:R-:W-:-:S02]  /*10a0*/  UIMAD UR39, UR39, 0xc0, URZ ;  /* 0x000000c0272778a4 */ /* 0x000fc4000f8e023f */
[----:B------:R-:W-:Y:S01]  /*10b0*/  UISETP.NE.AND UP1, UPT, UR38, 0x1, UPT ;  /* 0x000000012600788c */ /* 0x000fe2000bf25270 */
[----:B------:R-:W-:Y:S01]  /*10c0*/  ULDC UR13, c[0x0][0xc54] ;  /* 0x00031500000d7ab9 */ /* 0x000fe20000000800 */
[----:B------:R-:W-:Y:S02]  /*10d0*/  UISETP.NE.AND.EX UP0, UPT, UR11, URZ, UPT, UP0 ;  /* 0x0000003f0b00728c */ /* 0x000fe4000bf05300 */
[----:B------:R-:W-:Y:S02]  /*10e0*/  UIADD3 UR7, UR39, 0xbf, URZ ;  /* 0x000000bf27077890 */ /* 0x000fe4000fffe03f */
[----:B------:R-:W-:Y:S01]  /*10f0*/  UIMAD UR13, UR8, UR13, UR4 ;  /* 0x0000000d080d72a4 */ /* 0x000fe2000f8e0204 */
[----:B------:R-:W-:Y:S01]  /*1100*/  ULDC UR44, c[0x0][0x424] ;  /* 0x00010900002c7ab9 */ /* 0x000fe20000000800 */
[----:B------:R-:W-:Y:S01]  /*1110*/  ULDC UR55, c[0x0][0x288] ;  /* 0x0000a20000377ab9 */ /* 0x000fe20000000800 */
[----:B------:R-:W-:Y:S01]  /*1120*/  ULDC.64 UR4, c[0x0][0x9e0] ;  /* 0x0002780000047ab9 */ /* 0x000fe20000000a00 */
[----:B------:R-:W-:Y:S01]  /*1130*/  @UP3 ULDC UR10, c[0x0][0x44c] ;  /* 0x00011300000a3ab9 */ /* 0x000fe20000000800 */
[----:B------:R-:W-:-:S02]  /*1140*/  UIADD3 UR12, -UR55, 0x1, URZ ;  /* 0x00000001370c7890 */ /* 0x000fc4000fffe13f */
[----:B------:R-:W-:Y:S02]  /*1150*/  UISETP.GE.AND UP2, UPT, UR5, 0x1, UPT ;  /* 0x000000010500788c */ /* 0x000fe4000bf46270 */
[----:B------:R-:W-:Y:S02]  /*1160*/  USEL UR44, UR44, 0x1, UP0 ;  /* 0x000000012c2c7887 */ /* 0x000fe40008000000 */
[----:B------:R-:W-:Y:S01]  /*1170*/  UIMAD.WIDE.U32 UR10, UR7, UR10, URZ ;  /* 0x0000000a070a72a5 */ /* 0x000fe2000f8e003f */
[----:B------:R-:W-:Y:S01]  /*1180*/  ULDC UR6, c[0x0][0x2f0] ;  /* 0x0000bc0000067ab9 */ /* 0x000fe20000000800 */
[----:B------:R-:W-:Y:S01]  /*1190*/  @UP3 ULDC UR15, c[0x0][0x450] ;  /* 0x00011400000f3ab9 */ /* 0x000fe20000000800 */
[----:B------:R-:W-:Y:S01]  /*11a0*/  @UP1 ULDC UR8, c[0x0][0xc4c] ;  /* 0x0003130000081ab9 */ /* 0x000fe20000000800 */
[----:B------:R-:W-:Y:S01]  /*11b0*/  UIMAD UR12, UR44, UR6, UR12 ;  /* 0x000000062c0c72a4 */ /* 0x000fe2000f8e020c */
[----:B------:R-:W-:Y:S01]  /*11c0*/  PLOP3.LUT P0, PT, PT, PT, UP2, 0x40, 0x0 ;  /* 0x000000000000781c */ /* 0x000fe20003f0e828 */
[----:B------:R-:W-:-:S02]  /*11d0*/  @UP3 USHF.R.U32.HI UR7, URZ, UR15, UR11 ;  /* 0x0000000f3f073299 */ /* 0x000fc4000801160b */
[----:B------:R-:W-:Y:S01]  /*11e0*/  UIMAD.WIDE.U32 UR8, UR13, UR8, URZ ;  /* 0x000000080d0872a5 */ /* 0x000fe2000f8e003f */
[----:B------:R-:W-:Y:S01]  /*11f0*/  @UP1 ULDC UR14, c[0x0][0xc50] ;  /* 0x00031400000e1ab9 */ /* 0x000fe20000000800 */
[----:B------:R-:W-:Y:S01]  /*1200*/  UIADD3 UR12, UR12, UR7, URZ ;  /* 0x000000070c0c7290 */ /* 0x000fe2000fffe03f */
[----:B------:R-:W-:Y:S01]  /*1210*/  UMOV UR45, UR13 ;  /* 0x0000000d002d7c82 */ /* 0x000fe20008000000 */
[----:B------:R-:W-:Y:S02]  /*1220*/  @UP1 USHF.R.U32.HI UR45, URZ, UR14, UR9 ;  /* 0x0000000e3f2d1299 */ /* 0x000fe40008011609 */
[----:B------:R-:W-:Y:S02]  /*1230*/  UIADD3 UR4, UR12, UR4, URZ ;  /* 0x000000040c047290 */ /* 0x000fe4000fffe03f */
[----:B------:R-:W-:Y:S02]  /*1240*/  UIADD3 UR7, -UR45, URZ, URZ ;  /* 0x0000003f2d077290 */ /* 0x000fe4000fffe13f */
[----:B------:R-:W-:-:S02]  /*1250*/  UP2UR UR51, UPR, URZ, 0x8 ;  /* 0x000000083f337883 */ /* 0x000fc40008000000 */
[----:B------:R-:W-:Y:S01]  /*1260*/  UP2UR UR50, UPR, URZ, 0x4 ;  /* 0x000000043f327883 */ /* 0x000fe20008000000 */
[----:B------:R-:W-:Y:S01]  /*1270*/  IMAD.U32 R0, RZ, RZ, UR4 ;  /* 0x00000004ff007e24 */ /* 0x000fe2000f8e00ff */
[----:B------:R-:W-:Y:S01]  /*1280*/  UIMAD UR38, UR38, UR7, UR13 ;  /* 0x00000007262672a4 */ /* 0x000fe2000f8e020d */
[----:B------:R-:W-:Y:S11]  /*1290*/  @P0 BRA `(.L_x_814) ;  /* 0x0000000000400947 */ /* 0x000ff60003800000 */
[----:B------:R-:W-:Y:S01]  /*12a0*/  ISETP.LT.AND P0, PT, RZ, UR12, PT ;  /* 0x0000000cff007c0c */ /* 0x000fe2000bf01270 */
[----:B------:R-:W-:-:S12]  /*12b0*/  UIADD3 UR4, UR12, -0x1, URZ ;  /* 0xffffffff0c047890 */ /* 0x000fd8000fffe03f */
[----:B------:R-:W-:Y:S05]  /*12c0*/  @P0 BRA `(.L_x_815) ;  /* 0x00000000001c0947 */ /* 0x000fea0003800000 */
[----:B------:R-:W-:Y:S02]  /*12d0*/  UISETP.NE.AND UP0, UPT, UR5, 0x1, UPT ;  /* 0x000000010500788c */ /* 0x000fe4000bf05270 */
[----:B------:R-:W-:-:S09]  /*12e0*/  UIADD3 UR4, -UR12, URZ, URZ ;  /* 0x0000003f0c047290 */ /* 0x000fd2000fffe13f */
[----:B------:R-:W-:Y:S02]  /*12f0*/  @UP0 ULDC.64 UR10, c[0x0][0x9e8] ;  /* 0x00027a00000a0ab9 */ /* 0x000fe40000000a00 */
[----:B------:R-:W-:-:S04]  /*1300*/  UIMAD.WIDE.U32 UR8, UR4, UR10, URZ ;  /* 0x0000000a040872a5 */ /* 0x000fc8000f8e003f */
[----:B------:R-:W-:-:S04]  /*1310*/  @UP0 USHF.R.U32.HI UR4, URZ, UR11, UR9 ;  /* 0x0000000b3f040299 */ /* 0x000fc80008011609 */
[----:B------:R-:W-:Y:S01]  /*1320*/  ULOP3.LUT UR4, URZ, UR4, URZ, 0x33, !UPT ;  /* 0x000000043f047292 */ /* 0x000fe2000f8e333f */
[----:B------:R-:W-:Y:S11]  /*1330*/  BRA `(.L_x_816) ;  /* 0x0000000000107947 */ /* 0x000ff60003800000 */
.L_x_815:
[----:B------:R-:W-:-:S11]  /*1340*/  UISETP.NE.AND UP0, UPT, UR5, 0x1, UPT ;  /* 0x000000010500788c */ /* 0x000fd6000bf05270 */
[----:B------:R-:W-:Y:S02]  /*1350*/  @UP0 ULDC.64 UR10, c[0x0][0x9e8] ;  /* 0x00027a00000a0ab9 */ /* 0x000fe40000000a00 */
[----:B------:R-:W-:-:S04]  /*1360*/  UIMAD.WIDE.U32 UR8, UR4, UR10, URZ ;  /* 0x0000000a040872a5 */ /* 0x000fc8000f8e003f */
[----:B------:R-:W-:-:S12]  /*1370*/  @UP0 USHF.R.U32.HI UR4, URZ, UR11, UR9 ;  /* 0x0000000b3f040299 */ /* 0x000fd80008011609 */
.L_x_816:
[----:B------:R-:W-:-:S06]  /*1380*/  UIMAD UR4, UR4, UR5, UR5 ;  /* 0x00000005040472a4 */ /* 0x000fcc000f8e0205 */
[----:B------:R-:W-:-:S07]  /*1390*/  VIMNMX R0, R0, UR4, PT ;  /* 0x0000000400007c48 */ /* 0x000fce000bfe0100 */
.L_x_814:
[----:B------:R-:W-:Y:S01]  /*13a0*/  UISETP.NE.AND UP0, UPT, UR51, URZ, UPT ;  /* 0x0000003f3300728c */ /* 0x000fe2000bf05270 */
[----:B------:R-:W-:Y:S01]  /*13b0*/  VIADD R0, R0, 0x7f ;  /* 0x0000007f00007836 */ /* 0x000fe20000000000 */
[----:B------:R-:W-:Y:S01]  /*13c0*/  UMOV UR7, UR39 ;  /* 0x0000002700077c82 */ /* 0x000fe20008000000 */
[----:B------:R-:W-:Y:S02]  /*13d0*/  UIMAD UR4, UR44, UR6, 0x7f ;  /* 0x0000007f2c0474a4 */ /* 0x000fe4000f8e0206 */
[----:B------:R-:W-:Y:S01]  /*13e0*/  UIMAD UR55, UR44, UR6, -UR55 ;  /* 0x000000062c3772a4 */ /* 0x000fe2000f8e0a37 */
[----:B------:R-:W-:Y:S01]  /*13f0*/  SHF.R.S32.HI R3, RZ, 0x1f, R0 ;  /* 0x0000001fff037819 */ /* 0x000fe20000011400 */
[----:B------:R-:W-:Y:S01]  /*1400*/  USHF.R.S32.HI UR6, URZ, 0x1f, UR4 ;  /* 0x0000001f3f067899 */ /* 0x000fe20008011404 */
[----:B------:R-:W-:Y:S02]  /*1410*/  ULDC UR10, c[0x0][0x9dc] ;  /* 0x00027700000a7ab9 */ /* 0x000fe40000000800 */
[----:B------:R-:W-:Y:S01]  /*1420*/  LEA.HI R3, R3, R0, RZ, 0x7 ;  /* 0x0000000003037211 */ /* 0x000fe200078f38ff */
[----:B------:R-:W-:Y:S01]  /*1430*/  @UP0 ULDC UR8, c[0x0][0x44c] ;  /* 0x0001130000080ab9 */ /* 0x000fe20000000800 */
[----:B------:R-:W-:Y:S01]  /*1440*/  @UP0 ULDC UR11, c[0x0][0x450] ;  /* 0x00011400000b0ab9 */ /* 0x000fe20000000800 */
[----:B------:R-:W-:Y:S01]  /*1450*/  UIMAD.WIDE.U32 UR8, UR39, UR8, URZ ;  /* 0x00000008270872a5 */ /* 0x000fe2000f8e003f */
[----:B------:R-:W-:Y:S01]  /*1460*/  SHF.R.S32.HI R3, RZ, 0x7, R3 ;  /* 0x00000007ff037819 */ /* 0x000fe20000011403 */
[----:B------:R-:W-:-:S02]  /*1470*/  ULEA.HI UR6, UR6, UR4, URZ, 0x7 ;  /* 0x0000000406067291 */ /* 0x000fc4000f8f383f */
[----:B------:R-:W-:Y:S02]  /*1480*/  @UP0 USHF.R.U32.HI UR7, URZ, UR11, UR9 ;  /* 0x0000000b3f070299 */ /* 0x000fe40008011609 */
[----:B------:R-:W-:Y:S02]  /*1490*/  UISETP.GE.AND UP0, UPT, UR5, 0x1, UPT ;  /* 0x000000010500788c */ /* 0x000fe4000bf06270 */
[----:B------:R-:W-:Y:S02]  /*14a0*/  USHF.R.S32.HI UR6, URZ, 0x7, UR6 ;  /* 0x000000073f067899 */ /* 0x000fe40008011406 */
[----:B------:R-:W-:Y:S02]  /*14b0*/  UIADD3 UR4, UR55, UR7, URZ ;  /* 0x0000000737047290 */ /* 0x000fe4000fffe03f */
[----:B------:R-:W-:Y:S02]  /*14c0*/  PLOP3.LUT P0, PT, PT, PT, UP0, 0x40, 0x0 ;  /* 0x000000000000781c */ /* 0x000fe40003f0e808 */
[----:B------:R-:W-:Y:S01]  /*14d0*/  UIADD3 UR8, UR4, -UR10, URZ ;  /* 0x8000000a04087290 */ /* 0x000fe2000fffe03f */
[----:B------:R-:W-:-:S10]  /*14e0*/  VIMNMX R88, R3, UR6, PT ;  /* 0x0000000603587c48 */ /* 0x000fd4000bfe0100 */
[----:B------:R-:W-:Y:S05]  /*14f0*/  @P0 BRA `(.L_x_817) ;  /* 0x0000000000440947 */ /* 0x000fea0003800000 */
[----:B------:R-:W-:-:S06]  /*1500*/  UISETP.GT.AND UP0, UPT, UR4, -0x1, UPT ;  /* 0xffffffff0400788c */ /* 0x000fcc000bf04270 */
[----:B------:R-:W-:-:S13]  /*1510*/  PLOP3.LUT P0, PT, PT, PT, UP0, 0x80, 0x0 ;  /* 0x000000000000781c */ /* 0x000fda0003f0f008 */
[----:B------:R-:W-:Y:S05]  /*1520*/  @P0 BRA `(.L_x_818) ;  /* 0x00000000001c0947 */ /* 0x000fea0003800000 */
[----:B------:R-:W-:Y:S02]  /*1530*/  UISETP.NE.AND UP0, UPT, UR5, 0x1, UPT ;  /* 0x000000010500788c */ /* 0x000fe4000bf05270 */
[----:B------:R-:W-:-:S09]  /*1540*/  ULOP3.LUT UR4, URZ, UR4, URZ, 0x33, !UPT ;  /* 0x000000043f047292 */ /* 0x000fd2000f8e333f */
[----:B------:R-:W-:Y:S02]  /*1550*/  @UP0 ULDC.64 UR10, c[0x0][0x9e8] ;  /* 0x00027a00000a0ab9 */ /* 0x000fe40000000a00 */
[----:B------:R-:W-:-:S04]  /*1560*/  UIMAD.WIDE.U32 UR6, UR4, UR10, URZ ;  /* 0x0000000a040672a5 */ /* 0x000fc8000f8e003f */
[----:B------:R-:W-:-:S04]  /*1570*/  @UP0 USHF.R.U32.HI UR4, URZ, UR11, UR7 ;  /* 0x0000000b3f040299 */ /* 0x000fc80008011607 */
[----:B------:R-:W-:Y:S01]  /*1580*/  ULOP3.LUT UR4, URZ, UR4, URZ, 0x33, !UPT ;  /* 0x000000043f047292 */ /* 0x000fe2000f8e333f */
[----:B------:R-:W-:Y:S11]  /*1590*/  BRA `(.L_x_819) ;  /* 0x0000000000107947 */ /* 0x000ff60003800000 */
.L_x_818:
[----:B------:R-:W-:-:S11]  /*15a0*/  UISETP.NE.AND UP0, UPT, UR5, 0x1, UPT ;  /* 0x000000010500788c */ /* 0x000fd6000bf05270 */
[----:B------:R-:W-:Y:S02]  /*15b0*/  @UP0 ULDC.64 UR10, c[0x0][0x9e8] ;  /* 0x00027a00000a0ab9 */ /* 0x000fe40000000a00 */
[----:B------:R-:W-:-:S04]  /*15c0*/  UIMAD.WIDE.U32 UR6, UR4, UR10, URZ ;  /* 0x0000000a040672a5 */ /* 0x000fc8000f8e003f */
[----:B------:R-:W-:-:S12]  /*15d0*/  @UP0 USHF.R.U32.HI UR4, URZ, UR11, UR7 ;  /* 0x0000000b3f040299 */ /* 0x000fd80008011607 */
.L_x_819:
[----:B------:R-:W-:-:S04]  /*15e0*/  UIMAD UR4, UR4, UR5, URZ ;  /* 0x00000005040472a4 */ /* 0x000fc8000f8e023f */
[----:B------:R-:W-:-:S04]  /*15f0*/  UISETP.LT.AND UP0, UPT, UR8, UR4, UPT ;  /* 0x000000040800728c */ /* 0x000fc8000bf01270 */
[----:B------:R-:W-:-:S12]  /*1600*/  USEL UR8, UR8, UR4, !UP0 ;  /* 0x0000000408087287 */ /* 0x000fd8000c000000 */
.L_x_817:
[----:B------:R-:W-:Y:S01]  /*1610*/  USHF.R.S32.HI UR4, URZ, 0x1f, UR8 ;  /* 0x0000001f3f047899 */ /* 0x000fe20008011408 */
[----:B------:R-:W-:Y:S01]  /*1620*/  PLOP3.LUT P0, PT, PT, PT, PT, 0x80, 0x0 ;  /* 0x000000000000781c */ /* 0x000fe20003f0f070 */
[----:B------:R-:W-:Y:S01]  /*1630*/  IMAD.MOV.U32 R36, RZ, RZ, RZ ;  /* 0x000000ffff247224 */ /* 0x000fe200078e00ff */
[----:B------:R-:W-:Y:S01]  /*1640*/  CS2R R30, SRZ ;  /* 0x00000000001e7805 */ /* 0x000fe2000001ff00 */
[----:B------:R-:W-:Y:S01]  /*1650*/  ULEA.HI UR4, UR4, UR8, URZ, 0x7 ;  /* 0x0000000804047291 */ /* 0x000fe2000f8f383f */
[----:B------:R-:W-:Y:S01]  /*1660*/  IMAD.MOV.U32 R0, RZ, RZ, RZ ;  /* 0x000000ffff007224 */ /* 0x000fe200078e00ff */
[----:B------:R-:W-:Y:S01]  /*1670*/  CS2R R28, SRZ ;  /* 0x00000000001c7805 */ /* 0x000fe2000001ff00 */
[----:B------:R-:W-:Y:S01]  /*1680*/  IMAD.MOV.U32 R48, RZ, RZ, RZ ;  /* 0x000000ffff307224 */ /* 0x000fe200078e00ff */
[----:B------:R-:W-:Y:S01]  /*1690*/  USHF.R.S32.HI UR4, URZ, 0x7, UR4 ;  /* 0x000000073f047899 */ /* 0x000fe20008011404 */
[----:B------:R-:W-:Y:S01]  /*16a0*/  IMAD.MOV.U32 R133, RZ, RZ, RZ ;  /* 0x000000ffff857224 */ /* 0x000fe200078e00ff */
[----:B------:R-:W-:Y:S01]  /*16b0*/  CS2R R26, SRZ ;  /* 0x00000000001a7805 */ /* 0x000fe2000001ff00 */
[----:B------:R-:W-:Y:S01]  /*16c0*/  IMAD.MOV.U32 R44, RZ, RZ, RZ ;  /* 0x000000ffff2c7224 */ /* 0x000fe200078e00ff */
[----:B------:R-:W-:Y:S01]  /*16d0*/  UISETP.LT.AND UP0, UPT, URZ, UR4, UPT ;  /* 0x000000043f00728c */ /* 0x000fe2000bf01270 */
[----:B------:R-:W-:Y:S01]  /*16e0*/  IMAD.MOV.U32 R129, RZ, RZ, RZ ;  /* 0x000000ffff817224 */ /* 0x000fe200078e00ff */
[----:B------:R-:W-:Y:S01]  /*16f0*/  CS2R R122, SRZ ;  /* 0x00000000007a7805 */ /* 0x000fe2000001ff00 */
[----:B------:R-:W-:Y:S01]  /*1700*/  IMAD.MOV.U32 R46, RZ, RZ, RZ ;  /* 0x000000ffff2e7224 */ /* 0x000fe200078e00ff */
[----:B------:R-:W-:Y:S01]  /*1710*/  USEL UR37, URZ, UR4, !UP0 ;  /* 0x000000043f257287 */ /* 0x000fe2000c000000 */
[----:B------:R-:W-:Y:S01]  /*1720*/  IMAD.MOV.U32 R125, RZ, RZ, RZ ;  /* 0x000000ffff7d7224 */ /* 0x000fe200078e00ff */
[----:B------:R-:W-:-:S02]  /*1730*/  CS2R R120, SRZ ;  /* 0x0000000000787805 */ /* 0x000fc4000001ff00 */
[----:B------:R-:W-:Y:S02]  /*1740*/  CS2R R118, SRZ ;  /* 0x0000000000767805 */ /* 0x000fe4000001ff00 */
[----:B------:R-:W-:Y:S02]  /*1750*/  CS2R R116, SRZ ;  /* 0x0000000000747805 */ /* 0x000fe4000001ff00 */
[----:B------:R-:W-:Y:S02]  /*1760*/  CS2R R114, SRZ ;  /* 0x0000000000727805 */ /* 0x000fe4000001ff00 */
[----:B------:R-:W-:Y:S02]  /*1770*/  ISETP.GT.AND P1, PT, R88, UR37, PT ;  /* 0x0000002558007c0c */ /* 0x000fe4000bf24270 */
        /* <DEDUP_REMOVED lines=9> */
[----:B------:R-:W-:Y:S01]  /*1810*/  CS2R R94, SRZ ;  /* 0x00000000005e7805 */ /* 0x000fe2000001ff00 */
[----:B------:R-:W-:Y:S01]  /*1820*/  IMAD.MOV.U32 R93, RZ, RZ, RZ ;  /* 0x000000ffff5d7224 */ /* 0x000fe200078e00ff */
[----:B------:R-:W-:Y:S02]  /*1830*/  CS2R R6, SRZ ;  /* 0x0000000000067805 */ /* 0x000fe4000001ff00 */
[----:B------:R-:W-:Y:S01]  /*1840*/  CS2R R90, SRZ ;  /* 0x00000000005a7805 */ /* 0x000fe2000001ff00 */
[----:B------:R-:W-:Y:S01]  /*1850*/  IMAD.MOV.U32 R42, RZ, RZ, RZ ;  /* 0x000000ffff2a7224 */ /* 0x000fe200078e00ff */
[----:B------:R-:W-:Y:S06]  /*1860*/  @!P1 BRA `(.L_x_820) ;  /* 0x000000e8004c9947 */ /* 0x000fec0003800000 */
[----:B------:R-:W0:Y:S02]  /*1870*/  SHFL.IDX PT, R0, R146, RZ, 0x1f ;  /* 0x00001fff92007589 */ /* 0x000e2400000e0000 */
[----:B0-----:R-:W-:-:S13]  /*1880*/  R2UR UR43, R0 ;  /* 0x00000000002b72ca */ /* 0x001fda00000e0000 */
[----:B------:R-:W-:-:S04]  /*1890*/  UIMAD.WIDE UR4, UR43, 0x55555556, URZ ;  /* 0x555555562b0478a5 */ /* 0x000fc8000f8e023f */
[----:B------:R-:W-:Y:S02]  /*18a0*/  ULEA.HI UR54, UR5, UR5, URZ, 0x1 ;  /* 0x0000000505367291 */ /* 0x000fe4000f8f083f */
[----:B------:R-:W-:Y:S02]  /*18b0*/  UIADD3 UR5, UR40, 0x21800, URZ ;  /* 0x0002180028057890 */ /* 0x000fe4000fffe03f */
[----:B------:R-:W-:Y:S02]  /*18c0*/  UIMAD UR54, UR54, -0x3, UR43 ;  /* 0xfffffffd363678a4 */ /* 0x000fe4000f8e022b */
[----:B------:R-:W-:Y:S02]  /*18d0*/  ULOP3.LUT UP0, URZ, UR5, 0x3ff, URZ, 0xc0, !UPT ;  /* 0x000003ff053f7892 */ /* 0x000fe4000f80c03f */
[----:B------:R-:W-:Y:S02]  /*18e0*/  ULEA UR4, UR54, UR40, 0xc ;  /* 0x0000002836047291 */ /* 0x000fe4000f8e603f */
[----:B------:R-:W-:-:S02]  /*18f0*/  ULEA UR5, UR54, UR5, 0xd ;  /* 0x0000000536057291 */ /* 0x000fc4000f8e683f */
[----:B------:R-:W-:Y:S01]  /*1900*/  PLOP3.LUT P0, PT, PT, PT, UP0, 0x80, 0x0 ;  /* 0x000000000000781c */ /* 0x000fe20003f0f008 */
[----:B------:R-:W-:Y:S02]  /*1910*/  UIADD3 UR4, UR4, 0xc400, URZ ;  /* 0x0000c40004047890 */ /* 0x000fe4000fffe03f */
[----:B------:R-:W-:Y:S02]  /*1920*/  USHF.R.U32.HI UR5, URZ, 0x4, UR5 ;  /* 0x000000043f057899 */ /* 0x000fe40008011605 */
[----:B------:R-:W-:Y:S02]  /*1930*/  USHF.R.U32.HI UR4, URZ, 0x4, UR4 ;  /* 0x000000043f047899 */ /* 0x000fe40008011604 */
[----:B------:R-:W-:Y:S02]  /*1940*/  ULOP3.LUT UR36, UR5, 0x3fff, URZ, 0xc0, !UPT ;  /* 0x00003fff05247892 */ /* 0x000fe4000f8ec03f */
[----:B------:R-:W-:-:S04]  /*1950*/  ULOP3.LUT UR56, UR4, 0x3fff, URZ, 0xc0, !UPT ;  /* 0x00003fff04387892 */ /* 0x000fc8000f8ec03f */
[----:B------:R-:W-:Y:S08]  /*1960*/  @!P0 BRA `(.L_x_821) ;  /* 0x0000000000408947 */ /* 0x000ff00003800000 */
[----:B------:R-:W-:Y:S01]  /*1970*/  MOV R0, 0x0 ;  /* 0x0000000000007802 */ /* 0x000fe20000000f00 */
[----:B------:R-:W-:Y:S01]  /*1980*/  ULDC.64 UR4, c[0x4][0x88] ;  /* 0x0100220000047ab9 */ /* 0x000fe20000000a00 */
[----:B------:R-:W-:Y:S01]  /*1990*/  ULDC.64 UR6, c[0x4][0x28] ;  /* 0x01000a0000067ab9 */ /* 0x000fe20000000a00 */
[----:B------:R-:W-:Y:S01]  /*19a0*/  IMAD.U32 R4, RZ, RZ, UR4 ;  /* 0x00000004ff047e24 */ /* 0x000fe2000f8e00ff */
[----:B------:R0:W1:Y:S01]  /*19b0*/  LDC.64 R2, c[0x4][R0] ;  /* 0x0100000000027b82 */ /* 0x0000620000000a00 */
        /* <DEDUP_REMOVED lines=11> */
.L_x_821:
[----:B------:R-:W-:Y:S01]  /*1a70*/  ULEA.HI UR4, UR48, UR48, URZ, 0x1 ;  /* 0x0000003030047291 */ /* 0x000fe2000f8f083f */
[----:B------:R-:W-:-:S03]  /*1a80*/  IMAD.U32 R2, RZ, RZ, UR49 ;  /* 0x00000031ff027e24 */ /* 0x000fc6000f8e00ff */
[----:B------:R-:W-:Y:S02]  /*1a90*/  ULOP3.LUT UR4, UR4, 0xfffffffe, URZ, 0xc0, !UPT ;  /* 0xfffffffe04047892 */ /* 0x000fe4000f8ec03f */
[----:B------:R-:W-:Y:S02]  /*1aa0*/  ISETP.NE.AND P0, PT, R2, 0x3, PT ;  /* 0x000000030200780c */ /* 0x000fe40003f05270 */
[----:B------:R-:W-:-:S06]  /*1ab0*/  UIADD3 UR4, UR48, -UR4, URZ ;  /* 0x8000000430047290 */ /* 0x000fcc000fffe03f */
[----:B------:R-:W-:-:S05]  /*1ac0*/  IMAD.U32 R0, RZ, RZ, UR4 ;  /* 0x00000004ff007e24 */ /* 0x000fca000f8e00ff */
[----:B------:R-:W-:-:S04]  /*1ad0*/  SHF.L.U32 R0, R0, 0x1f, RZ ;  /* 0x0000001f00007819 */ /* 0x000fc800000006ff */
[----:B------:R-:W0:Y:S02]  /*1ae0*/  SYNCS.PHASECHK.TRANS64.TRYWAIT P1, [UR40+0x2d800], R0 ;  /* 0x02d80000ff0075a7 */ /* 0x000e240008020168 */
[----:B0-----:R-:W-:Y:S05]  /*1af0*/  @!P1 BRA `(.L_x_822) ;  /* 0x0000014400049947 */ /* 0x001fea0003800000 */
.L_x_978:
[----:B------:R-:W-:Y:S05]  /*1b00*/  @!P0 BRA `(.L_x_823) ;  /* 0x0000000000048947 */ /* 0x000fea0003800000 */
[----:B------:R-:W-:Y:S01]  /*1b10*/  BPT.TRAP 0x1 ;  /* 0x000000040000795c */ /* 0x000fe20000300000 */
.L_x_823:
[----:B------:R-:W-:Y:S02]  /*1b20*/  IMAD.U32 R6, RZ, RZ, UR46 ;  /* 0x0000002eff067e24 */ /* 0x000fe4000f8e00ff */
[----:B0-----:R-:W-:-:S03]  /*1b30*/  IMAD.U32 R3, RZ, RZ, UR47 ;  /* 0x0000002fff037e24 */ /* 0x001fc6000f8e00ff */
[----:B------:R-:W-:Y:S02]  /*1b40*/  LEA R6, R6, UR40, 0x3 ;  /* 0x0000002806067c11 */ /* 0x000fe4000f8e18ff */
[----:B------:R-:W-:-:S04]  /*1b50*/  SHF.L.U32 R3, R3, 0x1f, RZ ;  /* 0x0000001f03037819 */ /* 0x000fc800000006ff */
[----:B------:R0:W1:Y:S01]  /*1b60*/  SYNCS.PHASECHK.TRANS64.TRYWAIT P1, [R6+URZ+0x2d830], R3 ;  /* 0x02d83003060075a7 */ /* 0x000062000802017f */
[----:B------:R-:W-:Y:S05]  /*1b70*/  @!P0 BRA `(.L_x_824) ;  /* 0x0000000000048947 */ /* 0x000fea0003800000 */
[----:B------:R-:W-:Y:S01]  /*1b80*/  BPT.TRAP 0x1 ;  /* 0x000000040000795c */ /* 0x000fe20000300000 */
.L_x_824:
[----:B-1----:R-:W-:Y:S05]  /*1b90*/  @P1 BRA `(.L_x_825) ;  /* 0x0000000000081947 */ /* 0x002fea0003800000 */
[----:B------:R-:W1:Y:S02]  /*1ba0*/  SYNCS.PHASECHK.TRANS64.TRYWAIT P1, [R6+URZ+0x2d830], R3 ;  /* 0x02d83003060075a7 */ /* 0x000e64000802017f */
[----:B-1----:R-:W-:Y:S05]  /*1bb0*/  @!P1 BRA `(.L_x_826) ;  /* 0x0000014000ec9947 */ /* 0x002fea0003800000 */
.L_x_825:
[----:B------:R-:W-:Y:S05]  /*1bc0*/  WARPSYNC.ALL ;  /* 0x0000000000007948 */ /* 0x000fea0003800000 */
[----:B------:R-:W-:Y:S01]  /*1bd0*/  UIADD3 UR4, UR40, 0x15400, URZ ;  /* 0x0001540028047890 */ /* 0x000fe2000fffe03f */
[----:B------:R-:W-:Y:S01]  /*1be0*/  WARPGROUP.ARRIVE ;  /* 0x00000000000079c5 */ /* 0x000fe20000000000 */
[----:B------:R-:W-:Y:S01]  /*1bf0*/  UMOV UR5, 0x80000020 ;  /* 0x8000002000057882 */ /* 0x000fe20000000000 */
[----:B------:R-:W-:Y:S01]  /*1c00*/  UMOV UR7, 0x80000020 ;  /* 0x8000002000077882 */ /* 0x000fe20000000000 */
[----:B------:R-:W-:Y:S01]  /*1c10*/  USHF.R.U32.HI UR4, URZ, 0x4, UR4 ;  /* 0x000000043f047899 */ /* 0x000fe20008011604 */
[----:B------:R-:W-:Y:S01]  /*1c20*/  UMOV UR9, 0x80000020 ;  /* 0x8000002000097882 */ /* 0x000fe20000000000 */
[----:B------:R-:W-:-:S02]  /*1c30*/  UMOV UR11, 0x80000020 ;  /* 0x80000020000b7882 */ /* 0x000fc40000000000 */
[----:B------:R-:W-:Y:S01]  /*1c40*/  ULOP3.LUT UR4, UR4, 0x3fff, URZ, 0xc0, !UPT ;  /* 0x00003fff04047892 */ /* 0x000fe2000f8ec03f */
[----:B------:R-:W-:Y:S01]  /*1c50*/  UMOV UR13, 0x80000020 ;  /* 0x80000020000d7882 */ /* 0x000fe20000000000 */
[----:B------:R-:W-:Y:S02]  /*1c60*/  UMOV UR15, 0x80000020 ;  /* 0x80000020000f7882 */ /* 0x000fe40000000000 */
[----:B------:R-:W-:Y:S02]  /*1c70*/  ULOP3.LUT UR32, UR4, 0x10000, URZ, 0xfc, !UPT ;  /* 0x0001000004207892 */ /* 0x000fe4000f8efc3f */
[----:B------:R-:W-:Y:S02]  /*1c80*/  ULOP3.LUT UR4, UR56, 0x10000, URZ, 0xfc, !UPT ;  /* 0x0001000038047892 */ /* 0x000fe4000f8efc3f */
[----:B------:R-:W-:Y:S02]  /*1c90*/  UIMAD UR6, UR46, 0x600, UR32 ;  /* 0x000006002e0678a4 */ /* 0x000fe4000f8e0220 */
[----:B------:R-:W-:-:S02]  /*1ca0*/  UIADD3 UR8, UR4, 0x2, URZ ;  /* 0x0000000204087890 */ /* 0x000fc4000fffe03f */
[----:B------:R-:W-:Y:S02]  /*1cb0*/  UIADD3 UR10, UR6, 0x2, URZ ;  /* 0x00000002060a7890 */ /* 0x000fe4000fffe03f */
[----:B------:R-:W-:Y:S02]  /*1cc0*/  UIADD3 UR12, UR4, 0x300, URZ ;  /* 0x00000300040c7890 */ /* 0x000fe4000fffe03f */
[----:B------:R-:W-:Y:S02]  /*1cd0*/  UIADD3 UR14, UR6, 0x200, URZ ;  /* 0x00000200060e7890 */ /* 0x000fe4000fffe03f */
[----:B------:R-:W-:Y:S01]  /*1ce0*/  HGMMA.64x128x16.F32.BF16 R24, gdesc[UR4], RZ, !UPT, gsb0 ;  /* 0x01e00000041879f0 */ /* 0x000fe2000c0018ff */
        /* <DEDUP_REMOVED lines=12> */
[----:B------:R-:W-:Y:S02]  /*1db0*/  WARPGROUP.DEPBAR.LE gsb0, 0x0 ;  /* 0x00008000000079c5 */ /* 0x000fe40000010000 */
        /* <DEDUP_REMOVED lines=17> */
.L_x_827:
[----:B------:R-:W-:Y:S01]  /*1ed0*/  UISETP.NE.AND UP1, UPT, UR51, URZ, UPT ;  /* 0x0000003f3300728c */ /* 0x000fe2000bf25270 */
[----:B------:R-:W-:Y:S01]  /*1ee0*/  R2UR UR6, R6 ;  /* 0x00000000060672ca */ /* 0x000fe200000e0000 */
[----:B------:R-:W-:Y:S01]  /*1ef0*/  ULDC UR7, c[0x0][0x9d8] ;  /* 0x0002760000077ab9 */ /* 0x000fe20000000800 */
[----:B------:R-:W2:Y:S01]  /*1f00*/  LDC R141, c[0x0][0x2f0] ;  /* 0x0000bc00ff8d7b82 */ /* 0x000ea20000000800 */
[----:B------:R-:W-:Y:S01]  /*1f10*/  FMUL.FTZ R93, R33, UR7 ;  /* 0x00000007215d7c20 */ /* 0x000fe20008410000 */
[----:B------:R-:W-:Y:S01]  /*1f20*/  FMUL.FTZ R33, R70, UR7 ;  /* 0x0000000746217c20 */ /* 0x000fe20008410000 */
[----:B------:R-:W-:Y:S01]  /*1f30*/  PLOP3.LUT P1, PT, PT, PT, UP1, 0x80, 0x0 ;  /* 0x000000000000781c */ /* 0x000fe20003f2f018 */
[----:B------:R-:W-:Y:S01]  /*1f40*/  VIADD R70, R137, UR39 ;  /* 0x0000002789467c36 */ /* 0x000fe20008000000 */
[----:B------:R-:W-:Y:S01]  /*1f50*/  PLOP3.LUT P2, PT, PT, PT, UP1, 0x80, 0x0 ;  /* 0x000000000000781c */ /* 0x000fe20003f4f018 */
[----:B------:R-:W-:Y:S02]  /*1f60*/  IMAD.MOV.U32 R7, RZ, RZ, -0x80 ;  /* 0xffffff80ff077424 */ /* 0x000fe400078e00ff */
[----:B01----:R-:W-:Y:S01]  /*1f70*/  FMUL.FTZ R3, R30, UR7 ;  /* 0x000000071e037c20 */ /* 0x003fe20008410000 */
[----:B------:R-:W-:Y:S01]  /*1f80*/  @UP1 ULDC UR10, c[0x0][0x44c] ;  /* 0x00011300000a1ab9 */ /* 0x000fe20000000800 */
[----:B------:R-:W0:Y:S01]  /*1f90*/  LDC R143, c[0x0][0x288] ;  /* 0x0000a200ff8f7b82 */ /* 0x000e220000000800 */
[----:B------:R-:W-:Y:S01]  /*1fa0*/  FMUL.FTZ R30, R66, UR7 ;  /* 0x00000007421e7c20 */ /* 0x000fe20008410000 */
[----:B------:R-:W-:Y:S01]  /*1fb0*/  FMUL.FTZ R20, R50, UR7 ;  /* 0x0000000732147c20 */ /* 0x000fe20008410000 */
[----:B------:R-:W-:Y:S01]  /*1fc0*/  FMUL.FTZ R66, R76, UR7 ;  /* 0x000000074c427c20 */ /* 0x000fe20008410000 */
[----:B------:R-:W-:Y:S01]  /*1fd0*/  FMUL.FTZ R50, R60, UR7 ;  /* 0x000000073c327c20 */ /* 0x000fe20008410000 */
[----:B------:R-:W-:Y:S01]  /*1fe0*/  IMAD R76, R88, R7, 0x80 ;  /* 0x00000080584c7424 */ /* 0x000fe200078e0207 */
[----:B------:R-:W-:Y:S01]  /*1ff0*/  UIADD3 UR6, UR6, 0x2d840, URZ ;  /* 0x0002d84006067890 */ /* 0x000fe2000fffe03f */
[----:B------:R-:W-:Y:S01]  /*2000*/  @P1 IMAD.HI.U32 R6, R70, UR10, RZ ;  /* 0x0000000a46061c27 */ /* 0x000fe2000f8e00ff */
[----:B------:R-:W-:-:S03]  /*2010*/  @UP1 ULDC UR10, c[0x0][0x450] ;  /* 0x00011400000a1ab9 */ /* 0x000fc60000000800 */
[----:B------:R-:W-:Y:S01]  /*2020*/  FMUL.FTZ R12, R42, UR7 ;  /* 0x000000072a0c7c20 */ /* 0x000fe20008410000 */
[----:B------:R-:W-:Y:S01]  /*2030*/  FMUL.FTZ R42, R44, UR7 ;  /* 0x000000072c2a7c20 */ /* 0x000fe20008410000 */
[----:B------:R-:W-:Y:S01]  /*2040*/  UISETP.NE.AND UP0, UPT, UR50, URZ, UPT ;  /* 0x0000003f3200728c */ /* 0x000fe2000bf05270 */
[----:B------:R-:W-:Y:S01]  /*2050*/  @P2 SHF.R.U32.HI R70, RZ, UR10, R6 ;  /* 0x0000000aff462c19 */ /* 0x000fe20008011606 */
[----:B------:R-:W-:Y:S01]  /*2060*/  FMUL.FTZ R4, R24, UR7 ;  /* 0x0000000718047c20 */ /* 0x000fe20008410000 */
[----:B------:R-:W-:Y:S01]  /*2070*/  FMUL.FTZ R13, R43, UR7 ;  /* 0x000000072b0d7c20 */ /* 0x000fe20008410000 */
[----:B------:R-:W-:Y:S01]  /*2080*/  FMUL.FTZ R44, R48, UR7 ;  /* 0x00000007302c7c20 */ /* 0x000fe20008410000 */
[----:B------:R-:W-:Y:S01]  /*2090*/  VIADD R7, R76, 0x1 ;  /* 0x000000014c077836 */ /* 0x000fe20000000000 */
[----:B------:R-:W1:Y:S01]  /*20a0*/  SHFL.IDX PT, R60, R70, RZ, 0x1c1f ;  /* 0x001c1fff463c7589 */ /* 0x000e6200000e0000 */
[----:B------:R-:W-:Y:S01]  /*20b0*/  FMUL.FTZ R0, R26, UR7 ;  /* 0x000000071a007c20 */ /* 0x000fe20008410000 */
[----:B------:R-:W-:Y:S01]  /*20c0*/  FMUL.FTZ R2, R27, UR7 ;  /* 0x000000071b027c20 */ /* 0x000fe20008410000 */
[----:B------:R-:W-:Y:S01]  /*20d0*/  FMUL.FTZ R5, R31, UR7 ;  /* 0x000000071f057c20 */ /* 0x000fe20008410000 */
[----:B------:R-:W-:Y:S01]  /*20e0*/  FMUL.FTZ R43, R45, UR7 ;  /* 0x000000072d2b7c20 */ /* 0x000fe20008410000 */
[----:B------:R-:W-:Y:S01]  /*20f0*/  FMUL.FTZ R14, R46, UR7 ;  /* 0x000000072e0e7c20 */ /* 0x000fe20008410000 */
[----:B------:R-:W-:Y:S01]  /*2100*/  FMUL.FTZ R15, R47, UR7 ;  /* 0x000000072f0f7c20 */ /* 0x000fe20008410000 */
[----:B------:R-:W-:Y:S01]  /*2110*/  FMUL.FTZ R24, R54, UR7 ;  /* 0x0000000736187c20 */ /* 0x000fe20008410000 */
[----:B------:R-:W-:Y:S01]  /*2120*/  FMUL.FTZ R48, R56, UR7 ;  /* 0x0000000738307c20 */ /* 0x000fe20008410000 */
[----:B------:R-:W-:Y:S01]  /*2130*/  UPRMT UR6, UR41, 0x654, UR6 ;  /* 0x0000065429067896 */ /* 0x000fe20008000006 */
        /* <DEDUP_REMOVED lines=44> */
[----:B------:R-:W-:Y:S01]  /*2400*/  IMAD R6, R16, -0x2, R7 ;  /* 0xfffffffe10067824 */ /* 0x000fe200078e0207 */
[----:B------:R-:W-:Y:S01]  /*2410*/  PLOP3.LUT P1, PT, PT, PT, UP0, 0x40, 0x0 ;  /* 0x000000000000781c */ /* 0x000fe20003f2e808 */
[----:B------:R-:W3:Y:S01]  /*2420*/  MUFU.TANH R4, R4 ;  /* 0x0000000400047308 */ /* 0x000ee20000002400 */
[----:B------:R-:W-:Y:S01]  /*2430*/  ULDC UR35, c[0x0][0x9dc] ;  /* 0x0002770000237ab9 */ /* 0x000fe20000000800 */
[C---:B--2---:R-:W-:Y:S01]  /*2440*/  IMAD R6, R141.reuse, UR44, R6 ;  /* 0x0000002c8d067c24 */ /* 0x044fe2000f8e0206 */
[----:B------:R-:W-:Y:S01]  /*2450*/  SYNCS.ARRIVE.TRANS64.RED.A1T0 RZ, [UR6], RZ ;  /* 0x000000ffffff79a7 */ /* 0x000fe20008100406 */
[----:B------:R-:W-:Y:S01]  /*2460*/  ULOP3.LUT UR6, URZ, UR35, URZ, 0x33, !UPT ;  /* 0x000000233f067292 */ /* 0x000fe2000f8e333f */
[----:B------:R-:W-:Y:S01]  /*2470*/  IMAD R7, R141, UR44, R76 ;  /* 0x0000002c8d077c24 */ /* 0x000fe2000f8e024c */
[----:B------:R-:W-:Y:S01]  /*2480*/  ULDC UR14, c[0x0][0x9e0] ;  /* 0x00027800000e7ab9 */ /* 0x000fe20000000800 */
[----:B0-----:R-:W-:Y:S01]  /*2490*/  IMAD.IADD R6, R6, 0x1, -R143 ;  /* 0x0000000106067824 */ /* 0x001fe200078e0a8f */
[----:B------:R-:W0:Y:S01]  /*24a0*/  MUFU.TANH R89, R89 ;  /* 0x0000005900597308 */ /* 0x000e220000002400 */
[----:B------:R-:W-:Y:S01]  /*24b0*/  IMAD R73, R16, -0x2, R7 ;  /* 0xfffffffe10497824 */ /* 0x000fe200078e0207 */
[----:B------:R-:W-:Y:S01]  /*24c0*/  LEA R74, R88, 0xffffff80, 0x7 ;  /* 0xffffff80584a7811 */ /* 0x000fe200078e38ff */
[----:B------:R-:W-:-:S02]  /*24d0*/  VIADD R78, R6, UR14 ;  /* 0x0000000e064e7c36 */ /* 0x000fc40008000000 */
[----:B------:R-:W-:-:S03]  /*24e0*/  VIADD R75, R6, UR6 ;  /* 0x00000006064b7c36 */ /* 0x000fc60008000000 */
[----:B------:R-:W2:Y:S01]  /*24f0*/  MUFU.TANH R0, R0 ;  /* 0x0000000000007308 */ /* 0x000ea20000002400 */
[----:B-1----:R-:W-:Y:S01]  /*2500*/  VIADDMNMX R71, R60, R78, R73, PT ;  /* 0x0000004e3c477246 */ /* 0x002fe20003800149 */
[----:B------:R-:W-:-:S06]  /*2510*/  IMAD.IADD R72, R75, 0x1, R60 ;  /* 0x000000014b487824 */ /* 0x000fcc00078e023c */
[----:B------:R-:W1:Y:S08]  /*2520*/  MUFU.TANH R2, R2 ;  /* 0x0000000200027308 */ /* 0x000e700000002400 */
[----:B------:R-:W4:Y:S08]  /*2530*/  MUFU.TANH R90, R90 ;  /* 0x0000005a005a7308 */ /* 0x000f300000002400 */
[----:B------:R-:W0:Y:S08]  /*2540*/  MUFU.TANH R91, R91 ;  /* 0x0000005b005b7308 */ /* 0x000e300000002400 */
        /* <DEDUP_REMOVED lines=57> */
[----:B------:R-:W0:Y:S01]  /*28e0*/  MUFU.TANH R41, R41 ;  /* 0x0000002900297308 */ /* 0x000e220000002400 */
[----:B-1234-:R-:W-:Y:S05]  /*28f0*/  @P1 BRA `(.L_x_828) ;  /* 0x0000000000641947 */ /* 0x01efea0003800000 */
[----:B------:R-:W-:Y:S01]  /*2900*/  IMAD R6, R141, UR44, R60 ;  /* 0x0000002c8d067c24 */ /* 0x000fe2000f8e023c */
[----:B------:R-:W-:Y:S03]  /*2910*/  BSSY B0, `(.L_x_829) ;  /* 0x0000013000007945 */ /* 0x000fe60003800000 */
[----:B------:R-:W-:-:S05]  /*2920*/  IMAD.IADD R55, R6, 0x1, -R143 ;  /* 0x0000000106377824 */ /* 0x000fca00078e0a8f */
[----:B------:R-:W-:-:S13]  /*2930*/  ISETP.GT.AND P1, PT, R55, -0x1, PT ;  /* 0xffffffff3700780c */ /* 0x000fda0003f24270 */
[----:B------:R-:W-:Y:S05]  /*2940*/  @P1 BRA `(.L_x_830) ;  /* 0x0000000000241947 */ /* 0x000fea0003800000 */
[----:B------:R-:W-:Y:S01]  /*2950*/  ULDC UR6, c[0x0][0x9e4] ;  /* 0x0002790000067ab9 */ /* 0x000fe20000000800 */
[----:B------:R-:W-:Y:S01]  /*2960*/  LOP3.LUT R55, RZ, R55, RZ, 0x33, !PT ;  /* 0x00000037ff377212 */ /* 0x000fe200078e33ff */
[----:B------:R-:W-:-:S05]  /*2970*/  IMAD.U32 R60, RZ, RZ, UR6 ;  /* 0x00000006ff3c7e24 */ /* 0x000fca000f8e00ff */
[----:B------:R-:W-:-:S13]  /*2980*/  ISETP.NE.AND P1, PT, R60, 0x1, PT ;  /* 0x000000013c00780c */ /* 0x000fda0003f25270 */
[----:B------:R-:W1:Y:S02]  /*2990*/  @P1 LDC.64 R6, c[0x0][0x9e8] ;  /* 0x00027a00ff061b82 */ /* 0x000e640000000a00 */
[----:B-1----:R-:W-:-:S05]  /*29a0*/  @P1 IMAD.HI.U32 R6, R55, R6, RZ ;  /* 0x0000000637061227 */ /* 0x002fca00078e00ff */
[----:B------:R-:W-:-:S04]  /*29b0*/  @P1 SHF.R.U32.HI R55, RZ, R7, R6 ;  /* 0x00000007ff371219 */ /* 0x000fc80000011606 */
[----:B------:R-:W-:Y:S01]  /*29c0*/  LOP3.LUT R55, RZ, R55, RZ, 0x33, !PT ;  /* 0x00000037ff377212 */ /* 0x000fe200078e33ff */
[----:B------:R-:W-:Y:S06]  /*29d0*/  BRA `(.L_x_831) ;  /* 0x0000000000187947 */ /* 0x000fec0003800000 */
.L_x_830:
[----:B------:R-:W-:Y:S02]  /*29e0*/  ULDC UR6, c[0x0][0x9e4] ;  /* 0x0002790000067ab9 */ /* 0x000fe40000000800 */
[----:B------:R-:W-:-:S05]  /*29f0*/  IMAD.U32 R60, RZ, RZ, UR6 ;  /* 0x00000006ff3c7e24 */ /* 0x000fca000f8e00ff */
[----:B------:R-:W-:-:S13]  /*2a00*/  ISETP.NE.AND P1, PT, R60, 0x1, PT ;  /* 0x000000013c00780c */ /* 0x000fda0003f25270 */
[----:B------:R-:W1:Y:S02]  /*2a10*/  @P1 LDC.64 R6, c[0x0][0x9e8] ;  /* 0x00027a00ff061b82 */ /* 0x000e640000000a00 */
[----:B-1----:R-:W-:-:S05]  /*2a20*/  @P1 IMAD.HI.U32 R6, R55, R6, RZ ;  /* 0x0000000637061227 */ /* 0x002fca00078e00ff */
[----:B------:R-:W-:-:S07]  /*2a30*/  @P1 SHF.R.U32.HI R55, RZ, R7, R6 ;  /* 0x00000007ff371219 */ /* 0x000fce0000011606 */
.L_x_831:
[----:B------:R-:W-:Y:S05]  /*2a40*/  BSYNC B0 ;  /* 0x0000000000007941 */ /* 0x000fea0003800000 */
.L_x_829:
[----:B------:R-:W-:-:S04]  /*2a50*/  IMAD R55, R55, R60, -R74 ;  /* 0x0000003c37377224 */ /* 0x000fc800078e0a4a */
[----:B------:R-:W-:-:S05]  /*2a60*/  IMAD R55, R16, -0x2, R55 ;  /* 0xfffffffe10377824 */ /* 0x000fca00078e0237 */
[----:B------:R-:W-:Y:S02]  /*2a70*/  VIADDMNMX R71, R55, R60, R71, PT ;  /* 0x0000003c37477246 */ /* 0x000fe40003800147 */
[----:B------:R-:W-:-:S07]  /*2a80*/  VIMNMX R72, R72, R55, !PT ;  /* 0x0000003748487248 */ /* 0x000fce0007fe0100 */
.L_x_828:
[C---:B------:R-:W-:Y:S01]  /*2a90*/  ISETP.GE.AND P6, PT, R76.reuse, 0xa, PT ;  /* 0x0000000a4c00780c */ /* 0x040fe20003fc6270 */
[----:B------:R-:W1:Y:S01]  /*2aa0*/  SHFL.IDX PT, R6, R70, 0x1, 0x1c1f ;  /* 0x003c1f0046067f89 */ /* 0x000e6200000e0000 */
[C---:B------:R-:W-:Y:S01]  /*2ab0*/  ISETP.GE.AND P1, PT, R76.reuse, 0x2, PT ;  /* 0x000000024c00780c */ /* 0x040fe20003f26270 */
[----:B------:R-:W-:Y:S01]  /*2ac0*/  UISETP.NE.AND UP0, UPT, UR50, URZ, UPT ;  /* 0x0000003f3200728c */ /* 0x000fe2000bf05270 */
[C---:B------:R-:W-:Y:S02]  /*2ad0*/  ISETP.GE.AND P2, PT, R76.reuse, 0x9, PT ;  /* 0x000000094c00780c */ /* 0x040fe40003f46270 */
[----:B------:R-:W-:Y:S02]  /*2ae0*/  ISETP.GE.AND P5, PT, R76, 0x11, PT ;  /* 0x000000114c00780c */ /* 0x000fe40003fa6270 */
[----:B------:R-:W-:Y:S02]  /*2af0*/  LOP3.LUT R19, R19, 0xfffffffb, RZ, 0xc0, !PT ;  /* 0xfffffffb13137812 */ /* 0x000fe400078ec0ff */
[----:B------:R-:W-:-:S02]  /*2b00*/  ISETP.GT.AND P4, PT, R72, 0x1, !P1 ;  /* 0x000000014800780c */ /* 0x000fc40004f84270 */
[----:B------:R-:W-:Y:S02]  /*2b10*/  ISETP.GT.AND P3, PT, R72, 0x8, !P2 ;  /* 0x000000084800780c */ /* 0x000fe40005764270 */
[----:B------:R-:W-:Y:S02]  /*2b20*/  @P6 LOP3.LUT R19, R19, 0x4, RZ, 0xfc, !PT ;  /* 0x0000000413136812 */ /* 0x000fe400078efcff */
[C---:B------:R-:W-:Y:S02]  /*2b30*/  ISETP.LT.OR P4, PT, R71.reuse, 0x2, P4 ;  /* 0x000000024700780c */ /* 0x040fe40002781670 */
[----:B------:R-:W-:Y:S02]  /*2b40*/  ISETP.LT.OR P3, PT, R71, 0x9, P3 ;  /* 0x000000094700780c */ /* 0x000fe40001f61670 */
[----:B------:R-:W-:Y:S02]  /*2b50*/  LOP3.LUT R19, R19, 0xfffffff7, RZ, 0xc0, !PT ;  /* 0xfffffff713137812 */ /* 0x000fe400078ec0ff */
[----:B0-----:R-:W-:-:S02]  /*2b60*/  FSEL R89, R89, -INF , !P4 ;  /* 0xff80000059597808 */ /* 0x001fc40006000000 */
[----:B------:R-:W-:Y:S02]  /*2b70*/  FSEL R90, R90, -INF , !P3 ;  /* 0xff8000005a5a7808 */ /* 0x000fe40005800000 */
[C---:B------:R-:W-:Y:S02]  /*2b80*/  ISETP.GT.AND P4, PT, R72.reuse, 0x9, !P6 ;  /* 0x000000094800780c */ /* 0x040fe40007784270 */
[----:B------:R-:W-:Y:S02]  /*2b90*/  @P5 LOP3.LUT R19, R19, 0x8, RZ, 0xfc, !PT ;  /* 0x0000000813135812 */ /* 0x000fe400078efcff */
[----:B------:R-:W-:Y:S02]  /*2ba0*/  ISETP.GT.AND P3, PT, R72, 0x10, !P5 ;  /* 0x000000104800780c */ /* 0x000fe40006f64270 */
[----:B------:R-:W-:Y:S02]  /*2bb0*/  ISETP.GE.AND P5, PT, R76, 0x12, PT ;  /* 0x000000124c00780c */ /* 0x000fe40003fa6270 */
[----:B------:R-:W-:-:S02]  /*2bc0*/  ISETP.LT.OR P4, PT, R71, 0xa, P4 ;  /* 0x0000000a4700780c */ /* 0x000fc40002781670 */
[----:B------:R-:W-:Y:S02]  /*2bd0*/  ISETP.LT.OR P3, PT, R71, 0x11, P3 ;  /* 0x000000114700780c */ /* 0x000fe40001f61670 */
[----:B------:R-:W-:Y:S02]  /*2be0*/  FSEL R91, R91, -INF , !P4 ;  /* 0xff8000005b5b7808 */ /* 0x000fe40006000000 */
[----:B------:R-:W-:Y:S02]  /*2bf0*/  ISETP.GE.AND P4, PT, R76, 0x19, PT ;  /* 0x000000194c00780c */ /* 0x000fe40003f86270 */
[----:B------:R-:W-:Y:S02]  /*2c00*/  LOP3.LUT R19, R19, 0xffffffef, RZ, 0xc0, !PT ;  /* 0xffffffef13137812 */ /* 0x000fe400078ec0ff */
[----:B------:R-:W-:Y:S02]  /*2c10*/  FSEL R92, R92, -INF , !P3 ;  /* 0xff8000005c5c7808 */ /* 0x000fe40005800000 */
[----:B------:R-:W-:-:S02]  /*2c20*/  ISETP.GT.AND P3, PT, R72, 0x11, !P5 ;  /* 0x000000114800780c */ /* 0x000fc40006f64270 */
[----:B------:R-:W-:Y:S02]  /*2c30*/  @P5 LOP3.LUT R19, R19, 0x10, RZ, 0xfc, !PT ;  /* 0x0000001013135812 */ /* 0x000fe400078efcff */
[----:B------:R-:W-:Y:S02]  /*2c40*/  ISETP.LT.OR P3, PT, R71, 0x12, P3 ;  /* 0x000000124700780c */ /* 0x000fe40001f61670 */
[----:B------:R-:W-:Y:S02]  /*2c50*/  LOP3.LUT R19, R19, 0xfdffffff, RZ, 0xc0, !PT ;  /* 0xfdffffff13137812 */ /* 0x000fe400078ec0ff */
[----:B------:R-:W-:Y:S02]  /*2c60*/  FSEL R93, R93, -INF , !P3 ;  /* 0xff8000005d5d7808 */ /* 0x000fe40005800000 */
[----:B------:R-:W-:Y:S02]  /*2c70*/  @P4 LOP3.LUT R19, R19, 0x2000000, RZ, 0xfc, !PT ;  /* 0x0200000013134812 */ /* 0x000fe400078efcff */
[----:B------:R-:W-:-:S02]  /*2c80*/  ISETP.GT.AND P3, PT, R72, 0x18, !P4 ;  /* 0x000000184800780c */ /* 0x000fc40006764270 */
[----:B------:R-:W-:Y:S02]  /*2c90*/  ISETP.GE.AND P4, PT, R76, 0x1a, PT ;  /* 0x0000001a4c00780c */ /* 0x000fe40003f86270 */
[----:B------:R-:W-:Y:S02]  /*2ca0*/  ISETP.LT.OR P3, PT, R71, 0x19, P3 ;  /* 0x000000194700780c */ /* 0x000fe40001f61670 */
[----:B------:R-:W-:Y:S02]  /*2cb0*/  LOP3.LUT R19, R19, 0xfeffffff, RZ, 0xc0, !PT ;  /* 0xfeffffff13137812 */ /* 0x000fe400078ec0ff */
[----:B------:R-:W-:Y:S02]  /*2cc0*/  FSEL R94, R94, -INF , !P3 ;  /* 0xff8000005e5e7808 */ /* 0x000fe40005800000 */
[----:B------:R-:W-:-:S04]  /*2cd0*/  ISETP.GT.AND P3, PT, R72, 0x19, !P4 ;  /* 0x000000194800780c */ /* 0x000fc80006764270 */
[----:B------:R-:W-:Y:S02]  /*2ce0*/  ISETP.LT.OR P3, PT, R71, 0x1a, P3 ;  /* 0x0000001a4700780c */ /* 0x000fe40001f61670 */
[----:B------:R-:W-:Y:S02]  /*2cf0*/  @P4 LOP3.LUT R19, R19, 0x1000000, RZ, 0xfc, !PT ;  /* 0x0100000013134812 */ /* 0x000fe400078efcff */
[----:B------:R-:W-:Y:S02]  /*2d00*/  ISETP.GE.AND P4, PT, R76, 0x21, PT ;  /* 0x000000214c00780c */ /* 0x000fe40003f86270 */
[----:B------:R-:W-:Y:S02]  /*2d10*/  LOP3.LUT R19, R19, 0xff7fffff, RZ, 0xc0, !PT ;  /* 0xff7fffff13137812 */ /* 0x000fe400078ec0ff */
[----:B------:R-:W-:Y:S02]  /*2d20*/  FSEL R95, R95, -INF , !P3 ;  /* 0xff8000005f5f7808 */ /* 0x000fe40005800000 */
[----:B------:R-:W-:-:S04]  /*2d30*/  ISETP.GT.AND P3, PT, R72, 0x20, !P4 ;  /* 0x000000204800780c */ /* 0x000fc80006764270 */
[----:B------:R-:W-:-:S03]  /*2d40*/  ISETP.LT.OR P3, PT, R71, 0x21, P3 ;  /* 0x000000214700780c */ /* 0x000fc60001f61670 */
        /* <DEDUP_REMOVED lines=94> */
[----:B------:R-:W-:Y:S02]  /*3330*/  ISETP.GT.AND P3, PT, R72, 0x60, !P4 ;  /* 0x000000604800780c */ /* 0x000fe40006764270 */
[----:B-1----:R-:W-:-:S02]  /*3340*/  VIADDMNMX R56, R6, R78, R73, PT ;  /* 0x0000004e06387246 */ /* 0x002fc40003800149 */
[----:B------:R-:W-:-:S03]  /*3350*/  ISETP.LT.OR P3, PT, R71, 0x61, P3 ;  /* 0x000000614700780c */ /* 0x000fc60001f61670 */
[----:B------:R-:W-:Y:S02]  /*3360*/  @P4 LOP3.LUT R19, R19, 0x80, RZ, 0xfc, !PT ;  /* 0x0000008013134812 */ /* 0x000fe400078efcff */
[----:B------:R-:W-:Y:S02]  /*3370*/  ISETP.GE.AND P4, PT, R76, 0x62, PT ;  /* 0x000000624c00780c */ /* 0x000fe40003f86270 */
[----:B------:R-:W-:Y:S02]  /*3380*/  LOP3.LUT R19, R19, 0xffffffbf, RZ, 0xc0, !PT ;  /* 0xffffffbf13137812 */ /* 0x000fe400078ec0ff */
[----:B------:R-:W-:Y:S01]  /*3390*/  FSEL R51, R58, -INF , !P3 ;  /* 0xff8000003a337808 */ /* 0x000fe20005800000 */
[----:B------:R-:W-:Y:S01]  /*33a0*/  IMAD.IADD R58, R75, 0x1, R6 ;  /* 0x000000014b3a7824 */ /* 0x000fe200078e0206 */
[----:B------:R-:W-:-:S04]  /*33b0*/  ISETP.GT.AND P3, PT, R72, 0x61, !P4 ;  /* 0x000000614800780c */ /* 0x000fc80006764270 */
[----:B------:R-:W-:-:S03]  /*33c0*/  ISETP.LT.OR P3, PT, R71, 0x62, P3 ;  /* 0x000000624700780c */ /* 0x000fc60001f61670 */
[----:B------:R-:W-:Y:S02]  /*33d0*/  @P4 LOP3.LUT R19, R19, 0x40, RZ, 0xfc, !PT ;  /* 0x0000004013134812 */ /* 0x000fe400078efcff */
[----:B------:R-:W-:Y:S02]  /*33e0*/  ISETP.GE.AND P4, PT, R76, 0x69, PT ;  /* 0x000000694c00780c */ /* 0x000fe40003f86270 */
[----:B------:R-:W-:Y:S02]  /*33f0*/  FSEL R52, R59, -INF , !P3 ;  /* 0xff8000003b347808 */ /* 0x000fe40005800000 */
[----:B------:R-:W-:Y:S02]  /*3400*/  LOP3.LUT R19, R19, 0xfbffffff, RZ, 0xc0, !PT ;  /* 0xfbffffff13137812 */ /* 0x000fe400078ec0ff */
[----:B------:R-:W-:-:S04]  /*3410*/  ISETP.GT.AND P3, PT, R72, 0x68, !P4 ;  /* 0x000000684800780c */ /* 0x000fc80006764270 */
[----:B------:R-:W-:-:S03]  /*3420*/  ISETP.LT.OR P3, PT, R71, 0x69, P3 ;  /* 0x000000694700780c */ /* 0x000fc60001f61670 */
[----:B------:R-:W-:Y:S02]  /*3430*/  @P4 LOP3.LUT R19, R19, 0x4000000, RZ, 0xfc, !PT ;  /* 0x0400000013134812 */ /* 0x000fe400078efcff */
[----:B------:R-:W-:Y:S02]  /*3440*/  ISETP.GE.AND P4, PT, R76, 0x6a, PT ;  /* 0x0000006a4c00780c */ /* 0x000fe40003f86270 */
[----:B------:R-:W-:Y:S02]  /*3450*/  FSEL R53, R66, -INF , !P3 ;  /* 0xff80000042357808 */ /* 0x000fe40005800000 */
[----:B------:R-:W-:Y:S02]  /*3460*/  ISETP.GT.AND P3, PT, R72, 0x69, !P4 ;  /* 0x000000694800780c */ /* 0x000fe40006764270 */
[----:B------:R-:W-:Y:S02]  /*3470*/  LOP3.LUT R19, R19, 0xffffffdf, RZ, 0xc0, !PT ;  /* 0xffffffdf13137812 */ /* 0x000fe400078ec0ff */
[----:B------:R-:W-:-:S04]  /*3480*/  ISETP.LT.OR P3, PT, R71, 0x6a, P3 ;  /* 0x0000006a4700780c */ /* 0x000fc80001f61670 */
[----:B------:R-:W-:Y:S02]  /*3490*/  FSEL R54, R67, -INF , !P3 ;  /* 0xff80000043367808 */ /* 0x000fe40005800000 */
[----:B------:R-:W-:Y:S02]  /*34a0*/  ISETP.GE.AND P3, PT, R76, 0x71, PT ;  /* 0x000000714c00780c */ /* 0x000fe40003f66270 */
[----:B------:R-:W-:Y:S02]  /*34b0*/  @P4 LOP3.LUT R19, R19, 0x20, RZ, 0xfc, !PT ;  /* 0x0000002013134812 */ /* 0x000fe400078efcff */
[----:B------:R-:W-:Y:S02]  /*34c0*/  ISETP.GT.AND P4, PT, R72, 0x70, !P3 ;  /* 0x000000704800780c */ /* 0x000fe40005f84270 */
[----:B------:R-:W-:Y:S02]  /*34d0*/  LOP3.LUT R19, R19, 0xfffffffd, RZ, 0xc0, !PT ;  /* 0xfffffffd13137812 */ /* 0x000fe400078ec0ff */
[----:B------:R-:W-:-:S04]  /*34e0*/  ISETP.LT.OR P4, PT, R71, 0x71, P4 ;  /* 0x000000714700780c */ /* 0x000fc80002781670 */
[----:B------:R-:W-:Y:S02]  /*34f0*/  FSEL R44, R68, -INF , !P4 ;  /* 0xff800000442c7808 */ /* 0x000fe40006000000 */
[----:B------:R-:W-:-:S04]  /*3500*/  ISETP.GE.AND P4, PT, R76, 0x72, PT ;  /* 0x000000724c00780c */ /* 0x000fc80003f86270 */
[----:B------:R-:W-:-:S04]  /*3510*/  ISETP.GT.AND P5, PT, R72, 0x71, !P4 ;  /* 0x000000714800780c */ /* 0x000fc800067a4270 */
[----:B------:R-:W-:-:S04]  /*3520*/  ISETP.LT.OR P5, PT, R71, 0x72, P5 ;  /* 0x000000724700780c */ /* 0x000fc80002fa1670 */
[----:B------:R-:W-:Y:S02]  /*3530*/  FSEL R43, R69, -INF , !P5 ;  /* 0xff800000452b7808 */ /* 0x000fe40006800000 */
[----:B------:R-:W-:-:S04]  /*3540*/  ISETP.GE.AND P5, PT, R76, 0x79, PT ;  /* 0x000000794c00780c */ /* 0x000fc80003fa6270 */
[----:B------:R-:W-:-:S04]  /*3550*/  ISETP.GT.AND P6, PT, R72, 0x78, !P5 ;  /* 0x000000784800780c */ /* 0x000fc80006fc4270 */
[----:B------:R-:W-:-:S04]  /*3560*/  ISETP.LT.OR P6, PT, R71, 0x79, P6 ;  /* 0x000000794700780c */ /* 0x000fc800037c1670 */
[----:B------:R-:W-:Y:S02]  /*3570*/  FSEL R42, R84, -INF , !P6 ;  /* 0xff800000542a7808 */ /* 0x000fe40007000000 */
[----:B------:R-:W-:-:S13]  /*3580*/  ISETP.GE.AND P6, PT, R76, 0x1, PT ;  /* 0x000000014c00780c */ /* 0x000fda0003fc6270 */
[----:B------:R-:W-:Y:S02]  /*3590*/  @P6 LOP3.LUT R19, R19, 0x2, RZ, 0xfc, !PT ;  /* 0x0000000213136812 */ /* 0x000fe400078efcff */
[----:B------:R-:W-:Y:S02]  /*35a0*/  ISETP.GT.AND P6, PT, R72, RZ, !P6 ;  /* 0x000000ff4800720c */ /* 0x000fe400077c4270 */
[----:B------:R-:W-:Y:S02]  /*35b0*/  LOP3.LUT R19, R19, 0xfffffffe, RZ, 0xc0, !PT ;  /* 0xfffffffe13137812 */ /* 0x000fe400078ec0ff */
[----:B------:R-:W-:-:S04]  /*35c0*/  ISETP.LT.OR P6, PT, R71, 0x1, P6 ;  /* 0x000000014700780c */ /* 0x000fc800037c1670 */
[----:B------:R-:W-:Y:S02]  /*35d0*/  FSEL R66, R4, -INF , !P6 ;  /* 0xff80000004427808 */ /* 0x000fe40007000000 */
[----:B------:R-:W-:-:S13]  /*35e0*/  ISETP.GE.AND P6, PT, R76, 0x7a, PT ;  /* 0x0000007a4c00780c */ /* 0x000fda0003fc6270 */
[----:B------:R-:W-:Y:S02]  /*35f0*/  @P6 LOP3.LUT R19, R19, 0x1, RZ, 0xfc, !PT ;  /* 0x0000000113136812 */ /* 0x000fe400078efcff */
[----:B------:R-:W-:-:S04]  /*3600*/  ISETP.GT.AND P6, PT, R72, 0x79, !P6 ;  /* 0x000000794800780c */ /* 0x000fc800077c4270 */
[----:B------:R-:W-:-:S04]  /*3610*/  ISETP.LT.OR P6, PT, R71, 0x7a, P6 ;  /* 0x0000007a4700780c */ /* 0x000fc800037c1670 */
[----:B------:R-:W-:Y:S02]  /*3620*/  FSEL R4, R85, -INF , !P6 ;  /* 0xff80000055047808 */ /* 0x000fe40007000000 */
[----:B------:R-:W-:-:S13]  /*3630*/  PLOP3.LUT P6, PT, PT, PT, UP0, 0x40, 0x0 ;  /* 0x000000000000781c */ /* 0x000fda0003fce808 */
[----:B------:R-:W-:Y:S05]  /*3640*/  @P6 BRA `(.L_x_832) ;  /* 0x0000000000646947 */ /* 0x000fea0003800000 */
        /* <DEDUP_REMOVED lines=9> */
[----:B------:R-:W0:Y:S02]  /*36e0*/  @P6 LDC.64 R6, c[0x0][0x9e8] ;  /* 0x00027a00ff066b82 */ /* 0x000e240000000a00 */
[----:B0-----:R-:W-:-:S05]  /*36f0*/  @P6 IMAD.HI.U32 R6, R59, R6, RZ ;  /* 0x000000063b066227 */ /* 0x001fca00078e00ff */
[----:B------:R-:W-:-:S04]  /*3700*/  @P6 SHF.R.U32.HI R59, RZ, R7, R6 ;  /* 0x00000007ff3b6219 */ /* 0x000fc80000011606 */
[----:B------:R-:W-:Y:S01]  /*3710*/  LOP3.LUT R59, RZ, R59, RZ, 0x33, !PT ;  /* 0x0000003bff3b7212 */ /* 0x000fe200078e33ff */
[----:B------:R-:W-:Y:S06]  /*3720*/  BRA `(.L_x_835) ;  /* 0x0000000000187947 */ /* 0x000fec0003800000 */
.L_x_834:
[----:B------:R-:W-:Y:S02]  /*3730*/  ULDC UR6, c[0x0][0x9e4] ;  /* 0x0002790000067ab9 */ /* 0x000fe40000000800 */
[----:B------:R-:W-:-:S05]  /*3740*/  IMAD.U32 R67, RZ, RZ, UR6 ;  /* 0x00000006ff437e24 */ /* 0x000fca000f8e00ff */
[----:B------:R-:W-:-:S13]  /*3750*/  ISETP.NE.AND P6, PT, R67, 0x1, PT ;  /* 0x000000014300780c */ /* 0x000fda0003fc5270 */
[----:B------:R-:W0:Y:S02]  /*3760*/  @P6 LDC.64 R6, c[0x0][0x9e8] ;  /* 0x00027a00ff066b82 */ /* 0x000e240000000a00 */
[----:B0-----:R-:W-:-:S05]  /*3770*/  @P6 IMAD.HI.U32 R6, R59, R6, RZ ;  /* 0x000000063b066227 */ /* 0x001fca00078e00ff */
[----:B------:R-:W-:-:S07]  /*3780*/  @P6 SHF.R.U32.HI R59, RZ, R7, R6 ;  /* 0x00000007ff3b6219 */ /* 0x000fce0000011606 */
.L_x_835:
[----:B------:R-:W-:Y:S05]  /*3790*/  BSYNC B0 ;  /* 0x0000000000007941 */ /* 0x000fea0003800000 */
.L_x_833:
[----:B------:R-:W-:-:S04]  /*37a0*/  IMAD R59, R59, R67, -R74 ;  /* 0x000000433b3b7224 */ /* 0x000fc800078e0a4a */
[----:B------:R-:W-:-:S05]  /*37b0*/  IMAD R59, R16, -0x2, R59 ;  /* 0xfffffffe103b7824 */ /* 0x000fca00078e023b */
[----:B------:R-:W-:Y:S02]  /*37c0*/  VIADDMNMX R56, R59, R67, R56, PT ;  /* 0x000000433b387246 */ /* 0x000fe40003800138 */
[----:B------:R-:W-:-:S07]  /*37d0*/  VIMNMX R58, R58, R59, !PT ;  /* 0x0000003b3a3a7248 */ /* 0x000fce0007fe0100 */
.L_x_832:
[----:B------:R-:W-:Y:S01]  /*37e0*/  ISETP.GT.AND P1, PT, R58, 0x1, !P1 ;  /* 0x000000013a00780c */ /* 0x000fe20004f24270 */
[----:B------:R-:W-:Y:S01]  /*37f0*/  ULDC UR33, c[0x0][0x988] ;  /* 0x0002620000217ab9 */ /* 0x000fe20000000800 */
[----:B------:R-:W-:Y:S01]  /*3800*/  LOP3.LUT P6, RZ, R19, 0x4, RZ, 0xc0, !PT ;  /* 0x0000000413ff7812 */ /* 0x000fe200078cc0ff */
[----:B------:R-:W-:Y:S01]  /*3810*/  UISETP.NE.AND UP1, UPT, UR51, URZ, UPT ;  /* 0x0000003f3300728c */ /* 0x000fe2000bf25270 */
[----:B------:R-:W-:Y:S01]  /*3820*/  ISETP.LT.OR P1, PT, R56, 0x2, P1 ;  /* 0x000000023800780c */ /* 0x000fe20000f21670 */
[----:B------:R-:W-:Y:S01]  /*3830*/  UISETP.NE.AND UP0, UPT, UR50, URZ, UPT ;  /* 0x0000003f3200728c */ /* 0x000fe2000bf05270 */
[----:B------:R-:W-:Y:S01]  /*3840*/  FMNMX.FTZ R7, R66, R89, !PT ;  /* 0x0000005942077209 */ /* 0x000fe20007810000 */
[----:B------:R-:W-:Y:S01]  /*3850*/  UMOV UR10, UR39 ;  /* 0x00000027000a7c82 */ /* 0x000fe20008000000 */
[----:B------:R-:W-:Y:S02]  /*3860*/  FSEL R2, R2, -INF , !P1 ;  /* 0xff80000002027808 */ /* 0x000fe40004800000 */
[----:B------:R-:W-:-:S02]  /*3870*/  ISETP.GT.AND P1, PT, R58, 0x9, !P6 ;  /* 0x000000093a00780c */ /* 0x000fc40007724270 */
[----:B------:R-:W-:Y:S02]  /*3880*/  FMNMX.FTZ R6, R90, R7, !PT ;  /* 0x000000075a067209 */ /* 0x000fe40007810000 */
[----:B------:R-:W-:Y:S01]  /*3890*/  ISETP.LT.OR P1, PT, R56, 0xa, P1 ;  /* 0x0000000a3800780c */ /* 0x000fe20000f21670 */
[----:B------:R-:W-:Y:S01]  /*38a0*/  @UP1 ULDC UR6, c[0x0][0x44c] ;  /* 0x0001130000061ab9 */ /* 0x000fe20000000800 */
[----:B------:R-:W-:Y:S01]  /*38b0*/  FMNMX.FTZ R7, R91, R6, !PT ;  /* 0x000000065b077209 */ /* 0x000fe20007810000 */
[----:B------:R-:W-:Y:S01]  /*38c0*/  UIMAD.WIDE.U32 UR6, UR39, UR6, URZ ;  /* 0x00000006270672a5 */ /* 0x000fe2000f8e003f */
[----:B------:R-:W-:Y:S01]  /*38d0*/  FSEL R5, R5, -INF , !P1 ;  /* 0xff80000005057808 */ /* 0x000fe20004800000 */
[----:B------:R-:W-:Y:S01]  /*38e0*/  @UP1 ULDC UR11, c[0x0][0x450] ;  /* 0x00011400000b1ab9 */ /* 0x000fe20000000800 */
[----:B------:R-:W-:Y:S01]  /*38f0*/  LOP3.LUT P1, RZ, R19, 0x8, RZ, 0xc0, !PT ;  /* 0x0000000813ff7812 */ /* 0x000fe2000782c0ff */
[----:B------:R-:W-:Y:S01]  /*3900*/  @UP1 USHF.R.U32.HI UR10, URZ, UR11, UR7 ;  /* 0x0000000b3f0a1299 */ /* 0x000fe20008011607 */
[----:B------:R-:W-:-:S02]  /*3910*/  FMNMX.FTZ R6, R92, R7, !PT ;  /* 0x000000075c067209 */ /* 0x000fc40007810000 */
[----:B------:R-:W-:Y:S01]  /*3920*/  ISETP.GT.AND P1, PT, R58, 0x10, !P1 ;  /* 0x000000103a00780c */ /* 0x000fe20004f24270 */
[----:B------:R-:W-:Y:S01]  /*3930*/  UIADD3 UR55, UR55, UR10, URZ ;  /* 0x0000000a37377290 */ /* 0x000fe2000fffe03f */
[----:B------:R-:W-:Y:S02]  /*3940*/  FMNMX.FTZ R7, R93, R6, !PT ;  /* 0x000000065d077209 */ /* 0x000fe40007810000 */
[----:B------:R-:W-:Y:S01]  /*3950*/  ISETP.LT.OR P1, PT, R56, 0x11, P1 ;  /* 0x000000113800780c */ /* 0x000fe20000f21670 */
[----:B------:R-:W-:Y:S01]  /*3960*/  UIADD3 UR14, UR55, UR14, URZ ;  /* 0x0000000e370e7290 */ /* 0x000fe2000fffe03f */
[----:B------:R-:W-:Y:S02]  /*3970*/  ISETP.GT.AND P2, PT, R58, 0x8, !P2 ;  /* 0x000000083a00780c */ /* 0x000fe40005744270 */
[----:B------:R-:W-:Y:S02]  /*3980*/  FSEL R8, R8, -INF , !P1 ;  /* 0xff80000008087808 */ /* 0x000fe40004800000 */
[----:B------:R-:W-:-:S02]  /*3990*/  LOP3.LUT P1, RZ, R19, 0x10, RZ, 0xc0, !PT ;  /* 0x0000001013ff7812 */ /* 0x000fc4000782c0ff */
[----:B------:R-:W-:Y:S02]  /*39a0*/  FMNMX.FTZ R6, R94, R7, !PT ;  /* 0x000000075e067209 */ /* 0x000fe40007810000 */
[----:B------:R-:W-:Y:S02]  /*39b0*/  ISETP.GT.AND P1, PT, R58, 0x11, !P1 ;  /* 0x000000113a00780c */ /* 0x000fe40004f24270 */
[C---:B------:R-:W-:Y:S02]  /*39c0*/  ISETP.LT.OR P2, PT, R56.reuse, 0x9, P2 ;  /* 0x000000093800780c */ /* 0x040fe40001741670 */
[----:B------:R-:W-:Y:S02]  /*39d0*/  ISETP.LT.OR P1, PT, R56, 0x12, P1 ;  /* 0x000000123800780c */ /* 0x000fe40000f21670 */
[----:B------:R-:W-:Y:S02]  /*39e0*/  FMNMX.FTZ R7, R95, R6, !PT ;  /* 0x000000065f077209 */ /* 0x000fe40007810000 */
[----:B------:R-:W-:-:S02]  /*39f0*/  FSEL R9, R9, -INF , !P1 ;  /* 0xff80000009097808 */ /* 0x000fc40004800000 */
[----:B------:R-:W-:Y:S02]  /*3a00*/  LOP3.LUT P1, RZ, R19, 0x2000000, RZ, 0xc0, !PT ;  /* 0x0200000013ff7812 */ /* 0x000fe4000782c0ff */
[----:B------:R-:W-:Y:S02]  /*3a10*/  FSEL R3, R3, -INF , !P2 ;  /* 0xff80000003037808 */ /* 0x000fe40005000000 */
[----:B------:R-:W-:Y:S02]  /*3a20*/  ISETP.GT.AND P1, PT, R58, 0x18, !P1 ;  /* 0x000000183a00780c */ /* 0x000fe40004f24270 */
[----:B------:R-:W-:Y:S02]  /*3a30*/  LOP3.LUT P2, RZ, R19, 0x40000, RZ, 0xc0, !PT ;  /* 0x0004000013ff7812 */ /* 0x000fe4000784c0ff */
[----:B------:R-:W-:Y:S02]  /*3a40*/  ISETP.LT.OR P1, PT, R56, 0x19, P1 ;  /* 0x000000193800780c */ /* 0x000fe40000f21670 */
[----:B------:R-:W-:-:S02]  /*3a50*/  FMNMX.FTZ R6, R96, R7, !PT ;  /* 0x0000000760067209 */ /* 0x000fc40007810000 */
[----:B------:R-:W-:Y:S02]  /*3a60*/  FSEL R10, R10, -INF , !P1 ;  /* 0xff8000000a0a7808 */ /* 0x000fe40004800000 */
[----:B------:R-:W-:Y:S02]  /*3a70*/  LOP3.LUT P1, RZ, R19, 0x1000000, RZ, 0xc0, !PT ;  /* 0x0100000013ff7812 */ /* 0x000fe4000782c0ff */
[----:B------:R-:W-:Y:S02]  /*3a80*/  FMNMX.FTZ R6, R97, R6, !PT ;  /* 0x0000000661067209 */ /* 0x000fe40007810000 */
[----:B------:R-:W-:Y:S02]  /*3a90*/  ISETP.GT.AND P1, PT, R58, 0x19, !P1 ;  /* 0x000000193a00780c */ /* 0x000fe40004f24270 */
[----:B------:R-:W-:Y:S02]  /*3aa0*/  LOP3.LUT P6, RZ, R19, 0x20000, RZ, 0xc0, !PT ;  /* 0x0002000013ff7812 */ /* 0x000fe400078cc0ff */
[----:B------:R-:W-:-:S02]  /*3ab0*/  ISETP.LT.OR P1, PT, R56, 0x1a, P1 ;  /* 0x0000001a3800780c */ /* 0x000fc40000f21670 */
[----:B------:R-:W-:Y:S02]  /*3ac0*/  FMNMX.FTZ R7, R65, R6, !PT ;  /* 0x0000000641077209 */ /* 0x000fe40007810000 */
[----:B------:R-:W-:Y:S02]  /*3ad0*/  FSEL R11, R11, -INF , !P1 ;  /* 0xff8000000b0b7808 */ /* 0x000fe40004800000 */
[----:B------:R-:W-:Y:S02]  /*3ae0*/  LOP3.LUT P1, RZ, R19, 0x800000, RZ, 0xc0, !PT ;  /* 0x0080000013ff7812 */ /* 0x000fe4000782c0ff */
[----:B------:R-:W-:Y:S02]  /*3af0*/  FMNMX.FTZ R6, R64, R7, !PT ;  /* 0x0000000740067209 */ /* 0x000fe40007810000 */
[----:B------:R-:W-:Y:S02]  /*3b00*/  ISETP.GT.AND P1, PT, R58, 0x20, !P1 ;  /* 0x000000203a00780c */ /* 0x000fe40004f24270 */
[----:B------:R-:W-:-:S02]  /*3b10*/  FMNMX.FTZ R7, R63, R6, !PT ;  /* 0x000000063f077209 */ /* 0x000fc40007810000 */
[----:B------:R-:W-:Y:S02]  /*3b20*/  ISETP.LT.OR P1, PT, R56, 0x21, P1 ;  /* 0x000000213800780c */ /* 0x000fe40000f21670 */
[----:B------:R-:W-:Y:S02]  /*3b30*/  FMNMX.FTZ R6, R62, R7, !PT ;  /* 0x000000073e067209 */ /* 0x000fe40007810000 */
[----:B------:R-:W-:Y:S02]  /*3b40*/  FSEL R12, R12, -INF , !P1 ;  /* 0xff8000000c0c7808 */ /* 0x000fe40004800000 */
[----:B------:R-:W-:Y:S02]  /*3b50*/  LOP3.LUT P1, RZ, R19, 0x400000, RZ, 0xc0, !PT ;  /* 0x0040000013ff7812 */ /* 0x000fe4000782c0ff */
[----:B------:R-:W-:Y:S02]  /*3b60*/  FMNMX.FTZ R7, R61, R6, !PT ;  /* 0x000000063d077209 */ /* 0x000fe40007810000 */
[----:B------:R-:W-:-:S02]  /*3b70*/  ISETP.GT.AND P1, PT, R58, 0x21, !P1 ;  /* 0x000000213a00780c */ /* 0x000fc40004f24270 */
[----:B------:R-:W-:Y:S02]  /*3b80*/  FMNMX.FTZ R6, R60, R7, !PT ;  /* 0x000000073c067209 */ /* 0x000fe40007810000 */
[----:B------:R-:W-:Y:S02]  /*3b90*/  ISETP.LT.OR P1, PT, R56, 0x22, P1 ;  /* 0x000000223800780c */ /* 0x000fe40000f21670 */
[----:B------:R-:W-:Y:S02]  /*3ba0*/  FMNMX.FTZ R6, R57, R6, !PT ;  /* 0x0000000639067209 */ /* 0x000fe40007810000 */
[----:B------:R-:W-:Y:S02]  /*3bb0*/  FSEL R13, R13, -INF , !P1 ;  /* 0xff8000000d0d7808 */ /* 0x000fe40004800000 */
[----:B------:R-:W-:Y:S02]  /*3bc0*/  LOP3.LUT P1, RZ, R19, 0x200000, RZ, 0xc0, !PT ;  /* 0x0020000013ff7812 */ /* 0x000fe4000782c0ff */
[----:B------:R-:W-:-:S02]  /*3bd0*/  FMNMX.FTZ R6, R55, R6, !PT ;  /* 0x0000000637067209 */ /* 0x000fc40007810000 */
[----:B------:R-:W-:Y:S02]  /*3be0*/  ISETP.GT.AND P1, PT, R58, 0x28, !P1 ;  /* 0x000000283a00780c */ /* 0x000fe40004f24270 */
[----:B------:R-:W-:Y:S02]  /*3bf0*/  FMNMX.FTZ R7, R45, R6, !PT ;  /* 0x000000062d077209 */ /* 0x000fe40007810000 */
[----:B------:R-:W-:Y:S02]  /*3c00*/  ISETP.LT.OR P1, PT, R56, 0x29, P1 ;  /* 0x000000293800780c */ /* 0x000fe40000f21670 */
[----:B------:R-:W-:Y:S02]  /*3c10*/  FMNMX.FTZ R6, R46, R7, !PT ;  /* 0x000000072e067209 */ /* 0x000fe40007810000 */
[----:B------:R-:W-:Y:S02]  /*3c20*/  FSEL R14, R14, -INF , !P1 ;  /* 0xff8000000e0e7808 */ /* 0x000fe40004800000 */
[----:B------:R-:W-:-:S02]  /*3c30*/  LOP3.LUT P1, RZ, R19, 0x100000, RZ, 0xc0, !PT ;  /* 0x0010000013ff7812 */ /* 0x000fc4000782c0ff */
[----:B------:R-:W-:Y:S02]  /*3c40*/  FMNMX.FTZ R7, R47, R6, !PT ;  /* 0x000000062f077209 */ /* 0x000fe40007810000 */
[----:B------:R-:W-:Y:S02]  /*3c50*/  ISETP.GT.AND P1, PT, R58, 0x29, !P1 ;  /* 0x000000293a00780c */ /* 0x000fe40004f24270 */
[----:B------:R-:W-:Y:S02]  /*3c60*/  FMNMX.FTZ R6, R48, R7, !PT ;  /* 0x0000000730067209 */ /* 0x000fe40007810000 */
[----:B------:R-:W-:Y:S02]  /*3c70*/  ISETP.LT.OR P1, PT, R56, 0x2a, P1 ;  /* 0x0000002a3800780c */ /* 0x000fe40000f21670 */
[----:B------:R-:W-:Y:S02]  /*3c80*/  FMNMX.FTZ R7, R49, R6, !PT ;  /* 0x0000000631077209 */ /* 0x000fe40007810000 */
[----:B------:R-:W-:-:S02]  /*3c90*/  FSEL R15, R15, -INF , !P1 ;  /* 0xff8000000f0f7808 */ /* 0x000fc40004800000 */
[----:B------:R-:W-:Y:S02]  /*3ca0*/  LOP3.LUT P1, RZ, R19, 0x80000, RZ, 0xc0, !PT ;  /* 0x0008000013ff7812 */ /* 0x000fe4000782c0ff */
[----:B------:R-:W-:Y:S02]  /*3cb0*/  FMNMX.FTZ R6, R50, R7, !PT ;  /* 0x0000000732067209 */ /* 0x000fe40007810000 */
[----:B------:R-:W-:Y:S02]  /*3cc0*/  ISETP.GT.AND P1, PT, R58, 0x30, !P1 ;  /* 0x000000303a00780c */ /* 0x000fe40004f24270 */
[----:B------:R-:W-:Y:S02]  /*3cd0*/  FMNMX.FTZ R7, R51, R6, !PT ;  /* 0x0000000633077209 */ /* 0x000fe40007810000 */
[----:B------:R-:W-:Y:S02]  /*3ce0*/  ISETP.LT.OR P1, PT, R56, 0x31, P1 ;  /* 0x000000313800780c */ /* 0x000fe40000f21670 */
[----:B------:R-:W-:-:S02]  /*3cf0*/  FMNMX.FTZ R6, R52, R7, !PT ;  /* 0x0000000734067209 */ /* 0x000fc40007810000 */
[----:B------:R-:W-:Y:S02]  /*3d00*/  FSEL R20, R20, -INF , !P1 ;  /* 0xff80000014147808 */ /* 0x000fe40004800000 */
[----:B------:R-:W-:Y:S02]  /*3d10*/  ISETP.GT.AND P1, PT, R58, 0x31, !P2 ;  /* 0x000000313a00780c */ /* 0x000fe40005724270 */
[----:B------:R-:W-:Y:S02]  /*3d20*/  FMNMX.FTZ R7, R53, R6, !PT ;  /* 0x0000000635077209 */ /* 0x000fe40007810000 */
[----:B------:R-:W-:Y:S02]  /*3d30*/  ISETP.LT.OR P1, PT, R56, 0x32, P1 ;  /* 0x000000323800780c */ /* 0x000fe40000f21670 */
[----:B------:R-:W-:Y:S02]  /*3d40*/  FMNMX.FTZ R7, R54, R7, !PT ;  /* 0x0000000736077209 */ /* 0x000fe40007810000 */
[----:B------:R-:W-:-:S02]  /*3d50*/  FSEL R21, R21, -INF , !P1 ;  /* 0xff80000015157808 */ /* 0x000fc40004800000 */
        /* <DEDUP_REMOVED lines=10> */
[----:B------:R-:W-:Y:S01]  /*3e00*/  LOP3.LUT P2, RZ, R19, 0x80, RZ, 0xc0, !PT ;  /* 0x0000008013ff7812 */ /* 0x000fe2000784c0ff */
[----:B------:R-:W0:Y:S01]  /*3e10*/  SHFL.BFLY PT, R6, R7, 0x2, 0x1f ;  /* 0x0c401f0007067f89 */ /* 0x000e2200000e0000 */
[----:B------:R-:W-:-:S02]  /*3e20*/  FSEL R25, R25, -INF , !P1 ;  /* 0xff80000019197808 */ /* 0x000fc40004800000 */
[C---:B------:R-:W-:Y:S02]  /*3e30*/  LOP3.LUT P1, RZ, R19.reuse, 0x8000, RZ, 0xc0, !PT ;  /* 0x0000800013ff7812 */ /* 0x040fe4000782c0ff */
[----:B------:R-:W-:Y:S02]  /*3e40*/  LOP3.LUT P6, RZ, R19, 0x40, RZ, 0xc0, !PT ;  /* 0x0000004013ff7812 */ /* 0x000fe400078cc0ff */
[C---:B------:R-:W-:Y:S02]  /*3e50*/  ISETP.GT.AND P1, PT, R58.reuse, 0x40, !P1 ;  /* 0x000000403a00780c */ /* 0x040fe40004f24270 */
[----:B------:R-:W-:Y:S02]  /*3e60*/  ISETP.GT.AND P3, PT, R58, 0x70, !P3 ;  /* 0x000000703a00780c */ /* 0x000fe40005f64270 */
[----:B------:R-:W-:Y:S02]  /*3e70*/  ISETP.LT.OR P1, PT, R56, 0x41, P1 ;  /* 0x000000413800780c */ /* 0x000fe40000f21670 */
[----:B------:R-:W-:-:S02]  /*3e80*/  ISETP.GT.AND P4, PT, R58, 0x71, !P4 ;  /* 0x000000713a00780c */ /* 0x000fc40006784270 */
[----:B------:R-:W-:Y:S02]  /*3e90*/  FSEL R26, R26, -INF , !P1 ;  /* 0xff8000001a1a7808 */ /* 0x000fe40004800000 */
[----:B------:R-:W-:Y:S02]  /*3ea0*/  LOP3.LUT P1, RZ, R19, 0x4000, RZ, 0xc0, !PT ;  /* 0x0000400013ff7812 */ /* 0x000fe4000782c0ff */
[C---:B------:R-:W-:Y:S02]  /*3eb0*/  ISETP.GT.AND P5, PT, R58.reuse, 0x78, !P5 ;  /* 0x000000783a00780c */ /* 0x040fe40006fa4270 */
[----:B------:R-:W-:Y:S02]  /*3ec0*/  ISETP.GT.AND P1, PT, R58, 0x41, !P1 ;  /* 0x000000413a00780c */ /* 0x000fe40004f24270 */
[C---:B------:R-:W-:Y:S02]  /*3ed0*/  ISETP.LT.OR P3, PT, R56.reuse, 0x71, P3 ;  /* 0x000000713800780c */ /* 0x040fe40001f61670 */
[----:B------:R-:W-:-:S02]  /*3ee0*/  ISETP.LT.OR P1, PT, R56, 0x42, P1 ;  /* 0x000000423800780c */ /* 0x000fc40000f21670 */
[----:B0-----:R-:W-:Y:S02]  /*3ef0*/  FMNMX.FTZ R59, R7, R6, !PT ;  /* 0x00000006073b7209 */ /* 0x001fe40007810000 */
[----:B------:R-:W-:Y:S02]  /*3f00*/  FSEL R27, R27, -INF , !P1 ;  /* 0xff8000001b1b7808 */ /* 0x000fe40004800000 */
[----:B------:R-:W-:Y:S01]  /*3f10*/  LOP3.LUT P1, RZ, R19, 0x2000, RZ, 0xc0, !PT ;  /* 0x0000200013ff7812 */ /* 0x000fe2000782c0ff */
[----:B------:R-:W0:Y:S01]  /*3f20*/  SHFL.BFLY PT, R76, R59, 0x1, 0x1f ;  /* 0x0c201f003b4c7f89 */ /* 0x000e2200000e0000 */
[----:B------:R-:W-:Y:S02]  /*3f30*/  ISETP.LT.OR P4, PT, R56, 0x72, P4 ;  /* 0x000000723800780c */ /* 0x000fe40002781670 */
[----:B------:R-:W-:Y:S02]  /*3f40*/  ISETP.GT.AND P1, PT, R58, 0x48, !P1 ;  /* 0x000000483a00780c */ /* 0x000fe40004f24270 */
[----:B------:R-:W-:-:S02]  /*3f50*/  ISETP.LT.OR P5, PT, R56, 0x79, P5 ;  /* 0x000000793800780c */ /* 0x000fc40002fa1670 */
[----:B------:R-:W-:-:S04]  /*3f60*/  ISETP.LT.OR P1, PT, R56, 0x49, P1 ;  /* 0x000000493800780c */ /* 0x000fc80000f21670 */
[----:B------:R-:W-:Y:S02]  /*3f70*/  FSEL R29, R29, -INF , !P1 ;  /* 0xff8000001d1d7808 */ /* 0x000fe40004800000 */
[----:B------:R-:W-:-:S04]  /*3f80*/  LOP3.LUT P1, RZ, R19, 0x1000, RZ, 0xc0, !PT ;  /* 0x0000100013ff7812 */ /* 0x000fc8000782c0ff */
[----:B------:R-:W-:-:S04]  /*3f90*/  ISETP.GT.AND P1, PT, R58, 0x49, !P1 ;  /* 0x000000493a00780c */ /* 0x000fc80004f24270 */
[----:B------:R-:W-:Y:S02]  /*3fa0*/  ISETP.LT.OR P1, PT, R56, 0x4a, P1 ;  /* 0x0000004a3800780c */ /* 0x000fe40000f21670 */
[----:B0-----:R-:W-:Y:S02]  /*3fb0*/  FMNMX.FTZ R76, R59, R76, !PT ;  /* 0x0000004c3b4c7209 */ /* 0x001fe40007810000 */
[----:B------:R-:W-:Y:S02]  /*3fc0*/  FSEL R28, R28, -INF , !P1 ;  /* 0xff8000001c1c7808 */ /* 0x000fe40004800000 */
[----:B------:R-:W-:Y:S01]  /*3fd0*/  LOP3.LUT P1, RZ, R19, 0x800, RZ, 0xc0, !PT ;  /* 0x0000080013ff7812 */ /* 0x000fe2000782c0ff */
[----:B------:R-:W-:-:S03]  /*3fe0*/  FMUL.FTZ R72, R76, UR33 ;  /* 0x000000214c487c20 */ /* 0x000fc60008410000 */
[----:B------:R-:W-:-:S04]  /*3ff0*/  ISETP.GT.AND P1, PT, R58, 0x50, !P1 ;  /* 0x000000503a00780c */ /* 0x000fc80004f24270 */
[----:B------:R-:W-:-:S04]  /*4000*/  ISETP.LT.OR P1, PT, R56, 0x51, P1 ;  /* 0x000000513800780c */ /* 0x000fc80000f21670 */
[----:B------:R-:W-:Y:S02]  /*4010*/  FSEL R30, R30, -INF , !P1 ;  /* 0xff8000001e1e7808 */ /* 0x000fe40004800000 */
[----:B------:R-:W-:-:S04]  /*4020*/  LOP3.LUT P1, RZ, R19, 0x400, RZ, 0xc0, !PT ;  /* 0x0000040013ff7812 */ /* 0x000fc8000782c0ff */
        /* <DEDUP_REMOVED lines=11> */
[----:B------:R-:W-:Y:S02]  /*40e0*/  ISETP.GT.AND P1, PT, R58, 0x60, !P2 ;  /* 0x000000603a00780c */ /* 0x000fe40005724270 */
[----:B------:R-:W-:Y:S02]  /*40f0*/  LOP3.LUT P2, RZ, R19, 0x20, RZ, 0xc0, !PT ;  /* 0x0000002013ff7812 */ /* 0x000fe4000784c0ff */
[----:B------:R-:W-:Y:S02]  /*4100*/  ISETP.LT.OR P1, PT, R56, 0x61, P1 ;  /* 0x000000613800780c */ /* 0x000fe40000f21670 */
[----:B------:R-:W-:Y:S02]  /*4110*/  ISETP.GT.AND P2, PT, R58, 0x69, !P2 ;  /* 0x000000693a00780c */ /* 0x000fe40005744270 */
[----:B------:R-:W-:-:S02]  /*4120*/  FSEL R35, R35, -INF , !P1 ;  /* 0xff80000023237808 */ /* 0x000fc40004800000 */
[----:B------:R-:W-:Y:S02]  /*4130*/  ISETP.GT.AND P1, PT, R58, 0x61, !P6 ;  /* 0x000000613a00780c */ /* 0x000fe40007724270 */
[----:B------:R-:W-:Y:S02]  /*4140*/  LOP3.LUT P6, RZ, R19, 0x2, RZ, 0xc0, !PT ;  /* 0x0000000213ff7812 */ /* 0x000fe400078cc0ff */
[C---:B------:R-:W-:Y:S02]  /*4150*/  ISETP.LT.OR P1, PT, R56.reuse, 0x62, P1 ;  /* 0x000000623800780c */ /* 0x040fe40000f21670 */
[----:B------:R-:W-:Y:S02]  /*4160*/  ISETP.LT.OR P2, PT, R56, 0x6a, P2 ;  /* 0x0000006a3800780c */ /* 0x000fe40001741670 */
[----:B------:R-:W-:Y:S02]  /*4170*/  FSEL R34, R34, -INF , !P1 ;  /* 0xff80000022227808 */ /* 0x000fe40004800000 */
[----:B------:R-:W-:-:S04]  /*4180*/  FSETP.NEU.FTZ.AND P1, PT, R76, -INF , PT ;  /* 0xff8000004c00780b */ /* 0x000fc80003f3d000 */
[----:B------:R-:W-:Y:S02]  /*4190*/  FSEL R72, R72, RZ, P1 ;  /* 0x000000ff48487208 */ /* 0x000fe40000800000 */
[----:B------:R-:W-:Y:S02]  /*41a0*/  ISETP.GT.AND P1, PT, R58, RZ, !P6 ;  /* 0x000000ff3a00720c */ /* 0x000fe40007724270 */
[----:B------:R-:W-:Y:S01]  /*41b0*/  LOP3.LUT P6, RZ, R19, 0x1, RZ, 0xc0, !PT ;  /* 0x0000000113ff7812 */ /* 0x000fe200078cc0ff */
[--C-:B------:R-:W-:Y:S01]  /*41c0*/  FFMA.FTZ R77, R60, UR33, -R72.reuse ;  /* 0x000000213c4d7c23 */ /* 0x100fe20008010848 */
[----:B------:R-:W-:Y:S01]  /*41d0*/  ISETP.LT.OR P1, PT, R56, 0x1, P1 ;  /* 0x000000013800780c */ /* 0x000fe20000f21670 */
[--C-:B------:R-:W-:Y:S01]  /*41e0*/  FFMA.FTZ R51, R51, UR33, -R72.reuse ;  /* 0x0000002133337c23 */ /* 0x100fe20008010848 */
[----:B------:R-:W-:Y:S01]  /*41f0*/  ISETP.GT.AND P6, PT, R58, 0x79, !P6 ;  /* 0x000000793a00780c */ /* 0x000fe200077c4270 */
[--C-:B------:R-:W-:Y:S01]  /*4200*/  FFMA.FTZ R6, R66, UR33, -R72.reuse ;  /* 0x0000002142067c23 */ /* 0x100fe20008010848 */
[----:B------:R-:W-:Y:S01]  /*4210*/  FSEL R73, R0, -INF , !P1 ;  /* 0xff80000000497808 */ /* 0x000fe20004800000 */
[--C-:B------:R-:W-:Y:S01]  /*4220*/  FFMA.FTZ R59, R89, UR33, -R72.reuse ;  /* 0x00000021593b7c23 */ /* 0x100fe20008010848 */
[----:B------:R-:W-:Y:S01]  /*4230*/  LOP3.LUT P1, RZ, R19, 0x4000000, RZ, 0xc0, !PT ;  /* 0x0400000013ff7812 */ /* 0x000fe2000782c0ff */
[--C-:B------:R-:W-:Y:S01]  /*4240*/  FFMA.FTZ R7, R90, UR33, -R72.reuse ;  /* 0x000000215a077c23 */ /* 0x100fe20008010848 */
[----:B------:R-:W-:Y:S01]  /*4250*/  FMNMX.FTZ R0, R73, R2, !PT ;  /* 0x0000000249007209 */ /* 0x000fe20007810000 */
[----:B------:R-:W-:Y:S01]  /*4260*/  MUFU.EX2 R6, R6 ;  /* 0x0000000600067308 */ /* 0x000fe20000000800 */
[----:B------:R-:W-:Y:S01]  /*4270*/  ISETP.GT.AND P1, PT, R58, 0x68, !P1 ;  /* 0x000000683a00780c */ /* 0x000fe20004f24270 */
[--C-:B------:R-:W-:Y:S01]  /*4280*/  FFMA.FTZ R66, R91, UR33, -R72.reuse ;  /* 0x000000215b427c23 */ /* 0x100fe20008010848 */
[----:B------:R-:W-:Y:S01]  /*4290*/  FMNMX.FTZ R68, R3, R0, !PT ;  /* 0x0000000003447209 */ /* 0x000fe20007810000 */
[--C-:B------:R-:W-:Y:S01]  /*42a0*/  FFMA.FTZ R92, R92, UR33, -R72.reuse ;  /* 0x000000215c5c7c23 */ /* 0x100fe20008010848 */
[----:B------:R-:W-:Y:S01]  /*42b0*/  ISETP.LT.OR P1, PT, R56, 0x69, P1 ;  /* 0x000000693800780c */ /* 0x000fe20000f21670 */
[--C-:B------:R-:W-:Y:S01]  /*42c0*/  FFMA.FTZ R93, R93, UR33, -R72.reuse ;  /* 0x000000215d5d7c23 */ /* 0x100fe20008010848 */
[----:B------:R-:W-:Y:S01]  /*42d0*/  FMNMX.FTZ R67, R5, R68, !PT ;  /* 0x0000004405437209 */ /* 0x000fe20007810000 */
[----:B------:R-:W0:Y:S01]  /*42e0*/  MUFU.EX2 R59, R59 ;  /* 0x0000003b003b7308 */ /* 0x000e220000000800 */
[----:B------:R-:W-:Y:S01]  /*42f0*/  FSEL R58, R36, -INF , !P1 ;  /* 0xff800000243a7808 */ /* 0x000fe20004800000 */
[--C-:B------:R-:W-:Y:S01]  /*4300*/  FFMA.FTZ R95, R95, UR33, -R72.reuse ;  /* 0x000000215f5f7c23 */ /* 0x100fe20008010848 */
[----:B------:R-:W-:Y:S01]  /*4310*/  FMNMX.FTZ R68, R8, R67, !PT ;  /* 0x0000004308447209 */ /* 0x000fe20007810000 */
[--C-:B------:R-:W-:Y:S01]  /*4320*/  FFMA.FTZ R97, R97, UR33, -R72.reuse ;  /* 0x0000002161617c23 */ /* 0x100fe20008010848 */
[----:B------:R-:W-:Y:S01]  /*4330*/  FSEL R60, R37, -INF , !P2 ;  /* 0xff800000253c7808 */ /* 0x000fe20005000000 */
[--C-:B------:R-:W-:Y:S01]  /*4340*/  FFMA.FTZ R37, R57, UR33, -R72.reuse ;  /* 0x0000002139257c23 */ /* 0x100fe20008010848 */
[----:B------:R-:W-:Y:S01]  /*4350*/  FMNMX.FTZ R69, R9, R68, !PT ;  /* 0x0000004409457209 */ /* 0x000fe20007810000 */
[----:B------:R1:W-:Y:S01]  /*4360*/  MUFU.EX2 R36, R77 ;  /* 0x0000004d00247308 */ /* 0x0003e20000000800 */
[----:B------:R-:W-:Y:S01]  /*4370*/  FSEL R57, R38, -INF , !P3 ;  /* 0xff80000026397808 */ /* 0x000fe20005800000 */
[--C-:B------:R-:W-:Y:S01]  /*4380*/  FFMA.FTZ R68, R94, UR33, -R72.reuse ;  /* 0x000000215e447c23 */ /* 0x100fe20008010848 */
[----:B------:R-:W-:Y:S01]  /*4390*/  FMNMX.FTZ R70, R10, R69, !PT ;  /* 0x000000450a467209 */ /* 0x000fe20007810000 */
[--C-:B------:R-:W-:Y:S01]  /*43a0*/  FFMA.FTZ R65, R65, UR33, -R72.reuse ;  /* 0x0000002141417c23 */ /* 0x100fe20008010848 */
[----:B------:R-:W-:Y:S01]  /*43b0*/  ISETP.LT.OR P6, PT, R56, 0x7a, P6 ;  /* 0x0000007a3800780c */ /* 0x000fe200037c1670 */
[--C-:B------:R-:W-:Y:S01]  /*43c0*/  FFMA.FTZ R64, R64, UR33, -R72.reuse ;  /* 0x0000002140407c23 */ /* 0x100fe20008010848 */
[----:B------:R-:W-:Y:S01]  /*43d0*/  FMNMX.FTZ R69, R11, R70, !PT ;  /* 0x000000460b457209 */ /* 0x000fe20007810000 */
[----:B------:R-:W-:Y:S01]  /*43e0*/  MUFU.EX2 R7, R7 ;  /* 0x0000000700077308 */ /* 0x000fe20000000800 */
[----:B------:R-:W-:Y:S01]  /*43f0*/  FSEL R56, R41, -INF , !P6 ;  /* 0xff80000029387808 */ /* 0x000fe20007000000 */
[--C-:B------:R-:W-:Y:S01]  /*4400*/  FFMA.FTZ R63, R63, UR33, -R72.reuse ;  /* 0x000000213f3f7c23 */ /* 0x100fe20008010848 */
[----:B------:R-:W-:Y:S01]  /*4410*/  FMNMX.FTZ R70, R12, R69, !PT ;  /* 0x000000450c467209 */ /* 0x000fe20007810000 */
[--C-:B------:R-:W-:Y:S01]  /*4420*/  FFMA.FTZ R62, R62, UR33, -R72.reuse ;  /* 0x000000213e3e7c23 */ /* 0x100fe20008010848 */
[--C-:B------:R-:W-:Y:S01]  /*4430*/  FFMA.FTZ R61, R61, UR33, -R72.reuse ;  /* 0x000000213d3d7c23 */ /* 0x100fe20008010848 */
[--C-:B------:R-:W-:Y:S01]  /*4440*/  FFMA.FTZ R50, R50, UR33, -R72.reuse ;  /* 0x0000002132327c23 */ /* 0x100fe20008010848 */
[----:B------:R-:W-:Y:S01]  /*4450*/  FMNMX.FTZ R71, R13, R70, !PT ;  /* 0x000000460d477209 */ /* 0x000fe20007810000 */
[----:B------:R-:W-:Y:S01]  /*4460*/  MUFU.EX2 R66, R66 ;  /* 0x0000004200427308 */ /* 0x000fe20000000800 */
[--C-:B------:R-:W-:Y:S01]  /*4470*/  FFMA.FTZ R70, R96, UR33, -R72.reuse ;  /* 0x0000002160467c23 */ /* 0x100fe20008010848 */
[--C-:B------:R-:W-:Y:S01]  /*4480*/  FFMA.FTZ R44, R44, UR33, -R72.reuse ;  /* 0x000000212c2c7c23 */ /* 0x100fe20008010848 */
[----:B------:R-:W-:Y:S01]  /*4490*/  FMNMX.FTZ R74, R14, R71, !PT ;  /* 0x000000470e4a7209 */ /* 0x000fe20007810000 */
[--C-:B------:R-:W-:Y:S01]  /*44a0*/  FFMA.FTZ R43, R43, UR33, -R72.reuse ;  /* 0x000000212b2b7c23 */ /* 0x100fe20008010848 */
[----:B------:R-:W-:-:S02]  /*44b0*/  FFMA.FTZ R42, R42, UR33, -R72 ;  /* 0x000000212a2a7c23 */ /* 0x000fc40008010848 */
[----:B------:R-:W-:Y:S01]  /*44c0*/  FMNMX.FTZ R71, R15, R74, !PT ;  /* 0x0000004a0f477209 */ /* 0x000fe20007810000 */
[----:B------:R-:W-:Y:S03]  /*44d0*/  MUFU.EX2 R0, R92 ;  /* 0x0000005c00007308 */ /* 0x000fe60000000800 */
[----:B------:R-:W-:-:S04]  /*44e0*/  FMNMX.FTZ R74, R20, R71, !PT ;  /* 0x00000047144a7209 */ /* 0x000fc80007810000 */
        /* <DEDUP_REMOVED lines=17> */
[----:B------:R-:W-:Y:S02]  /*4600*/  FMNMX.FTZ R75, R35, R74, !PT ;  /* 0x0000004a234b7209 */ /* 0x000fe40007810000 */
[----:B------:R-:W-:Y:S02]  /*4610*/  FSEL R74, R39, -INF , !P4 ;  /* 0xff800000274a7808 */ /* 0x000fe40006000000 */
[----:B------:R-:W-:Y:S01]  /*4620*/  FMNMX.FTZ R75, R34, R75, !PT ;  /* 0x0000004b224b7209 */ /* 0x000fe20007810000 */
[----:B------:R-:W-:Y:S03]  /*4630*/  MUFU.EX2 R64, R64 ;  /* 0x0000004000407308 */ /* 0x000fe60000000800 */
[----:B------:R-:W-:-:S04]  /*4640*/  FMNMX.FTZ R75, R58, R75, !PT ;  /* 0x0000004b3a4b7209 */ /* 0x000fc80007810000 */
[----:B------:R-:W-:Y:S01]  /*4650*/  FMNMX.FTZ R38, R60, R75, !PT ;  /* 0x0000004b3c267209 */ /* 0x000fe20007810000 */
[----:B------:R-:W-:Y:S01]  /*4660*/  FFMA.FTZ R75, R55, UR33, -R72 ;  /* 0x00000021374b7c23 */ /* 0x000fe20008010848 */
[----:B------:R-:W-:Y:S01]  /*4670*/  FSEL R55, R40, -INF , !P5 ;  /* 0xff80000028377808 */ /* 0x000fe20006800000 */
[----:B------:R-:W-:Y:S01]  /*4680*/  MUFU.EX2 R63, R63 ;  /* 0x0000003f003f7308 */ /* 0x000fe20000000800 */
[----:B------:R-:W-:-:S04]  /*4690*/  FMNMX.FTZ R39, R57, R38, !PT ;  /* 0x0000002639277209 */ /* 0x000fc80007810000 */
[----:B------:R-:W-:Y:S01]  /*46a0*/  FMNMX.FTZ R40, R74, R39, !PT ;  /* 0x000000274a287209 */ /* 0x000fe20007810000 */
[--C-:B------:R-:W-:Y:S02]  /*46b0*/  FFMA.FTZ R39, R45, UR33, -R72.reuse ;  /* 0x000000212d277c23 */ /* 0x100fe40008010848 */
[----:B------:R-:W-:Y:S01]  /*46c0*/  MUFU.EX2 R38, R75 ;  /* 0x0000004b00267308 */ /* 0x000fe20000000800 */
        /* <DEDUP_REMOVED lines=8> */
[----:B------:R-:W-:Y:S01]  /*4750*/  FFMA.FTZ R52, R54, UR33, -R72 ;  /* 0x0000002136347c23 */ /* 0x000fe20008010848 */
[----:B------:R-:W2:Y:S01]  /*4760*/  SHFL.BFLY PT, R78, R45, 0x2, 0x1f ;  /* 0x0c401f002d4e7f89 */ /* 0x000ea200000e0000 */
[----:B------:R-:W-:Y:S08]  /*4770*/  MUFU.EX2 R62, R62 ;  /* 0x0000003e003e7308 */ /* 0x000ff00000000800 */
[----:B------:R-:W-:Y:S08]  /*4780*/  MUFU.EX2 R61, R61 ;  /* 0x0000003d003d7308 */ /* 0x000ff00000000800 */
[----:B------:R-:W-:Y:S01]  /*4790*/  MUFU.EX2 R37, R37 ;  /* 0x0000002500257308 */ /* 0x000fe20000000800 */
[----:B--2---:R-:W-:-:S07]  /*47a0*/  FMNMX.FTZ R78, R45, R78, !PT ;  /* 0x0000004e2d4e7209 */ /* 0x004fce0007810000 */
[----:B------:R-:W-:Y:S01]  /*47b0*/  MUFU.EX2 R39, R39 ;  /* 0x0000002700277308 */ /* 0x000fe20000000800 */
[----:B-1----:R-:W1:Y:S07]  /*47c0*/  SHFL.BFLY PT, R77, R78, 0x1, 0x1f ;  /* 0x0c201f004e4d7f89 */ /* 0x002e6e00000e0000 */
[----:B------:R2:W-:Y:S08]  /*47d0*/  MUFU.EX2 R45, R51 ;  /* 0x00000033002d7308 */ /* 0x0005f00000000800 */
[----:B------:R-:W-:Y:S01]  /*47e0*/  MUFU.EX2 R40, R40 ;  /* 0x0000002800287308 */ /* 0x000fe20000000800 */
[----:B--2---:R-:W-:-:S07]  /*47f0*/  FFMA.FTZ R51, R4, UR33, -R72 ;  /* 0x0000002104337c23 */ /* 0x004fce0008010848 */
[----:B------:R-:W-:Y:S01]  /*4800*/  MUFU.EX2 R41, R41 ;  /* 0x0000002900297308 */ /* 0x000fe20000000800 */
[----:B-1----:R-:W-:-:S04]  /*4810*/  FMNMX.FTZ R77, R78, R77, !PT ;  /* 0x0000004d4e4d7209 */ /* 0x002fc80007810000 */
        /* <DEDUP_REMOVED lines=21> */
[----:B------:R0:W2:Y:S01]  /*4970*/  MUFU.EX2 R84, R4 ;  /* 0x0000000400547308 */ /* 0x0000a20000000800 */
[--C-:B-1----:R-:W-:Y:S01]  /*4980*/  FFMA.FTZ R73, R14, UR33, -R53.reuse ;  /* 0x000000210e497c23 */ /* 0x102fe20008010835 */
[--C-:B------:R-:W-:Y:S01]  /*4990*/  FFMA.FTZ R30, R31, UR33, -R53.reuse ;  /* 0x000000211f1e7c23 */ /* 0x100fe20008010835 */
[--C-:B------:R-:W-:Y:S01]  /*49a0*/  FFMA.FTZ R78, R25, UR33, -R53.reuse ;  /* 0x00000021194e7c23 */ /* 0x100fe20008010835 */
[--C-:B------:R-:W-:Y:S01]  /*49b0*/  FFMA.FTZ R25, R26, UR33, -R53.reuse ;  /* 0x000000211a197c23 */ /* 0x100fe20008010835 */
[--C-:B------:R-:W-:Y:S01]  /*49c0*/  FFMA.FTZ R28, R28, UR33, -R53.reuse ;  /* 0x000000211c1c7c23 */ /* 0x100fe20008010835 */
[--C-:B------:R-:W-:Y:S01]  /*49d0*/  FFMA.FTZ R33, R33, UR33, -R53.reuse ;  /* 0x0000002121217c23 */ /* 0x100fe20008010835 */
[----:B------:R-:W-:Y:S01]  /*49e0*/  FFMA.FTZ R32, R32, UR33, -R53 ;  /* 0x0000002120207c23 */ /* 0x000fe20008010835 */
[----:B------:R1:W3:Y:S01]  /*49f0*/  MUFU.EX2 R79, R3 ;  /* 0x00000003004f7308 */ /* 0x0002e20000000800 */
[----:B0-----:R-:W-:Y:S01]  /*4a00*/  FADD.FTZ R4, R6, R59 ;  /* 0x0000003b06047221 */ /* 0x001fe20000010000 */
[--C-:B------:R-:W-:Y:S01]  /*4a10*/  FFMA.FTZ R35, R35, UR33, -R53.reuse ;  /* 0x0000002123237c23 */ /* 0x100fe20008010835 */
[--C-:B------:R-:W-:Y:S01]  /*4a20*/  FFMA.FTZ R34, R34, UR33, -R53.reuse ;  /* 0x0000002122227c23 */ /* 0x100fe20008010835 */
[--C-:B------:R-:W-:Y:S01]  /*4a30*/  FFMA.FTZ R58, R58, UR33, -R53.reuse ;  /* 0x000000213a3a7c23 */ /* 0x100fe20008010835 */
[--C-:B------:R-:W-:Y:S01]  /*4a40*/  FFMA.FTZ R57, R57, UR33, -R53.reuse ;  /* 0x0000002139397c23 */ /* 0x100fe20008010835 */
[--C-:B------:R-:W-:Y:S01]  /*4a50*/  FFMA.FTZ R74, R74, UR33, -R53.reuse ;  /* 0x000000214a4a7c23 */ /* 0x100fe20008010835 */
[--C-:B------:R-:W-:Y:S01]  /*4a60*/  FFMA.FTZ R55, R55, UR33, -R53.reuse ;  /* 0x0000002137377c23 */ /* 0x100fe20008010835 */
[----:B------:R0:W4:Y:S01]  /*4a70*/  MUFU.EX2 R86, R5 ;  /* 0x0000000500567308 */ /* 0x0001220000000800 */
[----:B--2---:R-:W-:Y:S01]  /*4a80*/  FADD.FTZ R8, R75, R84 ;  /* 0x000000544b087221 */ /* 0x004fe20000010000 */
[--C-:B-1----:R-:W-:Y:S01]  /*4a90*/  FFMA.FTZ R3, R20, UR33, -R53.reuse ;  /* 0x0000002114037c23 */ /* 0x102fe20008010835 */
[--C-:B------:R-:W-:Y:S01]  /*4aa0*/  FFMA.FTZ R20, R21, UR33, -R53.reuse ;  /* 0x0000002115147c23 */ /* 0x100fe20008010835 */
[--C-:B------:R-:W-:Y:S01]  /*4ab0*/  FFMA.FTZ R21, R24, UR33, -R53.reuse ;  /* 0x0000002118157c23 */ /* 0x100fe20008010835 */
[--C-:B------:R-:W-:Y:S01]  /*4ac0*/  FFMA.FTZ R60, R60, UR33, -R53.reuse ;  /* 0x000000213c3c7c23 */ /* 0x100fe20008010835 */
[----:B------:R-:W-:Y:S01]  /*4ad0*/  FFMA.FTZ R53, R56, UR33, -R53 ;  /* 0x0000002138357c23 */ /* 0x000fe20008010835 */
[----:B------:R-:W-:Y:S01]  /*4ae0*/  F2FP.BF16.F32.PACK_AB R14, R64, R65 ;  /* 0x00000041400e723e */ /* 0x000fe200000010ff */
[----:B------:R-:W1:Y:S01]  /*4af0*/  MUFU.EX2 R2, R2 ;  /* 0x0000000200027308 */ /* 0x000e620000000800 */
[----:B0-----:R-:W-:Y:S01]  /*4b00*/  FADD.FTZ R5, R7, R4 ;  /* 0x0000000407057221 */ /* 0x001fe20000010000 */
[----:B------:R-:W-:-:S02]  /*4b10*/  F2FP.BF16.F32.PACK_AB R4, R59, R6 ;  /* 0x000000063b04723e */ /* 0x000fc400000010ff */
[C---:B------:R-:W-:Y:S01]  /*4b20*/  F2FP.BF16.F32.PACK_AB R6, R66.reuse, R7 ;  /* 0x000000074206723e */ /* 0x040fe200000010ff */
[----:B---3--:R-:W-:Y:S01]  /*4b30*/  FADD.FTZ R7, R79, R8 ;  /* 0x000000084f077221 */ /* 0x008fe20000010000 */
[----:B------:R-:W-:Y:S01]  /*4b40*/  FADD.FTZ R5, R66, R5 ;  /* 0x0000000542057221 */ /* 0x000fe20000010000 */
[----:B------:R-:W-:Y:S01]  /*4b50*/  F2FP.BF16.F32.PACK_AB R26, R40, R39 ;  /* 0x00000027281a723e */ /* 0x000fe200000010ff */
[----:B------:R-:W0:Y:S01]  /*4b60*/  MUFU.EX2 R9, R9 ;  /* 0x0000000900097308 */ /* 0x000e220000000800 */
[----:B----4-:R-:W-:Y:S01]  /*4b70*/  FADD.FTZ R15, R86, R7 ;  /* 0x00000007560f7221 */ /* 0x010fe20000010000 */
[----:B------:R-:W-:Y:S01]  /*4b80*/  FADD.FTZ R10, R0, R5 ;  /* 0x00000005000a7221 */ /* 0x000fe20000010000 */
[----:B------:R-:W-:Y:S02]  /*4b90*/  F2FP.BF16.F32.PACK_AB R5, R84, R75 ;  /* 0x0000004b5405723e */ /* 0x000fe400000010ff */
[----:B------:R-:W-:Y:S01]  /*4ba0*/  F2FP.BF16.F32.PACK_AB R7, R86, R79 ;  /* 0x0000004f5607723e */ /* 0x000fe200000010ff */
[----:B------:R-:W-:-:S02]  /*4bb0*/  FADD.FTZ R31, R67, R10 ;  /* 0x0000000a431f7221 */ /* 0x000fc40000010000 */
[----:B------:R-:W2:Y:S01]  /*4bc0*/  MUFU.EX2 R54, R54 ;  /* 0x0000003600367308 */ /* 0x000ea20000000800 */
[----:B-1----:R-:W-:Y:S01]  /*4bd0*/  FADD.FTZ R8, R2, R15 ;  /* 0x0000000f02087221 */ /* 0x002fe20000010000 */
[----:B------:R-:W-:Y:S01]  /*4be0*/  FADD.FTZ R10, R68, R31 ;  /* 0x0000001f440a7221 */ /* 0x000fe20000010000 */
[----:B------:R1:W-:Y:S03]  /*4bf0*/  STSM.16.M88.4 [R17+0x21800], R4 ;  /* 0x0218000411007844 */ /* 0x0003e60000000200 */
[----:B------:R-:W-:Y:S02]  /*4c00*/  FADD.FTZ R31, R69, R10 ;  /* 0x0000000a451f7221 */ /* 0x000fe40000010000 */
[----:B------:R-:W3:Y:S01]  /*4c10*/  MUFU.EX2 R11, R11 ;  /* 0x0000000b000b7308 */ /* 0x000ee20000000800 */
[C---:B0-----:R-:W-:Y:S01]  /*4c20*/  FADD.FTZ R15, R9.reuse, R8 ;  /* 0x00000008090f7221 */ /* 0x041fe20000010000 */
[----:B------:R-:W-:Y:S01]  /*4c30*/  FADD.FTZ R10, R70, R31 ;  /* 0x0000001f460a7221 */ /* 0x000fe20000010000 */
[----:B------:R-:W-:-:S03]  /*4c40*/  F2FP.BF16.F32.PACK_AB R9, R9, R2 ;  /* 0x000000020909723e */ /* 0x000fc600000010ff */
[----:B------:R-:W-:Y:S02]  /*4c50*/  FADD.FTZ R10, R71, R10 ;  /* 0x0000000a470a7221 */ /* 0x000fe40000010000 */
[----:B------:R-:W0:Y:S01]  /*4c60*/  MUFU.EX2 R72, R72 ;  /* 0x0000004800487308 */ /* 0x000e220000000800 */
[----:B--2---:R-:W-:Y:S01]  /*4c70*/  FADD.FTZ R8, R54, R15 ;  /* 0x0000000f36087221 */ /* 0x004fe20000010000 */
[----:B------:R-:W-:Y:S01]  /*4c80*/  FADD.FTZ R31, R65, R10 ;  /* 0x0000000a411f7221 */ /* 0x000fe20000010000 */
[----:B-1----:R-:W-:Y:S02]  /*4c90*/  F2FP.BF16.F32.PACK_AB R4, R62, R63 ;  /* 0x0000003f3e04723e */ /* 0x002fe400000010ff */
[----:B------:R-:W-:Y:S01]  /*4ca0*/  F2FP.BF16.F32.PACK_AB R6, R36, R61 ;  /* 0x0000003d2406723e */ /* 0x000fe200000010ff */
[----:B------:R-:W-:Y:S02]  /*4cb0*/  FADD.FTZ R10, R64, R31 ;  /* 0x0000001f400a7221 */ /* 0x000fe40000010000 */
[----:B------:R-:W1:Y:S01]  /*4cc0*/  MUFU.EX2 R13, R13 ;  /* 0x0000000d000d7308 */ /* 0x000e620000000800 */
[----:B---3--:R-:W-:Y:S01]  /*4cd0*/  FADD.FTZ R15, R11, R8 ;  /* 0x000000080b0f7221 */ /* 0x008fe20000010000 */
[----:B------:R-:W-:Y:S01]  /*4ce0*/  FADD.FTZ R31, R63, R10 ;  /* 0x0000000a3f1f7221 */ /* 0x000fe20000010000 */
[----:B------:R-:W-:-:S02]  /*4cf0*/  F2FP.BF16.F32.PACK_AB R10, R69, R68 ;  /* 0x00000044450a723e */ /* 0x000fc400000010ff */
[----:B------:R-:W-:Y:S01]  /*4d00*/  F2FP.BF16.F32.PACK_AB R11, R11, R54 ;  /* 0x000000360b0b723e */ /* 0x000fe200000010ff */
[----:B------:R-:W-:Y:S02]  /*4d10*/  FADD.FTZ R12, R62, R31 ;  /* 0x0000001f3e0c7221 */ /* 0x000fe40000010000 */
[----:B------:R-:W2:Y:S01]  /*4d20*/  MUFU.EX2 R73, R73 ;  /* 0x0000004900497308 */ /* 0x000ea20000000800 */
[----:B0-----:R-:W-:Y:S01]  /*4d30*/  FADD.FTZ R8, R72, R15 ;  /* 0x0000000f48087221 */ /* 0x001fe20000010000 */
[----:B------:R-:W-:Y:S01]  /*4d40*/  FADD.FTZ R31, R61, R12 ;  /* 0x0000000c3d1f7221 */ /* 0x000fe20000010000 */
[----:B------:R-:W-:-:S03]  /*4d50*/  F2FP.BF16.F32.PACK_AB R12, R71, R70 ;  /* 0x00000046470c723e */ /* 0x000fc600000010ff */
[----:B------:R-:W-:Y:S02]  /*4d60*/  FADD.FTZ R24, R36, R31 ;  /* 0x0000001f24187221 */ /* 0x000fe40000010000 */
[----:B------:R-:W0:Y:S01]  /*4d70*/  MUFU.EX2 R82, R82 ;  /* 0x0000005200527308 */ /* 0x000e220000000800 */
[----:B-1----:R-:W-:Y:S01]  /*4d80*/  FADD.FTZ R8, R13, R8 ;  /* 0x000000080d087221 */ /* 0x002fe20000010000 */
[----:B------:R-:W-:Y:S01]  /*4d90*/  FADD.FTZ R7, R37, R24 ;  /* 0x0000001825077221 */ /* 0x000fe20000010000 */
[----:B------:R-:W-:Y:S02]  /*4da0*/  F2FP.BF16.F32.PACK_AB R13, R13, R72 ;  /* 0x000000480d0d723e */ /* 0x000fe400000010ff */
[C---:B------:R-:W-:Y:S01]  /*4db0*/  F2FP.BF16.F32.PACK_AB R24, R38.reuse, R37 ;  /* 0x000000252618723e */ /* 0x040fe200000010ff */
[----:B------:R-:W-:Y:S02]  /*4dc0*/  FADD.FTZ R2, R38, R7 ;  /* 0x0000000726027221 */ /* 0x000fe40000010000 */
[----:B------:R-:W1:Y:S01]  /*4dd0*/  MUFU.EX2 R3, R3 ;  /* 0x0000000300037308 */ /* 0x000e620000000800 */
[----:B--2---:R-:W-:Y:S01]  /*4de0*/  FADD.FTZ R15, R73, R8 ;  /* 0x00000008490f7221 */ /* 0x004fe20000010000 */
[----:B------:R-:W-:Y:S01]  /*4df0*/  F2FP.BF16.F32.PACK_AB R8, R67, R0 ;  /* 0x000000004308723e */ /* 0x000fe200000010ff */
[----:B------:R-:W-:-:S04]  /*4e00*/  FADD.FTZ R7, R39, R2 ;  /* 0x0000000227077221 */ /* 0x000fc80000010000 */
[----:B------:R-:W-:Y:S01]  /*4e10*/  FADD.FTZ R2, R40, R7 ;  /* 0x0000000728027221 */ /* 0x000fe20000010000 */
[----:B------:R-:W2:Y:S01]  /*4e20*/  MUFU.EX2 R20, R20 ;  /* 0x0000001400147308 */ /* 0x000ea20000000800 */
[----:B0-----:R-:W-:Y:S01]  /*4e30*/  FADD.FTZ R0, R82, R15 ;  /* 0x0000000f52007221 */ /* 0x001fe20000010000 */
[----:B------:R0:W-:Y:S01]  /*4e40*/  STSM.16.M88.4 [R23], R8 ;  /* 0x0000000817007844 */ /* 0x0001e20000000200 */
[----:B------:R-:W-:-:S04]  /*4e50*/  FADD.FTZ R7, R41, R2 ;  /* 0x0000000229077221 */ /* 0x000fc80000010000 */
[----:B------:R-:W-:Y:S01]  /*4e60*/  FADD.FTZ R2, R46, R7 ;  /* 0x000000072e027221 */ /* 0x000fe20000010000 */
[----:B------:R-:W3:Y:S01]  /*4e70*/  MUFU.EX2 R21, R21 ;  /* 0x0000001500157308 */ /* 0x000ee20000000800 */
[----:B-1----:R-:W-:Y:S02]  /*4e80*/  FADD.FTZ R15, R3, R0 ;  /* 0x00000000030f7221 */ /* 0x002fe40000010000 */
[----:B------:R-:W-:-:S05]  /*4e90*/  FADD.FTZ R7, R47, R2 ;  /* 0x000000022f077221 */ /* 0x000fca0000010000 */
[----:B------:R-:W1:Y:S01]  /*4ea0*/  MUFU.EX2 R78, R78 ;  /* 0x0000004e004e7308 */ /* 0x000e620000000800 */
[----:B--2---:R-:W-:Y:S01]  /*4eb0*/  FADD.FTZ R0, R20, R15 ;  /* 0x0000000f14007221 */ /* 0x004fe20000010000 */
[----:B------:R-:W-:Y:S02]  /*4ec0*/  F2FP.BF16.F32.PACK_AB R15, R82, R73 ;  /* 0x00000049520f723e */ /* 0x000fe400000010ff */
[----:B0-----:R-:W-:-:S03]  /*4ed0*/  F2FP.BF16.F32.PACK_AB R8, R46, R41 ;  /* 0x000000292e08723e */ /* 0x001fc600000010ff */
[----:B------:R0:W-:Y:S01]  /*4ee0*/  STSM.16.M88.4 [R22], R12 ;  /* 0x0000000c16007844 */ /* 0x0001e20000000200 */
[----:B------:R-:W2:Y:S01]  /*4ef0*/  MUFU.EX2 R25, R25 ;  /* 0x0000001900197308 */ /* 0x000ea20000000800 */
[----:B---3--:R-:W-:-:S07]  /*4f00*/  FADD.FTZ R5, R21, R0 ;  /* 0x0000000015057221 */ /* 0x008fce0000010000 */
[----:B------:R-:W3:Y:S01]  /*4f10*/  MUFU.EX2 R80, R80 ;  /* 0x0000005000507308 */ /* 0x000ee20000000800 */
[----:B-1----:R-:W-:-:S07]  /*4f20*/  FADD.FTZ R0, R78, R5 ;  /* 0x000000054e007221 */ /* 0x002fce0000010000 */
[----:B------:R-:W1:Y:S01]  /*4f30*/  MUFU.EX2 R27, R27 ;  /* 0x0000001b001b7308 */ /* 0x000e620000000800 */
[----:B--2---:R-:W-:-:S07]  /*4f40*/  FADD.FTZ R5, R25, R0 ;  /* 0x0000000019057221 */ /* 0x004fce0000010000 */
[----:B------:R-:W2:Y:S01]  /*4f50*/  MUFU.EX2 R28, R28 ;  /* 0x0000001c001c7308 */ /* 0x000ea20000000800 */
[C---:B---3--:R-:W-:Y:S01]  /*4f60*/  FADD.FTZ R0, R80.reuse, R5 ;  /* 0x0000000550007221 */ /* 0x048fe20000010000 */
[----:B------:R-:W-:-:S06]  /*4f70*/  F2FP.BF16.F32.PACK_AB R25, R80, R25 ;  /* 0x000000195019723e */ /* 0x000fcc00000010ff */
[----:B------:R-:W3:Y:S01]  /*4f80*/  MUFU.EX2 R29, R29 ;  /* 0x0000001d001d7308 */ /* 0x000ee20000000800 */
[----:B-1----:R-:W-:-:S07]  /*4f90*/  FADD.FTZ R5, R27, R0 ;  /* 0x000000001b057221 */ /* 0x002fce0000010000 */
[----:B------:R-:W1:Y:S01]  /*4fa0*/  MUFU.EX2 R30, R30 ;  /* 0x0000001e001e7308 */ /* 0x000e620000000800 */
[C---:B--2---:R-:W-:Y:S01]  /*4fb0*/  FADD.FTZ R0, R28.reuse, R5 ;  /* 0x000000051c007221 */ /* 0x044fe20000010000 */
[----:B------:R-:W-:-:S06]  /*4fc0*/  F2FP.BF16.F32.PACK_AB R27, R28, R27 ;  /* 0x0000001b1c1b723e */ /* 0x000fcc00000010ff */
[----:B------:R-:W2:Y:S01]  /*4fd0*/  MUFU.EX2 R33, R33 ;  /* 0x0000002100217308 */ /* 0x000ea20000000800 */
[----:B---3--:R-:W-:-:S07]  /*4fe0*/  FADD.FTZ R5, R29, R0 ;  /* 0x000000001d057221 */ /* 0x008fce0000010000 */
[----:B------:R-:W3:Y:S01]  /*4ff0*/  MUFU.EX2 R50, R50 ;  /* 0x0000003200327308 */ /* 0x000ee20000000800 */
[----:B-1----:R-:W-:Y:S01]  /*5000*/  FADD.FTZ R0, R30, R5 ;  /* 0x000000051e007221 */ /* 0x002fe20000010000 */
[----:B------:R-:W-:Y:S02]  /*5010*/  F2FP.BF16.F32.PACK_AB R5, R20, R3 ;  /* 0x000000031405723e */ /* 0x000fe400000010ff */
[----:B------:R-:W-:-:S04]  /*5020*/  F2FP.BF16.F32.PACK_AB R9, R30, R29 ;  /* 0x0000001d1e09723e */ /* 0x000fc800000010ff */
[----:B------:R-:W0:Y:S01]  /*5030*/  MUFU.EX2 R32, R32 ;  /* 0x0000002000207308 */ /* 0x000e220000000800 */
[----:B--2---:R-:W-:-:S07]  /*5040*/  FADD.FTZ R3, R33, R0 ;  /* 0x0000000021037221 */ /* 0x004fce0000010000 */
[----:B------:R-:W1:Y:S01]  /*5050*/  MUFU.EX2 R35, R35 ;  /* 0x0000002300237308 */ /* 0x000e620000000800 */
[----:B---3--:R-:W-:Y:S01]  /*5060*/  FADD.FTZ R2, R50, R7 ;  /* 0x0000000732027221 */ /* 0x008fe20000010000 */
[----:B------:R-:W-:Y:S02]  /*5070*/  F2FP.BF16.F32.PACK_AB R7, R78, R21 ;  /* 0x000000154e07723e */ /* 0x000fe400000010ff */
[----:B------:R-:W-:-:S03]  /*5080*/  F2FP.BF16.F32.PACK_AB R10, R50, R47 ;  /* 0x0000002f320a723e */ /* 0x000fc600000010ff */
[----:B------:R2:W-:Y:S01]  /*5090*/  STSM.16.M88.4 [R18], R4 ;  /* 0x0000000412007844 */ /* 0x0005e20000000200 */
[----:B------:R-:W3:Y:S01]  /*50a0*/  MUFU.EX2 R48, R48 ;  /* 0x0000003000307308 */ /* 0x000ee20000000800 */
[C---:B0-----:R-:W-:Y:S01]  /*50b0*/  FADD.FTZ R12, R32.reuse, R3 ;  /* 0x00000003200c7221 */ /* 0x041fe20000010000 */
[----:B------:R-:W-:Y:S01]  /*50c0*/  FADD.FTZ R3, R45, R2 ;  /* 0x000000022d037221 */ /* 0x000fe20000010000 */
[----:B------:R-:W-:Y:S01]  /*50d0*/  F2FP.BF16.F32.PACK_AB R11, R32, R33 ;  /* 0x00000021200b723e */ /* 0x000fe200000010ff */
[----:B------:R-:W-:Y:S04]  /*50e0*/  STSM.16.M88.4 [R17+0x27800], R24 ;  /* 0x0278001811007844 */ /* 0x000fe80000000200 */
[----:B------:R-:W0:Y:S01]  /*50f0*/  MUFU.EX2 R34, R34 ;  /* 0x0000002200227308 */ /* 0x000e220000000800 */
[----:B-1----:R-:W-:Y:S01]  /*5100*/  FADD.FTZ R13, R35, R12 ;  /* 0x0000000c230d7221 */ /* 0x002fe20000010000 */
[----:B------:R-:W-:Y:S06]  /*5110*/  STSM.16.M88.4 [R136], R8 ;  /* 0x0000000888007844 */ /* 0x000fec0000000200 */
[----:B------:R-:W1:Y:S01]  /*5120*/  MUFU.EX2 R49, R49 ;  /* 0x0000003100317308 */ /* 0x000e620000000800 */
[C---:B---3--:R-:W-:Y:S01]  /*5130*/  FADD.FTZ R2, R48.reuse, R3 ;  /* 0x0000000330027221 */ /* 0x048fe20000010000 */
[----:B------:R-:W-:-:S06]  /*5140*/  F2FP.BF16.F32.PACK_AB R12, R48, R45 ;  /* 0x0000002d300c723e */ /* 0x000fcc00000010ff */
[----:B------:R-:W3:Y:S01]  /*5150*/  MUFU.EX2 R58, R58 ;  /* 0x0000003a003a7308 */ /* 0x000ee20000000800 */
[----:B0-----:R-:W-:-:S07]  /*5160*/  FADD.FTZ R13, R34, R13 ;  /* 0x0000000d220d7221 */ /* 0x001fce0000010000 */
[----:B------:R-:W0:Y:S01]  /*5170*/  MUFU.EX2 R52, R52 ;  /* 0x0000003400347308 */ /* 0x000e220000000800 */
[----:B-1----:R-:W-:-:S07]  /*5180*/  FADD.FTZ R3, R49, R2 ;  /* 0x0000000231037221 */ /* 0x002fce0000010000 */
[----:B------:R-:W1:Y:S01]  /*5190*/  MUFU.EX2 R31, R60 ;  /* 0x0000003c001f7308 */ /* 0x000e620000000800 */
[----:B---3--:R-:W-:Y:S01]  /*51a0*/  FADD.FTZ R2, R58, R13 ;  /* 0x0000000d3a027221 */ /* 0x008fe20000010000 */
[----:B------:R-:W-:-:S06]  /*51b0*/  F2FP.BF16.F32.PACK_AB R13, R34, R35 ;  /* 0x00000023220d723e */ /* 0x000fcc00000010ff */
[----:B------:R-:W-:Y:S01]  /*51c0*/  MUFU.EX2 R44, R44 ;  /* 0x0000002c002c7308 */ /* 0x000fe20000000800 */
[C---:B0-----:R-:W-:Y:S01]  /*51d0*/  F2FP.BF16.F32.PACK_AB R14, R52.reuse, R49 ;  /* 0x00000031340e723e */ /* 0x041fe200000010ff */
[----:B------:R-:W-:-:S06]  /*51e0*/  FADD.FTZ R3, R52, R3 ;  /* 0x0000000334037221 */ /* 0x000fcc0000010000 */
[----:B------:R-:W2:Y:S01]  /*51f0*/  MUFU.EX2 R43, R43 ;  /* 0x0000002b002b7308 */ /* 0x000ea20000000800 */
[C---:B-1----:R-:W-:Y:S01]  /*5200*/  F2FP.BF16.F32.PACK_AB R15, R31.reuse, R58 ;  /* 0x0000003a1f0f723e */ /* 0x042fe200000010ff */
[----:B------:R-:W-:-:S04]  /*5210*/  FADD.FTZ R2, R31, R2 ;  /* 0x000000021f027221 */ /* 0x000fc80000010000 */
[----:B------:R-:W-:Y:S02]  /*5220*/  STSM.16.M88.4 [R22+0x6000], R12 ;  /* 0x0060000c16007844 */ /* 0x000fe40000000200 */
[----:B------:R-:W-:Y:S08]  /*5230*/  MUFU.EX2 R42, R42 ;  /* 0x0000002a002a7308 */ /* 0x000ff00000000800 */
[----:B------:R-:W0:Y:S01]  /*5240*/  MUFU.EX2 R51, R51 ;  /* 0x0000003300337308 */ /* 0x000e220000000800 */
[----:B--2---:R-:W-:Y:S01]  /*5250*/  F2FP.BF16.F32.PACK_AB R4, R43, R44 ;  /* 0x0000002c2b04723e */ /* 0x004fe200000010ff */
[----:B------:R-:W-:-:S04]  /*5260*/  FADD.FTZ R44, R44, R3 ;  /* 0x000000032c2c7221 */ /* 0x000fc80000010000 */
[----:B------:R-:W-:Y:S02]  /*5270*/  FADD.FTZ R43, R43, R44 ;  /* 0x0000002c2b2b7221 */ /* 0x000fe40000010000 */
[----:B------:R-:W-:Y:S08]  /*5280*/  MUFU.EX2 R57, R57 ;  /* 0x0000003900397308 */ /* 0x000ff00000000800 */
[----:B------:R-:W1:Y:S01]  /*5290*/  MUFU.EX2 R74, R74 ;  /* 0x0000004a004a7308 */ /* 0x000e620000000800 */
[----:B0-----:R-:W-:-:S07]  /*52a0*/  F2FP.BF16.F32.PACK_AB R6, R51, R42 ;  /* 0x0000002a3306723e */ /* 0x001fce00000010ff */
[----:B------:R-:W-:Y:S08]  /*52b0*/  MUFU.EX2 R55, R55 ;  /* 0x0000003700377308 */ /* 0x000ff00000000800 */
[----:B------:R-:W0:Y:S01]  /*52c0*/  MUFU.EX2 R0, R53 ;  /* 0x0000003500007308 */ /* 0x000e220000000800 */
[----:B-1----:R-:W-:Y:S01]  /*52d0*/  F2FP.BF16.F32.PACK_AB R5, R74, R57 ;  /* 0x000000394a05723e */ /* 0x002fe200000010ff */
[----:B------:R-:W-:Y:S01]  /*52e0*/  FADD.FTZ R57, R57, R2 ;  /* 0x0000000239397221 */ /* 0x000fe20000010000 */
[----:B------:R-:W-:-:S03]  /*52f0*/  FADD.FTZ R2, R42, R43 ;  /* 0x0000002b2a027221 */ /* 0x000fc60000010000 */
[----:B------:R-:W-:Y:S01]  /*5300*/  FADD.FTZ R74, R74, R57 ;  /* 0x000000394a4a7221 */ /* 0x000fe20000010000 */
[----:B------:R-:W-:Y:S01]  /*5310*/  FADD.FTZ R2, R51, R2 ;  /* 0x0000000233027221 */ /* 0x000fe20000010000 */
[----:B0-----:R-:W-:Y:S02]  /*5320*/  F2FP.BF16.F32.PACK_AB R7, R0, R55 ;  /* 0x000000370007723e */ /* 0x001fe400000010ff */
[----:B------:R-:W-:-:S03]  /*5330*/  FADD.FTZ R55, R55, R74 ;  /* 0x0000004a37377221 */ /* 0x000fc60000010000 */
[----:B------:R0:W-:Y:S01]  /*5340*/  STSM.16.M88.4 [R18+0x6000], R4 ;  /* 0x0060000412007844 */ /* 0x0001e20000000200 */
[----:B------:R-:W-:Y:S01]  /*5350*/  FADD.FTZ R0, R0, R55 ;  /* 0x0000003700007221 */ /* 0x000fe20000010000 */
[----:B------:R1:W-:Y:S06]  /*5360*/  MEMBAR.ALL.CTA ;  /* 0x0000000000007992 */ /* 0x0003ec0000008000 */
[----:B-1----:R-:W1:Y:S01]  /*5370*/  FENCE.VIEW.ASYNC.S ;  /* 0x00000000000073c6 */ /* 0x002e620000000000 */
[----:B0-----:R-:W-:Y:S01]  /*5380*/  VIADD R7, R88, 0xfffffffe ;  /* 0xfffffffe58077836 */ /* 0x001fe20000000000 */
[----:B-1----:R-:W-:Y:S01]  /*5390*/  NOP ;  /* 0x0000000000007918 */ /* 0x002fe20000000000 */
[----:B------:R-:W-:Y:S05]  /*53a0*/  @P1 BRA `(.L_x_836) ;  /* 0x00000000004c1947 */ /* 0x000fea0003800000 */
[----:B------:R-:W-:Y:S01]  /*53b0*/  ISETP.LT.AND P1, PT, RZ, UR55, PT ;  /* 0x00000037ff007c0c */ /* 0x000fe2000bf21270 */
[----:B------:R-:W-:-:S12]  /*53c0*/  UIADD3 UR15, UR55, -0x1, URZ ;  /* 0xffffffff370f7890 */ /* 0x000fd8000fffe03f */
[----:B------:R-:W-:Y:S05]  /*53d0*/  @P1 BRA `(.L_x_837) ;  /* 0x0000000000201947 */ /* 0x000fea0003800000 */
[----:B------:R-:W-:Y:S01]  /*53e0*/  ULDC UR18, c[0x0][0x9e4] ;  /* 0x0002790000127ab9 */ /* 0x000fe20000000800 */
[----:B------:R-:W-:Y:S02]  /*53f0*/  UIADD3 UR15, -UR55, URZ, URZ ;  /* 0x0000003f370f7290 */ /* 0x000fe4000fffe13f */
[----:B------:R-:W-:-:S11]  /*5400*/  UISETP.NE.AND UP0, UPT, UR18, 0x1, UPT ;  /* 0x000000011200788c */ /* 0x000fd6000bf05270 */
[----:B------:R-:W-:Y:S02]  /*5410*/  @UP0 ULDC.64 UR6, c[0x0][0x9e8] ;  /* 0x00027a0000060ab9 */ /* 0x000fe40000000a00 */
[----:B------:R-:W-:-:S04]  /*5420*/  UIMAD.WIDE.U32 UR10, UR15, UR6, URZ ;  /* 0x000000060f0a72a5 */ /* 0x000fc8000f8e003f */
[----:B------:R-:W-:-:S04]  /*5430*/  @UP0 USHF.R.U32.HI UR15, URZ, UR7, UR11 ;  /* 0x000000073f0f0299 */ /* 0x000fc8000801160b */
[----:B------:R-:W-:Y:S01]  /*5440*/  ULOP3.LUT UR15, URZ, UR15, URZ, 0x33, !UPT ;  /* 0x0000000f3f0f7292 */ /* 0x000fe2000f8e333f */
[----:B------:R-:W-:Y:S11]  /*5450*/  BRA `(.L_x_838) ;  /* 0x0000000000147947 */ /* 0x000ff60003800000 */
.L_x_837:
[----:B------:R-:W-:Y:S02]  /*5460*/  ULDC UR18, c[0x0][0x9e4] ;  /* 0x0002790000127ab9 */ /* 0x000fe40000000800 */
[----:B------:R-:W-:-:S11]  /*5470*/  UISETP.NE.AND UP0, UPT, UR18, 0x1, UPT ;  /* 0x000000011200788c */ /* 0x000fd6000bf05270 */
[----:B------:R-:W-:Y:S02]  /*5480*/  @UP0 ULDC.64 UR6, c[0x0][0x9e8] ;  /* 0x00027a0000060ab9 */ /* 0x000fe40000000a00 */
[----:B------:R-:W-:-:S04]  /*5490*/  UIMAD.WIDE.U32 UR10, UR15, UR6, URZ ;  /* 0x000000060f0a72a5 */ /* 0x000fc8000f8e003f */
[----:B------:R-:W-:-:S12]  /*54a0*/  @UP0 USHF.R.U32.HI UR15, URZ, UR7, UR11 ;  /* 0x000000073f0f0299 */ /* 0x000fd8000801160b */
.L_x_838:
[----:B------:R-:W-:-:S04]  /*54b0*/  UIMAD UR15, UR15, UR18, UR18 ;  /* 0x000000120f0f72a4 */ /* 0x000fc8000f8e0212 */
[----:B------:R-:W-:-:S04]  /*54c0*/  UISETP.LT.AND UP0, UPT, UR14, UR15, UPT ;  /* 0x0000000f0e00728c */ /* 0x000fc8000bf01270 */
[----:B------:R-:W-:-:S12]  /*54d0*/  USEL UR14, UR14, UR15, UP0 ;  /* 0x0000000f0e0e7287 */ /* 0x000fd80008000000 */
.L_x_836:
[----:B------:R-:W-:Y:S01]  /*54e0*/  USHF.R.S32.HI UR6, URZ, 0x1f, UR14 ;  /* 0x0000001f3f067899 */ /* 0x000fe2000801140e */
[----:B------:R-:W-:Y:S02]  /*54f0*/  CS2R R134, SRZ ;  /* 0x0000000000867805 */ /* 0x000fe4000001ff00 */
[----:B------:R-:W-:Y:S02]  /*5500*/  CS2R R132, SRZ ;  /* 0x0000000000847805 */ /* 0x000fe4000001ff00 */
[----:B------:R-:W-:Y:S01]  /*5510*/  CS2R R130, SRZ ;  /* 0x0000000000827805 */ /* 0x000fe2000001ff00 */
[----:B------:R-:W-:Y:S01]  /*5520*/  ULEA.HI UR6, UR6, UR14, URZ, 0x7 ;  /* 0x0000000e06067291 */ /* 0x000fe2000f8f383f */
[----:B------:R-:W-:Y:S02]  /*5530*/  CS2R R128, SRZ ;  /* 0x0000000000807805 */ /* 0x000fe4000001ff00 */
[----:B------:R-:W-:Y:S02]  /*5540*/  CS2R R126, SRZ ;  /* 0x00000000007e7805 */ /* 0x000fe4000001ff00 */
[----:B------:R-:W-:Y:S01]  /*5550*/  CS2R R124, SRZ ;  /* 0x00000000007c7805 */ /* 0x000fe2000001ff00 */
[----:B------:R-:W-:Y:S01]  /*5560*/  USHF.R.S32.HI UR6, URZ, 0x7, UR6 ;  /* 0x000000073f067899 */ /* 0x000fe20008011406 */
[----:B------:R-:W-:-:S02]  /*5570*/  CS2R R122, SRZ ;  /* 0x00000000007a7805 */ /* 0x000fc4000001ff00 */
[----:B------:R-:W-:Y:S02]  /*5580*/  CS2R R120, SRZ ;  /* 0x0000000000787805 */ /* 0x000fe4000001ff00 */
[----:B------:R-:W-:Y:S01]  /*5590*/  CS2R R118, SRZ ;  /* 0x0000000000767805 */ /* 0x000fe2000001ff00 */
[----:B------:R-:W-:Y:S01]  /*55a0*/  UISETP.LT.AND UP0, UPT, UR37, UR6, UPT ;  /* 0x000000062500728c */ /* 0x000fe2000bf01270 */
[----:B------:R-:W-:Y:S02]  /*55b0*/  CS2R R116, SRZ ;  /* 0x0000000000747805 */ /* 0x000fe4000001ff00 */
[----:B------:R-:W-:Y:S02]  /*55c0*/  CS2R R114, SRZ ;  /* 0x0000000000727805 */ /* 0x000fe4000001ff00 */
[----:B------:R-:W-:Y:S01]  /*55d0*/  CS2R R112, SRZ ;  /* 0x0000000000707805 */ /* 0x000fe2000001ff00 */
[----:B------:R-:W-:Y:S01]  /*55e0*/  USEL UR57, UR37, UR6, !UP0 ;  /* 0x0000000625397287 */ /* 0x000fe2000c000000 */
[----:B------:R-:W-:-:S02]  /*55f0*/  CS2R R110, SRZ ;  /* 0x00000000006e7805 */ /* 0x000fc4000001ff00 */
[----:B------:R-:W-:Y:S02]  /*5600*/  CS2R R108, SRZ ;  /* 0x00000000006c7805 */ /* 0x000fe4000001ff00 */
[----:B------:R-:W-:Y:S02]  /*5610*/  CS2R R106, SRZ ;  /* 0x00000000006a7805 */ /* 0x000fe4000001ff00 */
[----:B------:R-:W-:Y:S02]  /*5620*/  CS2R R104, SRZ ;  /* 0x0000000000687805 */ /* 0x000fe4000001ff00 */
[----:B------:R-:W-:Y:S02]  /*5630*/  CS2R R102, SRZ ;  /* 0x0000000000667805 */ /* 0x000fe4000001ff00 */
[----:B------:R-:W-:Y:S02]  /*5640*/  ISETP.GE.AND P1, PT, R7, UR57, PT ;  /* 0x0000003907007c0c */ /* 0x000fe4000bf26270 */
[----:B------:R-:W-:-:S02]  /*5650*/  CS2R R100, SRZ ;  /* 0x0000000000647805 */ /* 0x000fc4000001ff00 */
[----:B------:R-:W-:Y:S02]  /*5660*/  CS2R R98, SRZ ;  /* 0x0000000000627805 */ /* 0x000fe4000001ff00 */
[----:B------:R-:W-:Y:S02]  /*5670*/  CS2R R96, SRZ ;  /* 0x0000000000607805 */ /* 0x000fe4000001ff00 */
[----:B------:R-:W-:Y:S02]  /*5680*/  CS2R R94, SRZ ;  /* 0x00000000005e7805 */ /* 0x000fe4000001ff00 */
[----:B------:R-:W-:Y:S02]  /*5690*/  CS2R R92, SRZ ;  /* 0x00000000005c7805 */ /* 0x000fe4000001ff00 */
[----:B------:R-:W-:Y:S02]  /*56a0*/  CS2R R90, SRZ ;  /* 0x00000000005a7805 */ /* 0x000fe4000001ff00 */
[----:B------:R-:W-:Y:S01]  /*56b0*/  CS2R R88, SRZ ;  /* 0x0000000000587805 */ /* 0x000fe2000001ff00 */
[----:B------:R-:W-:Y:S06]  /*56c0*/  @!P1 BRA `(.L_x_839) ;  /* 0x0000003800b49947 */ /* 0x000fec0003800000 */
[----:B------:R-:W-:Y:S01]  /*56d0*/  IMAD.MOV.U32 R5, RZ, RZ, R77 ;  /* 0x000000ffff057224 */ /* 0x000fe200078e004d */
[----:B------:R-:W-:Y:S01]  /*56e0*/  UMOV UR28, UR47 ;  /* 0x0000002f001c7c82 */ /* 0x000fe20008000000 */
[----:B------:R-:W-:Y:S01]  /*56f0*/  IMAD.MOV.U32 R4, RZ, RZ, R76 ;  /* 0x000000ffff047224 */ /* 0x000fe200078e004c */
[----:B------:R-:W-:Y:S01]  /*5700*/  UMOV UR58, UR46 ;  /* 0x0000002e003a7c82 */ /* 0x000fe20008000000 */
[----:B------:R-:W-:Y:S01]  /*5710*/  IMAD.MOV.U32 R3, RZ, RZ, R7 ;  /* 0x000000ffff037224 */ /* 0x000fe200078e0007 */
[----:B------:R-:W-:Y:S01]  /*5720*/  ULDC UR34, c[0x0][0x9e4] ;  /* 0x0002790000227ab9 */ /* 0x000fe20000000800 */
[----:B------:R-:W-:Y:S01]  /*5730*/  IMAD.MOV.U32 R135, RZ, RZ, RZ ;  /* 0x000000ffff877224 */ /* 0x000fe200078e00ff */
[----:B------:R-:W-:Y:S01]  /*5740*/  ULDC UR35, c[0x0][0x9dc] ;  /* 0x0002770000237ab9 */ /* 0x000fe20000000800 */
[----:B------:R-:W-:Y:S01]  /*5750*/  ULDC UR56, c[0x0][0x9d8] ;  /* 0x0002760000387ab9 */ /* 0x000fe20000000800 */
[----:B------:R-:W-:Y:S01]  /*5760*/  ULDC UR33, c[0x0][0x988] ;  /* 0x0002620000217ab9 */ /* 0x000fe20000000800 */
[----:B------:R-:W-:-:S05]  /*5770*/  ULDC UR55, c[0x0][0x9e0] ;  /* 0x0002780000377ab9 */ /* 0x000fca0000000800 */
.L_x_858:
[----:B------:R-:W-:Y:S01]  /*5780*/  ISETP.NE.AND P2, PT, RZ, UR43, PT ;  /* 0x0000002bff007c0c */ /* 0x000fe2000bf45270 */
[----:B------:R-:W-:-:S04]  /*5790*/  UISETP.NE.AND UP0, UPT, UR58, 0x1, UPT ;  /* 0x000000013a00788c */ /* 0x000fc8000bf05270 */
[----:B------:R-:W-:-:S04]  /*57a0*/  USEL UR47, URZ, 0x1, UP0 ;  /* 0x000000013f2f7887 */ /* 0x000fc80008000000 */
[----:B------:R-:W-:-:S04]  /*57b0*/  ULOP3.LUT UR47, UR28, UR47, URZ, 0x3c, !UPT ;  /* 0x0000002f1c2f7292 */ /* 0x000fc8000f8e3c3f */
[----:B------:R-:W-:Y:S08]  /*57c0*/  @P2 BRA `(.L_x_840) ;  /* 0x0000000000382947 */ /* 0x000ff00003800000 */
[----:B------:R-:W-:Y:S05]  /*57d0*/  @!P0 BRA `(.L_x_841) ;  /* 0x0000000000048947 */ /* 0x000fea0003800000 */
[----:B------:R-:W-:Y:S01]  /*57e0*/  BPT.TRAP 0x1 ;  /* 0x000000040000795c */ /* 0x000fe20000300000 */
.L_x_841:
[----:B------:R-:W-:Y:S01]  /*57f0*/  UIADD3 UR6, UR58, 0x1, URZ ;  /* 0x000000013a067890 */ /* 0x000fe2000fffe03f */
[----:B------:R-:W-:-:S03]  /*5800*/  IMAD.U32 R6, RZ, RZ, UR47 ;  /* 0x0000002fff067e24 */ /* 0x000fc6000f8e00ff */
[----:B------:R-:W-:Y:S02]  /*5810*/  UISETP.NE.AND UP0, UPT, UR6, 0x2, UPT ;  /* 0x000000020600788c */ /* 0x000fe4000bf05270 */
[----:B------:R-:W-:Y:S02]  /*5820*/  SHF.L.U32 R6, R6, 0x1f, RZ ;  /* 0x0000001f06067819 */ /* 0x000fe400000006ff */
[----:B------:R-:W-:-:S04]  /*5830*/  USEL UR6, UR6, URZ, UP0 ;  /* 0x0000003f06067287 */ /* 0x000fc80008000000 */
[----:B------:R-:W-:-:S09]  /*5840*/  ULEA UR6, UR6, UR40, 0x3 ;  /* 0x0000002806067291 */ /* 0x000fd2000f8e183f */
[----:B------:R0:W1:Y:S01]  /*5850*/  SYNCS.PHASECHK.TRANS64.TRYWAIT P1, [UR6+0x2d830], R6 ;  /* 0x02d83006ff0075a7 */ /* 0x0000620008020146 */
[----:B------:R-:W-:Y:S05]  /*5860*/  @!P0 BRA `(.L_x_842) ;  /* 0x0000000000048947 */ /* 0x000fea0003800000 */
[----:B------:R-:W-:Y:S01]  /*5870*/  BPT.TRAP 0x1 ;  /* 0x000000040000795c */ /* 0x000fe20000300000 */
.L_x_842:
[----:B-1----:R-:W-:Y:S05]  /*5880*/  @P1 BRA `(.L_x_840) ;  /* 0x0000000000081947 */ /* 0x002fea0003800000 */
[----:B------:R-:W1:Y:S02]  /*5890*/  SYNCS.PHASECHK.TRANS64.TRYWAIT P1, [UR6+0x2d830], R6 ;  /* 0x02d83006ff0075a7 */ /* 0x000e640008020146 */
[----:B-1----:R-:W-:Y:S05]  /*58a0*/  @!P1 BRA `(.L_x_843) ;  /* 0x0000010400c49947 */ /* 0x002fea0003800000 */
.L_x_840:
[----:B-1----:R-:W1:Y:S01]  /*58b0*/  S2R R7, SR_TID.X ;  /* 0x0000000000077919 */ /* 0x002e620000002100 */
        /* <DEDUP_REMOVED lines=15> */
[----:B-1----:R-:W-:-:S05]  /*59b0*/  SHF.R.U32.HI R7, RZ, 0x7, R7 ;  /* 0x00000007ff077819 */ /* 0x002fca0000011607 */
[----:B0-----:R-:W-:-:S05]  /*59c0*/  VIADD R6, R7, 0x8 ;  /* 0x0000000807067836 */ /* 0x001fca0000000000 */
        /* <DEDUP_REMOVED lines=22> */
.L_x_845:
[----:B------:R-:W-:Y:S01]  /*5b30*/  ULEA UR6, UR58, UR40, 0x3 ;  /* 0x000000283a067291 */ /* 0x000fe2000f8e183f */
[----:B------:R-:W-:-:S05]  /*5b40*/  IMAD.U32 R6, RZ, RZ, UR28 ;  /* 0x0000001cff067e24 */ /* 0x000fca000f8e00ff */
[----:B------:R-:W-:-:S04]  /*5b50*/  SHF.L.U32 R6, R6, 0x1f, RZ ;  /* 0x0000001f06067819 */ /* 0x000fc800000006ff */
[----:B------:R0:W1:Y:S01]  /*5b60*/  SYNCS.PHASECHK.TRANS64.TRYWAIT P1, [UR6+0x2d850], R6 ;  /* 0x02d85006ff0075a7 */ /* 0x0000620008020146 */
[----:B------:R-:W-:Y:S05]  /*5b70*/  @!P0 BRA `(.L_x_846) ;  /* 0x0000000000048947 */ /* 0x000fea0003800000 */
[----:B------:R-:W-:Y:S01]  /*5b80*/  BPT.TRAP 0x1 ;  /* 0x000000040000795c */ /* 0x000fe20000300000 */
.L_x_846:
[----:B-1----:R-:W-:Y:S05]  /*5b90*/  @P1 BRA `(.L_x_844) ;  /* 0x0000000000081947 */ /* 0x002fea0003800000 */
[----:B------:R-:W1:Y:S02]  /*5ba0*/  SYNCS.PHASECHK.TRANS64.TRYWAIT P1, [UR6+0x2d850], R6 ;  /* 0x02d85006ff0075a7 */ /* 0x000e640008020146 */
[----:B-1----:R-:W-:Y:S05]  /*5bb0*/  @!P1 BRA `(.L_x_847) ;  /* 0x0000010400189947 */ /* 0x002fea0003800000 */
.L_x_844:
[----:B------:R-:W-:Y:S01]  /*5bc0*/  UIADD3 UR6, UR40, 0x400, URZ ;  /* 0x0000040028067890 */ /* 0x000fe2000fffe03f */
[----:B------:R-:W-:Y:S01]  /*5bd0*/  WARPGROUP.ARRIVE ;  /* 0x00000000000079c5 */ /* 0x000fe20000000000 */
[----:B------:R-:W-:-:S05]  /*5be0*/  ULEA UR7, UR54, UR40, 0xd ;  /* 0x0000002836077291 */ /* 0x000fca000f8e683f */
[----:B------:R-:W1:Y:S01]  /*5bf0*/  S2R R8, SR_TID.X ;  /* 0x0000000000087919 */ /* 0x000e620000002100 */
[----:B------:R-:W-:Y:S02]  /*5c00*/  USHF.R.U32.HI UR6, URZ, 0x4, UR6 ;  /* 0x000000043f067899 */ /* 0x000fe40008011606 */
[----:B------:R-:W-:Y:S02]  /*5c10*/  UIADD3 UR7, UR7, 0x21800, URZ ;  /* 0x0002180007077890 */ /* 0x000fe4000fffe03f */
[----:B------:R-:W-:Y:S02]  /*5c20*/  ULOP3.LUT UR6, UR6, 0x3fff, URZ, 0xc0, !UPT ;  /* 0x00003fff06067892 */ /* 0x000fe4000f8ec03f */
[----:B------:R-:W-:Y:S02]  /*5c30*/  USHF.R.U32.HI UR7, URZ, 0x4, UR7 ;  /* 0x000000043f077899 */ /* 0x000fe40008011607 */
[----:B------:R-:W-:Y:S02]  /*5c40*/  ULOP3.LUT UR10, UR6, 0x2000000, URZ, 0xfc, !UPT ;  /* 0x02000000060a7892 */ /* 0x000fe4000f8efc3f */
[----:B------:R-:W-:-:S02]  /*5c50*/  ULOP3.LUT UR6, UR7, 0x3fff, URZ, 0xc0, !UPT ;  /* 0x00003fff07067892 */ /* 0x000fc4000f8ec03f */
[----:B------:R-:W-:Y:S02]  /*5c60*/  UIMAD UR7, UR58, 0x600, UR10 ;  /* 0x000006003a0778a4 */ /* 0x000fe4000f8e020a */
[----:B------:R-:W-:Y:S01]  /*5c70*/  ULOP3.LUT UR6, UR6, 0x10000, URZ, 0xfc, !UPT ;  /* 0x0001000006067892 */ /* 0x000fe2000f8efc3f */
[----:B------:R-:W-:Y:S01]  /*5c80*/  UMOV UR31, 0x80000020 ;  /* 0x80000020001f7882 */ /* 0x000fe20000000000 */
[----:B------:R-:W-:-:S03]  /*5c90*/  UMOV UR29, 0x40000040 ;  /* 0x40000040001d7882 */ /* 0x000fc60000000000 */
        /* <DEDUP_REMOVED lines=60> */
.L_x_848:
[----:B------:R-:W-:Y:S01]  /*6060*/  UISETP.NE.AND UP1, UPT, UR51, URZ, UPT ;  /* 0x0000003f3300728c */ /* 0x000fe2000bf25270 */
[----:B------:R-:W-:Y:S01]  /*6070*/  FMUL.FTZ R11, R30, UR56 ;  /* 0x000000381e0b7c20 */ /* 0x000fe20008410000 */
[----:B------:R-:W-:Y:S01]  /*6080*/  FMUL.FTZ R30, R41, UR56 ;  /* 0x00000038291e7c20 */ /* 0x000fe20008410000 */
[----:B------:R-:W-:Y:S01]  /*6090*/  FMUL.FTZ R41, R54, UR56 ;  /* 0x0000003836297c20 */ /* 0x000fe20008410000 */
[----:B------:R-:W-:Y:S01]  /*60a0*/  FMUL.FTZ R54, R64, UR56 ;  /* 0x0000003840367c20 */ /* 0x000fe20008410000 */
[----:B------:R-:W-:Y:S01]  /*60b0*/  FMUL.FTZ R64, R73, UR56 ;  /* 0x0000003849407c20 */ /* 0x000fe20008410000 */
[----:B------:R-:W-:Y:S01]  /*60c0*/  PLOP3.LUT P1, PT, PT, PT, UP1, 0x80, 0x0 ;  /* 0x000000000000781c */ /* 0x000fe20003f2f018 */
[----:B------:R-:W-:Y:S01]  /*60d0*/  FMUL.FTZ R73, R83, UR56 ;  /* 0x0000003853497c20 */ /* 0x000fe20008410000 */
[----:B------:R-:W-:Y:S01]  /*60e0*/  PLOP3.LUT P2, PT, PT, PT, UP1, 0x80, 0x0 ;  /* 0x000000000000781c */ /* 0x000fe20003f4f018 */
[----:B------:R-:W-:Y:S02]  /*60f0*/  VIADD R83, R137, UR39 ;  /* 0x0000002789537c36 */ /* 0x000fe40008000000 */
[----:B------:R-:W-:Y:S01]  /*6100*/  FMUL.FTZ R10, R28, UR56 ;  /* 0x000000381c0a7c20 */ /* 0x000fe20008410000 */
[----:B------:R-:W-:Y:S01]  /*6110*/  FMUL.FTZ R28, R40, UR56 ;  /* 0x00000038281c7c20 */ /* 0x000fe20008410000 */
[----:B------:R-:W-:Y:S01]  /*6120*/  @UP1 ULDC UR7, c[0x0][0x44c] ;  /* 0x0001130000071ab9 */ /* 0x000fe20000000800 */
[----:B------:R-:W1:Y:S01]  /*6130*/  LDC R141, c[0x0][0x2f0] ;  /* 0x0000bc00ff8d7b82 */ /* 0x000e620000000800 */
[----:B------:R-:W-:Y:S01]  /*6140*/  FMUL.FTZ R40, R52, UR56 ;  /* 0x0000003834287c20 */ /* 0x000fe20008410000 */
[----:B------:R-:W-:Y:S01]  /*6150*/  FMUL.FTZ R13, R31, UR56 ;  /* 0x000000381f0d7c20 */ /* 0x000fe20008410000 */
[----:B------:R-:W-:Y:S01]  /*6160*/  FMUL.FTZ R9, R27, UR56 ;  /* 0x000000381b097c20 */ /* 0x000fe20008410000 */
[----:B------:R-:W-:Y:S01]  /*6170*/  FMUL.FTZ R31, R43, UR56 ;  /* 0x000000382b1f7c20 */ /* 0x000fe20008410000 */
[----:B------:R-:W-:Y:S01]  /*6180*/  FMUL.FTZ R27, R39, UR56 ;  /* 0x00000038271b7c20 */ /* 0x000fe20008410000 */
[----:B------:R-:W-:Y:S01]  /*6190*/  @P1 IMAD.HI.U32 R52, R83, UR7, RZ ;  /* 0x0000000753341c27 */ /* 0x000fe2000f8e00ff */
[----:B------:R-:W-:Y:S01]  /*61a0*/  @UP1 ULDC UR7, c[0x0][0x450] ;  /* 0x0001140000071ab9 */ /* 0x000fe20000000800 */
[----:B------:R-:W2:Y:S02]  /*61b0*/  LDC R143, c[0x0][0x288] ;  /* 0x0000a200ff8f7b82 */ /* 0x000ea40000000800 */
[----:B------:R-:W-:Y:S01]  /*61c0*/  FMUL.FTZ R43, R55, UR56 ;  /* 0x00000038372b7c20 */ /* 0x000fe20008410000 */
[----:B------:R-:W-:Y:S01]  /*61d0*/  FMUL.FTZ R39, R51, UR56 ;  /* 0x0000003833277c20 */ /* 0x000fe20008410000 */
[----:B------:R-:W-:Y:S01]  /*61e0*/  @P2 SHF.R.U32.HI R83, RZ, UR7, R52 ;  /* 0x00000007ff532c19 */ /* 0x000fe20008011634 */
[----:B------:R-:W-:Y:S01]  /*61f0*/  FMUL.FTZ R55, R66, UR56 ;  /* 0x0000003842377c20 */ /* 0x000fe20008410000 */
[----:B------:R-:W-:Y:S01]  /*6200*/  ULEA UR6, UR46, UR40, 0x3 ;  /* 0x000000282e067291 */ /* 0x000fe2000f8e183f */
[----:B------:R-:W-:Y:S01]  /*6210*/  FMUL.FTZ R51, R63, UR56 ;  /* 0x000000383f337c20 */ /* 0x000fe20008410000 */
[----:B------:R-:W-:Y:S01]  /*6220*/  FMUL.FTZ R66, R76, UR56 ;  /* 0x000000384c427c20 */ /* 0x000fe20008410000 */
[----:B------:R-:W-:Y:S01]  /*6230*/  FMUL.FTZ R63, R74, UR56 ;  /* 0x000000384a3f7c20 */ /* 0x000fe20008410000 */
[----:B------:R-:W-:-:S02]  /*6240*/  IMAD.SHL.U32 R76, R3, 0x80, RZ ;  /* 0x00000080034c7824 */ /* 0x000fc400078e00ff */
[----:B------:R-:W-:Y:S01]  /*6250*/  FMUL.FTZ R74, R84, UR56 ;  /* 0x00000038544a7c20 */ /* 0x000fe20008410000 */
[----:B------:R-:W-:Y:S01]  /*6260*/  FMUL.FTZ R12, R29, UR56 ;  /* 0x000000381d0c7c20 */ /* 0x000fe20008410000 */
[----:B------:R-:W-:Y:S01]  /*6270*/  UIADD3 UR6, UR6, 0x2d840, URZ ;  /* 0x0002d84006067890 */ /* 0x000fe2000fffe03f */
[----:B------:R-:W3:Y:S01]  /*6280*/  SHFL.IDX PT, R84, R83, RZ, 0x1c1f ;  /* 0x001c1fff53547589 */ /* 0x000ee200000e0000 */
[----:B0-----:R-:W-:Y:S01]  /*6290*/  FMUL.FTZ R6, R24, UR56 ;  /* 0x0000003818067c20 */ /* 0x001fe20008410000 */
        /* <DEDUP_REMOVED lines=14> */
[----:B------:R-:W-:Y:S01]  /*6380*/  UISETP.NE.AND UP0, UPT, UR50, URZ, UPT ;  /* 0x0000003f3200728c */ /* 0x000fe2000bf05270 */
[----:B------:R-:W-:Y:S01]  /*6390*/  FMUL.FTZ R35, R47, UR56 ;  /* 0x000000382f237c20 */ /* 0x000fe20008410000 */
[----:B------:R-:W-:Y:S01]  /*63a0*/  FMUL.FTZ R36, R48, UR56 ;  /* 0x0000003830247c20 */ /* 0x000fe20008410000 */
[----:B------:R-:W-:Y:S01]  /*63b0*/  FMUL.FTZ R38, R49, UR56 ;  /* 0x0000003831267c20 */ /* 0x000fe20008410000 */
[----:B------:R-:W-:Y:S01]  /*63c0*/  FMUL.FTZ R37, R50, UR56 ;  /* 0x0000003832257c20 */ /* 0x000fe20008410000 */
[----:B------:R-:W-:Y:S01]  /*63d0*/  FMUL.FTZ R44, R56, UR56 ;  /* 0x00000038382c7c20 */ /* 0x000fe20008410000 */
[----:B------:R-:W-:Y:S01]  /*63e0*/  FMUL.FTZ R46, R57, UR56 ;  /* 0x00000038392e7c20 */ /* 0x000fe20008410000 */
[----:B------:R-:W-:Y:S01]  /*63f0*/  FMUL.FTZ R45, R58, UR56 ;  /* 0x000000383a2d7c20 */ /* 0x000fe20008410000 */
[----:B------:R-:W-:Y:S01]  /*6400*/  IADD3 R53, -R76, 0x1, RZ ;  /* 0x000000014c357810 */ /* 0x000fe20007ffe1ff */
        /* <DEDUP_REMOVED lines=24> */
[----:B------:R-:W0:Y:S01]  /*6590*/  MUFU.TANH R6, R6 ;  /* 0x0000000600067308 */ /* 0x000e220000002400 */
[----:B------:R-:W-:Y:S01]  /*65a0*/  SYNCS.ARRIVE.TRANS64.RED.A1T0 RZ, [UR6], RZ ;  /* 0x000000ffffff79a7 */ /* 0x000fe20008100406 */
[----:B-1----:R-:W-:Y:S01]  /*65b0*/  IMAD R52, R141, UR44, R52 ;  /* 0x0000002c8d347c24 */ /* 0x002fe2000f8e0234 */
[----:B------:R-:W-:-:S03]  /*65c0*/  ULOP3.LUT UR6, URZ, UR35, URZ, 0x33, !UPT ;  /* 0x000000233f067292 */ /* 0x000fc6000f8e333f */
[----:B--2---:R-:W-:Y:S02]  /*65d0*/  IMAD.IADD R52, R52, 0x1, -R143 ;  /* 0x0000000134347824 */ /* 0x004fe400078e0a8f */
[----:B------:R-:W1:Y:S02]  /*65e0*/  MUFU.TANH R8, R8 ;  /* 0x0000000800087308 */ /* 0x000e640000002400 */
[C---:B------:R-:W-:Y:S02]  /*65f0*/  VIADD R82, R52.reuse, UR55 ;  /* 0x0000003734527c36 */ /* 0x040fe40008000000 */
[----:B------:R-:W-:Y:S02]  /*6600*/  VIADD R81, R52, UR6 ;  /* 0x0000000634517c36 */ /* 0x000fe40008000000 */
[----:B---3--:R-:W-:Y:S02]  /*6610*/  IMAD.IADD R80, R82, 0x1, R84 ;  /* 0x0000000152507824 */ /* 0x008fe400078e0254 */
[----:B------:R-:W2:Y:S01]  /*6620*/  MUFU.TANH R7, R7 ;  /* 0x0000000700077308 */ /* 0x000ea20000002400 */
[----:B------:R-:W-:-:S07]  /*6630*/  IMAD.IADD R79, R84, 0x1, R81 ;  /* 0x00000001544f7824 */ /* 0x000fce00078e0251 */
[----:B------:R-:W3:Y:S08]  /*6640*/  MUFU.TANH R9, R9 ;  /* 0x0000000900097308 */ /* 0x000ef00000002400 */
        /* <DEDUP_REMOVED lines=66> */
[----:B------:R-:W-:Y:S01]  /*6a70*/  IMAD.U32 R85, RZ, RZ, UR34 ;  /* 0x00000022ff557e24 */ /* 0x000fe2000f8e00ff */
[----:B------:R-:W-:-:S04]  /*6a80*/  LOP3.LUT R87, RZ, R87, RZ, 0x33, !PT ;  /* 0x00000057ff577212 */ /* 0x000fc800078e33ff */
[----:B------:R-:W-:-:S13]  /*6a90*/  ISETP.NE.AND P1, PT, R85, 0x1, PT ;  /* 0x000000015500780c */ /* 0x000fda0003f25270 */
[----:B------:R-:W1:Y:S02]  /*6aa0*/  @P1 LDC.64 R52, c[0x0][0x9e8] ;  /* 0x00027a00ff341b82 */ /* 0x000e640000000a00 */
[----:B-1----:R-:W-:-:S05]  /*6ab0*/  @P1 IMAD.HI.U32 R52, R87, R52, RZ ;  /* 0x0000003457341227 */ /* 0x002fca00078e00ff */
[----:B------:R-:W-:-:S04]  /*6ac0*/  @P1 SHF.R.U32.HI R87, RZ, R53, R52 ;  /* 0x00000035ff571219 */ /* 0x000fc80000011634 */
[----:B------:R-:W-:Y:S01]  /*6ad0*/  LOP3.LUT R87, RZ, R87, RZ, 0x33, !PT ;  /* 0x00000057ff577212 */ /* 0x000fe200078e33ff */
[----:B------:R-:W-:Y:S06]  /*6ae0*/  BRA `(.L_x_852) ;  /* 0x0000000000147947 */ /* 0x000fec0003800000 */
.L_x_851:
[----:B------:R-:W-:-:S05]  /*6af0*/  IMAD.U32 R85, RZ, RZ, UR34 ;  /* 0x00000022ff557e24 */ /* 0x000fca000f8e00ff */
[----:B------:R-:W-:-:S13]  /*6b00*/  ISETP.NE.AND P1, PT, R85, 0x1, PT ;  /* 0x000000015500780c */ /* 0x000fda0003f25270 */
[----:B------:R-:W1:Y:S02]  /*6b10*/  @P1 LDC.64 R52, c[0x0][0x9e8] ;  /* 0x00027a00ff341b82 */ /* 0x000e640000000a00 */
[----:B-1----:R-:W-:-:S05]  /*6b20*/  @P1 IMAD.HI.U32 R52, R87, R52, RZ ;  /* 0x0000003457341227 */ /* 0x002fca00078e00ff */
[----:B------:R-:W-:-:S07]  /*6b30*/  @P1 SHF.R.U32.HI R87, RZ, R53, R52 ;  /* 0x00000035ff571219 */ /* 0x000fce0000011634 */
.L_x_852:
[----:B------:R-:W-:Y:S05]  /*6b40*/  BSYNC B0 ;  /* 0x0000000000007941 */ /* 0x000fea0003800000 */
.L_x_850:
[----:B------:R-:W-:-:S04]  /*6b50*/  IMAD R87, R87, R85, -R76 ;  /* 0x0000005557577224 */ /* 0x000fc800078e0a4c */
[----:B------:R-:W-:-:S05]  /*6b60*/  IMAD R52, R16, -0x2, R87 ;  /* 0xfffffffe10347824 */ /* 0x000fca00078e0257 */
[----:B------:R-:W-:Y:S02]  /*6b70*/  VIADDMNMX R80, R52, R85, R80, PT ;  /* 0x0000005534507246 */ /* 0x000fe40003800150 */
[----:B------:R-:W-:-:S07]  /*6b80*/  VIMNMX R79, R79, R52, !PT ;  /* 0x000000344f4f7248 */ /* 0x000fce0007fe0100 */
.L_x_849:
[----:B------:R-:W-:Y:S01]  /*6b90*/  ISETP.GT.AND P1, PT, R3, -0x1, PT ;  /* 0xffffffff0300780c */ /* 0x000fe20003f24270 */
[----:B------:R-:W1:Y:S01]  /*6ba0*/  SHFL.IDX PT, R52, R83, 0x1, 0x1c1f ;  /* 0x003c1f0053347f89 */ /* 0x000e6200000e0000 */
[----:B------:R-:W-:Y:S02]  /*6bb0*/  UISETP.NE.AND UP0, UPT, UR50, URZ, UPT ;  /* 0x0000003f3200728c */ /* 0x000fe4000bf05270 */
[C---:B------:R-:W-:Y:S02]  /*6bc0*/  ISETP.GT.AND P3, PT, R79.reuse, 0x8, P1 ;  /* 0x000000084f00780c */ /* 0x040fe40000f64270 */
[C---:B------:R-:W-:Y:S02]  /*6bd0*/  ISETP.GT.AND P6, PT, R79.reuse, RZ, P1 ;  /* 0x000000ff4f00720c */ /* 0x040fe40000fc4270 */
[----:B------:R-:W-:Y:S02]  /*6be0*/  ISETP.LT.OR P3, PT, R80, 0x9, P3 ;  /* 0x000000095000780c */ /* 0x000fe40001f61670 */
[----:B------:R-:W-:-:S02]  /*6bf0*/  ISETP.GT.AND P2, PT, R79, 0x1, P1 ;  /* 0x000000014f00780c */ /* 0x000fc40000f44270 */
[----:B------:R-:W-:Y:S02]  /*6c00*/  FSEL R10, R10, -INF , !P3 ;  /* 0xff8000000a0a7808 */ /* 0x000fe40005800000 */
[----:B------:R-:W-:Y:S02]  /*6c10*/  ISETP.GT.AND P3, PT, R79, 0x19, P1 ;  /* 0x000000194f00780c */ /* 0x000fe40000f64270 */
[C---:B------:R-:W-:Y:S02]  /*6c20*/  ISETP.LT.OR P6, PT, R80.reuse, 0x1, P6 ;  /* 0x000000015000780c */ /* 0x040fe400037c1670 */
[C---:B------:R-:W-:Y:S02]  /*6c30*/  ISETP.LT.OR P2, PT, R80.reuse, 0x2, P2 ;  /* 0x000000025000780c */ /* 0x040fe40001741670 */
[----:B------:R-:W-:Y:S02]  /*6c40*/  ISETP.LT.OR P3, PT, R80, 0x1a, P3 ;  /* 0x0000001a5000780c */ /* 0x000fe40001f61670 */
[----:B0-----:R-:W-:-:S02]  /*6c50*/  FSEL R6, R6, -INF , !P6 ;  /* 0xff80000006067808 */ /* 0x001fc40007000000 */
[----:B------:R-:W-:Y:S01]  /*6c60*/  FSEL R8, R8, -INF , !P2 ;  /* 0xff80000008087808 */ /* 0x000fe20005000000 */
[--C-:B-1----:R-:W-:Y:S01]  /*6c70*/  IMAD.IADD R82, R82, 0x1, R52.reuse ;  /* 0x0000000152527824 */ /* 0x102fe200078e0234 */
[----:B------:R-:W-:Y:S01]  /*6c80*/  ISETP.GT.AND P5, PT, R79, 0x9, P1 ;  /* 0x000000094f00780c */ /* 0x000fe20000fa4270 */
[----:B------:R-:W-:Y:S01]  /*6c90*/  IMAD.IADD R81, R81, 0x1, R52 ;  /* 0x0000000151517824 */ /* 0x000fe200078e0234 */
[C---:B------:R-:W-:Y:S02]  /*6ca0*/  ISETP.GT.AND P4, PT, R79.reuse, 0x10, P1 ;  /* 0x000000104f00780c */ /* 0x040fe40000f84270 */
[C---:B------:R-:W-:Y:S02]  /*6cb0*/  ISETP.GT.AND P6, PT, R79.reuse, 0x11, P1 ;  /* 0x000000114f00780c */ /* 0x040fe40000fc4270 */
[----:B------:R-:W-:Y:S02]  /*6cc0*/  ISETP.GT.AND P2, PT, R79, 0x18, P1 ;  /* 0x000000184f00780c */ /* 0x000fe40000f44270 */
[----:B------:R-:W-:-:S02]  /*6cd0*/  FSEL R26, R26, -INF , !P3 ;  /* 0xff8000001a1a7808 */ /* 0x000fc40005800000 */
[----:B------:R-:W-:Y:S02]  /*6ce0*/  ISETP.GT.AND P3, PT, R79, 0x30, P1 ;  /* 0x000000304f00780c */ /* 0x000fe40000f64270 */
[C---:B------:R-:W-:Y:S02]  /*6cf0*/  ISETP.LT.OR P5, PT, R80.reuse, 0xa, P5 ;  /* 0x0000000a5000780c */ /* 0x040fe40002fa1670 */
[C---:B------:R-:W-:Y:S02]  /*6d00*/  ISETP.LT.OR P4, PT, R80.reuse, 0x11, P4 ;  /* 0x000000115000780c */ /* 0x040fe40002781670 */
[C---:B------:R-:W-:Y:S02]  /*6d10*/  ISETP.LT.OR P6, PT, R80.reuse, 0x12, P6 ;  /* 0x000000125000780c */ /* 0x040fe400037c1670 */
[C---:B------:R-:W-:Y:S02]  /*6d20*/  ISETP.LT.OR P2, PT, R80.reuse, 0x19, P2 ;  /* 0x000000195000780c */ /* 0x040fe40001741670 */
[----:B------:R-:W-:-:S02]  /*6d30*/  ISETP.LT.OR P3, PT, R80, 0x31, P3 ;  /* 0x000000315000780c */ /* 0x000fc40001f61670 */
[----:B------:R-:W-:Y:S02]  /*6d40*/  FSEL R12, R12, -INF , !P5 ;  /* 0xff8000000c0c7808 */ /* 0x000fe40006800000 */
[----:B------:R-:W-:Y:S02]  /*6d50*/  FSEL R14, R14, -INF , !P4 ;  /* 0xff8000000e0e7808 */ /* 0x000fe40006000000 */
[----:B------:R-:W-:Y:S02]  /*6d60*/  FSEL R15, R15, -INF , !P6 ;  /* 0xff8000000f0f7808 */ /* 0x000fe40007000000 */
[----:B------:R-:W-:Y:S02]  /*6d70*/  FSEL R24, R24, -INF , !P2 ;  /* 0xff80000018187808 */ /* 0x000fe40005000000 */
[C---:B------:R-:W-:Y:S02]  /*6d80*/  ISETP.GT.AND P5, PT, R79.reuse, 0x20, P1 ;  /* 0x000000204f00780c */ /* 0x040fe40000fa4270 */
[----:B------:R-:W-:-:S02]  /*6d90*/  ISETP.GT.AND P4, PT, R79, 0x21, P1 ;  /* 0x000000214f00780c */ /* 0x000fc40000f84270 */
[C---:B------:R-:W-:Y:S02]  /*6da0*/  ISETP.GT.AND P6, PT, R79.reuse, 0x28, P1 ;  /* 0x000000284f00780c */ /* 0x040fe40000fc4270 */
[C---:B------:R-:W-:Y:S02]  /*6db0*/  ISETP.GT.AND P2, PT, R79.reuse, 0x29, P1 ;  /* 0x000000294f00780c */ /* 0x040fe40000f44270 */
[----:B------:R-:W-:Y:S02]  /*6dc0*/  FSEL R36, R36, -INF , !P3 ;  /* 0xff80000024247808 */ /* 0x000fe40005800000 */
[----:B------:R-:W-:Y:S02]  /*6dd0*/  ISETP.GT.AND P3, PT, R79, 0x41, P1 ;  /* 0x000000414f00780c */ /* 0x000fe40000f64270 */
[C---:B------:R-:W-:Y:S02]  /*6de0*/  ISETP.LT.OR P5, PT, R80.reuse, 0x21, P5 ;  /* 0x000000215000780c */ /* 0x040fe40002fa1670 */
[----:B------:R-:W-:-:S02]  /*6df0*/  ISETP.LT.OR P4, PT, R80, 0x22, P4 ;  /* 0x000000225000780c */ /* 0x000fc40002781670 */
[C---:B------:R-:W-:Y:S02]  /*6e00*/  ISETP.LT.OR P6, PT, R80.reuse, 0x29, P6 ;  /* 0x000000295000780c */ /* 0x040fe400037c1670 */
[C---:B------:R-:W-:Y:S02]  /*6e10*/  ISETP.LT.OR P2, PT, R80.reuse, 0x2a, P2 ;  /* 0x0000002a5000780c */ /* 0x040fe40001741670 */
[----:B------:R-:W-:Y:S02]  /*6e20*/  ISETP.LT.OR P3, PT, R80, 0x42, P3 ;  /* 0x000000425000780c */ /* 0x000fe40001f61670 */
[----:B------:R-:W-:Y:S02]  /*6e30*/  FSEL R28, R28, -INF , !P5 ;  /* 0xff8000001c1c7808 */ /* 0x000fe40006800000 */
[----:B------:R-:W-:Y:S02]  /*6e40*/  FSEL R30, R30, -INF , !P4 ;  /* 0xff8000001e1e7808 */ /* 0x000fe40006000000 */
[----:B------:R-:W-:-:S02]  /*6e50*/  FSEL R32, R32, -INF , !P6 ;  /* 0xff80000020207808 */ /* 0x000fc40007000000 */
[----:B------:R-:W-:Y:S02]  /*6e60*/  FSEL R34, R34, -INF , !P2 ;  /* 0xff80000022227808 */ /* 0x000fe40005000000 */
[C---:B------:R-:W-:Y:S02]  /*6e70*/  ISETP.GT.AND P5, PT, R79.reuse, 0x31, P1 ;  /* 0x000000314f00780c */ /* 0x040fe40000fa4270 */
        /* <DEDUP_REMOVED lines=34> */
[----:B------:R-:W-:Y:S02]  /*70a0*/  PLOP3.LUT P3, PT, PT, PT, UP0, 0x40, 0x0 ;  /* 0x000000000000781c */ /* 0x000fe40003f6e808 */
[C---:B------:R-:W-:Y:S02]  /*70b0*/  ISETP.LT.OR P5, PT, R80.reuse, 0x5a, P5 ;  /* 0x0000005a5000780c */ /* 0x040fe40002fa1670 */
[C---:B------:R-:W-:Y:S02]  /*70c0*/  ISETP.LT.OR P4, PT, R80.reuse, 0x61, P4 ;  /* 0x000000615000780c */ /* 0x040fe40002781670 */
[C---:B------:R-:W-:Y:S02]  /*70d0*/  ISETP.LT.OR P6, PT, R80.reuse, 0x62, P6 ;  /* 0x000000625000780c */ /* 0x040fe400037c1670 */
[----:B------:R-:W-:Y:S02]  /*70e0*/  ISETP.LT.OR P2, PT, R80, 0x69, P2 ;  /* 0x000000695000780c */ /* 0x000fe40001741670 */
[----:B------:R-:W-:-:S02]  /*70f0*/  FSEL R60, R60, -INF , !P5 ;  /* 0xff8000003c3c7808 */ /* 0x000fc40006800000 */
[----:B------:R-:W-:Y:S02]  /*7100*/  FSEL R62, R62, -INF , !P4 ;  /* 0xff8000003e3e7808 */ /* 0x000fe40006000000 */
[----:B------:R-:W-:Y:S02]  /*7110*/  FSEL R64, R64, -INF , !P6 ;  /* 0xff80000040407808 */ /* 0x000fe40007000000 */
[----:B------:R-:W-:Y:S02]  /*7120*/  FSEL R66, R66, -INF , !P2 ;  /* 0xff80000042427808 */ /* 0x000fe40005000000 */
[C---:B------:R-:W-:Y:S02]  /*7130*/  ISETP.GT.AND P5, PT, R79.reuse, 0x70, P1 ;  /* 0x000000704f00780c */ /* 0x040fe40000fa4270 */
[C---:B------:R-:W-:Y:S02]  /*7140*/  ISETP.GT.AND P4, PT, R79.reuse, 0x71, P1 ;  /* 0x000000714f00780c */ /* 0x040fe40000f84270 */
[----:B------:R-:W-:-:S02]  /*7150*/  ISETP.GT.AND P6, PT, R79, 0x78, P1 ;  /* 0x000000784f00780c */ /* 0x000fc40000fc4270 */
[----:B------:R-:W-:Y:S02]  /*7160*/  ISETP.GT.AND P2, PT, R79, 0x79, P1 ;  /* 0x000000794f00780c */ /* 0x000fe40000f44270 */
[C---:B------:R-:W-:Y:S02]  /*7170*/  ISETP.LT.OR P5, PT, R80.reuse, 0x71, P5 ;  /* 0x000000715000780c */ /* 0x040fe40002fa1670 */
[C---:B------:R-:W-:Y:S02]  /*7180*/  ISETP.LT.OR P4, PT, R80.reuse, 0x72, P4 ;  /* 0x000000725000780c */ /* 0x040fe40002781670 */
[C---:B------:R-:W-:Y:S02]  /*7190*/  ISETP.LT.OR P6, PT, R80.reuse, 0x79, P6 ;  /* 0x000000795000780c */ /* 0x040fe400037c1670 */
[----:B------:R-:W-:Y:S02]  /*71a0*/  ISETP.LT.OR P2, PT, R80, 0x7a, P2 ;  /* 0x0000007a5000780c */ /* 0x000fe40001741670 */
[----:B------:R-:W-:-:S02]  /*71b0*/  FSEL R70, R70, -INF , !P5 ;  /* 0xff80000046467808 */ /* 0x000fc40006800000 */
[----:B------:R-:W-:Y:S02]  /*71c0*/  FSEL R72, R72, -INF , !P4 ;  /* 0xff80000048487808 */ /* 0x000fe40006000000 */
[----:B------:R-:W-:Y:S02]  /*71d0*/  FSEL R74, R74, -INF , !P6 ;  /* 0xff8000004a4a7808 */ /* 0x000fe40007000000 */
[----:B------:R-:W-:Y:S01]  /*71e0*/  FSEL R77, R77, -INF , !P2 ;  /* 0xff8000004d4d7808 */ /* 0x000fe20005000000 */
[----:B------:R-:W-:Y:S06]  /*71f0*/  @P3 BRA `(.L_x_853) ;  /* 0x00000000005c3947 */ /* 0x000fec0003800000 */
        /* <DEDUP_REMOVED lines=8> */
[----:B------:R-:W0:Y:S02]  /*7280*/  @P2 LDC.64 R52, c[0x0][0x9e8] ;  /* 0x00027a00ff342b82 */ /* 0x000e240000000a00 */
[----:B0-----:R-:W-:-:S05]  /*7290*/  @P2 IMAD.HI.U32 R52, R79, R52, RZ ;  /* 0x000000344f342227 */ /* 0x001fca00078e00ff */
[----:B------:R-:W-:-:S04]  /*72a0*/  @P2 SHF.R.U32.HI R79, RZ, R53, R52 ;  /* 0x00000035ff4f2219 */ /* 0x000fc80000011634 */
[----:B------:R-:W-:Y:S01]  /*72b0*/  LOP3.LUT R79, RZ, R79, RZ, 0x33, !PT ;  /* 0x0000004fff4f7212 */ /* 0x000fe200078e33ff */
[----:B------:R-:W-:Y:S06]  /*72c0*/  BRA `(.L_x_856) ;  /* 0x0000000000147947 */ /* 0x000fec0003800000 */
.L_x_855:
[----:B------:R-:W-:-:S05]  /*72d0*/  IMAD.U32 R80, RZ, RZ, UR34 ;  /* 0x00000022ff507e24 */ /* 0x000fca000f8e00ff */
[----:B------:R-:W-:-:S13]  /*72e0*/  ISETP.NE.AND P2, PT, R80, 0x1, PT ;  /* 0x000000015000780c */ /* 0x000fda0003f45270 */
[----:B------:R-:W0:Y:S02]  /*72f0*/  @P2 LDC.64 R52, c[0x0][0x9e8] ;  /* 0x00027a00ff342b82 */ /* 0x000e240000000a00 */
[----:B0-----:R-:W-:-:S05]  /*7300*/  @P2 IMAD.HI.U32 R52, R79, R52, RZ ;  /* 0x000000344f342227 */ /* 0x001fca00078e00ff */
[----:B------:R-:W-:-:S07]  /*7310*/  @P2 SHF.R.U32.HI R79, RZ, R53, R52 ;  /* 0x00000035ff4f2219 */ /* 0x000fce0000011634 */
.L_x_856:
[----:B------:R-:W-:Y:S05]  /*7320*/  BSYNC B0 ;  /* 0x0000000000007941 */ /* 0x000fea0003800000 */
.L_x_854:
[----:B------:R-:W-:-:S04]  /*7330*/  IMAD R79, R79, R80, -R76 ;  /* 0x000000504f4f7224 */ /* 0x000fc800078e0a4c */
[----:B------:R-:W-:-:S05]  /*7340*/  IMAD R79, R16, -0x2, R79 ;  /* 0xfffffffe104f7824 */ /* 0x000fca00078e024f */
[----:B------:R-:W-:Y:S02]  /*7350*/  VIADDMNMX R82, R79, R80, R82, PT ;  /* 0x000000504f527246 */ /* 0x000fe40003800152 */
[----:B------:R-:W-:-:S07]  /*7360*/  VIMNMX R81, R81, R79, !PT ;  /* 0x0000004f51517248 */ /* 0x000fce0007fe0100 */
.L_x_853:
[----:B------:R-:W-:Y:S02]  /*7370*/  FMNMX.FTZ R53, R6, R4, !PT ;  /* 0x0000000406357209 */ /* 0x000fe40007810000 */
[----:B------:R-:W-:Y:S02]  /*7380*/  ISETP.GT.AND P4, PT, R81, 0x10, P1 ;  /* 0x000000105100780c */ /* 0x000fe40000f84270 */
[----:B------:R-:W-:Y:S02]  /*7390*/  FMNMX.FTZ R53, R8, R53, !PT ;  /* 0x0000003508357209 */ /* 0x000fe40007810000 */
[----:B------:R-:W-:Y:S02]  /*73a0*/  ISETP.LT.OR P4, PT, R82, 0x11, P4 ;  /* 0x000000115200780c */ /* 0x000fe40002781670 */
[----:B------:R-:W-:Y:S02]  /*73b0*/  FMNMX.FTZ R53, R10, R53, !PT ;  /* 0x000000350a357209 */ /* 0x000fe40007810000 */
[----:B------:R-:W-:-:S02]  /*73c0*/  FSEL R20, R20, -INF , !P4 ;  /* 0xff80000014147808 */ /* 0x000fc40006000000 */
[----:B------:R-:W-:Y:S02]  /*73d0*/  FMNMX.FTZ R53, R12, R53, !PT ;  /* 0x000000350c357209 */ /* 0x000fe40007810000 */
[----:B------:R-:W-:Y:S02]  /*73e0*/  ISETP.GT.AND P4, PT, R81, 0x20, P1 ;  /* 0x000000205100780c */ /* 0x000fe40000f84270 */
[----:B------:R-:W-:Y:S02]  /*73f0*/  FMNMX.FTZ R52, R14, R53, !PT ;  /* 0x000000350e347209 */ /* 0x000fe40007810000 */
[----:B------:R-:W-:Y:S02]  /*7400*/  ISETP.LT.OR P4, PT, R82, 0x21, P4 ;  /* 0x000000215200780c */ /* 0x000fe40002781670 */
[----:B------:R-:W-:Y:S02]  /*7410*/  FMNMX.FTZ R53, R15, R52, !PT ;  /* 0x000000340f357209 */ /* 0x000fe40007810000 */
[----:B------:R-:W-:-:S02]  /*7420*/  FSEL R29, R29, -INF , !P4 ;  /* 0xff8000001d1d7808 */ /* 0x000fc40006000000 */
[----:B------:R-:W-:Y:S02]  /*7430*/  FMNMX.FTZ R53, R24, R53, !PT ;  /* 0x0000003518357209 */ /* 0x000fe40007810000 */
[C---:B------:R-:W-:Y:S02]  /*7440*/  ISETP.GT.AND P4, PT, R81.reuse, RZ, P1 ;  /* 0x000000ff5100720c */ /* 0x040fe40000f84270 */
[----:B------:R-:W-:Y:S02]  /*7450*/  FMNMX.FTZ R53, R26, R53, !PT ;  /* 0x000000351a357209 */ /* 0x000fe40007810000 */
[----:B------:R-:W-:Y:S02]  /*7460*/  ISETP.GT.AND P2, PT, R81, 0x1, P1 ;  /* 0x000000015100780c */ /* 0x000fe40000f44270 */
[----:B------:R-:W-:Y:S02]  /*7470*/  FMNMX.FTZ R53, R28, R53, !PT ;  /* 0x000000351c357209 */ /* 0x000fe40007810000 */
[----:B------:R-:W-:-:S02]  /*7480*/  ISETP.LT.OR P4, PT, R82, 0x1, P4 ;  /* 0x000000015200780c */ /* 0x000fc40002781670 */
[----:B------:R-:W-:Y:S02]  /*7490*/  FMNMX.FTZ R53, R30, R53, !PT ;  /* 0x000000351e357209 */ /* 0x000fe40007810000 */
[C---:B------:R-:W-:Y:S02]  /*74a0*/  ISETP.GT.AND P5, PT, R81.reuse, 0x8, P1 ;  /* 0x000000085100780c */ /* 0x040fe40000fa4270 */
[----:B------:R-:W-:Y:S02]  /*74b0*/  FMNMX.FTZ R53, R32, R53, !PT ;  /* 0x0000003520357209 */ /* 0x000fe40007810000 */
[----:B------:R-:W-:Y:S02]  /*74c0*/  ISETP.LT.OR P2, PT, R82, 0x2, P2 ;  /* 0x000000025200780c */ /* 0x000fe40001741670 */
[----:B------:R-:W-:Y:S02]  /*74d0*/  FMNMX.FTZ R53, R34, R53, !PT ;  /* 0x0000003522357209 */ /* 0x000fe40007810000 */
[----:B------:R-:W-:-:S02]  /*74e0*/  ISETP.GT.AND P3, PT, R81, 0x9, P1 ;  /* 0x000000095100780c */ /* 0x000fc40000f64270 */
[----:B------:R-:W-:Y:S02]  /*74f0*/  FMNMX.FTZ R53, R36, R53, !PT ;  /* 0x0000003524357209 */ /* 0x000fe40007810000 */
[----:B------:R-:W-:Y:S02]  /*7500*/  ISETP.LT.OR P5, PT, R82, 0x9, P5 ;  /* 0x000000095200780c */ /* 0x000fe40002fa1670 */
[----:B------:R-:W-:Y:S02]  /*7510*/  FMNMX.FTZ R53, R38, R53, !PT ;  /* 0x0000003526357209 */ /* 0x000fe40007810000 */
[----:B------:R-:W-:Y:S02]  /*7520*/  FSEL R9, R9, -INF , !P2 ;  /* 0xff80000009097808 */ /* 0x000fe40005000000 */
[----:B------:R-:W-:Y:S02]  /*7530*/  FMNMX.FTZ R53, R40, R53, !PT ;  /* 0x0000003528357209 */ /* 0x000fe40007810000 */
[----:B------:R-:W-:-:S02]  /*7540*/  ISETP.LT.OR P3, PT, R82, 0xa, P3 ;  /* 0x0000000a5200780c */ /* 0x000fc40001f61670 */
[----:B------:R-:W-:Y:S02]  /*7550*/  FMNMX.FTZ R53, R42, R53, !PT ;  /* 0x000000352a357209 */ /* 0x000fe40007810000 */
[----:B------:R-:W-:Y:S02]  /*7560*/  FSEL R11, R11, -INF , !P5 ;  /* 0xff8000000b0b7808 */ /* 0x000fe40006800000 */
[----:B------:R-:W-:Y:S02]  /*7570*/  FMNMX.FTZ R53, R44, R53, !PT ;  /* 0x000000352c357209 */ /* 0x000fe40007810000 */
[----:B------:R-:W-:Y:S02]  /*7580*/  ISETP.GT.AND P2, PT, R81, 0x11, P1 ;  /* 0x000000115100780c */ /* 0x000fe40000f44270 */
[----:B------:R-:W-:Y:S02]  /*7590*/  FMNMX.FTZ R53, R46, R53, !PT ;  /* 0x000000352e357209 */ /* 0x000fe40007810000 */
[----:B------:R-:W-:-:S02]  /*75a0*/  FSEL R13, R13, -INF , !P3 ;  /* 0xff8000000d0d7808 */ /* 0x000fc40005800000 */
        /* <DEDUP_REMOVED lines=28> */
[----:B------:R-:W-:Y:S01]  /*7770*/  ISETP.GT.AND P2, PT, R81, 0x30, P1 ;  /* 0x000000305100780c */ /* 0x000fe20000f44270 */
[----:B------:R-:W0:Y:S01]  /*7780*/  SHFL.BFLY PT, R53, R52, 0x2, 0x1f ;  /* 0x0c401f0034357f89 */ /* 0x000e2200000e0000 */
[----:B------:R-:W-:-:S02]  /*7790*/  FSEL R33, R33, -INF , !P5 ;  /* 0xff80000021217808 */ /* 0x000fc40006800000 */
[C---:B------:R-:W-:Y:S02]  /*77a0*/  ISETP.LT.OR P3, PT, R82.reuse, 0x2a, P3 ;  /* 0x0000002a5200780c */ /* 0x040fe40001f61670 */
[----:B------:R-:W-:Y:S02]  /*77b0*/  ISETP.GT.AND P5, PT, R81, 0x31, P1 ;  /* 0x000000315100780c */ /* 0x000fe40000fa4270 */
[C---:B------:R-:W-:Y:S02]  /*77c0*/  ISETP.LT.OR P2, PT, R82.reuse, 0x31, P2 ;  /* 0x000000315200780c */ /* 0x040fe40001741670 */
[----:B------:R-:W-:Y:S02]  /*77d0*/  FSEL R35, R35, -INF , !P3 ;  /* 0xff80000023237808 */ /* 0x000fe40005800000 */
[----:B------:R-:W-:Y:S02]  /*77e0*/  FSEL R37, R37, -INF , !P2 ;  /* 0xff80000025257808 */ /* 0x000fe40005000000 */
[----:B------:R-:W-:-:S02]  /*77f0*/  ISETP.LT.OR P5, PT, R82, 0x32, P5 ;  /* 0x000000325200780c */ /* 0x000fc40002fa1670 */
[----:B------:R-:W-:Y:S02]  /*7800*/  ISETP.GT.AND P3, PT, R81, 0x39, P1 ;  /* 0x000000395100780c */ /* 0x000fe40000f64270 */
[----:B------:R-:W-:Y:S02]  /*7810*/  FSEL R39, R39, -INF , !P5 ;  /* 0xff80000027277808 */ /* 0x000fe40006800000 */
[C---:B------:R-:W-:Y:S02]  /*7820*/  ISETP.GT.AND P2, PT, R81.reuse, 0x40, P1 ;  /* 0x000000405100780c */ /* 0x040fe40000f44270 */
[----:B------:R-:W-:Y:S02]  /*7830*/  ISETP.LT.OR P3, PT, R82, 0x3a, P3 ;  /* 0x0000003a5200780c */ /* 0x000fe40001f61670 */
[----:B------:R-:W-:Y:S02]  /*7840*/  ISETP.GT.AND P5, PT, R81, 0x41, P1 ;  /* 0x000000415100780c */ /* 0x000fe40000fa4270 */
[----:B0-----:R-:W-:-:S02]  /*7850*/  FMNMX.FTZ R53, R52, R53, !PT ;  /* 0x0000003534357209 */ /* 0x001fc40007810000 */
[C---:B------:R-:W-:Y:S02]  /*7860*/  ISETP.LT.OR P2, PT, R82.reuse, 0x41, P2 ;  /* 0x000000415200780c */ /* 0x040fe40001741670 */
[----:B------:R-:W-:Y:S01]  /*7870*/  FSEL R43, R43, -INF , !P3 ;  /* 0xff8000002b2b7808 */ /* 0x000fe20005800000 */
[----:B------:R-:W0:Y:S01]  /*7880*/  SHFL.BFLY PT, R76, R53, 0x1, 0x1f ;  /* 0x0c201f00354c7f89 */ /* 0x000e2200000e0000 */
[----:B------:R-:W-:Y:S02]  /*7890*/  FSEL R45, R45, -INF , !P2 ;  /* 0xff8000002d2d7808 */ /* 0x000fe40005000000 */
[----:B------:R-:W-:Y:S02]  /*78a0*/  ISETP.LT.OR P5, PT, R82, 0x42, P5 ;  /* 0x000000425200780c */ /* 0x000fe40002fa1670 */
[----:B------:R-:W-:Y:S02]  /*78b0*/  ISETP.GT.AND P3, PT, R81, 0x49, P1 ;  /* 0x000000495100780c */ /* 0x000fe40000f64270 */
[----:B------:R-:W-:-:S02]  /*78c0*/  FSEL R47, R47, -INF , !P5 ;  /* 0xff8000002f2f7808 */ /* 0x000fc40006800000 */
[C---:B------:R-:W-:Y:S02]  /*78d0*/  ISETP.GT.AND P2, PT, R81.reuse, 0x50, P1 ;  /* 0x000000505100780c */ /* 0x040fe40000f44270 */
[C---:B------:R-:W-:Y:S02]  /*78e0*/  ISETP.LT.OR P3, PT, R82.reuse, 0x4a, P3 ;  /* 0x0000004a5200780c */ /* 0x040fe40001f61670 */
[----:B------:R-:W-:Y:S02]  /*78f0*/  ISETP.GT.AND P5, PT, R81, 0x51, P1 ;  /* 0x000000515100780c */ /* 0x000fe40000fa4270 */
[----:B------:R-:W-:Y:S02]  /*7900*/  ISETP.LT.OR P2, PT, R82, 0x51, P2 ;  /* 0x000000515200780c */ /* 0x000fe40001741670 */
[----:B------:R-:W-:Y:S02]  /*7910*/  FSEL R51, R51, -INF , !P3 ;  /* 0xff80000033337808 */ /* 0x000fe40005800000 */
[----:B------:R-:W-:-:S02]  /*7920*/  FSEL R55, R55, -INF , !P2 ;  /* 0xff80000037377808 */ /* 0x000fc40005000000 */
[----:B------:R-:W-:Y:S02]  /*7930*/  ISETP.LT.OR P5, PT, R82, 0x52, P5 ;  /* 0x000000525200780c */ /* 0x000fe40002fa1670 */
[----:B------:R-:W-:Y:S02]  /*7940*/  ISETP.GT.AND P3, PT, R81, 0x59, P1 ;  /* 0x000000595100780c */ /* 0x000fe40000f64270 */
[----:B0-----:R-:W-:Y:S02]  /*7950*/  FMNMX.FTZ R76, R53, R76, !PT ;  /* 0x0000004c354c7209 */ /* 0x001fe40007810000 */
[----:B------:R-:W-:Y:S02]  /*7960*/  FSEL R57, R57, -INF , !P5 ;  /* 0xff80000039397808 */ /* 0x000fe40006800000 */
[C---:B------:R-:W-:Y:S01]  /*7970*/  FSETP.NEU.FTZ.AND P6, PT, R76.reuse, -INF , PT ;  /* 0xff8000004c00780b */ /* 0x040fe20003fdd000 */
[----:B------:R-:W-:Y:S01]  /*7980*/  FMUL.FTZ R79, R76, UR33 ;  /* 0x000000214c4f7c20 */ /* 0x000fe20008410000 */
[----:B------:R-:W-:-:S02]  /*7990*/  ISETP.GT.AND P2, PT, R81, 0x60, P1 ;  /* 0x000000605100780c */ /* 0x000fc40000f44270 */
[C---:B------:R-:W-:Y:S02]  /*79a0*/  ISETP.LT.OR P3, PT, R82.reuse, 0x5a, P3 ;  /* 0x0000005a5200780c */ /* 0x040fe40001f61670 */
[----:B------:R-:W-:Y:S02]  /*79b0*/  FSEL R53, R79, RZ, P6 ;  /* 0x000000ff4f357208 */ /* 0x000fe40003000000 */
[----:B------:R-:W-:Y:S02]  /*79c0*/  ISETP.GT.AND P5, PT, R81, 0x61, P1 ;  /* 0x000000615100780c */ /* 0x000fe40000fa4270 */
[----:B------:R-:W-:Y:S01]  /*79d0*/  ISETP.LT.OR P2, PT, R82, 0x61, P2 ;  /* 0x000000615200780c */ /* 0x000fe20001741670 */
[--C-:B------:R-:W-:Y:S01]  /*79e0*/  FFMA.FTZ R79, R14, UR33, -R53.reuse ;  /* 0x000000210e4f7c23 */ /* 0x100fe20008010835 */
[----:B------:R-:W-:Y:S01]  /*79f0*/  FSEL R14, R7, -INF , !P4 ;  /* 0xff800000070e7808 */ /* 0x000fe20006000000 */
[--C-:B------:R-:W-:Y:S01]  /*7a00*/  FFMA.FTZ R6, R6, UR33, -R53.reuse ;  /* 0x0000002106067c23 */ /* 0x100fe20008010835 */
[----:B------:R-:W-:Y:S01]  /*7a10*/  ISETP.GT.AND P4, PT, R81, 0x38, P1 ;  /* 0x000000385100780c */ /* 0x000fe20000f84270 */
[----:B------:R0:W-:Y:S01]  /*7a20*/  MUFU.EX2 R7, R79 ;  /* 0x0000004f00077308 */ /* 0x0001e20000000800 */
[----:B------:R-:W-:Y:S01]  /*7a30*/  FMNMX.FTZ R52, R14, R5, !PT ;  /* 0x000000050e347209 */ /* 0x000fe20007810000 */
[--C-:B------:R-:W-:Y:S01]  /*7a40*/  FFMA.FTZ R8, R8, UR33, -R53.reuse ;  /* 0x0000002108087c23 */ /* 0x100fe20008010835 */
[----:B------:R-:W-:Y:S01]  /*7a50*/  ISETP.LT.OR P4, PT, R82, 0x39, P4 ;  /* 0x000000395200780c */ /* 0x000fe20002781670 */
[--C-:B------:R-:W-:Y:S01]  /*7a60*/  FFMA.FTZ R10, R10, UR33, -R53.reuse ;  /* 0x000000210a0a7c23 */ /* 0x100fe20008010835 */
[----:B------:R-:W-:Y:S01]  /*7a70*/  FMNMX.FTZ R52, R9, R52, !PT ;  /* 0x0000003409347209 */ /* 0x000fe20007810000 */
[--C-:B------:R-:W-:Y:S01]  /*7a80*/  FFMA.FTZ R12, R12, UR33, -R53.reuse ;  /* 0x000000210c0c7c23 */ /* 0x100fe20008010835 */
[----:B------:R-:W-:Y:S01]  /*7a90*/  FSEL R41, R41, -INF , !P4 ;  /* 0xff80000029297808 */ /* 0x000fe20006000000 */
[--C-:B------:R-:W-:Y:S01]  /*7aa0*/  FFMA.FTZ R15, R15, UR33, -R53.reuse ;  /* 0x000000210f0f7c23 */ /* 0x100fe20008010835 */
[----:B------:R-:W-:Y:S01]  /*7ab0*/  FMNMX.FTZ R52, R11, R52, !PT ;  /* 0x000000340b347209 */ /* 0x000fe20007810000 */
[--C-:B------:R-:W-:Y:S01]  /*7ac0*/  FFMA.FTZ R24, R24, UR33, -R53.reuse ;  /* 0x0000002118187c23 */ /* 0x100fe20008010835 */
[----:B------:R-:W-:Y:S01]  /*7ad0*/  ISETP.GT.AND P4, PT, R81, 0x48, P1 ;  /* 0x000000485100780c */ /* 0x000fe20000f84270 */
[--C-:B------:R-:W-:Y:S01]  /*7ae0*/  FFMA.FTZ R26, R26, UR33, -R53.reuse ;  /* 0x000000211a1a7c23 */ /* 0x100fe20008010835 */
[----:B0-----:R-:W-:Y:S01]  /*7af0*/  FMNMX.FTZ R79, R13, R52, !PT ;  /* 0x000000340d4f7209 */ /* 0x001fe20007810000 */
        /* <DEDUP_REMOVED lines=21> */
[----:B------:R-:W-:Y:S01]  /*7c50*/  FSEL R61, R61, -INF , !P3 ;  /* 0xff8000003d3d7808 */ /* 0x000fe20005800000 */
[----:B------:R-:W-:Y:S01]  /*7c60*/  FFMA.FTZ R50, R50, UR33, -R53 ;  /* 0x0000002132327c23 */ /* 0x000fe20008010835 */
[----:B------:R-:W-:Y:S01]  /*7c70*/  FMNMX.FTZ R52, R31, R52, !PT ;  /* 0x000000341f347209 */ /* 0x000fe20007810000 */
[----:B------:R-:W-:Y:S01]  /*7c80*/  MUFU.EX2 R6, R6 ;  /* 0x0000000600067308 */ /* 0x000fe20000000800 */
[----:B------:R-:W-:-:S02]  /*7c90*/  ISETP.GT.AND P4, PT, R81, 0x68, P1 ;  /* 0x000000685100780c */ /* 0x000fc40000f84270 */
[----:B------:R-:W-:Y:S02]  /*7ca0*/  FMNMX.FTZ R52, R33, R52, !PT ;  /* 0x0000003421347209 */ /* 0x000fe40007810000 */
[----:B------:R-:W-:Y:S02]  /*7cb0*/  FSEL R63, R63, -INF , !P2 ;  /* 0xff8000003f3f7808 */ /* 0x000fe40005000000 */
[----:B------:R-:W-:Y:S01]  /*7cc0*/  FMNMX.FTZ R52, R35, R52, !PT ;  /* 0x0000003423347209 */ /* 0x000fe20007810000 */
[----:B------:R-:W-:Y:S01]  /*7cd0*/  MUFU.EX2 R8, R8 ;  /* 0x0000000800087308 */ /* 0x000fe20000000800 */
[----:B------:R-:W-:Y:S02]  /*7ce0*/  ISETP.LT.OR P5, PT, R82, 0x62, P5 ;  /* 0x000000625200780c */ /* 0x000fe40002fa1670 */
[----:B------:R-:W-:Y:S02]  /*7cf0*/  FMNMX.FTZ R52, R37, R52, !PT ;  /* 0x0000003425347209 */ /* 0x000fe40007810000 */
[----:B------:R-:W-:-:S02]  /*7d00*/  ISETP.GT.AND P3, PT, R81, 0x69, P1 ;  /* 0x000000695100780c */ /* 0x000fc40000f64270 */
[----:B------:R-:W-:Y:S01]  /*7d10*/  FMNMX.FTZ R52, R39, R52, !PT ;  /* 0x0000003427347209 */ /* 0x000fe20007810000 */
[----:B------:R-:W-:Y:S01]  /*7d20*/  MUFU.EX2 R10, R10 ;  /* 0x0000000a000a7308 */ /* 0x000fe20000000800 */
[----:B------:R-:W-:Y:S02]  /*7d30*/  ISETP.LT.OR P4, PT, R82, 0x69, P4 ;  /* 0x000000695200780c */ /* 0x000fe40002781670 */
[----:B------:R-:W-:Y:S02]  /*7d40*/  FMNMX.FTZ R52, R41, R52, !PT ;  /* 0x0000003429347209 */ /* 0x000fe40007810000 */
[----:B------:R-:W-:Y:S02]  /*7d50*/  FSEL R79, R65, -INF , !P5 ;  /* 0xff800000414f7808 */ /* 0x000fe40006800000 */
        /* <DEDUP_REMOVED lines=14> */
[----:B------:R-:W-:Y:S01]  /*7e40*/  FSEL R80, R69, -INF , !P3 ;  /* 0xff80000045507808 */ /* 0x000fe20005800000 */
[----:B------:R-:W-:Y:S01]  /*7e50*/  FFMA.FTZ R69, R74, UR33, -R53 ;  /* 0x000000214a457c23 */ /* 0x000fe20008010835 */
[----:B------:R-:W-:Y:S01]  /*7e60*/  FMNMX.FTZ R52, R57, R52, !PT ;  /* 0x0000003439347209 */ /* 0x000fe20007810000 */
[----:B------:R-:W-:Y:S01]  /*7e70*/  MUFU.EX2 R26, R26 ;  /* 0x0000001a001a7308 */ /* 0x000fe20000000800 */
[----:B------:R-:W-:-:S02]  /*7e80*/  ISETP.GT.AND P4, PT, R81, 0x78, P1 ;  /* 0x000000785100780c */ /* 0x000fc40000f84270 */
[----:B------:R-:W-:Y:S02]  /*7e90*/  FMNMX.FTZ R52, R59, R52, !PT ;  /* 0x000000343b347209 */ /* 0x000fe40007810000 */
[----:B------:R-:W-:Y:S02]  /*7ea0*/  ISETP.LT.OR P5, PT, R82, 0x72, P5 ;  /* 0x000000725200780c */ /* 0x000fe40002fa1670 */
[----:B------:R-:W-:Y:S01]  /*7eb0*/  FMNMX.FTZ R52, R61, R52, !PT ;  /* 0x000000343d347209 */ /* 0x000fe20007810000 */
[----:B------:R-:W-:Y:S01]  /*7ec0*/  MUFU.EX2 R28, R28 ;  /* 0x0000001c001c7308 */ /* 0x000fe20000000800 */
[----:B------:R-:W-:Y:S02]  /*7ed0*/  FSEL R71, R71, -INF , !P2 ;  /* 0xff80000047477808 */ /* 0x000fe40005000000 */
        /* <DEDUP_REMOVED lines=9> */
[----:B------:R-:W-:-:S02]  /*7f70*/  ISETP.LT.OR P1, PT, R82, 0x7a, P1 ;  /* 0x0000007a5200780c */ /* 0x000fc40000f21670 */
[----:B------:R-:W-:Y:S02]  /*7f80*/  FMNMX.FTZ R52, R71, R52, !PT ;  /* 0x0000003447347209 */ /* 0x000fe40007810000 */
[----:B------:R-:W-:Y:S02]  /*7f90*/  FSEL R75, R75, -INF , !P4 ;  /* 0xff8000004b4b7808 */ /* 0x000fe40006000000 */
[----:B------:R-:W-:Y:S01]  /*7fa0*/  FMNMX.FTZ R52, R73, R52, !PT ;  /* 0x0000003449347209 */ /* 0x000fe20007810000 */
[----:B------:R-:W-:Y:S01]  /*7fb0*/  MUFU.EX2 R34, R34 ;  /* 0x0000002200227308 */ /* 0x000fe20000000800 */
[----:B------:R-:W-:Y:S02]  /*7fc0*/  FSEL R78, R78, -INF , !P1 ;  /* 0xff8000004e4e7808 */ /* 0x000fe40004800000 */
        /* <DEDUP_REMOVED lines=8> */
[--C-:B------:R-:W-:Y:S01]  /*8050*/  FFMA.FTZ R64, R66, UR33, -R53.reuse ;  /* 0x0000002142407c23 */ /* 0x100fe20008010835 */
[----:B------:R-:W0:Y:S01]  /*8060*/  SHFL.BFLY PT, R82, R65, 0x2, 0x1f ;  /* 0x0c401f0041527f89 */ /* 0x000e2200000e0000 */
[--C-:B------:R-:W-:Y:S01]  /*8070*/  FFMA.FTZ R66, R70, UR33, -R53.reuse ;  /* 0x0000002146427c23 */ /* 0x100fe20008010835 */
[--C-:B------:R-:W-:Y:S01]  /*8080*/  FFMA.FTZ R70, R77, UR33, -R53.reuse ;  /* 0x000000214d467c23 */ /* 0x100fe20008010835 */
[----:B------:R-:W-:Y:S08]  /*8090*/  MUFU.EX2 R36, R36 ;  /* 0x0000002400247308 */ /* 0x000ff00000000800 */
[----:B------:R-:W-:Y:S08]  /*80a0*/  MUFU.EX2 R38, R38 ;  /* 0x0000002600267308 */ /* 0x000ff00000000800 */
[----:B------:R-:W-:Y:S01]  /*80b0*/  MUFU.EX2 R40, R40 ;  /* 0x0000002800287308 */ /* 0x000fe20000000800 */
[----:B0-----:R-:W-:Y:S01]  /*80c0*/  FMNMX.FTZ R82, R65, R82, !PT ;  /* 0x0000005241527209 */ /* 0x001fe20007810000 */
[--C-:B------:R-:W-:Y:S01]  /*80d0*/  FFMA.FTZ R65, R68, UR33, -R53.reuse ;  /* 0x0000002144417c23 */ /* 0x100fe20008010835 */
[----:B------:R-:W-:Y:S01]  /*80e0*/  FFMA.FTZ R68, R72, UR33, -R53 ;  /* 0x0000002148447c23 */ /* 0x000fe20008010835 */
[----:B------:R-:W-:-:S04]  /*80f0*/  FSEL R53, R76, RZ, P6 ;  /* 0x000000ff4c357208 */ /* 0x000fc80003000000 */
[----:B------:R-:W-:Y:S01]  /*8100*/  MUFU.EX2 R42, R42 ;  /* 0x0000002a002a7308 */ /* 0x000fe20000000800 */
[----:B------:R-:W0:Y:S01]  /*8110*/  SHFL.BFLY PT, R81, R82, 0x1, 0x1f ;  /* 0x0c201f0052517f89 */ /* 0x000e2200000e0000 */
[----:B------:R-:W-:-:S04]  /*8120*/  FADD.FTZ R53, -R53, R4 ;  /* 0x0000000435357221 */ /* 0x000fc80000010100 */
[----:B------:R-:W-:Y:S02]  /*8130*/  FMUL.FTZ R53, R53, UR33 ;  /* 0x0000002135357c20 */ /* 0x000fe40008410000 */
[----:B------:R-:W-:Y:S08]  /*8140*/  MUFU.EX2 R44, R44 ;  /* 0x0000002c002c7308 */ /* 0x000ff00000000800 */
[----:B------:R-:W1:Y:S01]  /*8150*/  MUFU.EX2 R53, R53 ;  /* 0x0000003500357308 */ /* 0x000e620000000800 */
[----:B0-----:R-:W-:-:S07]  /*8160*/  FMNMX.FTZ R77, R82, R81, !PT ;  /* 0x00000051524d7209 */ /* 0x001fce0007810000 */
[----:B------:R-:W-:Y:S01]  /*8170*/  MUFU.EX2 R46, R46 ;  /* 0x0000002e002e7308 */ /* 0x000fe20000000800 */
[C---:B------:R-:W-:Y:S01]  /*8180*/  FSETP.NEU.FTZ.AND P1, PT, R77.reuse, -INF , PT ;  /* 0xff8000004d00780b */ /* 0x040fe20003f3d000 */
[----:B------:R-:W-:-:S03]  /*8190*/  FMUL.FTZ R72, R77, UR33 ;  /* 0x000000214d487c20 */ /* 0x000fc60008410000 */
[----:B------:R-:W-:-:S03]  /*81a0*/  FSEL R84, R77, RZ, P1 ;  /* 0x000000ff4d547208 */ /* 0x000fc60000800000 */
[----:B------:R-:W-:Y:S01]  /*81b0*/  MUFU.EX2 R48, R48 ;  /* 0x0000003000307308 */ /* 0x000fe20000000800 */
[----:B------:R-:W-:Y:S01]  /*81c0*/  FSEL R72, R72, RZ, P1 ;  /* 0x000000ff48487208 */ /* 0x000fe20000800000 */
[----:B------:R-:W-:Y:S01]  /*81d0*/  FADD.FTZ R84, -R84, R5 ;  /* 0x0000000554547221 */ /* 0x000fe20000010100 */
[----:B-1----:R-:W-:-:S03]  /*81e0*/  FFMA.FTZ R5, R53, R2, R6 ;  /* 0x0000000235057223 */ /* 0x002fc60000010006 */
[--C-:B------:R-:W-:Y:S01]  /*81f0*/  FFMA.FTZ R82, R13, UR33, -R72.reuse ;  /* 0x000000210d527c23 */ /* 0x100fe20008010848 */
[--C-:B------:R-:W-:Y:S01]  /*8200*/  FFMA.FTZ R4, R14, UR33, -R72.reuse ;  /* 0x000000210e047c23 */ /* 0x100fe20008010848 */
[----:B------:R-:W-:Y:S01]  /*8210*/  FMUL.FTZ R13, R84, UR33 ;  /* 0x00000021540d7c20 */ /* 0x000fe20008410000 */
[--C-:B------:R-:W-:Y:S01]  /*8220*/  FFMA.FTZ R9, R9, UR33, -R72.reuse ;  /* 0x0000002109097c23 */ /* 0x100fe20008010848 */
[--C-:B------:R-:W-:Y:S01]  /*8230*/  FFMA.FTZ R11, R11, UR33, -R72.reuse ;  /* 0x000000210b0b7c23 */ /* 0x100fe20008010848 */
[--C-:B------:R-:W-:Y:S01]  /*8240*/  FFMA.FTZ R20, R20, UR33, -R72.reuse ;  /* 0x0000002114147c23 */ /* 0x100fe20008010848 */
[----:B------:R-:W-:Y:S01]  /*8250*/  MUFU.EX2 R82, R82 ;  /* 0x0000005200527308 */ /* 0x000fe20000000800 */
[--C-:B------:R-:W-:Y:S01]  /*8260*/  FFMA.FTZ R81, R21, UR33, -R72.reuse ;  /* 0x0000002115517c23 */ /* 0x100fe20008010848 */
[--C-:B------:R-:W-:Y:S01]  /*8270*/  FFMA.FTZ R14, R25, UR33, -R72.reuse ;  /* 0x00000021190e7c23 */ /* 0x100fe20008010848 */
[----:B------:R-:W-:Y:S01]  /*8280*/  FADD.FTZ R5, R8, R5 ;  /* 0x0000000508057221 */ /* 0x000fe20000010000 */
[--C-:B------:R-:W-:Y:S01]  /*8290*/  FFMA.FTZ R74, R27, UR33, -R72.reuse ;  /* 0x000000211b4a7c23 */ /* 0x100fe20008010848 */
[--C-:B------:R-:W-:Y:S01]  /*82a0*/  FFMA.FTZ R27, R31, UR33, -R72.reuse ;  /* 0x000000211f1b7c23 */ /* 0x100fe20008010848 */
[--C-:B------:R-:W-:Y:S01]  /*82b0*/  FFMA.FTZ R31, R33, UR33, -R72.reuse ;  /* 0x00000021211f7c23 */ /* 0x100fe20008010848 */
[----:B------:R-:W-:Y:S01]  /*82c0*/  FADD.FTZ R5, R10, R5 ;  /* 0x000000050a057221 */ /* 0x000fe20000010000 */
        /* <DEDUP_REMOVED lines=16> */
[----:B------:R-:W1:Y:S01]  /*83d0*/  MUFU.EX2 R9, R9 ;  /* 0x0000000900097308 */ /* 0x000e620000000800 */
[--C-:B------:R-:W-:Y:S01]  /*83e0*/  FFMA.FTZ R61, R75, UR33, -R72.reuse ;  /* 0x000000214b3d7c23 */ /* 0x100fe20008010848 */
[----:B------:R-:W-:-:S06]  /*83f0*/  FFMA.FTZ R63, R78, UR33, -R72 ;  /* 0x000000214e3f7c23 */ /* 0x000fcc0008010848 */
[----:B------:R-:W2:Y:S01]  /*8400*/  MUFU.EX2 R11, R11 ;  /* 0x0000000b000b7308 */ /* 0x000ea20000000800 */
[----:B0-----:R-:W-:-:S07]  /*8410*/  FFMA.FTZ R0, R13, R0, R4 ;  /* 0x000000000d007223 */ /* 0x001fce0000010004 */
[----:B------:R-:W0:Y:S01]  /*8420*/  MUFU.EX2 R20, R20 ;  /* 0x0000001400147308 */ /* 0x000e220000000800 */
[----:B-1----:R-:W-:-:S07]  /*8430*/  FADD.FTZ R0, R9, R0 ;  /* 0x0000000009007221 */ /* 0x002fce0000010000 */
[----:B------:R-:W1:Y:S01]  /*8440*/  MUFU.EX2 R81, R81 ;  /* 0x0000005100517308 */ /* 0x000e620000000800 */
[----:B--2---:R-:W-:Y:S01]  /*8450*/  FADD.FTZ R33, R11, R0 ;  /* 0x000000000b217221 */ /* 0x004fe20000010000 */
[----:B------:R-:W-:-:S03]  /*8460*/  FADD.FTZ R0, R12, R5 ;  /* 0x000000050c007221 */ /* 0x000fc60000010000 */
[----:B------:R-:W-:Y:S01]  /*8470*/  FADD.FTZ R5, R82, R33 ;  /* 0x0000002152057221 */ /* 0x000fe20000010000 */
[----:B------:R-:W-:Y:S01]  /*8480*/  FADD.FTZ R0, R7, R0 ;  /* 0x0000000007007221 */ /* 0x000fe20000010000 */
[----:B------:R-:W-:Y:S01]  /*8490*/  FFMA.FTZ R33, R55, UR33, -R72 ;  /* 0x0000002137217c23 */ /* 0x000fe20008010848 */
[----:B------:R-:W2:Y:S01]  /*84a0*/  MUFU.EX2 R14, R14 ;  /* 0x0000000e000e7308 */ /* 0x000ea20000000800 */
[----:B0-----:R-:W-:Y:S01]  /*84b0*/  FADD.FTZ R2, R20, R5 ;  /* 0x0000000514027221 */ /* 0x001fe20000010000 */
[----:B------:R-:W-:Y:S01]  /*84c0*/  FADD.FTZ R5, R15, R0 ;  /* 0x000000000f057221 */ /* 0x000fe20000010000 */
[----:B------:R-:W-:-:S03]  /*84d0*/  FFMA.FTZ R55, R79, UR33, -R72 ;  /* 0x000000214f377c23 */ /* 0x000fc60008010848 */
[----:B------:R-:W-:Y:S02]  /*84e0*/  FADD.FTZ R5, R24, R5 ;  /* 0x0000000518057221 */ /* 0x000fe40000010000 */
[----:B------:R-:W0:Y:S01]  /*84f0*/  MUFU.EX2 R74, R74 ;  /* 0x0000004a004a7308 */ /* 0x000e220000000800 */
        /* <DEDUP_REMOVED lines=8> */
[----:B0-----:R-:W-:Y:S01]  /*8580*/  FADD.FTZ R0, R74, R35 ;  /* 0x000000234a007221 */ /* 0x001fe20000010000 */
[----:B------:R-:W-:Y:S01]  /*8590*/  FADD.FTZ R5, R34, R5 ;  /* 0x0000000522057221 */ /* 0x000fe20000010000 */
[--C-:B------:R-:W-:Y:S01]  /*85a0*/  FFMA.FTZ R35, R59, UR33, -R72.reuse ;  /* 0x000000213b237c23 */ /* 0x100fe20008010848 */
[----:B------:R-:W-:Y:S02]  /*85b0*/  FFMA.FTZ R59, R73, UR33, -R72 ;  /* 0x00000021493b7c23 */ /* 0x000fe40008010848 */
        /* <DEDUP_REMOVED lines=11> */
[----:B------:R-:W-:-:S04]  /*8670*/  FADD.FTZ R5, R46, R5 ;  /* 0x000000052e057221 */ /* 0x000fc80000010000 */
[----:B------:R-:W-:Y:S02]  /*8680*/  FADD.FTZ R5, R48, R5 ;  /* 0x0000000530057221 */ /* 0x000fe40000010000 */
        /* <DEDUP_REMOVED lines=10> */
[----:B------:R-:W-:-:S06]  /*8730*/  FFMA.FTZ R43, R67, UR33, -R72 ;  /* 0x00000021432b7c23 */ /* 0x000fcc0008010848 */
        /* <DEDUP_REMOVED lines=10> */
[----:B------:R-:W-:-:S06]  /*87e0*/  FFMA.FTZ R49, R71, UR33, -R72 ;  /* 0x0000002147317c23 */ /* 0x000fcc0008010848 */
        /* <DEDUP_REMOVED lines=48> */
.L_x_857:
        /* <DEDUP_REMOVED lines=10> */
[-C--:B------:R-:W-:Y:S01]  /*8b90*/  FMUL.FTZ R88, R88, R53.reuse ;  /* 0x0000003558587220 */ /* 0x080fe20000410000 */
[----:B------:R-:W-:Y:S01]  /*8ba0*/  F2FP.BF16.F32.PACK_AB R5, R81, R20 ;  /* 0x000000145105723e */ /* 0x000fe200000010ff */
[-C--:B------:R-:W-:Y:S01]  /*8bb0*/  FMUL.FTZ R89, R89, R53.reuse ;  /* 0x0000003559597220 */ /* 0x080fe20000410000 */
[----:B------:R-:W-:Y:S01]  /*8bc0*/  F2FP.BF16.F32.PACK_AB R6, R26, R24 ;  /* 0x000000181a06723e */ /* 0x000fe200000010ff */
[-C--:B------:R-:W-:Y:S01]  /*8bd0*/  FMUL.FTZ R92, R92, R53.reuse ;  /* 0x000000355c5c7220 */ /* 0x080fe20000410000 */
[----:B------:R-:W-:Y:S01]  /*8be0*/  F2FP.BF16.F32.PACK_AB R7, R74, R14 ;  /* 0x0000000e4a07723e */ /* 0x000fe200000010ff */
[----:B------:R-:W-:Y:S01]  /*8bf0*/  FMUL.FTZ R93, R93, R53 ;  /* 0x000000355d5d7220 */ /* 0x000fe20000410000 */
[----:B------:R-:W-:Y:S01]  /*8c00*/  F2FP.BF16.F32.PACK_AB R28, R30, R28 ;  /* 0x0000001c1e1c723e */ /* 0x000fe200000010ff */
[----:B------:R-:W-:Y:S01]  /*8c10*/  SYNCS.ARRIVE.TRANS64.RED.A1T0 RZ, [UR6], RZ ;  /* 0x000000ffffff79a7 */ /* 0x000fe20008100406 */
[----:B------:R-:W-:Y:S01]  /*8c20*/  F2FP.BF16.F32.PACK_AB R29, R27, R29 ;  /* 0x0000001d1b1d723e */ /* 0x000fe200000010ff */
[----:B------:R-:W-:Y:S01]  /*8c30*/  STSM.16.M88.4 [R17+0x21800], R8 ;  /* 0x0218000811007844 */ /* 0x000fe20000000200 */
[----:B------:R-:W-:Y:S01]  /*8c40*/  F2FP.BF16.F32.PACK_AB R30, R34, R32 ;  /* 0x00000020221e723e */ /* 0x000fe200000010ff */
[----:B------:R-:W-:Y:S01]  /*8c50*/  FMUL.FTZ R96, R96, R53 ;  /* 0x0000003560607220 */ /* 0x000fe20000410000 */
[----:B------:R-:W-:Y:S01]  /*8c60*/  F2FP.BF16.F32.PACK_AB R31, R25, R31 ;  /* 0x0000001f191f723e */ /* 0x000fe200000010ff */
[----:B------:R0:W-:Y:S01]  /*8c70*/  STSM.16.M88.4 [R23], R4 ;  /* 0x0000000417007844 */ /* 0x0001e20000000200 */
[----:B------:R-:W-:Y:S01]  /*8c80*/  F2FP.BF16.F32.PACK_AB R36, R38, R36 ;  /* 0x000000242624723e */ /* 0x000fe200000010ff */
[----:B------:R-:W-:Y:S01]  /*8c90*/  FMUL.FTZ R97, R97, R53 ;  /* 0x0000003561617220 */ /* 0x000fe20000410000 */
[----:B------:R-:W-:Y:S01]  /*8ca0*/  F2FP.BF16.F32.PACK_AB R37, R21, R37 ;  /* 0x000000251525723e */ /* 0x000fe200000010ff */
[----:B------:R-:W-:Y:S01]  /*8cb0*/  STSM.16.M88.4 [R22], R28 ;  /* 0x0000001c16007844 */ /* 0x000fe20000000200 */
[----:B------:R-:W-:Y:S01]  /*8cc0*/  F2FP.BF16.F32.PACK_AB R38, R42, R40 ;  /* 0x000000282a26723e */ /* 0x000fe200000010ff */
[----:B------:R-:W-:Y:S01]  /*8cd0*/  FMUL.FTZ R100, R100, R53 ;  /* 0x0000003564647220 */ /* 0x000fe20000410000 */
[----:B------:R-:W-:Y:S01]  /*8ce0*/  F2FP.BF16.F32.PACK_AB R39, R86, R39 ;  /* 0x000000275627723e */ /* 0x000fe200000010ff */
[-C--:B------:R-:W-:Y:S01]  /*8cf0*/  FMUL.FTZ R101, R101, R53.reuse ;  /* 0x0000003565657220 */ /* 0x080fe20000410000 */
        /* <DEDUP_REMOVED lines=8> */
[----:B0-----:R-:W-:Y:S01]  /*8d80*/  F2FP.BF16.F32.PACK_AB R4, R54, R52 ;  /* 0x000000343604723e */ /* 0x001fe200000010ff */
[----:B------:R-:W-:Y:S01]  /*8d90*/  FMUL.FTZ R109, R109, R53 ;  /* 0x000000356d6d7220 */ /* 0x000fe20000410000 */
[----:B------:R-:W-:Y:S01]  /*8da0*/  F2FP.BF16.F32.PACK_AB R5, R83, R33 ;  /* 0x000000215305723e */ /* 0x000fe200000010ff */
[----:B------:R-:W-:Y:S01]  /*8db0*/  STSM.16.M88.4 [R17+0x27800], R44 ;  /* 0x0278002c11007844 */ /* 0x000fe20000000200 */
[----:B------:R-:W-:Y:S01]  /*8dc0*/  F2FP.BF16.F32.PACK_AB R6, R58, R56 ;  /* 0x000000383a06723e */ /* 0x000fe200000010ff */
[----:B------:R-:W-:Y:S01]  /*8dd0*/  FMUL.FTZ R112, R112, R53 ;  /* 0x0000003570707220 */ /* 0x000fe20000410000 */
[----:B------:R-:W-:Y:S01]  /*8de0*/  F2FP.BF16.F32.PACK_AB R7, R57, R35 ;  /* 0x000000233907723e */ /* 0x000fe200000010ff */
[-C--:B------:R-:W-:Y:S01]  /*8df0*/  FMUL.FTZ R113, R113, R53.reuse ;  /* 0x0000003571717220 */ /* 0x080fe20000410000 */
        /* <DEDUP_REMOVED lines=16> */
[----:B------:R-:W-:Y:S01]  /*8f00*/  ISETP.GT.AND P1, PT, R3, UR57, PT ;  /* 0x0000003903007c0c */ /* 0x000fe2000bf24270 */
[-C--:B------:R-:W-:Y:S01]  /*8f10*/  FMUL.FTZ R128, R128, R53.reuse ;  /* 0x0000003580807220 */ /* 0x080fe20000410000 */
[-C--:B------:R-:W-:Y:S01]  /*8f20*/  FMUL.FTZ R129, R129, R53.reuse ;  /* 0x0000003581817220 */ /* 0x080fe20000410000 */
[----:B------:R1:W-:Y:S01]  /*8f30*/  STSM.16.M88.4 [R18+0x6000], R48 ;  /* 0x0060003012007844 */ /* 0x0003e20000000200 */
[-C--:B------:R-:W-:Y:S01]  /*8f40*/  FMUL.FTZ R132, R132, R53.reuse ;  /* 0x0000003584847220 */ /* 0x080fe20000410000 */
[----:B------:R-:W-:Y:S01]  /*8f50*/  FMUL.FTZ R133, R133, R53 ;  /* 0x0000003585857220 */ /* 0x000fe20000410000 */
[-C--:B------:R-:W-:Y:S01]  /*8f60*/  FMUL.FTZ R90, R90, R13.reuse ;  /* 0x0000000d5a5a7220 */ /* 0x080fe20000410000 */
[----:B------:R-:W-:Y:S01]  /*8f70*/  @!PT LDS RZ, [RZ] ;  /* 0x00000000fffff984 */ /* 0x000fe20000000800 */
[----:B------:R-:W-:Y:S01]  /*8f80*/  @!PT LDS RZ, [RZ] ;  /* 0x00000000fffff984 */ /* 0x000fe20000000800 */
[----:B------:R-:W-:Y:S01]  /*8f90*/  @!PT LDS RZ, [RZ] ;  /* 0x00000000fffff984 */ /* 0x000fe20000000800 */
[----:B------:R-:W-:Y:S01]  /*8fa0*/  @!PT LDS RZ, [RZ] ;  /* 0x00000000fffff984 */ /* 0x000fe20000000800 */
[----:B------:R2:W-:Y:S06]  /*8fb0*/  MEMBAR.ALL.CTA ;  /* 0x0000000000007992 */ /* 0x0005ec0000008000 */
[----:B--2---:R-:W2:Y:S01]  /*8fc0*/  FENCE.VIEW.ASYNC.S ;  /* 0x00000000000073c6 */ /* 0x004ea20000000000 */
        /* <DEDUP_REMOVED lines=24> */
[----:B0-----:R-:W-:Y:S02]  /*9150*/  IMAD.MOV.U32 R5, RZ, RZ, R77 ;  /* 0x000000ffff057224 */ /* 0x001fe400078e004d */
[----:B------:R-:W-:Y:S01]  /*9160*/  IMAD.MOV.U32 R4, RZ, RZ, R76 ;  /* 0x000000ffff047224 */ /* 0x000fe200078e004c */
[----:B--2---:R-:W-:Y:S01]  /*9170*/  NOP ;  /* 0x0000000000007918 */ /* 0x004fe20000000000 */
[----:B-1----:R-:W-:Y:S05]  /*9180*/  @P1 BRA `(.L_x_858) ;  /* 0xffffffc4007c1947 */ /* 0x002fea000383ffff */
[----:B------:R-:W-:-:S07]  /*9190*/  IMAD.MOV.U32 R7, RZ, RZ, R3 ;  /* 0x000000ffff077224 */ /* 0x000fce00078e0003 */
.L_x_839:
[----:B------:R-:W-:Y:S01]  /*91a0*/  UISETP.NE.AND UP1, UPT, UR51, URZ, UPT ;  /* 0x0000003f3300728c */ /* 0x000fe2000bf25270 */
[----:B------:R-:W-:Y:S01]  /*91b0*/  IADD3 R4, -R143, 0x1, RZ ;  /* 0x000000018f047810 */ /* 0x000fe20007ffe1ff */
[----:B------:R-:W-:Y:S02]  /*91c0*/  UISETP.NE.AND UP0, UPT, UR50, URZ, UPT ;  /* 0x0000003f3200728c */ /* 0x000fe4000bf05270 */
[----:B------:R-:W-:Y:S02]  /*91d0*/  UIADD3 UR10, UR39, 0xbf, URZ ;  /* 0x000000bf270a7890 */ /* 0x000fe4000fffe03f */
[----:B------:R-:W-:Y:S02]  /*91e0*/  IMAD R3, R141, UR44, R4 ;  /* 0x0000002c8d037c24 */ /* 0x000fe4000f8e0204 */
[----:B------:R-:W-:-:S03]  /*91f0*/  PLOP3.LUT P1, PT, PT, PT, UP0, 0x40, 0x0 ;  /* 0x000000000000781c */ /* 0x000fc60003f2e808 */
[----:B------:R-:W-:Y:S01]  /*9200*/  @UP1 ULDC UR6, c[0x0][0x44c] ;  /* 0x0001130000061ab9 */ /* 0x000fe20000000800 */
[----:B------:R-:W-:Y:S01]  /*9210*/  @UP1 ULDC UR11, c[0x0][0x450] ;  /* 0x00011400000b1ab9 */ /* 0x000fe20000000800 */
[----:B------:R-:W-:-:S04]  /*9220*/  UIMAD.WIDE.U32 UR6, UR10, UR6, URZ ;  /* 0x000000060a0672a5 */ /* 0x000fc8000f8e003f */
[----:B------:R-:W-:-:S06]  /*9230*/  @UP1 USHF.R.U32.HI UR10, URZ, UR11, UR7 ;  /* 0x0000000b3f0a1299 */ /* 0x000fcc0008011607 */
[----:B------:R-:W-:-:S04]  /*9240*/  VIADD R3, R3, UR10 ;  /* 0x0000000a03037c36 */ /* 0x000fc80008000000 */
[----:B------:R-:W-:Y:S01]  /*9250*/  VIADD R4, R3, -UR35 ;  /* 0x8000002303047c36 */ /* 0x000fe20008000000 */
[----:B------:R-:W-:Y:S06]  /*9260*/  @P1 BRA `(.L_x_859) ;  /* 0x0000000000441947 */ /* 0x000fec0003800000 */
[----:B------:R-:W-:-:S13]  /*9270*/  ISETP.GT.AND P1, PT, R3, -0x1, PT ;  /* 0xffffffff0300780c */ /* 0x000fda0003f24270 */
[----:B------:R-:W-:Y:S05]  /*9280*/  @P1 BRA `(.L_x_860) ;  /* 0x0000000000201947 */ /* 0x000fea0003800000 */
[----:B------:R-:W0:Y:S01]  /*9290*/  LDC R8, c[0x0][0x9e4] ;  /* 0x00027900ff087b82 */ /* 0x000e220000000800 */
[----:B------:R-:W-:Y:S02]  /*92a0*/  LOP3.LUT R3, RZ, R3, RZ, 0x33, !PT ;  /* 0x00000003ff037212 */ /* 0x000fe400078e33ff */
[----:B0-----:R-:W-:-:S13]  /*92b0*/  ISETP.NE.AND P1, PT, R8, 0x1, PT ;  /* 0x000000010800780c */ /* 0x001fda0003f25270 */
[----:B------:R-:W0:Y:S02]  /*92c0*/  @P1 LDC.64 R10, c[0x0][0x9e8] ;  /* 0x00027a00ff0a1b82 */ /* 0x000e240000000a00 */
[----:B0-----:R-:W-:-:S05]  /*92d0*/  @P1 IMAD.HI.U32 R6, R3, R10, RZ ;  /* 0x0000000a03061227 */ /* 0x001fca00078e00ff */
[----:B------:R-:W-:-:S04]  /*92e0*/  @P1 SHF.R.U32.HI R3, RZ, R11, R6 ;  /* 0x0000000bff031219 */ /* 0x000fc80000011606 */
[----:B------:R-:W-:Y:S01]  /*92f0*/  LOP3.LUT R3, RZ, R3, RZ, 0x33, !PT ;  /* 0x00000003ff037212 */ /* 0x000fe200078e33ff */
[----:B------:R-:W-:Y:S06]  /*9300*/  BRA `(.L_x_861) ;  /* 0x0000000000147947 */ /* 0x000fec0003800000 */
.L_x_860:
[----:B------:R-:W0:Y:S02]  /*9310*/  LDC R8, c[0x0][0x9e4] ;  /* 0x00027900ff087b82 */ /* 0x000e240000000800 */
[----:B0-----:R-:W-:-:S13]  /*9320*/  ISETP.NE.AND P1, PT, R8, 0x1, PT ;  /* 0x000000010800780c */ /* 0x001fda0003f25270 */
[----:B------:R-:W0:Y:S02]  /*9330*/  @P1 LDC.64 R10, c[0x0][0x9e8] ;  /* 0x00027a00ff0a1b82 */ /* 0x000e240000000a00 */
[----:B0-----:R-:W-:-:S05]  /*9340*/  @P1 IMAD.HI.U32 R6, R3, R10, RZ ;  /* 0x0000000a03061227 */ /* 0x001fca00078e00ff */
[----:B------:R-:W-:-:S07]  /*9350*/  @P1 SHF.R.U32.HI R3, RZ, R11, R6 ;  /* 0x0000000bff031219 */ /* 0x000fce0000011606 */
.L_x_861:
[----:B------:R-:W-:-:S05]  /*9360*/  IMAD R3, R3, R8, RZ ;  /* 0x0000000803037224 */ /* 0x000fca00078e02ff */
[----:B------:R-:W-:-:S07]  /*9370*/  VIMNMX R4, R4, R3, !PT ;  /* 0x0000000304047248 */ /* 0x000fce0007fe0100 */
.L_x_859:
[----:B------:R-:W-:-:S05]  /*9380*/  VIADD R4, R4, 0x7f ;  /* 0x0000007f04047836 */ /* 0x000fca0000000000 */
[----:B------:R-:W-:-:S04]  /*9390*/  SHF.R.S32.HI R3, RZ, 0x1f, R4 ;  /* 0x0000001fff037819 */ /* 0x000fc80000011404 */
[----:B------:R-:W-:-:S04]  /*93a0*/  LEA.HI R3, R3, R4, RZ, 0x7 ;  /* 0x0000000403037211 */ /* 0x000fc800078f38ff */
[----:B------:R-:W-:-:S04]  /*93b0*/  SHF.R.S32.HI R3, RZ, 0x7, R3 ;  /* 0x00000007ff037819 */ /* 0x000fc80000011403 */
[----:B------:R-:W-:-:S04]  /*93c0*/  VIMNMX R4, R3, UR37, !PT ;  /* 0x0000002503047c48 */ /* 0x000fc8000ffe0100 */
[----:B------:R-:W-:-:S13]  /*93d0*/  ISETP.GE.AND P1, PT, R7, R4, PT ;  /* 0x000000040700720c */ /* 0x000fda0003f26270 */
[----:B------:R-:W-:Y:S05]  /*93e0*/  @!P1 BRA `(.L_x_862) ;  /* 0x0000002800489947 */ /* 0x000fea0003800000 */
[----:B------:R-:W-:Y:S01]  /*93f0*/  IMAD.MOV.U32 R6, RZ, RZ, R77 ;  /* 0x000000ffff067224 */ /* 0x000fe200078e004d */
[----:B------:R-:W-:Y:S01]  /*9400*/  UMOV UR28, UR47 ;  /* 0x0000002f001c7c82 */ /* 0x000fe20008000000 */
[----:B------:R-:W-:Y:S01]  /*9410*/  IMAD.MOV.U32 R3, RZ, RZ, R76 ;  /* 0x000000ffff037224 */ /* 0x000fe200078e004c */
[----:B------:R-:W-:Y:S01]  /*9420*/  UMOV UR35, UR46 ;  /* 0x0000002e00237c82 */ /* 0x000fe20008000000 */
[----:B------:R-:W-:Y:S01]  /*9430*/  IMAD.MOV.U32 R5, RZ, RZ, R7 ;  /* 0x000000ffff057224 */ /* 0x000fe200078e0007 */
[----:B------:R-:W-:Y:S01]  /*9440*/  ULDC UR34, c[0x0][0x9d8] ;  /* 0x0002760000227ab9 */ /* 0x000fe20000000800 */
[----:B------:R-:W-:-:S05]  /*9450*/  ULDC UR33, c[0x0][0x988] ;  /* 0x0002620000217ab9 */ /* 0x000fca0000000800 */
.L_x_873:
[----:B------:R-:W-:Y:S01]  /*9460*/  ISETP.NE.AND P2, PT, RZ, UR43, PT ;  /* 0x0000002bff007c0c */ /* 0x000fe2000bf45270 */
[----:B------:R-:W-:-:S04]  /*9470*/  UISETP.NE.AND UP0, UPT, UR35, 0x1, UPT ;  /* 0x000000012300788c */ /* 0x000fc8000bf05270 */
[----:B------:R-:W-:-:S04]  /*9480*/  USEL UR47, URZ, 0x1, UP0 ;  /* 0x000000013f2f7887 */ /* 0x000fc80008000000 */
[----:B------:R-:W-:-:S04]  /*9490*/  ULOP3.LUT UR47, UR28, UR47, URZ, 0x3c, !UPT ;  /* 0x0000002f1c2f7292 */ /* 0x000fc8000f8e3c3f */
[----:B------:R-:W-:Y:S08]  /*94a0*/  @P2 BRA `(.L_x_863) ;  /* 0x0000000000382947 */ /* 0x000ff00003800000 */
[----:B------:R-:W-:Y:S05]  /*94b0*/  @!P0 BRA `(.L_x_864) ;  /* 0x0000000000048947 */ /* 0x000fea0003800000 */
[----:B------:R-:W-:Y:S01]  /*94c0*/  BPT.TRAP 0x1 ;  /* 0x000000040000795c */ /* 0x000fe20000300000 */
.L_x_864:
        /* <DEDUP_REMOVED lines=9> */
.L_x_865:
[----:B-1----:R-:W-:Y:S05]  /*9560*/  @P1 BRA `(.L_x_863) ;  /* 0x0000000000081947 */ /* 0x002fea0003800000 */
[----:B------:R-:W1:Y:S02]  /*9570*/  SYNCS.PHASECHK.TRANS64.TRYWAIT P1, [UR6+0x2d830], R7 ;  /* 0x02d83007ff0075a7 */ /* 0x000e640008020146 */
[----:B-1----:R-:W-:Y:S05]  /*9580*/  @!P1 BRA `(.L_x_866) ;  /* 0x000000c800bc9947 */ /* 0x002fea0003800000 */
.L_x_863:
        /* <DEDUP_REMOVED lines=40> */
.L_x_868:
[----:B------:R-:W-:Y:S01]  /*9810*/  ULEA UR6, UR35, UR40, 0x3 ;  /* 0x0000002823067291 */ /* 0x000fe2000f8e183f */
[----:B------:R-:W-:-:S05]  /*9820*/  IMAD.U32 R7, RZ, RZ, UR28 ;  /* 0x0000001cff077e24 */ /* 0x000fca000f8e00ff */
[----:B------:R-:W-:-:S04]  /*9830*/  SHF.L.U32 R7, R7, 0x1f, RZ ;  /* 0x0000001f07077819 */ /* 0x000fc800000006ff */
[----:B------:R0:W1:Y:S01]  /*9840*/  SYNCS.PHASECHK.TRANS64.TRYWAIT P1, [UR6+0x2d850], R7 ;  /* 0x02d85007ff0075a7 */ /* 0x0000620008020146 */
[----:B------:R-:W-:Y:S05]  /*9850*/  @!P0 BRA `(.L_x_869) ;  /* 0x0000000000048947 */ /* 0x000fea0003800000 */
[----:B------:R-:W-:Y:S01]  /*9860*/  BPT.TRAP 0x1 ;  /* 0x000000040000795c */ /* 0x000fe20000300000 */
.L_x_869:
[----:B-1----:R-:W-:Y:S05]  /*9870*/  @P1 BRA `(.L_x_867) ;  /* 0x0000000000081947 */ /* 0x002fea0003800000 */
[----:B------:R-:W1:Y:S02]  /*9880*/  SYNCS.PHASECHK.TRANS64.TRYWAIT P1, [UR6+0x2d850], R7 ;  /* 0x02d85007ff0075a7 */ /* 0x000e640008020146 */
[----:B-1----:R-:W-:Y:S05]  /*9890*/  @!P1 BRA `(.L_x_870) ;  /* 0x000000c800109947 */ /* 0x002fea0003800000 */
.L_x_867:
        /* <DEDUP_REMOVED lines=70> */
.L_x_871:
        /* <DEDUP_REMOVED lines=193> */
[----:B-1----:R-:W-:Y:S02]  /*a910*/  FMNMX.FTZ R79, R75, R80, !PT ;  /* 0x000000504b4f7209 */ /* 0x002fe40007810000 */
[----:B--2---:R-:W-:-:S05]  /*a920*/  FMNMX.FTZ R80, R74, R77, !PT ;  /* 0x0000004d4a507209 */ /* 0x004fca0007810000 */
[----:B------:R-:W1:Y:S01]  /*a930*/  SHFL.BFLY PT, R77, R80, 0x2, 0x1f ;  /* 0x0c401f00504d7f89 */ /* 0x000e6200000e0000 */
        /* <DEDUP_REMOVED lines=43> */
[C---:B------:R-:W-:Y:S01]  /*abf0*/  FADD.FTZ R3, -R77.reuse, R6 ;  /* 0x000000064d037221 */ /* 0x040fe20000010100 */
[----:B------:R-:W-:Y:S01]  /*ac00*/  FMUL.FTZ R79, R77, UR33 ;  /* 0x000000214d4f7c20 */ /* 0x000fe20008410000 */
[----:B------:R0:W-:Y:S02]  /*ac10*/  MUFU.EX2 R6, R83 ;  /* 0x0000005300067308 */ /* 0x0001e40000000800 */
[----:B------:R-:W-:Y:S01]  /*ac20*/  FMUL.FTZ R3, R3, UR33 ;  /* 0x0000002103037c20 */ /* 0x000fe20008410000 */
[--C-:B------:R-:W-:Y:S01]  /*ac30*/  FFMA.FTZ R9, R9, UR33, -R79.reuse ;  /* 0x0000002109097c23 */ /* 0x100fe2000801084f */
[--C-:B------:R-:W-:Y:S01]  /*ac40*/  FFMA.FTZ R10, R10, UR33, -R79.reuse ;  /* 0x000000210a0a7c23 */ /* 0x100fe2000801084f */
[--C-:B------:R-:W-:Y:S01]  /*ac50*/  FFMA.FTZ R13, R13, UR33, -R79.reuse ;  /* 0x000000210d0d7c23 */ /* 0x100fe2000801084f */
[--C-:B------:R-:W-:Y:S01]  /*ac60*/  FFMA.FTZ R87, R14, UR33, -R79.reuse ;  /* 0x000000210e577c23 */ /* 0x100fe2000801084f */
[--C-:B------:R-:W-:Y:S01]  /*ac70*/  FFMA.FTZ R14, R21, UR33, -R79.reuse ;  /* 0x00000021150e7c23 */ /* 0x100fe2000801084f */
[----:B------:R-:W1:Y:S01]  /*ac80*/  MUFU.EX2 R7, R7 ;  /* 0x0000000700077308 */ /* 0x000e620000000800 */
        /* <DEDUP_REMOVED lines=11> */
[--C-:B0-----:R-:W-:Y:S01]  /*ad40*/  FFMA.FTZ R83, R40, UR33, -R79.reuse ;  /* 0x0000002128537c23 */ /* 0x101fe2000801084f */
[--C-:B------:R-:W-:Y:S01]  /*ad50*/  FFMA.FTZ R82, R44, UR33, -R79.reuse ;  /* 0x000000212c527c23 */ /* 0x100fe2000801084f */
[--C-:B------:R-:W-:Y:S01]  /*ad60*/  FFMA.FTZ R81, R48, UR33, -R79.reuse ;  /* 0x0000002130517c23 */ /* 0x100fe2000801084f */
[----:B------:R-:W-:Y:S01]  /*ad70*/  FFMA.FTZ R36, R51, UR33, -R79 ;  /* 0x0000002133247c23 */ /* 0x000fe2000801084f */
[----:B------:R-:W0:Y:S01]  /*ad80*/  MUFU.EX2 R9, R9 ;  /* 0x0000000900097308 */ /* 0x000e220000000800 */
        /* <DEDUP_REMOVED lines=8> */
[----:B------:R-:W-:-:S07]  /*ae10*/  FFMA.FTZ R60, R78, UR33, -R79 ;  /* 0x000000214e3c7c23 */ /* 0x000fce000801084f */
[----:B------:R-:W2:Y:S01]  /*ae20*/  MUFU.EX2 R10, R10 ;  /* 0x0000000a000a7308 */ /* 0x000ea20000000800 */
[----:B0-----:R-:W-:-:S07]  /*ae30*/  FFMA.FTZ R43, R3, R0, R9 ;  /* 0x00000000032b7223 */ /* 0x001fce0000010009 */
        /* <DEDUP_REMOVED lines=10> */
[--C-:B------:R-:W-:Y:S01]  /*aee0*/  FFMA.FTZ R39, R55, UR33, -R79.reuse ;  /* 0x0000002137277c23 */ /* 0x100fe2000801084f */
[--C-:B------:R-:W-:Y:S01]  /*aef0*/  FFMA.FTZ R55, R56, UR33, -R79.reuse ;  /* 0x0000002138377c23 */ /* 0x100fe2000801084f */
[----:B------:R-:W-:-:S04]  /*af00*/  FFMA.FTZ R56, R72, UR33, -R79 ;  /* 0x0000002148387c23 */ /* 0x000fc8000801084f */
        /* <DEDUP_REMOVED lines=112> */
[----:B0-----:R-:W-:Y:S01]  /*b610*/  FADD.FTZ R67, R59, R2 ;  /* 0x000000023b437221 */ /* 0x001fe20000010000 */
[----:B-1----:R-:W-:-:S03]  /*b620*/  FADD.FTZ R2, R74, R63 ;  /* 0x0000003f4a027221 */ /* 0x002fc60000010000 */
[----:B--2---:R-:W-:Y:S01]  /*b630*/  FADD.FTZ R0, R60, R67 ;  /* 0x000000433c007221 */ /* 0x004fe20000010000 */
[----:B------:R-:W-:Y:S06]  /*b640*/  @!P0 BRA `(.L_x_872) ;  /* 0x0000000000048947 */ /* 0x000fec0003800000 */
[----:B------:R-:W-:Y:S01]  /*b650*/  BPT.TRAP 0x1 ;  /* 0x000000040000795c */ /* 0x000fe20000300000 */
.L_x_872:
        /* <DEDUP_REMOVED lines=16> */
[-C--:B------:R-:W-:Y:S01]  /*b760*/  FMUL.FTZ R93, R93, R6.reuse ;  /* 0x000000065d5d7220 */ /* 0x080fe20000410000 */
        /* <DEDUP_REMOVED lines=9> */
[-C--:B------:R-:W-:Y:S01]  /*b800*/  FMUL.FTZ R97, R97, R6.reuse ;  /* 0x0000000661617220 */ /* 0x080fe20000410000 */
[----:B------:R-:W-:Y:S01]  /*b810*/  F2FP.BF16.F32.PACK_AB R28, R38, R37 ;  /* 0x00000025261c723e */ /* 0x000fe200000010ff */
[----:B------:R2:W-:Y:S01]  /*b820*/  STSM.16.M88.4 [R22], R24 ;  /* 0x0000001816007844 */ /* 0x0005e20000000200 */
[----:B------:R-:W-:Y:S01]  /*b830*/  F2FP.BF16.F32.PACK_AB R30, R42, R41 ;  /* 0x000000292a1e723e */ /* 0x000fe200000010ff */
[----:B------:R-:W-:Y:S01]  /*b840*/  FMUL.FTZ R100, R100, R6 ;  /* 0x0000000664647220 */ /* 0x000fe20000410000 */
[----:B------:R-:W-:Y:S01]  /*b850*/  F2FP.BF16.F32.PACK_AB R31, R82, R32 ;  /* 0x00000020521f723e */ /* 0x000fe200000010ff */
[-C--:B------:R-:W-:Y:S01]  /*b860*/  FMUL.FTZ R101, R101, R6.reuse ;  /* 0x0000000665657220 */ /* 0x080fe20000410000 */
        /* <DEDUP_REMOVED lines=8> */
[----:B0-----:R-:W-:Y:S01]  /*b8f0*/  F2FP.BF16.F32.PACK_AB R8, R54, R53 ;  /* 0x000000353608723e */ /* 0x001fe200000010ff */
[-C--:B------:R-:W-:Y:S01]  /*b900*/  FMUL.FTZ R109, R109, R6.reuse ;  /* 0x000000066d6d7220 */ /* 0x080fe20000410000 */
[----:B------:R-:W-:Y:S01]  /*b910*/  F2FP.BF16.F32.PACK_AB R9, R55, R39 ;  /* 0x000000273709723e */ /* 0x000fe200000010ff */
[----:B------:R3:W-:Y:S01]  /*b920*/  STSM.16.M88.4 [R17+0x27800], R32 ;  /* 0x0278002011007844 */ /* 0x0007e20000000200 */
[----:B------:R-:W-:Y:S01]  /*b930*/  F2FP.BF16.F32.PACK_AB R10, R58, R57 ;  /* 0x000000393a0a723e */ /* 0x000fe200000010ff */
[----:B------:R-:W-:Y:S01]  /*b940*/  FMUL.FTZ R112, R112, R6 ;  /* 0x0000000670707220 */ /* 0x000fe20000410000 */
[----:B------:R-:W-:Y:S01]  /*b950*/  F2FP.BF16.F32.PACK_AB R11, R52, R40 ;  /* 0x00000028340b723e */ /* 0x000fe200000010ff */
[-C--:B------:R-:W-:Y:S01]  /*b960*/  FMUL.FTZ R113, R113, R6.reuse ;  /* 0x0000000671717220 */ /* 0x080fe20000410000 */
[----:B-1----:R-:W-:Y:S01]  /*b970*/  F2FP.BF16.F32.PACK_AB R12, R62, R61 ;  /* 0x0000003d3e0c723e */ /* 0x002fe200000010ff */
[-C--:B------:R-:W-:Y:S01]  /*b980*/  FMUL.FTZ R116, R116, R6.reuse ;  /* 0x0000000674747220 */ /* 0x080fe20000410000 */
[----:B------:R-:W-:Y:S01]  /*b990*/  F2FP.BF16.F32.PACK_AB R13, R51, R43 ;  /* 0x0000002b330d723e */ /* 0x000fe200000010ff */
[----:B------:R3:W-:Y:S01]  /*b9a0*/  STSM.16.M88.4 [R136], R8 ;  /* 0x0000000888007844 */ /* 0x0007e20000000200 */
[----:B------:R-:W-:Y:S01]  /*b9b0*/  F2FP.BF16.F32.PACK_AB R14, R66, R65 ;  /* 0x00000041420e723e */ /* 0x000fe200000010ff */
[----:B------:R-:W-:Y:S01]  /*b9c0*/  FMUL.FTZ R117, R117, R6 ;  /* 0x0000000675757220 */ /* 0x000fe20000410000 */
[----:B------:R-:W-:Y:S01]  /*b9d0*/  F2FP.BF16.F32.PACK_AB R15, R48, R44 ;  /* 0x0000002c300f723e */ /* 0x000fe200000010ff */
[-C--:B------:R-:W-:Y:S01]  /*b9e0*/  FMUL.FTZ R120, R120, R6.reuse ;  /* 0x0000000678787220 */ /* 0x080fe20000410000 */
[----:B--2---:R-:W-:Y:S01]  /*b9f0*/  F2FP.BF16.F32.PACK_AB R24, R70, R69 ;  /* 0x000000454618723e */ /* 0x004fe200000010ff */
[-C--:B------:R-:W-:Y:S01]  /*ba00*/  FMUL.FTZ R121, R121, R6.reuse ;  /* 0x0000000679797220 */ /* 0x080fe20000410000 */
[----:B------:R-:W-:Y:S01]  /*ba10*/  F2FP.BF16.F32.PACK_AB R25, R56, R47 ;  /* 0x0000002f3819723e */ /* 0x000fe200000010ff */
[----:B------:R3:W-:Y:S01]  /*ba20*/  STSM.16.M88.4 [R22+0x6000], R12 ;  /* 0x0060000c16007844 */ /* 0x0007e20000000200 */
[----:B------:R-:W-:Y:S01]  /*ba30*/  F2FP.BF16.F32.PACK_AB R26, R74, R73 ;  /* 0x000000494a1a723e */ /* 0x000fe200000010ff */
[-C--:B------:R-:W-:Y:S01]  /*ba40*/  FMUL.FTZ R124, R124, R6.reuse ;  /* 0x000000067c7c7220 */ /* 0x080fe20000410000 */
[----:B------:R-:W-:Y:S01]  /*ba50*/  F2FP.BF16.F32.PACK_AB R27, R60, R59 ;  /* 0x0000003b3c1b723e */ /* 0x000fe200000010ff */
[----:B------:R-:W-:Y:S01]  /*ba60*/  FMUL.FTZ R125, R125, R6 ;  /* 0x000000067d7d7220 */ /* 0x000fe20000410000 */
[----:B------:R-:W-:Y:S01]  /*ba70*/  ISETP.GT.AND P1, PT, R5, R4, PT ;  /* 0x000000040500720c */ /* 0x000fe20003f24270 */
        /* <DEDUP_REMOVED lines=37> */
[----:B------:R-:W-:Y:S01]  /*bcd0*/  IMAD.MOV.U32 R3, RZ, RZ, R76 ;  /* 0x000000ffff037224 */ /* 0x000fe200078e004c */
[----:B0-----:R-:W-:Y:S01]  /*bce0*/  NOP ;  /* 0x0000000000007918 */ /* 0x001fe20000000000 */
[----:B---3--:R-:W-:Y:S05]  /*bcf0*/  @P1 BRA `(.L_x_873) ;  /* 0xffffffd400d81947 */ /* 0x008fea000383ffff */
[----:B------:R-:W-:-:S07]  /*bd00*/  IMAD.MOV.U32 R7, RZ, RZ, R5 ;  /* 0x000000ffff077224 */ /* 0x000fce00078e0005 */
.L_x_862:
[----:B------:R-:W-:-:S13]  /*bd10*/  ISETP.GE.AND P1, PT, R7, UR37, PT ;  /* 0x0000002507007c0c */ /* 0x000fda000bf26270 */
[----:B------:R-:W-:Y:S05]  /*bd20*/  @!P1 BRA `(.L_x_874) ;  /* 0x00000038009c9947 */ /* 0x000fea0003800000 */
[----:B------:R-:W-:Y:S01]  /*bd30*/  IMAD.MOV.U32 R4, RZ, RZ, R77 ;  /* 0x000000ffff047224 */ /* 0x000fe200078e004d */
[----:B------:R-:W-:Y:S01]  /*bd40*/  UMOV UR28, UR47 ;  /* 0x0000002f001c7c82 */ /* 0x000fe20008000000 */
[----:B------:R-:W-:Y:S01]  /*bd50*/  IMAD.MOV.U32 R3, RZ, RZ, R76 ;  /* 0x000000ffff037224 */ /* 0x000fe200078e004c */
[----:B------:R-:W-:Y:S01]  /*bd60*/  UMOV UR57, UR46 ;  /* 0x0000002e00397c82 */ /* 0x000fe20008000000 */
[----:B------:R-:W-:Y:S01]  /*bd70*/  ULDC UR34, c[0x0][0x9e4] ;  /* 0x0002790000227ab9 */ /* 0x000fe20000000800 */
[----:B------:R-:W-:Y:S01]  /*bd80*/  ULDC UR55, c[0x0][0x9dc] ;  /* 0x0002770000377ab9 */ /* 0x000fe20000000800 */
[----:B------:R-:W-:Y:S01]  /*bd90*/  ULDC UR54, c[0x0][0x288] ;  /* 0x0000a20000367ab9 */ /* 0x000fe20000000800 */
[----:B------:R-:W-:Y:S01]  /*bda0*/  ULDC UR56, c[0x0][0x9d8] ;  /* 0x0002760000387ab9 */ /* 0x000fe20000000800 */
[----:B------:R-:W-:Y:S01]  /*bdb0*/  ULDC UR33, c[0x0][0x988] ;  /* 0x0002620000217ab9 */ /* 0x000fe20000000800 */
[----:B------:R-:W-:-:S05]  /*bdc0*/  ULDC UR35, c[0x0][0x9e0] ;  /* 0x0002780000237ab9 */ /* 0x000fca0000000800 */
.L_x_893:
[----:B------:R-:W-:Y:S01]  /*bdd0*/  ISETP.NE.AND P2, PT, RZ, UR43, PT ;  /* 0x0000002bff007c0c */ /* 0x000fe2000bf45270 */
[----:B------:R-:W-:-:S04]  /*bde0*/  UISETP.NE.AND UP0, UPT, UR57, 0x1, UPT ;  /* 0x000000013900788c */ /* 0x000fc8000bf05270 */
[----:B------:R-:W-:-:S04]  /*bdf0*/  USEL UR47, URZ, 0x1, UP0 ;  /* 0x000000013f2f7887 */ /* 0x000fc80008000000 */
[----:B------:R-:W-:-:S04]  /*be00*/  ULOP3.LUT UR47, UR28, UR47, URZ, 0x3c, !UPT ;  /* 0x0000002f1c2f7292 */ /* 0x000fc8000f8e3c3f */
[----:B------:R-:W-:Y:S08]  /*be10*/  @P2 BRA `(.L_x_875) ;  /* 0x0000000000382947 */ /* 0x000ff00003800000 */
[----:B------:R-:W-:Y:S05]  /*be20*/  @!P0 BRA `(.L_x_876) ;  /* 0x0000000000048947 */ /* 0x000fea0003800000 */
[----:B------:R-:W-:Y:S01]  /*be30*/  BPT.TRAP 0x1 ;  /* 0x000000040000795c */ /* 0x000fe20000300000 */
.L_x_876:
        /* <DEDUP_REMOVED lines=9> */
.L_x_877:
[----:B-1----:R-:W-:Y:S05]  /*bed0*/  @P1 BRA `(.L_x_875) ;  /* 0x0000000000081947 */ /* 0x002fea0003800000 */
[----:B------:R-:W1:Y:S02]  /*bee0*/  SYNCS.PHASECHK.TRANS64.TRYWAIT P1, [UR6+0x2d830], R5 ;  /* 0x02d83005ff0075a7 */ /* 0x000e640008020146 */
[----:B-1----:R-:W-:Y:S05]  /*bef0*/  @!P1 BRA `(.L_x_878) ;  /* 0x000000a000909947 */ /* 0x002fea0003800000 */
.L_x_875:
        /* <DEDUP_REMOVED lines=40> */
.L_x_880:
[----:B------:R-:W-:Y:S01]  /*c180*/  ULEA UR6, UR57, UR40, 0x3 ;  /* 0x0000002839067291 */ /* 0x000fe2000f8e183f */
[----:B------:R-:W-:-:S05]  /*c190*/  IMAD.U32 R5, RZ, RZ, UR28 ;  /* 0x0000001cff057e24 */ /* 0x000fca000f8e00ff */
[----:B------:R-:W-:-:S04]  /*c1a0*/  SHF.L.U32 R5, R5, 0x1f, RZ ;  /* 0x0000001f05057819 */ /* 0x000fc800000006ff */
[----:B------:R0:W1:Y:S01]  /*c1b0*/  SYNCS.PHASECHK.TRANS64.TRYWAIT P1, [UR6+0x2d850], R5 ;  /* 0x02d85005ff0075a7 */ /* 0x0000620008020146 */
[----:B------:R-:W-:Y:S05]  /*c1c0*/  @!P0 BRA `(.L_x_881) ;  /* 0x0000000000048947 */ /* 0x000fea0003800000 */
[----:B------:R-:W-:Y:S01]  /*c1d0*/  BPT.TRAP 0x1 ;  /* 0x000000040000795c */ /* 0x000fe20000300000 */
.L_x_881:
[----:B-1----:R-:W-:Y:S05]  /*c1e0*/  @P1 BRA `(.L_x_879) ;  /* 0x0000000000081947 */ /* 0x002fea0003800000 */
[----:B------:R-:W1:Y:S02]  /*c1f0*/  SYNCS.PHASECHK.TRANS64.TRYWAIT P1, [UR6+0x2d850], R5 ;  /* 0x02d85005ff0075a7 */ /* 0x000e640008020146 */
[----:B-1----:R-:W-:Y:S05]  /*c200*/  @!P1 BRA `(.L_x_882) ;  /* 0x0000009c00e49947 */ /* 0x002fea0003800000 */
.L_x_879:
        /* <DEDUP_REMOVED lines=70> */
.L_x_883:
        /* <DEDUP_REMOVED lines=9> */
[----:B------:R-:W-:Y:S01]  /*c700*/  FMUL.FTZ R56, R65, UR56 ;  /* 0x0000003841387c20 */ /* 0x000fe20008410000 */
[----:B------:R-:W-:-:S02]  /*c710*/  VIADD R52, R137, UR39 ;  /* 0x0000002789347c36 */ /* 0x000fc40008000000 */
[----:B------:R-:W-:Y:S01]  /*c720*/  FMUL.FTZ R12, R29, UR56 ;  /* 0x000000381d0c7c20 */ /* 0x000fe20008410000 */
[----:B------:R-:W-:Y:S01]  /*c730*/  FMUL.FTZ R65, R75, UR56 ;  /* 0x000000384b417c20 */ /* 0x000fe20008410000 */
[----:B------:R-:W-:Y:S01]  /*c740*/  FMUL.FTZ R9, R27, UR56 ;  /* 0x000000381b097c20 */ /* 0x000fe20008410000 */
[----:B------:R-:W-:Y:S01]  /*c750*/  FMUL.FTZ R29, R42, UR56 ;  /* 0x000000382a1d7c20 */ /* 0x000fe20008410000 */
[----:B------:R-:W-:Y:S01]  /*c760*/  @UP1 ULDC UR7, c[0x0][0x44c] ;  /* 0x0001130000071ab9 */ /* 0x000fe20000000800 */
[----:B------:R-:W1:Y:S01]  /*c770*/  LDC R75, c[0x0][0x2f0] ;  /* 0x0000bc00ff4b7b82 */ /* 0x000e620000000800 */
[----:B------:R-:W-:Y:S01]  /*c780*/  FMUL.FTZ R27, R39, UR56 ;  /* 0x00000038271b7c20 */ /* 0x000fe20008410000 */
[----:B------:R-:W-:Y:S01]  /*c790*/  FMUL.FTZ R42, R53, UR56 ;  /* 0x00000038352a7c20 */ /* 0x000fe20008410000 */
[----:B------:R-:W-:Y:S01]  /*c7a0*/  FMUL.FTZ R39, R51, UR56 ;  /* 0x0000003833277c20 */ /* 0x000fe20008410000 */
[----:B------:R-:W-:-:S04]  /*c7b0*/  @P1 IMAD.HI.U32 R53, R52, UR7, RZ ;  /* 0x0000000734351c27 */ /* 0x000fc8000f8e00ff */
[----:B------:R-:W-:Y:S01]  /*c7c0*/  FMUL.FTZ R51, R63, UR56 ;  /* 0x000000383f337c20 */ /* 0x000fe20008410000 */
[----:B------:R-:W-:Y:S01]  /*c7d0*/  FMUL.FTZ R63, R74, UR56 ;  /* 0x000000384a3f7c20 */ /* 0x000fe20008410000 */
[----:B------:R-:W-:Y:S01]  /*c7e0*/  FMUL.FTZ R13, R31, UR56 ;  /* 0x000000381f0d7c20 */ /* 0x000fe20008410000 */
[----:B------:R-:W-:Y:S01]  /*c7f0*/  FMUL.FTZ R74, R84, UR56 ;  /* 0x00000038544a7c20 */ /* 0x000fe20008410000 */
[----:B------:R-:W-:Y:S01]  /*c800*/  @UP1 ULDC UR7, c[0x0][0x450] ;  /* 0x0001140000071ab9 */ /* 0x000fe20000000800 */
[----:B------:R-:W-:Y:S01]  /*c810*/  FMUL.FTZ R31, R43, UR56 ;  /* 0x000000382b1f7c20 */ /* 0x000fe20008410000 */
[----:B------:R-:W-:Y:S02]  /*c820*/  IMAD.MOV.U32 R84, RZ, RZ, R52 ;  /* 0x000000ffff547224 */ /* 0x000fe400078e0034 */
[----:B------:R-:W-:Y:S01]  /*c830*/  FMUL.FTZ R43, R55, UR56 ;  /* 0x00000038372b7c20 */ /* 0x000fe20008410000 */
[----:B------:R-:W-:Y:S01]  /*c840*/  @P2 SHF.R.U32.HI R84, RZ, UR7, R53 ;  /* 0x00000007ff542c19 */ /* 0x000fe20008011635 */
[----:B------:R-:W-:Y:S01]  /*c850*/  FMUL.FTZ R55, R66, UR56 ;  /* 0x0000003842377c20 */ /* 0x000fe20008410000 */
[----:B------:R-:W-:Y:S01]  /*c860*/  ULEA UR6, UR46, UR40, 0x3 ;  /* 0x000000282e067291 */ /* 0x000fe2000f8e183f */
[----:B------:R-:W-:Y:S01]  /*c870*/  FMUL.FTZ R66, R76, UR56 ;  /* 0x000000384c427c20 */ /* 0x000fe20008410000 */
[----:B------:R-:W-:-:S02]  /*c880*/  IMAD.SHL.U32 R76, R7, 0x80, RZ ;  /* 0x00000080074c7824 */ /* 0x000fc400078e00ff */
[----:B0-----:R-:W-:Y:S01]  /*c890*/  FMUL.FTZ R5, R24, UR56 ;  /* 0x0000003818057c20 */ /* 0x001fe20008410000 */
[----:B------:R-:W-:Y:S01]  /*c8a0*/  UIADD3 UR6, UR6, 0x2d840, URZ ;  /* 0x0002d84006067890 */ /* 0x000fe2000fffe03f */
[----:B------:R-:W0:Y:S01]  /*c8b0*/  SHFL.IDX PT, R152, R84, RZ, 0x1c1f ;  /* 0x001c1fff54987589 */ /* 0x000e2200000e0000 */
        /* <DEDUP_REMOVED lines=46> */
[----:B------:R-:W2:Y:S01]  /*cba0*/  MUFU.TANH R5, R5 ;  /* 0x0000000500057308 */ /* 0x000ea20000002400 */
[----:B------:R-:W-:Y:S01]  /*cbb0*/  SYNCS.ARRIVE.TRANS64.RED.A1T0 RZ, [UR6], RZ ;  /* 0x000000ffffff79a7 */ /* 0x000fe20008100406 */
[----:B-1----:R-:W-:Y:S01]  /*cbc0*/  IMAD R52, R75, UR44, R52 ;  /* 0x0000002c4b347c24 */ /* 0x002fe2000f8e0234 */
[----:B------:R-:W-:-:S03]  /*cbd0*/  ULOP3.LUT UR6, URZ, UR55, URZ, 0x33, !UPT ;  /* 0x000000373f067292 */ /* 0x000fc6000f8e333f */
[----:B------:R-:W-:Y:S02]  /*cbe0*/  VIADD R52, R52, -UR54 ;  /* 0x8000003634347c36 */ /* 0x000fe40008000000 */
[----:B------:R-:W1:Y:S02]  /*cbf0*/  MUFU.TANH R8, R8 ;  /* 0x0000000800087308 */ /* 0x000e640000002400 */
[C---:B------:R-:W-:Y:S02]  /*cc00*/  VIADD R83, R52.reuse, UR35 ;  /* 0x0000002334537c36 */ /* 0x040fe40008000000 */
[----:B------:R-:W-:Y:S02]  /*cc10*/  VIADD R82, R52, UR6 ;  /* 0x0000000634527c36 */ /* 0x000fe40008000000 */
[----:B0-----:R-:W-:Y:S02]  /*cc20*/  IMAD.IADD R81, R83, 0x1, R152 ;  /* 0x0000000153517824 */ /* 0x001fe400078e0298 */
[----:B------:R-:W0:Y:S01]  /*cc30*/  MUFU.TANH R6, R6 ;  /* 0x0000000600067308 */ /* 0x000e220000002400 */
        /* <DEDUP_REMOVED lines=65> */
[----:B------:R-:W-:-:S05]  /*d050*/  VIADD R85, R52, -UR54 ;  /* 0x8000003634557c36 */ /* 0x000fca0008000000 */
        /* <DEDUP_REMOVED lines=10> */
.L_x_886:
[----:B------:R-:W-:-:S05]  /*d100*/  IMAD.U32 R86, RZ, RZ, UR34 ;  /* 0x00000022ff567e24 */ /* 0x000fca000f8e00ff */
[----:B------:R-:W-:-:S13]  /*d110*/  ISETP.NE.AND P1, PT, R86, 0x1, PT ;  /* 0x000000015600780c */ /* 0x000fda0003f25270 */
[----:B------:R-:W1:Y:S02]  /*d120*/  @P1 LDC.64 R52, c[0x0][0x9e8] ;  /* 0x00027a00ff341b82 */ /* 0x000e640000000a00 */
[----:B-1----:R-:W-:-:S05]  /*d130*/  @P1 IMAD.HI.U32 R52, R85, R52, RZ ;  /* 0x0000003455341227 */ /* 0x002fca00078e00ff */
[----:B------:R-:W-:-:S07]  /*d140*/  @P1 SHF.R.U32.HI R85, RZ, R53, R52 ;  /* 0x00000035ff551219 */ /* 0x000fce0000011634 */
.L_x_887:
[----:B------:R-:W-:Y:S05]  /*d150*/  BSYNC B0 ;  /* 0x0000000000007941 */ /* 0x000fea0003800000 */
.L_x_885:
[----:B------:R-:W-:-:S04]  /*d160*/  IMAD R85, R85, R86, -R76 ;  /* 0x0000005655557224 */ /* 0x000fc800078e0a4c */
[----:B------:R-:W-:-:S05]  /*d170*/  IMAD R85, R16, -0x2, R85 ;  /* 0xfffffffe10557824 */ /* 0x000fca00078e0255 */
[----:B------:R-:W-:Y:S02]  /*d180*/  VIADDMNMX R81, R85, R86, R81, PT ;  /* 0x0000005655517246 */ /* 0x000fe40003800151 */
[----:B------:R-:W-:-:S07]  /*d190*/  VIMNMX R80, R80, R85, !PT ;  /* 0x0000005550507248 */ /* 0x000fce0007fe0100 */
.L_x_884:
        /* <DEDUP_REMOVED lines=12> */
[----:B------:R-:W-:-:S02]  /*d260*/  FSEL R5, R5, -INF , !P6 ;  /* 0xff80000005057808 */ /* 0x000fc40007000000 */
[----:B------:R-:W-:Y:S01]  /*d270*/  FSEL R8, R8, -INF , !P2 ;  /* 0xff80000008087808 */ /* 0x000fe20005000000 */
[--C-:B-1----:R-:W-:Y:S01]  /*d280*/  IMAD.IADD R83, R83, 0x1, R52.reuse ;  /* 0x0000000153537824 */ /* 0x102fe200078e0234 */
[----:B------:R-:W-:Y:S01]  /*d290*/  ISETP.GT.AND P5, PT, R80, 0x9, P1 ;  /* 0x000000095000780c */ /* 0x000fe20000fa4270 */
[----:B------:R-:W-:Y:S01]  /*d2a0*/  IMAD.IADD R82, R82, 0x1, R52 ;  /* 0x0000000152527824 */ /* 0x000fe200078e0234 */
[C---:B------:R-:W-:Y:S02]  /*d2b0*/  ISETP.GT.AND P4, PT, R80.reuse, 0x10, P1 ;  /* 0x000000105000780c */ /* 0x040fe40000f84270 */
[C---:B------:R-:W-:Y:S02]  /*d2c0*/  ISETP.GT.AND P6, PT, R80.reuse, 0x11, P1 ;  /* 0x000000115000780c */ /* 0x040fe40000fc4270 */
[----:B------:R-:W-:Y:S02]  /*d2d0*/  ISETP.GT.AND P2, PT, R80, 0x18, P1 ;  /* 0x000000185000780c */ /* 0x000fe40000f44270 */
[----:B0-----:R-:W-:-:S02]  /*d2e0*/  FSEL R26, R26, -INF , !P3 ;  /* 0xff8000001a1a7808 */ /* 0x001fc40005800000 */
        /* <DEDUP_REMOVED lines=13> */
[----:B------:R-:W-:Y:S02]  /*d3c0*/  ISETP.GT.AND P2, PT, R80, 0x29, P1 ;  /* 0x000000295000780c */ /* 0x000fe40000f44270 */
        /* <DEDUP_REMOVED lines=81> */
.L_x_890:
[----:B------:R-:W-:-:S05]  /*d8e0*/  IMAD.U32 R80, RZ, RZ, UR34 ;  /* 0x00000022ff507e24 */ /* 0x000fca000f8e00ff */
[----:B------:R-:W-:-:S13]  /*d8f0*/  ISETP.NE.AND P2, PT, R80, 0x1, PT ;  /* 0x000000015000780c */ /* 0x000fda0003f45270 */
[----:B------:R-:W0:Y:S02]  /*d900*/  @P2 LDC.64 R52, c[0x0][0x9e8] ;  /* 0x00027a00ff342b82 */ /* 0x000e240000000a00 */
[----:B0-----:R-:W-:-:S05]  /*d910*/  @P2 IMAD.HI.U32 R52, R75, R52, RZ ;  /* 0x000000344b342227 */ /* 0x001fca00078e00ff */
[----:B------:R-:W-:-:S07]  /*d920*/  @P2 SHF.R.U32.HI R75, RZ, R53, R52 ;  /* 0x00000035ff4b2219 */ /* 0x000fce0000011634 */
.L_x_891:
[----:B------:R-:W-:Y:S05]  /*d930*/  BSYNC B0 ;  /* 0x0000000000007941 */ /* 0x000fea0003800000 */
.L_x_889:
[----:B------:R-:W-:-:S04]  /*d940*/  IMAD R75, R75, R80, -R76 ;  /* 0x000000504b4b7224 */ /* 0x000fc800078e0a4c */
[----:B------:R-:W-:-:S05]  /*d950*/  IMAD R75, R16, -0x2, R75 ;  /* 0xfffffffe104b7824 */ /* 0x000fca00078e024b */
[----:B------:R-:W-:Y:S02]  /*d960*/  VIADDMNMX R83, R75, R80, R83, PT ;  /* 0x000000504b537246 */ /* 0x000fe40003800153 */
[----:B------:R-:W-:-:S07]  /*d970*/  VIMNMX R82, R82, R75, !PT ;  /* 0x0000004b52527248 */ /* 0x000fce0007fe0100 */
.L_x_888:
        /* <DEDUP_REMOVED lines=13> */
[----:B------:R-:W-:Y:S02]  /*da50*/  ISETP.GT.AND P5, PT, R82, RZ, P1 ;  /* 0x000000ff5200720c */ /* 0x000fe40000fa4270 */
[----:B------:R-:W-:Y:S02]  /*da60*/  FMNMX.FTZ R53, R26, R53, !PT ;  /* 0x000000351a357209 */ /* 0x000fe40007810000 */
[----:B------:R-:W-:Y:S02]  /*da70*/  ISETP.GT.AND P2, PT, R82, 0x1, P1 ;  /* 0x000000015200780c */ /* 0x000fe40000f44270 */
[----:B------:R-:W-:Y:S02]  /*da80*/  FMNMX.FTZ R53, R28, R53, !PT ;  /* 0x000000351c357209 */ /* 0x000fe40007810000 */
[----:B------:R-:W-:-:S02]  /*da90*/  ISETP.LT.OR P5, PT, R83, 0x1, P5 ;  /* 0x000000015300780c */ /* 0x000fc40002fa1670 */
[----:B------:R-:W-:Y:S02]  /*daa0*/  FMNMX.FTZ R53, R30, R53, !PT ;  /* 0x000000351e357209 */ /* 0x000fe40007810000 */
[----:B------:R-:W-:Y:S02]  /*dab0*/  ISETP.GT.AND P3, PT, R82, 0x8, P1 ;  /* 0x000000085200780c */ /* 0x000fe40000f64270 */
        /* <DEDUP_REMOVED lines=49> */
[----:B------:R-:W-:Y:S02]  /*ddd0*/  ISETP.LT.OR P2, PT, R83, 0x31, P2 ;  /* 0x000000315300780c */ /* 0x000fe40001741670 */
[----:B------:R-:W-:Y:S02]  /*dde0*/  FSEL R35, R35, -INF , !P4 ;  /* 0xff80000023237808 */ /* 0x000fe40006000000 */
[----:B------:R-:W-:Y:S02]  /*ddf0*/  FSEL R37, R37, -INF , !P2 ;  /* 0xff80000025257808 */ /* 0x000fe40005000000 */
[----:B------:R-:W-:-:S02]  /*de00*/  ISETP.LT.OR P3, PT, R83, 0x32, P3 ;  /* 0x000000325300780c */ /* 0x000fc40001f61670 */
[C---:B------:R-:W-:Y:S02]  /*de10*/  ISETP.GT.AND P4, PT, R82.reuse, 0x39, P1 ;  /* 0x000000395200780c */ /* 0x040fe40000f84270 */
[----:B------:R-:W-:Y:S02]  /*de20*/  FSEL R39, R39, -INF , !P3 ;  /* 0xff80000027277808 */ /* 0x000fe40005800000 */
[C---:B------:R-:W-:Y:S02]  /*de30*/  ISETP.GT.AND P2, PT, R82.reuse, 0x40, P1 ;  /* 0x000000405200780c */ /* 0x040fe40000f44270 */
[----:B------:R-:W-:Y:S02]  /*de40*/  ISETP.LT.OR P4, PT, R83, 0x3a, P4 ;  /* 0x0000003a5300780c */ /* 0x000fe40002781670 */
[----:B------:R-:W-:Y:S02]  /*de50*/  ISETP.GT.AND P3, PT, R82, 0x41, P1 ;  /* 0x000000415200780c */ /* 0x000fe40000f64270 */
[----:B0-----:R-:W-:-:S02]  /*de60*/  FMNMX.FTZ R52, R53, R52, !PT ;  /* 0x0000003435347209 */ /* 0x001fc40007810000 */
[----:B------:R-:W-:Y:S02]  /*de70*/  ISETP.LT.OR P2, PT, R83, 0x41, P2 ;  /* 0x000000415300780c */ /* 0x000fe40001741670 */
        /* <DEDUP_REMOVED lines=19> */
[----:B------:R-:W-:Y:S02]  /*dfb0*/  ISETP.LT.OR P4, PT, R83, 0x5a, P4 ;  /* 0x0000005a5300780c */ /* 0x000fe40002781670 */
        /* <DEDUP_REMOVED lines=63> */
[----:B------:R-:W-:Y:S01]  /*e3b0*/  FSEL R80, R67, -INF , !P5 ;  /* 0xff80000043507808 */ /* 0x000fe20006800000 */
[--C-:B------:R-:W-:Y:S01]  /*e3c0*/  FFMA.FTZ R67, R54, UR33, -R53.reuse ;  /* 0x0000002136437c23 */ /* 0x100fe20008010835 */
[----:B------:R-:W-:Y:S01]  /*e3d0*/  FMNMX.FTZ R52, R47, R52, !PT ;  /* 0x000000342f347209 */ /* 0x000fe20007810000 */
[--C-:B------:R-:W-:Y:S01]  /*e3e0*/  FFMA.FTZ R54, R56, UR33, -R53.reuse ;  /* 0x0000002138367c23 */ /* 0x100fe20008010835 */
[----:B------:R-:W-:Y:S01]  /*e3f0*/  ISETP.LT.OR P4, PT, R83, 0x6a, P4 ;  /* 0x0000006a5300780c */ /* 0x000fe20002781670 */
        /* <DEDUP_REMOVED lines=36> */
[----:B------:R-:W-:Y:S02]  /*e640*/  FMNMX.FTZ R52, R82, R65, !PT ;  /* 0x0000004152347209 */ /* 0x000fe40007810000 */
[----:B------:R-:W-:-:S02]  /*e650*/  FSEL R70, R76, RZ, P6 ;  /* 0x000000ff4c467208 */ /* 0x000fc40003000000 */
[----:B------:R-:W-:Y:S01]  /*e660*/  FMNMX.FTZ R65, R79, R52, !PT ;  /* 0x000000344f417209 */ /* 0x000fe20007810000 */
[----:B------:R-:W-:Y:S02]  /*e670*/  MUFU.EX2 R32, R32 ;  /* 0x0000002000207308 */ /* 0x000fe40000000800 */
[----:B------:R-:W-:Y:S02]  /*e680*/  FADD.FTZ R70, -R70, R3 ;  /* 0x0000000346467221 */ /* 0x000fe40000010100 */
[----:B------:R-:W0:Y:S02]  /*e690*/  SHFL.BFLY PT, R84, R65, 0x2, 0x1f ;  /* 0x0c401f0041547f89 */ /* 0x000e2400000e0000 */
[----:B------:R-:W-:Y:S02]  /*e6a0*/  FMUL.FTZ R3, R70, UR33 ;  /* 0x0000002146037c20 */ /* 0x000fe40008410000 */
[----:B------:R1:W-:Y:S08]  /*e6b0*/  MUFU.EX2 R52, R67 ;  /* 0x0000004300347308 */ /* 0x0003f00000000800 */
[----:B------:R-:W2:Y:S01]  /*e6c0*/  MUFU.EX2 R3, R3 ;  /* 0x0000000300037308 */ /* 0x000ea20000000800 */
[----:B-1----:R-:W-:-:S07]  /*e6d0*/  FFMA.FTZ R67, R72, UR33, -R53 ;  /* 0x0000002148437c23 */ /* 0x002fce0008010835 */
        /* <DEDUP_REMOVED lines=13> */
[----:B------:R-:W-:-:S05]  /*e7b0*/  FSEL R70, R53, RZ, P1 ;  /* 0x000000ff35467208 */ /* 0x000fca0000800000 */
[--C-:B------:R-:W-:Y:S01]  /*e7c0*/  FFMA.FTZ R53, R27, UR33, -R70.reuse ;  /* 0x000000211b357c23 */ /* 0x100fe20008010846 */
[--C-:B------:R-:W-:Y:S01]  /*e7d0*/  FFMA.FTZ R27, R31, UR33, -R70.reuse ;  /* 0x000000211f1b7c23 */ /* 0x100fe20008010846 */
[--C-:B------:R-:W-:Y:S01]  /*e7e0*/  FFMA.FTZ R31, R33, UR33, -R70.reuse ;  /* 0x00000021211f7c23 */ /* 0x100fe20008010846 */
[----:B------:R-:W-:Y:S01]  /*e7f0*/  FSEL R33, R77, RZ, P1 ;  /* 0x000000ff4d217208 */ /* 0x000fe20000800000 */
[--C-:B------:R-:W-:Y:S01]  /*e800*/  FFMA.FTZ R14, R14, UR33, -R70.reuse ;  /* 0x000000210e0e7c23 */ /* 0x100fe20008010846 */
[--C-:B------:R-:W-:Y:S01]  /*e810*/  FFMA.FTZ R9, R9, UR33, -R70.reuse ;  /* 0x0000002109097c23 */ /* 0x100fe20008010846 */
[--C-:B------:R-:W-:Y:S01]  /*e820*/  FFMA.FTZ R11, R11, UR33, -R70.reuse ;  /* 0x000000210b0b7c23 */ /* 0x100fe20008010846 */
[----:B------:R-:W-:Y:S01]  /*e830*/  FFMA.FTZ R74, R13, UR33, -R70 ;  /* 0x000000210d4a7c23 */ /* 0x000fe20008010846 */
[----:B------:R-:W-:Y:S01]  /*e840*/  FADD.FTZ R33, -R33, R4 ;  /* 0x0000000421217221 */ /* 0x000fe20000010100 */
[--C-:B------:R-:W-:Y:S01]  /*e850*/  FFMA.FTZ R13, R20, UR33, -R70.reuse ;  /* 0x00000021140d7c23 */ /* 0x100fe20008010846 */
[----:B------:R-:W-:Y:S01]  /*e860*/  MUFU.EX2 R14, R14 ;  /* 0x0000000e000e7308 */ /* 0x000fe20000000800 */
[--C-:B------:R-:W-:Y:S01]  /*e870*/  FFMA.FTZ R72, R21, UR33, -R70.reuse ;  /* 0x0000002115487c23 */ /* 0x100fe20008010846 */
[----:B------:R-:W-:Y:S01]  /*e880*/  FMUL.FTZ R4, R33, UR33 ;  /* 0x0000002121047c20 */ /* 0x000fe20008410000 */
[----:B--2---:R-:W-:Y:S01]  /*e890*/  FFMA.FTZ R33, R3, R2, R5 ;  /* 0x0000000203217223 */ /* 0x004fe20000010005 */
[--C-:B------:R-:W-:Y:S01]  /*e8a0*/  FFMA.FTZ R20, R25, UR33, -R70.reuse ;  /* 0x0000002119147c23 */ /* 0x100fe20008010846 */
[--C-:B------:R-:W-:Y:S01]  /*e8b0*/  FFMA.FTZ R25, R35, UR33, -R70.reuse ;  /* 0x0000002123197c23 */ /* 0x100fe20008010846 */
[--C-:B------:R-:W-:Y:S01]  /*e8c0*/  FFMA.FTZ R29, R29, UR33, -R70.reuse ;  /* 0x000000211d1d7c23 */ /* 0x100fe20008010846 */
[----:B------:R-:W-:Y:S01]  /*e8d0*/  FADD.FTZ R33, R8, R33 ;  /* 0x0000002108217221 */ /* 0x000fe20000010000 */
[----:B------:R-:W0:Y:S01]  /*e8e0*/  MUFU.EX2 R4, R4 ;  /* 0x0000000400047308 */ /* 0x000e220000000800 */
[--C-:B------:R-:W-:Y:S01]  /*e8f0*/  FFMA.FTZ R21, R39, UR33, -R70.reuse ;  /* 0x0000002127157c23 */ /* 0x100fe20008010846 */
[--C-:B------:R-:W-:Y:S01]  /*e900*/  FFMA.FTZ R39, R41, UR33, -R70.reuse ;  /* 0x0000002129277c23 */ /* 0x100fe20008010846 */
[----:B------:R-:W-:Y:S01]  /*e910*/  FADD.FTZ R33, R10, R33 ;  /* 0x000000210a217221 */ /* 0x000fe20000010000 */
[--C-:B------:R-:W-:Y:S01]  /*e920*/  FFMA.FTZ R37, R37, UR33, -R70.reuse ;  /* 0x0000002125257c23 */ /* 0x100fe20008010846 */
[--C-:B------:R-:W-:Y:S01]  /*e930*/  FFMA.FTZ R84, R43, UR33, -R70.reuse ;  /* 0x000000212b547c23 */ /* 0x100fe20008010846 */
[--C-:B------:R-:W-:Y:S01]  /*e940*/  FFMA.FTZ R45, R45, UR33, -R70.reuse ;  /* 0x000000212d2d7c23 */ /* 0x100fe20008010846 */
[----:B------:R-:W-:Y:S01]  /*e950*/  FADD.FTZ R41, R12, R33 ;  /* 0x000000210c297221 */ /* 0x000fe20000010000 */
[----:B------:R-:W1:Y:S01]  /*e960*/  MUFU.EX2 R9, R9 ;  /* 0x0000000900097308 */ /* 0x000e620000000800 */
[--C-:B------:R-:W-:Y:S01]  /*e970*/  FFMA.FTZ R83, R47, UR33, -R70.reuse ;  /* 0x000000212f537c23 */ /* 0x100fe20008010846 */
[--C-:B------:R-:W-:Y:S01]  /*e980*/  FFMA.FTZ R47, R49, UR33, -R70.reuse ;  /* 0x00000021312f7c23 */ /* 0x100fe20008010846 */
[----:B------:R-:W-:Y:S01]  /*e990*/  FADD.FTZ R2, R6, R41 ;  /* 0x0000002906027221 */ /* 0x000fe20000010000 */
[--C-:B------:R-:W-:Y:S01]  /*e9a0*/  FFMA.FTZ R78, R51, UR33, -R70.reuse ;  /* 0x00000021334e7c23 */ /* 0x100fe20008010846 */
[--C-:B------:R-:W-:Y:S01]  /*e9b0*/  FFMA.FTZ R33, R55, UR33, -R70.reuse ;  /* 0x0000002137217c23 */ /* 0x100fe20008010846 */
[----:B------:R-:W-:Y:S01]  /*e9c0*/  FFMA.FTZ R51, R57, UR33, -R70 ;  /* 0x0000002139337c23 */ /* 0x000fe20008010846 */
[----:B------:R-:W-:Y:S01]  /*e9d0*/  FADD.FTZ R41, R15, R2 ;  /* 0x000000020f297221 */ /* 0x000fe20000010000 */
[----:B------:R-:W2:Y:S01]  /*e9e0*/  MUFU.EX2 R11, R11 ;  /* 0x0000000b000b7308 */ /* 0x000ea20000000800 */
[----:B0-----:R-:W-:Y:S01]  /*e9f0*/  FFMA.FTZ R0, R4, R0, R14 ;  /* 0x0000000004007223 */ /* 0x001fe2000001000e */
[--C-:B------:R-:W-:Y:S01]  /*ea00*/  FFMA.FTZ R55, R59, UR33, -R70.reuse ;  /* 0x000000213b377c23 */ /* 0x100fe20008010846 */
[----:B------:R-:W-:Y:S01]  /*ea10*/  FADD.FTZ R41, R24, R41 ;  /* 0x0000002918297221 */ /* 0x000fe20000010000 */
[--C-:B------:R-:W-:Y:S01]  /*ea20*/  FFMA.FTZ R49, R61, UR33, -R70.reuse ;  /* 0x000000213d317c23 */ /* 0x100fe20008010846 */
[----:B------:R-:W-:-:S02]  /*ea30*/  FFMA.FTZ R61, R75, UR33, -R70 ;  /* 0x000000214b3d7c23 */ /* 0x000fc40008010846 */
[----:B------:R-:W-:Y:S01]  /*ea40*/  FADD.FTZ R41, R26, R41 ;  /* 0x000000291a297221 */ /* 0x000fe20000010000 */
[----:B------:R-:W0:Y:S01]  /*ea50*/  MUFU.EX2 R74, R74 ;  /* 0x0000004a004a7308 */ /* 0x000e220000000800 */
[----:B-1----:R-:W-:Y:S02]  /*ea60*/  FADD.FTZ R0, R9, R0 ;  /* 0x0000000009007221 */ /* 0x002fe40000010000 */
[----:B------:R-:W-:-:S04]  /*ea70*/  FADD.FTZ R41, R28, R41 ;  /* 0x000000291c297221 */ /* 0x000fc80000010000 */
[----:B------:R-:W-:Y:S01]  /*ea80*/  FADD.FTZ R41, R30, R41 ;  /* 0x000000291e297221 */ /* 0x000fe20000010000 */
[----:B------:R-:W1:Y:S01]  /*ea90*/  MUFU.EX2 R13, R13 ;  /* 0x0000000d000d7308 */ /* 0x000e620000000800 */
[----:B--2---:R-:W-:Y:S02]  /*eaa0*/  FADD.FTZ R35, R11, R0 ;  /* 0x000000000b237221 */ /* 0x004fe40000010000 */
[----:B------:R-:W-:-:S04]  /*eab0*/  FADD.FTZ R41, R32, R41 ;  /* 0x0000002920297221 */ /* 0x000fc80000010000 */
[----:B------:R-:W-:Y:S01]  /*eac0*/  FADD.FTZ R41, R34, R41 ;  /* 0x0000002922297221 */ /* 0x000fe20000010000 */
[----:B------:R-:W2:Y:S01]  /*ead0*/  MUFU.EX2 R72, R72 ;  /* 0x0000004800487308 */ /* 0x000ea20000000800 */
[----:B0-----:R-:W-:Y:S02]  /*eae0*/  FADD.FTZ R0, R74, R35 ;  /* 0x000000234a007221 */ /* 0x001fe40000010000 */
[----:B------:R-:W-:-:S04]  /*eaf0*/  FADD.FTZ R41, R36, R41 ;  /* 0x0000002924297221 */ /* 0x000fc80000010000 */
[----:B------:R-:W-:Y:S01]  /*eb00*/  FADD.FTZ R41, R38, R41 ;  /* 0x0000002926297221 */ /* 0x000fe20000010000 */
[----:B------:R-:W0:Y:S01]  /*eb10*/  MUFU.EX2 R20, R20 ;  /* 0x0000001400147308 */ /* 0x000e220000000800 */
[----:B-1----:R-:W-:Y:S02]  /*eb20*/  FADD.FTZ R35, R13, R0 ;  /* 0x000000000d237221 */ /* 0x002fe40000010000 */
[----:B------:R-:W-:-:S04]  /*eb30*/  FADD.FTZ R41, R40, R41 ;  /* 0x0000002928297221 */ /* 0x000fc80000010000 */
[----:B------:R-:W-:Y:S01]  /*eb40*/  FADD.FTZ R57, R42, R41 ;  /* 0x000000292a397221 */ /* 0x000fe20000010000 */
[----:B------:R-:W1:Y:S01]  /*eb50*/  MUFU.EX2 R53, R53 ;  /* 0x0000003500357308 */ /* 0x000e620000000800 */
[----:B--2---:R-:W-:Y:S01]  /*eb60*/  FADD.FTZ R35, R72, R35 ;  /* 0x0000002348237221 */ /* 0x004fe20000010000 */
[----:B------:R-:W-:Y:S01]  /*eb70*/  FFMA.FTZ R41, R80, UR33, -R70 ;  /* 0x0000002150297c23 */ /* 0x000fe20008010846 */
[----:B------:R-:W-:-:S05]  /*eb80*/  FADD.FTZ R57, R44, R57 ;  /* 0x000000392c397221 */ /* 0x000fca0000010000 */
[----:B------:R-:W2:Y:S01]  /*eb90*/  MUFU.EX2 R29, R29 ;  /* 0x0000001d001d7308 */ /* 0x000ea20000000800 */
[----:B0-----:R-:W-:Y:S01]  /*eba0*/  FADD.FTZ R0, R20, R35 ;  /* 0x0000002314007221 */ /* 0x001fe20000010000 */
[--C-:B------:R-:W-:Y:S01]  /*ebb0*/  FFMA.FTZ R35, R63, UR33, -R70.reuse ;  /* 0x000000213f237c23 */ /* 0x100fe20008010846 */
[----:B------:R-:W-:-:S05]  /*ebc0*/  FFMA.FTZ R63, R81, UR33, -R70 ;  /* 0x00000021513f7c23 */ /* 0x000fca0008010846 */
        /* <DEDUP_REMOVED lines=29> */
[----:B0-----:R-:W-:-:S04]  /*eda0*/  FADD.FTZ R57, R50, R57 ;  /* 0x0000003932397221 */ /* 0x001fc80000010000 */
[----:B------:R-:W-:-:S03]  /*edb0*/  FADD.FTZ R57, R52, R57 ;  /* 0x0000003934397221 */ /* 0x000fc60000010000 */
[----:B------:R-:W0:Y:S01]  /*edc0*/  MUFU.EX2 R54, R54 ;  /* 0x0000003600367308 */ /* 0x000e220000000800 */
[----:B-1----:R-:W-:Y:S01]  /*edd0*/  FADD.FTZ R0, R78, R43 ;  /* 0x0000002b4e007221 */ /* 0x002fe20000010000 */
[----:B------:R-:W-:-:S06]  /*ede0*/  FFMA.FTZ R43, R71, UR33, -R70 ;  /* 0x00000021472b7c23 */ /* 0x000fcc0008010846 */
[----:B------:R-:W1:Y:S01]  /*edf0*/  MUFU.EX2 R51, R51 ;  /* 0x0000003300337308 */ /* 0x000e620000000800 */
[----:B--2---:R-:W-:-:S07]  /*ee00*/  FADD.FTZ R0, R33, R0 ;  /* 0x0000000021007221 */ /* 0x004fce0000010000 */
[----:B------:R-:W2:Y:S01]  /*ee10*/  MUFU.EX2 R56, R56 ;  /* 0x0000003800387308 */ /* 0x000ea20000000800 */
[----:B0-----:R-:W-:Y:S01]  /*ee20*/  FADD.FTZ R59, R54, R57 ;  /* 0x00000039363b7221 */ /* 0x001fe20000010000 */
[----:B------:R-:W-:-:S06]  /*ee30*/  FFMA.FTZ R57, R73, UR33, -R70 ;  /* 0x0000002149397c23 */ /* 0x000fcc0008010846 */
        /* <DEDUP_REMOVED lines=8> */
[--C-:B------:R-:W-:Y:S01]  /*eec0*/  FFMA.FTZ R59, R82, UR33, -R70.reuse ;  /* 0x00000021523b7c23 */ /* 0x100fe20008010846 */
[----:B------:R-:W-:-:S05]  /*eed0*/  FFMA.FTZ R70, R79, UR33, -R70 ;  /* 0x000000214f467c23 */ /* 0x000fca0008010846 */
        /* <DEDUP_REMOVED lines=34> */
.L_x_892:
        /* <DEDUP_REMOVED lines=77> */
[----:B-1----:R-:W1:Y:S01]  /*f5d0*/  FENCE.VIEW.ASYNC.S ;  /* 0x00000000000073c6 */ /* 0x002e620000000000 */
        /* <DEDUP_REMOVED lines=26> */
[----:B-1----:R-:W-:Y:S01]  /*f780*/  NOP ;  /* 0x0000000000007918 */ /* 0x002fe20000000000 */
[----:B0-----:R-:W-:Y:S05]  /*f790*/  @P1 BRA `(.L_x_893) ;  /* 0xffffffc4008c1947 */ /* 0x001fea000383ffff */
.L_x_874:
[----:B------:R-:W-:Y:S06]  /*f7a0*/  BAR.ARV 0x8, 0x200 ;  /* 0x0208000000007b1d */ /* 0x000fec0000002000 */
[----:B------:R-:W-:Y:S05]  /*f7b0*/  @!P0 BRA `(.L_x_894) ;  /* 0x0000000000048947 */ /* 0x000fea0003800000 */
[----:B------:R-:W-:Y:S01]  /*f7c0*/  BPT.TRAP 0x1 ;  /* 0x000000040000795c */ /* 0x000fe20000300000 */
.L_x_894:
[----:B------:R-:W-:Y:S01]  /*f7d0*/  ULEA UR8, UR46, UR40, 0x3 ;  /* 0x000000282e087291 */ /* 0x000fe2000f8e183f */
[----:B------:R-:W-:-:S05]  /*f7e0*/  IMAD.U32 R3, RZ, RZ, UR47 ;  /* 0x0000002fff037e24 */ /* 0x000fca000f8e00ff */
[----:B------:R-:W-:-:S04]  /*f7f0*/  SHF.L.U32 R3, R3, 0x1f, RZ ;  /* 0x0000001f03037819 */ /* 0x000fc800000006ff */
[----:B------:R0:W1:Y:S01]  /*f800*/  SYNCS.PHASECHK.TRANS64.TRYWAIT P1, [UR8+0x2d850], R3 ;  /* 0x02d85003ff0075a7 */ /* 0x0000620008020148 */
[----:B------:R-:W-:Y:S05]  /*f810*/  @!P0 BRA `(.L_x_895) ;  /* 0x0000000000048947 */ /* 0x000fea0003800000 */
[----:B------:R-:W-:Y:S01]  /*f820*/  BPT.TRAP 0x1 ;  /* 0x000000040000795c */ /* 0x000fe20000300000 */
.L_x_895:
[----:B-1----:R-:W-:Y:S05]  /*f830*/  @P1 BRA `(.L_x_896) ;  /* 0x0000000000081947 */ /* 0x002fea0003800000 */
[----:B------:R-:W1:Y:S02]  /*f840*/  SYNCS.PHASECHK.TRANS64.TRYWAIT P1, [UR8+0x2d850], R3 ;  /* 0x02d85003ff0075a7 */ /* 0x000e640008020148 */
[----:B-1----:R-:W-:Y:S05]  /*f850*/  @!P1 BRA `(.L_x_897) ;  /* 0x0000006800689947 */ /* 0x002fea0003800000 */
.L_x_896:
[----:B------:R-:W-:Y:S01]  /*f860*/  UIADD3 UR40, UR40, 0x400, URZ ;  /* 0x0000040028287890 */ /* 0x000fe2000fffe03f */
[----:B------:R-:W-:Y:S01]  /*f870*/  WARPGROUP.ARRIVE ;  /* 0x00000000000079c5 */ /* 0x000fe20000000000 */
[----:B------:R-:W-:Y:S01]  /*f880*/  ULOP3.LUT UR36, UR36, 0x10000, URZ, 0xfc, !UPT ;  /* 0x0001000024247892 */ /* 0x000fe2000f8efc3f */
[----:B01----:R-:W0:Y:S01]  /*f890*/  SHFL.BFLY PT, R3, R2, 0x2, 0x1f ;  /* 0x0c401f0002037f89 */ /* 0x003e2200000e0000 */
[----:B------:R-:W-:Y:S01]  /*f8a0*/  USHF.R.U32.HI UR40, URZ, 0x4, UR40 ;  /* 0x000000043f287899 */ /* 0x000fe20008011628 */
[----:B------:R-:W-:Y:S01]  /*f8b0*/  IMAD.MOV.U32 R48, RZ, RZ, RZ ;  /* 0x000000ffff307224 */ /* 0x000fe200078e00ff */
[----:B------:R-:W-:Y:S01]  /*f8c0*/  UMOV UR5, 0x40000040 ;  /* 0x4000004000057882 */ /* 0x000fe20000000000 */
[----:B------:R-:W-:Y:S01]  /*f8d0*/  UMOV UR7, 0x80000020 ;  /* 0x8000002000077882 */ /* 0x000fe20000000000 */
[----:B------:R-:W-:Y:S01]  /*f8e0*/  ULOP3.LUT UR40, UR40, 0x3fff, URZ, 0xc0, !UPT ;  /* 0x00003fff28287892 */ /* 0x000fe2000f8ec03f */
[----:B------:R-:W1:Y:S01]  /*f8f0*/  SHFL.BFLY PT, R5, R0, 0x2, 0x1f ;  /* 0x0c401f0000057f89 */ /* 0x000e6200000e0000 */
[----:B------:R-:W-:Y:S01]  /*f900*/  UMOV UR4, UR36 ;  /* 0x0000002400047c82 */ /* 0x000fe20008000000 */
[----:B------:R-:W-:Y:S01]  /*f910*/  IMAD.MOV.U32 R36, RZ, RZ, -0x800000 ;  /* 0xff800000ff247424 */ /* 0x000fe200078e00ff */
[----:B------:R-:W-:-:S04]  /*f920*/  ULOP3.LUT UR9, UR40, 0x2000000, URZ, 0xfc, !UPT ;  /* 0x0200000028097892 */ /* 0x000fc8000f8efc3f */
[----:B------:R-:W-:-:S07]  /*f930*/  UIMAD UR9, UR46, 0x600, UR9 ;  /* 0x000006002e0978a4 */ /* 0x000fce000f8e0209 */
[----:B------:R-:W-:Y:S02]  /*f940*/  UMOV UR6, UR9 ;  /* 0x0000000900067c82 */ /* 0x000fe40008000000 */
[----:B------:R-:W-:Y:S01]  /*f950*/  HGMMA.64x96x16.F32.BF16 R88, gdesc[UR4].tnspB, R88, gsb0 ;  /* 0x41600000045879f0 */ /* 0x000fe20008001858 */
[----:B------:R-:W-:Y:S01]  /*f960*/  UIADD3 UR4, UR36, 0x2, URZ ;  /* 0x0000000224047890 */ /* 0x000fe2000fffe03f */
[----:B0-----:R-:W-:Y:S01]  /*f970*/  FADD.FTZ R3, R3, R2 ;  /* 0x0000000203037221 */ /* 0x001fe20000010000 */
[----:B------:R-:W-:Y:S01]  /*f980*/  UIADD3 UR6, UR9, 0x40, URZ ;  /* 0x0000004009067890 */ /* 0x000fe2000fffe03f */
[----:B------:R-:W-:Y:S01]  /*f990*/  IMAD.MOV.U32 R2, RZ, RZ, RZ ;  /* 0x000000ffff027224 */ /* 0x000fe200078e00ff */
[----:B------:R-:W-:Y:S01]  /*f9a0*/  UMOV UR5, 0x40000040 ;  /* 0x4000004000057882 */ /* 0x000fe20000000000 */
[----:B------:R-:W-:Y:S01]  /*f9b0*/  UMOV UR7, 0x80000020 ;  /* 0x8000002000077882 */ /* 0x000fe20000000000 */
[----:B------:R-:W0:Y:S01]  /*f9c0*/  SHFL.BFLY PT, R4, R3, 0x1, 0x1f ;  /* 0x0c201f0003047f89 */ /* 0x000e2200000e0000 */
[----:B-1----:R-:W-:Y:S01]  /*f9d0*/  FADD.FTZ R5, R5, R0 ;  /* 0x0000000005057221 */ /* 0x002fe20000010000 */
[----:B------:R-:W-:-:S04]  /*f9e0*/  IMAD.MOV.U32 R0, RZ, RZ, -0x800000 ;  /* 0xff800000ff007424 */ /* 0x000fc800078e00ff */
[----:B------:R-:W1:Y:S01]  /*f9f0*/  SHFL.BFLY PT, R6, R5, 0x1, 0x1f ;  /* 0x0c201f0005067f89 */ /* 0x000e6200000e0000 */
[----:B0-----:R-:W-:Y:S01]  /*fa00*/  FADD.FTZ R7, R3, R4 ;  /* 0x0000000403077221 */ /* 0x001fe20000010000 */
[----:B------:R-:W-:-:S04]  /*fa10*/  IMAD.U32 R3, RZ, RZ, UR33 ;  /* 0x00000021ff037e24 */ /* 0x000fc8000f8e00ff */
[----:B------:R-:W-:Y:S01]  /*fa20*/  FSETP.NE.FTZ.AND P1, PT, R7, RZ, PT ;  /* 0x000000ff0700720b */ /* 0x000fe20003f35000 */
[----:B-1----:R-:W-:Y:S01]  /*fa30*/  FADD.FTZ R8, R5, R6 ;  /* 0x0000000605087221 */ /* 0x002fe20000010000 */
[----:B------:R-:W-:-:S04]  /*fa40*/  IMAD.U32 R5, RZ, RZ, UR33 ;  /* 0x00000021ff057e24 */ /* 0x000fc8000f8e00ff */
        /* <DEDUP_REMOVED lines=59> */
.L_x_898:
        /* <DEDUP_REMOVED lines=23> */
[----:B------:R-:W-:Y:S01]  /*ff70*/  USEL UR4, URZ, 0x1, UP0 ;  /* 0x000000013f047887 */ /* 0x000fe20008000000 */
        /* <DEDUP_REMOVED lines=29> */
[----:B------:R-:W-:Y:S01]  /*10150*/  PLOP3.LUT P0, PT, PT, PT, PT, 0x8, 0x0 ;  /* 0x000000000000781c */ /* 0x000fe20003f0e170 */
[----:B------:R-:W-:Y:S01]  /*10160*/  FMUL.FTZ R48, R135, R48 ;  /* 0x0000003087307220 */ /* 0x000fe20000410000 */
[----:B------:R-:W-:-:S02]  /*10170*/  UIADD3 UR48, UR48, 0x1, URZ ;  /* 0x0000000130307890 */ /* 0x000fc4000fffe03f */
[----:B------:R-:W-:Y:S02]  /*10180*/  USEL UR46, UR46, URZ, UP0 ;  /* 0x0000003f2e2e7287 */ /* 0x000fe40008000000 */
[----:B------:R-:W-:-:S12]  /*10190*/  ULOP3.LUT UR47, UR47, UR4, URZ, 0x3c, !UPT ;  /* 0x000000042f2f7292 */ /* 0x000fd8000f8e3c3f */
.L_x_820:
[----:B------:R-:W0:Y:S08]  /*101a0*/  S2UR UR41, SR_CgaCtaId ;  /* 0x00000000002979c3 */ /* 0x000e300000008800 */
[----:B------:R-:W-:Y:S06]  /*101b0*/  BAR.SYNC.DEFER_BLOCKING 0x5, 0x200 ;  /* 0x0148000000007b1d */ /* 0x000fec0000010000 */
[----:B------:R-:W-:Y:S01]  /*101c0*/  UMOV UR40, 0x400 ;  /* 0x0000040000287882 */ /* 0x000fe20000000000 */
[----:B------:R-:W-:Y:S01]  /*101d0*/  BSSY B0, `(.L_x_899) ;  /* 0x0000170000007945 */ /* 0x000fe20003800000 */
[----:B0-----:R-:W-:-:S09]  /*101e0*/  ULEA UR40, UR41, UR40, 0x18 ;  /* 0x0000002829287291 */ /* 0x001fd2000f8ec03f */
[----:B------:R-:W0:Y:S02]  /*101f0*/  LDS R2, [UR40+0x2d8d0] ;  /* 0x02d8d028ff027984 */ /* 0x000e240008000800 */
[----:B0-----:R-:W-:Y:S01]  /*10200*/  R2UR UR4, R2 ;  /* 0x00000000020472ca */ /* 0x001fe200000e0000 */
[----:B------:R-:W-:Y:S06]  /*10210*/  BAR.ARV 0x4, 0x200 ;  /* 0x0108000000007b1d */ /* 0x000fec0000002000 */
[----:B------:R-:W-:Y:S08]  /*10220*/  @P0 BRA `(.L_x_900) ;  /* 0x0000000c00bc0947 */ /* 0x000ff00003800000 */
[----:B------:R-:W0:Y:S01]  /*10230*/  S2UR UR5, SR_SWINHI ;  /* 0x00000000000579c3 */ /* 0x000e220000002f00 */
[----:B------:R-:W-:-:S07]  /*10240*/  IMAD R3, R144, 0x20, R138 ;  /* 0x0000002090037824 */ /* 0x000fce00078e028a */
[----:B------:R-:W-:Y:S01]  /*10250*/  BAR.SYNC.DEFER_BLOCKING 0x1, 0x180 ;  /* 0x0046000000007b1d */ /* 0x000fe20000010000 */
[----:B------:R-:W-:Y:S01]  /*10260*/  USHF.R.S32.HI UR10, URZ, 0x1f, UR38 ;  /* 0x0000001f3f0a7899 */ /* 0x000fe20008011426 */
[----:B------:R-:W-:Y:S01]  /*10270*/  VIADD R52, R137, UR39 ;  /* 0x0000002789347c36 */ /* 0x000fe20008000000 */
[----:B------:R-:W-:Y:S01]  /*10280*/  USHF.R.S32.HI UR12, URZ, 0x1f, UR45 ;  /* 0x0000001f3f0c7899 */ /* 0x000fe2000801142d */
[----:B------:R-:W-:-:S04]  /*10290*/  F2FP.BF16.F32.PACK_AB R6, R93, R6 ;  /* 0x000000065d06723e */ /* 0x000fc800000010ff */
[----:B------:R-:W1:Y:S01]  /*102a0*/  LDC R37, c[0x0][0xbe8] ;  /* 0x0002fa00ff257b82 */ /* 0x000e620000000800 */
[----:B------:R-:W-:Y:S01]  /*102b0*/  ULDC.64 UR8, c[0x0][0xb90] ;  /* 0x0002e40000087ab9 */ /* 0x000fe20000000a00 */
[----:B------:R-:W-:Y:S02]  /*102c0*/  F2FP.BF16.F32.PACK_AB R26, R125, R26 ;  /* 0x0000001a7d1a723e */ /* 0x000fe400000010ff */
[----:B------:R-:W-:Y:S02]  /*102d0*/  F2FP.BF16.F32.PACK_AB R27, R46, R27 ;  /* 0x0000001b2e1b723e */ /* 0x000fe400000010ff */
[----:B------:R-:W-:Y:S02]  /*102e0*/  F2FP.BF16.F32.PACK_AB R28, R129, R28 ;  /* 0x0000001c811c723e */ /* 0x000fe400000010ff */
[----:B------:R-:W-:Y:S02]  /*102f0*/  F2FP.BF16.F32.PACK_AB R29, R44, R29 ;  /* 0x0000001d2c1d723e */ /* 0x000fe400000010ff */
[----:B------:R-:W-:-:S02]  /*10300*/  F2FP.BF16.F32.PACK_AB R30, R133, R30 ;  /* 0x0000001e851e723e */ /* 0x000fc400000010ff */
[----:B------:R-:W-:Y:S01]  /*10310*/  F2FP.BF16.F32.PACK_AB R31, R48, R31 ;  /* 0x0000001f301f723e */ /* 0x000fe200000010ff */
[----:B------:R-:W-:Y:S01]  /*10320*/  UMOV UR6, UR40 ;  /* 0x0000002800067c82 */ /* 0x000fe20008000000 */
[----:B0-----:R-:W-:Y:S01]  /*10330*/  UMOV UR7, UR5 ;  /* 0x0000000500077c82 */ /* 0x001fe20008000000 */
[----:B------:R-:W-:Y:S01]  /*10340*/  UIMAD UR5, UR10, UR8, URZ ;  /* 0x000000080a0572a4 */ /* 0x000fe2000f8e023f */
[----:B------:R-:W-:Y:S02]  /*10350*/  IMAD.U32 R40, RZ, RZ, UR6 ;  /* 0x00000006ff287e24 */ /* 0x000fe4000f8e00ff */
[----:B------:R-:W-:Y:S01]  /*10360*/  IMAD.U32 R41, RZ, RZ, UR7 ;  /* 0x00000007ff297e24 */ /* 0x000fe2000f8e00ff */
[----:B------:R-:W-:Y:S02]  /*10370*/  UIMAD.WIDE.U32 UR6, UR38, UR8, URZ ;  /* 0x00000008260672a5 */ /* 0x000fe4000f8e003f */
[----:B------:R-:W-:Y:S01]  /*10380*/  UIMAD UR5, UR38, UR9, UR5 ;  /* 0x00000009260572a4 */ /* 0x000fe2000f8e0205 */
[----:B------:R-:W-:-:S02]  /*10390*/  IMAD.WIDE R4, R148, 0x2, R40 ;  /* 0x0000000294047825 */ /* 0x000fc400078e0228 */
[----:B------:R-:W-:Y:S01]  /*103a0*/  ULDC.64 UR8, c[0x0][0xb98] ;  /* 0x0002e60000087ab9 */ /* 0x000fe20000000a00 */
[----:B------:R-:W-:Y:S01]  /*103b0*/  UIADD3 UR7, UR7, UR5, URZ ;  /* 0x0000000507077290 */ /* 0x000fe2000fffe03f */
[----:B------:R-:W-:Y:S01]  /*103c0*/  IMAD.WIDE R40, R3, 0x2, R40 ;  /* 0x0000000203287825 */ /* 0x000fe200078e0228 */
[C---:B------:R-:W-:Y:S01]  /*103d0*/  IADD3 R35, P1, R4.reuse, 0x6000, RZ ;  /* 0x0000600004237810 */ /* 0x040fe20007f3e0ff */
[----:B------:R-:W-:Y:S01]  /*103e0*/  UIMAD UR5, UR12, UR8, URZ ;  /* 0x000000080c0572a4 */ /* 0x000fe2000f8e023f */
[C---:B------:R-:W-:Y:S01]  /*103f0*/  LOP3.LUT R3, R4.reuse, 0x180, RZ, 0xc0, !PT ;  /* 0x0000018004037812 */ /* 0x040fe200078ec0ff */
[----:B------:R-:W-:Y:S01]  /*10400*/  UIMAD.WIDE.U32 UR6, UR45, UR8, UR6 ;  /* 0x000000082d0672a5 */ /* 0x000fe2000f8e0006 */
[C---:B------:R-:W-:Y:S01]  /*10410*/  IADD3 R8, P3, R4.reuse, 0x3000, RZ ;  /* 0x0000300004087810 */ /* 0x040fe20007f7e0ff */
[--C-:B------:R-:W-:Y:S01]  /*10420*/  IMAD.X R25, RZ, RZ, R5.reuse, P1 ;  /* 0x000000ffff197224 */ /* 0x100fe200008e0605 */
[----:B-1----:R-:W-:Y:S01]  /*10430*/  ISETP.NE.AND P1, PT, R37, 0x1, PT ;  /* 0x000000012500780c */ /* 0x002fe20003f25270 */
[----:B------:R-:W-:Y:S01]  /*10440*/  UIMAD UR5, UR45, UR9, UR5 ;  /* 0x000000092d0572a4 */ /* 0x000fe2000f8e0205 */
[----:B------:R-:W-:Y:S01]  /*10450*/  SHF.R.U64 R3, R3, 0x3, RZ ;  /* 0x0000000303037819 */ /* 0x000fe200000012ff */
[----:B------:R-:W-:Y:S01]  /*10460*/  IMAD.X R13, RZ, RZ, R5, P3 ;  /* 0x000000ffff0d7224 */ /* 0x000fe200018e0605 */
[C---:B------:R-:W-:Y:S01]  /*10470*/  IADD3 R21, P4, R4.reuse, 0x20, RZ ;  /* 0x0000002004157810 */ /* 0x040fe20007f9e0ff */
[----:B------:R-:W-:Y:S01]  /*10480*/  ULDC.64 UR8, c[0x0][0xae8] ;  /* 0x0002ba0000087ab9 */ /* 0x000fe20000000a00 */
[----:B------:R-:W-:-:S02]  /*10490*/  IADD3 R15, P0, R4, 0x6020, RZ ;  /* 0x00006020040f7810 */ /* 0x000fc40007f1e0ff */
[----:B------:R-:W-:Y:S01]  /*104a0*/  IADD3 R33, P2, R4, 0x3020, RZ ;  /* 0x0000302004217810 */ /* 0x000fe20007f5e0ff */
[--C-:B------:R-:W-:Y:S01]  /*104b0*/  IMAD.X R9, RZ, RZ, R5.reuse, P4 ;  /* 0x000000ffff097224 */ /* 0x100fe200020e0605 */
[----:B------:R-:W-:Y:S02]  /*104c0*/  LOP3.LUT R4, R3, R4, RZ, 0x3c, !PT ;  /* 0x0000000403047212 */ /* 0x000fe400078e3cff */
[----:B------:R-:W-:Y:S01]  /*104d0*/  LOP3.LUT R12, R35, 0x180, RZ, 0xc0, !PT ;  /* 0x00000180230c7812 */ /* 0x000fe200078ec0ff */
[----:B------:R-:W0:Y:S01]  /*104e0*/  @P1 LDC R45, c[0x0][0xbec] ;  /* 0x0002fb00ff2d1b82 */ /* 0x000e220000000800 */
[----:B------:R-:W-:Y:S01]  /*104f0*/  LOP3.LUT R3, R8, 0x180, RZ, 0xc0, !PT ;  /* 0x0000018008037812 */ /* 0x000fe200078ec0ff */
[----:B------:R-:W-:Y:S01]  /*10500*/  IMAD.X R11, RZ, RZ, R5, P2 ;  /* 0x000000ffff0b7224 */ /* 0x000fe200010e0605 */
[----:B------:R-:W-:Y:S02]  /*10510*/  LOP3.LUT R2, R21, 0x180, RZ, 0xc0, !PT ;  /* 0x0000018015027812 */ /* 0x000fe400078ec0ff */
[----:B------:R-:W-:-:S02]  /*10520*/  SHF.R.U64 R12, R12, 0x3, RZ ;  /* 0x000000030c0c7819 */ /* 0x000fc400000012ff */
[----:B------:R-:W-:Y:S01]  /*10530*/  SHF.R.U64 R3, R3, 0x3, RZ ;  /* 0x0000000303037819 */ /* 0x000fe200000012ff */
[----:B------:R-:W1:Y:S01]  /*10540*/  @P1 LDC R50, c[0x0][0xbf0] ;  /* 0x0002fc00ff321b82 */ /* 0x000e620000000800 */
[----:B------:R-:W-:Y:S02]  /*10550*/  SHF.R.U64 R2, R2, 0x3, RZ ;  /* 0x0000000302027819 */ /* 0x000fe400000012ff */
[----:B------:R-:W-:Y:S02]  /*10560*/  IADD3 R43, P5, R40, 0x7800, RZ ;  /* 0x00007800282b7810 */ /* 0x000fe40007fbe0ff */
[----:B------:R-:W-:Y:S02]  /*10570*/  LOP3.LUT R24, R12, R35, RZ, 0x3c, !PT ;  /* 0x000000230c187212 */ /* 0x000fe400078e3cff */
[----:B------:R-:W-:Y:S02]  /*10580*/  LOP3.LUT R14, R15, 0x180, RZ, 0xc0, !PT ;  /* 0x000001800f0e7812 */ /* 0x000fe400078ec0ff */
[----:B------:R-:W-:-:S02]  /*10590*/  LOP3.LUT R12, R3, R8, RZ, 0x3c, !PT ;  /* 0x00000008030c7212 */ /* 0x000fc400078e3cff */
[----:B------:R-:W-:Y:S02]  /*105a0*/  LOP3.LUT R8, R2, R21, RZ, 0x3c, !PT ;  /* 0x0000001502087212 */ /* 0x000fe400078e3cff */
[----:B------:R-:W-:Y:S02]  /*105b0*/  LOP3.LUT R2, R43, 0x180, RZ, 0xc0, !PT ;  /* 0x000001802b027812 */ /* 0x000fe400078ec0ff */
[----:B------:R-:W-:Y:S01]  /*105c0*/  SHF.R.U64 R14, R14, 0x3, RZ ;  /* 0x000000030e0e7819 */ /* 0x000fe200000012ff */
[----:B0-----:R-:W-:Y:S01]  /*105d0*/  @P1 IMAD.HI.U32 R45, R52, R45, RZ ;  /* 0x0000002d342d1227 */ /* 0x001fe200078e00ff */
[----:B------:R-:W-:Y:S02]  /*105e0*/  SHF.R.U64 R2, R2, 0x3, RZ ;  /* 0x0000000302027819 */ /* 0x000fe400000012ff */
[----:B------:R-:W-:Y:S01]  /*105f0*/  LOP3.LUT R14, R14, R15, RZ, 0x3c, !PT ;  /* 0x0000000f0e0e7212 */ /* 0x000fe200078e3cff */
[----:B------:R-:W-:Y:S01]  /*10600*/  IMAD.X R15, RZ, RZ, R5, P0 ;  /* 0x000000ffff0f7224 */ /* 0x000fe200000e0605 */
[----:B------:R-:W-:-:S02]  /*10610*/  IADD3 R39, P0, R40, 0x1800, RZ ;  /* 0x0000180028277810 */ /* 0x000fc40007f1e0ff */
[----:B------:R-:W-:Y:S01]  /*10620*/  LOP3.LUT R2, R2, R43, RZ, 0x3c, !PT ;  /* 0x0000002b02027212 */ /* 0x000fe200078e3cff */
[----:B------:R-:W-:Y:S01]  /*10630*/  IMAD.MOV.U32 R43, RZ, RZ, R52 ;  /* 0x000000ffff2b7224 */ /* 0x000fe200078e0034 */
[----:B-1----:R-:W-:Y:S02]  /*10640*/  @P1 SHF.R.U32.HI R43, RZ, R50, R45 ;  /* 0x00000032ff2b1219 */ /* 0x002fe4000001162d */
[----:B------:R-:W-:Y:S02]  /*10650*/  LOP3.LUT R38, R39, 0x180, RZ, 0xc0, !PT ;  /* 0x0000018027267812 */ /* 0x000fe400078ec0ff */
[----:B------:R-:W-:Y:S02]  /*10660*/  MOV R47, R4 ;  /* 0x00000004002f7202 */ /* 0x000fe40000000f00 */
[----:B------:R-:W-:Y:S01]  /*10670*/  F2FP.BF16.F32.PACK_AB R4, R42, R7 ;  /* 0x000000072a04723e */ /* 0x000fe200000010ff */
[----:B------:R-:W-:Y:S01]  /*10680*/  IMAD.MOV R42, RZ, RZ, -R43 ;  /* 0x000000ffff2a7224 */ /* 0x000fe200078e0a2b */
[----:B------:R-:W-:-:S02]  /*10690*/  LOP3.LUT R10, R33, 0x180, RZ, 0xc0, !PT ;  /* 0x00000180210a7812 */ /* 0x000fc400078ec0ff */
[----:B------:R-:W-:Y:S02]  /*106a0*/  SHF.R.U64 R38, R38, 0x3, RZ ;  /* 0x0000000326267819 */ /* 0x000fe400000012ff */
[----:B------:R-:W-:Y:S02]  /*106b0*/  F2FP.BF16.F32.PACK_AB R5, R91, R90 ;  /* 0x0000005a5b05723e */ /* 0x000fe400000010ff */
[----:B------:R-:W-:Y:S02]  /*106c0*/  F2FP.BF16.F32.PACK_AB R7, R95, R94 ;  /* 0x0000005e5f07723e */ /* 0x000fe400000010ff */
[----:B------:R-:W-:Y:S01]  /*106d0*/  MOV R57, R14 ;  /* 0x0000000e00397202 */ /* 0x000fe20000000f00 */
[C---:B------:R-:W-:Y:S01]  /*106e0*/  IMAD R15, R37.reuse, R42, R52 ;  /* 0x0000002a250f7224 */ /* 0x040fe200078e0234 */
[----:B------:R-:W-:Y:S01]  /*106f0*/  SHF.R.U64 R10, R10, 0x3, RZ ;  /* 0x000000030a0a7819 */ /* 0x000fe200000012ff */
[----:B------:R0:W-:Y:S01]  /*10700*/  STSM.16.M88.4 [R47], R4 ;  /* 0x000000042f007844 */ /* 0x0001e20000000200 */
[----:B------:R-:W-:Y:S01]  /*10710*/  LOP3.LUT R38, R38, R39, RZ, 0x3c, !PT ;  /* 0x0000002726267212 */ /* 0x000fe200078e3cff */
[----:B------:R-:W-:Y:S01]  /*10720*/  IMAD.X R39, RZ, RZ, R41, P0 ;  /* 0x000000ffff277224 */ /* 0x000fe200000e0629 */
[----:B------:R-:W-:Y:S01]  /*10730*/  MOV R62, R24 ;  /* 0x00000018003e7202 */ /* 0x000fe20000000f00 */
[----:B------:R-:W-:Y:S01]  /*10740*/  IMAD.U32 R25, RZ, RZ, UR5 ;  /* 0x00000005ff197e24 */ /* 0x000fe2000f8e00ff */
[----:B------:R-:W-:Y:S01]  /*10750*/  SHF.R.S32.HI R14, RZ, 0x1f, R43 ;  /* 0x0000001fff0e7819 */ /* 0x000fe2000001142b */
[----:B------:R-:W-:Y:S01]  /*10760*/  ULDC UR5, c[0x0][0xa88] ;  /* 0x0002a20000057ab9 */ /* 0x000fe20000000800 */
[----:B------:R-:W-:Y:S01]  /*10770*/  LOP3.LUT R10, R10, R33, RZ, 0x3c, !PT ;  /* 0x000000210a0a7212 */ /* 0x000fe200078e3cff */
[----:B------:R-:W-:Y:S01]  /*10780*/  IMAD R56, R37, UR5, RZ ;  /* 0x0000000525387c24 */ /* 0x000fe2000f8e02ff */
[----:B------:R-:W-:-:S02]  /*10790*/  IADD3 R33, P3, R40, 0x4800, RZ ;  /* 0x0000480028217810 */ /* 0x000fc40007f7e0ff */
[----:B------:R-:W-:Y:S02]  /*107a0*/  IADD3 R35, P2, R40, 0x3000, RZ ;  /* 0x0000300028237810 */ /* 0x000fe40007f5e0ff */
[----:B------:R-:W-:Y:S02]  /*107b0*/  LOP3.LUT R32, R33, 0x180, RZ, 0xc0, !PT ;  /* 0x0000018021207812 */ /* 0x000fe400078ec0ff */
[----:B------:R-:W-:Y:S02]  /*107c0*/  LOP3.LUT R34, R35, 0x180, RZ, 0xc0, !PT ;  /* 0x0000018023227812 */ /* 0x000fe400078ec0ff */
[----:B0-----:R-:W-:Y:S02]  /*107d0*/  IADD3 R4, P0, R43, UR6, RZ ;  /* 0x000000062b047c10 */ /* 0x001fe4000ff1e0ff */
[----:B------:R-:W-:Y:S02]  /*107e0*/  SHF.R.S32.HI R6, RZ, 0x1f, R15 ;  /* 0x0000001fff067819 */ /* 0x000fe4000001140f */
[----:B------:R-:W-:Y:S01]  /*107f0*/  IADD3.X R5, R14, UR7, R25, P0, !PT ;  /* 0x000000070e057c10 */ /* 0x000fe200087fe419 */
[----:B------:R-:W-:Y:S01]  /*10800*/  ULDC.64 UR6, c[0x0][0xb88] ;  /* 0x0002e20000067ab9 */ /* 0x000fe20000000a00 */
[----:B------:R-:W-:Y:S01]  /*10810*/  SHF.R.U64 R32, R32, 0x3, RZ ;  /* 0x0000000320207819 */ /* 0x000fe200000012ff */
[----:B------:R-:W-:Y:S01]  /*10820*/  IMAD R6, R6, UR6, RZ ;  /* 0x0000000606067c24 */ /* 0x000fe2000f8e02ff */
[----:B------:R-:W-:Y:S01]  /*10830*/  MOV R63, R10 ;  /* 0x0000000a003f7202 */ /* 0x000fe20000000f00 */
[----:B------:R-:W-:Y:S01]  /*10840*/  IMAD.WIDE.U32 R4, R15, UR6, R4 ;  /* 0x000000060f047c25 */ /* 0x000fe2000f8e0004 */
[----:B------:R-:W-:-:S02]  /*10850*/  SHF.R.U64 R34, R34, 0x3, RZ ;  /* 0x0000000322227819 */ /* 0x000fc400000012ff */
[----:B------:R-:W-:Y:S01]  /*10860*/  LOP3.LUT R32, R32, R33, RZ, 0x3c, !PT ;  /* 0x0000002120207212 */ /* 0x000fe200078e3cff */
[----:B------:R-:W-:Y:S01]  /*10870*/  IMAD R15, R15, UR7, R6 ;  /* 0x000000070f0f7c24 */ /* 0x000fe2000f8e0206 */
[----:B------:R-:W-:Y:S01]  /*10880*/  ULDC.64 UR6, c[0x0][0xb50] ;  /* 0x0002d40000067ab9 */ /* 0x000fe20000000a00 */
[----:B------:R-:W-:Y:S01]  /*10890*/  VIADD R11, R147, UR39 ;  /* 0x00000027930b7c36 */ /* 0x000fe20008000000 */
[----:B------:R-:W-:Y:S01]  /*108a0*/  LOP3.LUT P0, RZ, R145, 0x3, RZ, 0xc0, !PT ;  /* 0x0000000391ff7812 */ /* 0x000fe2000780c0ff */
[----:B------:R-:W-:Y:S01]  /*108b0*/  IMAD.X R33, RZ, RZ, R41, P3 ;  /* 0x000000ffff217224 */ /* 0x000fe200018e0629 */
[----:B------:R-:W-:Y:S01]  /*108c0*/  LEA R42, P3, R4, UR6, 0x2 ;  /* 0x00000006042a7c11 */ /* 0x000fe2000f8610ff */
[----:B------:R-:W-:Y:S01]  /*108d0*/  VIADD R7, R11, 0x8 ;  /* 0x000000080b077836 */ /* 0x000fe20000000000 */
[----:B------:R-:W-:Y:S01]  /*108e0*/  LOP3.LUT R34, R34, R35, RZ, 0x3c, !PT ;  /* 0x0000002322227212 */ /* 0x000fe200078e3cff */
[----:B------:R-:W-:Y:S01]  /*108f0*/  IMAD.IADD R5, R5, 0x1, R15 ;  /* 0x0000000105057824 */ /* 0x000fe200078e020f */
[----:B------:R-:W-:Y:S01]  /*10900*/  MOV R53, R8 ;  /* 0x0000000800357202 */ /* 0x000fe20000000f00 */
[----:B------:R-:W-:Y:S01]  /*10910*/  IMAD.X R35, RZ, RZ, R41, P2 ;  /* 0x000000ffff237224 */ /* 0x000fe200010e0629 */
[-C--:B------:R-:W-:Y:S01]  /*10920*/  ISETP.GE.OR P2, PT, R11, R56.reuse, P0 ;  /* 0x000000380b00720c */ /* 0x080fe20000746670 */
[----:B------:R-:W-:Y:S01]  /*10930*/  SHFL.IDX PT, R58, R42, RZ, 0x1c1f ;  /* 0x001c1fff2a3a7589 */ /* 0x000fe200000e0000 */
[----:B------:R-:W-:-:S02]  /*10940*/  ISETP.GE.OR P0, PT, R7, R56, P0 ;  /* 0x000000380700720c */ /* 0x000fc40000706670 */
[----:B------:R-:W-:Y:S01]  /*10950*/  LEA.HI.X R43, R4, UR7, R5, 0x2, P3 ;  /* 0x00000007042b7c11 */ /* 0x000fe200098f1405 */
[----:B------:R-:W-:Y:S01]  /*10960*/  SHFL.IDX PT, R60, R42, 0x1, 0x1c1f ;  /* 0x003c1f002a3c7f89 */ /* 0x000fe200000e0000 */
[----:B------:R-:W-:Y:S02]  /*10970*/  F2FP.BF16.F32.PACK_AB R4, R97, R96 ;  /* 0x000000606104723e */ /* 0x000fe400000010ff */
[----:B------:R-:W-:Y:S01]  /*10980*/  F2FP.BF16.F32.PACK_AB R5, R99, R98 ;  /* 0x000000626305723e */ /* 0x000fe200000010ff */
[----:B------:R-:W0:Y:S01]  /*10990*/  SHFL.IDX PT, R59, R43, RZ, 0x1c1f ;  /* 0x001c1fff2b3b7589 */ /* 0x000e2200000e0000 */
[----:B------:R-:W-:Y:S02]  /*109a0*/  F2FP.BF16.F32.PACK_AB R6, R101, R100 ;  /* 0x000000646506723e */ /* 0x000fe400000010ff */
[----:B------:R-:W-:Y:S01]  /*109b0*/  F2FP.BF16.F32.PACK_AB R7, R103, R102 ;  /* 0x000000666707723e */ /* 0x000fe200000010ff */
[----:B------:R-:W1:Y:S01]  /*109c0*/  SHFL.IDX PT, R61, R43, 0x1, 0x1c1f ;  /* 0x003c1f002b3d7f89 */ /* 0x000e6200000e0000 */
[----:B------:R-:W-:-:S02]  /*109d0*/  MOV R52, R12 ;  /* 0x0000000c00347202 */ /* 0x000fc40000000f00 */
[----:B------:R-:W-:Y:S01]  /*109e0*/  F2FP.BF16.F32.PACK_AB R8, R105, R104 ;  /* 0x000000686908723e */ /* 0x000fe200000010ff */
[----:B------:R-:W-:Y:S01]  /*109f0*/  STSM.16.M88.4 [R53], R4 ;  /* 0x0000000435007844 */ /* 0x000fe20000000200 */
[----:B------:R-:W-:Y:S02]  /*10a00*/  F2FP.BF16.F32.PACK_AB R9, R107, R106 ;  /* 0x0000006a6b09723e */ /* 0x000fe400000010ff */
[----:B------:R-:W-:Y:S02]  /*10a10*/  F2FP.BF16.F32.PACK_AB R10, R109, R108 ;  /* 0x0000006c6d0a723e */ /* 0x000fe400000010ff */
        /* <DEDUP_REMOVED lines=9> */
[C---:B------:R-:W-:Y:S02]  /*10ab0*/  IADD3 R21, P4, R40.reuse, 0x6000, RZ ;  /* 0x0000600028157810 */ /* 0x040fe40007f9e0ff */
[----:B------:R-:W-:Y:S01]  /*10ac0*/  LOP3.LUT R3, R40, 0x180, RZ, 0xc0, !PT ;  /* 0x0000018028037812 */ /* 0x000fe200078ec0ff */
[----:B------:R3:W-:Y:S01]  /*10ad0*/  STSM.16.M88.4 [R62], R24 ;  /* 0x000000183e007844 */ /* 0x0007e20000000200 */
[----:B------:R-:W-:Y:S01]  /*10ae0*/  UIMAD UR5, UR10, UR8, URZ ;  /* 0x000000080a0572a4 */ /* 0x000fe2000f8e023f */
[----:B------:R-:W-:-:S02]  /*10af0*/  LOP3.LUT R20, R21, 0x180, RZ, 0xc0, !PT ;  /* 0x0000018015147812 */ /* 0x000fc400078ec0ff */
[----:B------:R-:W-:Y:S01]  /*10b00*/  STSM.16.M88.4 [R57], R28 ;  /* 0x0000001c39007844 */ /* 0x000fe20000000200 */
[----:B------:R-:W-:Y:S01]  /*10b10*/  UIMAD.WIDE.U32 UR6, UR38, UR8, URZ ;  /* 0x00000008260672a5 */ /* 0x000fe2000f8e003f */
[----:B------:R-:W-:Y:S01]  /*10b20*/  SHF.R.U64 R3, R3, 0x3, RZ ;  /* 0x0000000303037819 */ /* 0x000fe200000012ff */
[----:B------:R-:W-:Y:S01]  /*10b30*/  ULDC.64 UR10, c[0x0][0xaf0] ;  /* 0x0002bc00000a7ab9 */ /* 0x000fe20000000a00 */
[----:B------:R-:W-:Y:S08]  /*10b40*/  BAR.SYNC.DEFER_BLOCKING 0x1, 0x180 ;  /* 0x0046000000007b1d */ /* 0x000ff00000010000 */
[----:B--2---:R-:W2:Y:S08]  /*10b50*/  @P1 LDC R15, c[0x0][0xbec] ;  /* 0x0002fb00ff0f1b82 */ /* 0x004eb00000000800 */
[----:B---3--:R-:W3:Y:S01]  /*10b60*/  @P1 LDC R25, c[0x0][0xbf0] ;  /* 0x0002fc00ff191b82 */ /* 0x008ee20000000800 */
[----:B------:R-:W-:Y:S01]  /*10b70*/  UIMAD UR5, UR38, UR9, UR5 ;  /* 0x00000009260572a4 */ /* 0x000fe2000f8e0205 */
[----:B------:R-:W-:-:S02]  /*10b80*/  SHF.R.U64 R20, R20, 0x3, RZ ;  /* 0x0000000314147819 */ /* 0x000fc400000012ff */
[----:B------:R-:W-:Y:S01]  /*10b90*/  LOP3.LUT R40, R3, R40, RZ, 0x3c, !PT ;  /* 0x0000002803287212 */ /* 0x000fe200078e3cff */
[----:B0-----:R0:W-:Y:S01]  /*10ba0*/  @!P2 ST.E desc[UR52][R58.64], R0 ;  /* 0x000000003a00a985 */ /* 0x0011e2000c101934 */
[----:B------:R-:W-:Y:S01]  /*10bb0*/  UIMAD UR8, UR12, UR10, URZ ;  /* 0x0000000a0c0872a4 */ /* 0x000fe2000f8e023f */
[--C-:B------:R-:W-:Y:S01]  /*10bc0*/  IMAD.X R3, RZ, RZ, R41.reuse, P5 ;  /* 0x000000ffff037224 */ /* 0x100fe200028e0629 */
[----:B------:R-:W-:Y:S01]  /*10bd0*/  UIADD3 UR7, UR7, UR5, URZ ;  /* 0x0000000507077290 */ /* 0x000fe2000fffe03f */
[----:B------:R-:W-:Y:S01]  /*10be0*/  LOP3.LUT R20, R20, R21, RZ, 0x3c, !PT ;  /* 0x0000001514147212 */ /* 0x000fe200078e3cff */
[----:B0-----:R-:W-:Y:S01]  /*10bf0*/  IMAD R0, R142, 0x60, R144 ;  /* 0x000000608e007824 */ /* 0x001fe200078e0290 */
[----:B------:R-:W-:Y:S01]  /*10c00*/  UIMAD UR5, UR45, UR11, UR8 ;  /* 0x0000000b2d0572a4 */ /* 0x000fe2000f8e0208 */
[----:B------:R-:W-:Y:S01]  /*10c10*/  IMAD.X R21, RZ, RZ, R41, P4 ;  /* 0x000000ffff157224 */ /* 0x000fe200020e0629 */
[----:B-1----:R0:W-:Y:S01]  /*10c20*/  @!P0 ST.E desc[UR52][R60.64], R36 ;  /* 0x000000243c008985 */ /* 0x0021e2000c101934 */
[----:B------:R-:W-:Y:S01]  /*10c30*/  VIADD R14, R0, UR39 ;  /* 0x00000027000e7c36 */ /* 0x000fe20008000000 */
[----:B------:R-:W-:Y:S01]  /*10c40*/  UIMAD.WIDE.U32 UR6, UR45, UR10, UR6 ;  /* 0x0000000a2d0672a5 */ /* 0x000fe2000f8e0006 */
[----:B------:R-:W-:-:S02]  /*10c50*/  ULDC.64 UR8, c[0x0][0xae0] ;  /* 0x0002b80000087ab9 */ /* 0x000fc40000000a00 */
[----:B--2---:R-:W-:Y:S01]  /*10c60*/  @P1 IMAD.HI.U32 R0, R14, R15, RZ ;  /* 0x0000000f0e001227 */ /* 0x004fe200078e00ff */
[----:B------:R1:W5:Y:S03]  /*10c70*/  LD.E.128 R8, desc[UR52][R2.64] ;  /* 0x0000003402087980 */ /* 0x000366000c101d00 */
[----:B------:R-:W-:Y:S01]  /*10c80*/  IMAD.MOV.U32 R13, RZ, RZ, R14 ;  /* 0x000000ffff0d7224 */ /* 0x000fe200078e000e */
[----:B---3--:R-:W-:Y:S01]  /*10c90*/  @P1 SHF.R.U32.HI R13, RZ, R25, R0 ;  /* 0x00000019ff0d1219 */ /* 0x008fe20000011600 */
[----:B------:R-:W-:Y:S01]  /*10ca0*/  UIADD3 UR5, UR7, UR5, URZ ;  /* 0x0000000507057290 */ /* 0x000fe2000fffe03f */
[----:B------:R-:W5:Y:S02]  /*10cb0*/  LD.E.128 R40, desc[UR52][R40.64] ;  /* 0x0000003428287980 */ /* 0x000f64000c101d00 */
[--C-:B------:R-:W-:Y:S01]  /*10cc0*/  SHF.R.S32.HI R0, RZ, 0x1f, R13.reuse ;  /* 0x0000001fff007819 */ /* 0x100fe2000001140d */
[----:B------:R-:W-:Y:S01]  /*10cd0*/  IMAD.MOV R12, RZ, RZ, -R13 ;  /* 0x000000ffff0c7224 */ /* 0x000fe200078e0a0d */
[----:B------:R0:W5:Y:S01]  /*10ce0*/  LD.E.128 R44, desc[UR52][R38.64] ;  /* 0x00000034262c7980 */ /* 0x000162000c101d00 */
[----:B-1----:R-:W-:-:S02]  /*10cf0*/  IMAD.U32 R3, RZ, RZ, UR7 ;  /* 0x00000007ff037e24 */ /* 0x002fc4000f8e00ff */
[----:B------:R-:W-:Y:S01]  /*10d00*/  IMAD R0, R0, UR8, RZ ;  /* 0x0000000800007c24 */ /* 0x000fe2000f8e02ff */
[----:B------:R0:W5:Y:S01]  /*10d10*/  LD.E.128 R48, desc[UR52][R34.64] ;  /* 0x0000003422307980 */ /* 0x000162000c101d00 */
[----:B------:R-:W-:Y:S02]  /*10d20*/  IMAD R37, R37, R12, R14 ;  /* 0x0000000c25257224 */ /* 0x000fe400078e020e */
[----:B------:R-:W-:Y:S01]  /*10d30*/  IMAD.U32 R2, RZ, RZ, UR6 ;  /* 0x00000006ff027e24 */ /* 0x000fe2000f8e00ff */
[----:B------:R0:W5:Y:S01]  /*10d40*/  LD.E.128 R4, desc[UR52][R32.64] ;  /* 0x0000003420047980 */ /* 0x000162000c101d00 */
[----:B------:R-:W-:Y:S01]  /*10d50*/  IMAD.U32 R3, RZ, RZ, UR5 ;  /* 0x00000005ff037e24 */ /* 0x000fe2000f8e00ff */
[----:B------:R-:W-:Y:S01]  /*10d60*/  ULDC.64 UR6, c[0x0][0xad8] ;  /* 0x0002b60000067ab9 */ /* 0x000fe20000000a00 */
[C---:B------:R-:W-:Y:S01]  /*10d70*/  IMAD R15, R13.reuse, UR9, R0 ;  /* 0x000000090d0f7c24 */ /* 0x040fe2000f8e0200 */
[----:B------:R0:W5:Y:S01]  /*10d80*/  LD.E.128 R52, desc[UR52][R20.64] ;  /* 0x0000003414347980 */ /* 0x000162000c101d00 */
[----:B------:R-:W-:Y:S01]  /*10d90*/  SHF.R.S32.HI R0, RZ, 0x1f, R37 ;  /* 0x0000001fff007819 */ /* 0x000fe20000011425 */
[----:B------:R-:W-:Y:S01]  /*10da0*/  IMAD.WIDE.U32 R2, R13, UR8, R2 ;  /* 0x000000080d027c25 */ /* 0x000fe2000f8e0002 */
[----:B------:R-:W-:Y:S01]  /*10db0*/  @!PT LDS RZ, [RZ] ;  /* 0x00000000fffff984 */ /* 0x000fe20000000800 */
[----:B------:R-:W-:Y:S01]  /*10dc0*/  @!PT LDS RZ, [RZ] ;  /* 0x00000000fffff984 */ /* 0x000fe20000000800 */
[----:B------:R-:W-:Y:S01]  /*10dd0*/  @!PT LDS RZ, [RZ] ;  /* 0x00000000fffff984 */ /* 0x000fe20000000800 */
[----:B------:R-:W-:Y:S01]  /*10de0*/  @!PT LDS RZ, [RZ] ;  /* 0x00000000fffff984 */ /* 0x000fe20000000800 */
[----:B------:R1:W-:Y:S06]  /*10df0*/  MEMBAR.ALL.CTA ;  /* 0x0000000000007992 */ /* 0x0003ec0000008000 */
[----:B-1----:R-:W1:Y:S01]  /*10e00*/  FENCE.VIEW.ASYNC.S ;  /* 0x00000000000073c6 */ /* 0x002e620000000000 */
[----:B------:R-:W-:-:S02]  /*10e10*/  IMAD.IADD R3, R3, 0x1, R15 ;  /* 0x0000000103037824 */ /* 0x000fc400078e020f */
[----:B------:R-:W-:Y:S02]  /*10e20*/  IMAD R0, R0, UR6, RZ ;  /* 0x0000000600007c24 */ /* 0x000fe4000f8e02ff */
[----:B------:R-:W-:Y:S01]  /*10e30*/  VIADD R25, R144, UR39 ;  /* 0x0000002790197c36 */ /* 0x000fe20008000000 */
[----:B------:R-:W-:Y:S01]  /*10e40*/  UIADD3 UR5, UR40, 0x2d820, URZ ;  /* 0x0002d82028057890 */ /* 0x000fe2000fffe03f */
[C---:B------:R-:W-:Y:S02]  /*10e50*/  IMAD R13, R37.reuse, UR7, R0 ;  /* 0x00000007250d7c24 */ /* 0x040fe4000f8e0200 */
[----:B------:R-:W-:Y:S01]  /*10e60*/  IMAD.WIDE.U32 R2, R37, UR6, R2 ;  /* 0x0000000625027c25 */ /* 0x000fe2000f8e0002 */
[----:B------:R-:W-:Y:S01]  /*10e70*/  ISETP.GE.AND P0, PT, R25, R56, PT ;  /* 0x000000381900720c */ /* 0x000fe20003f06270 */
[----:B------:R-:W-:Y:S01]  /*10e80*/  ULDC.64 UR6, c[0x0][0xa80] ;  /* 0x0002a00000067ab9 */ /* 0x000fe20000000a00 */
[----:B------:R-:W-:Y:S01]  /*10e90*/  UPRMT UR5, URZ, 0x654, UR5 ;  /* 0x000006543f057896 */ /* 0x000fe20008000005 */
[----:B------:R-:W-:Y:S01]  /*10ea0*/  IMAD.IADD R3, R3, 0x1, R13 ;  /* 0x0000000103037824 */ /* 0x000fe200078e020d */
[----:B------:R-:W-:-:S04]  /*10eb0*/  LEA R0, P1, R2, UR6, 0x1 ;  /* 0x0000000602007c11 */ /* 0x000fc8000f8208ff */
[----:B------:R-:W-:Y:S01]  /*10ec0*/  LEA.HI.X R24, R2, UR7, R3, 0x1, P1 ;  /* 0x0000000702187c11 */ /* 0x000fe200088f0c03 */
[----:B-1----:R0:W1:Y:S01]  /*10ed0*/  SHFL.IDX PT, R12, R0, RZ, 0x1c1f ;  /* 0x001c1fff000c7589 */ /* 0x00206200000e0000 */
        /* <DEDUP_REMOVED lines=8> */
[CC--:B-1----:R-:W-:Y:S02]  /*10f60*/  @!P1 LEA R14, P3, R139.reuse, R12.reuse, 0x1 ;  /* 0x0000000c8b0e9211 */ /* 0x0c2fe400078608ff */
[----:B0-----:R-:W-:Y:S02]  /*10f70*/  @!P2 LEA R20, P4, R140, R12, 0x1 ;  /* 0x0000000c8c14a211 */ /* 0x001fe400078808ff */
[----:B--2---:R-:W-:Y:S01]  /*10f80*/  @!P0 IMAD.WIDE R2, R138, 0x2, R12 ;  /* 0x000000028a028825 */ /* 0x004fe200078e020c */
[-C--:B------:R-:W-:Y:S02]  /*10f90*/  @!P1 LEA.HI.X R15, R139, R13.reuse, R150, 0x1, P3 ;  /* 0x0000000d8b0f9211 */ /* 0x080fe400018f0c96 */
[----:B------:R-:W-:Y:S02]  /*10fa0*/  @!P2 LEA.HI.X R21, R140, R13, R149, 0x1, P4 ;  /* 0x0000000d8c15a211 */ /* 0x000fe400020f0c95 */
[----:B-----5:R3:W-:Y:S04]  /*10fb0*/  @!P0 ST.E.128 desc[UR52][R2.64], R40 ;  /* 0x0000002802008985 */ /* 0x0207e8000c101d34 */
[----:B------:R3:W-:Y:S04]  /*10fc0*/  @!P1 ST.E.128 desc[UR52][R14.64], R48 ;  /* 0x000000300e009985 */ /* 0x0007e8000c101d34 */
[----:B------:R3:W-:Y:S02]  /*10fd0*/  @!P2 ST.E.128 desc[UR52][R20.64], R52 ;  /* 0x000000341400a985 */ /* 0x0007e4000c101d34 */
.L_x_902:
[----:B------:R-:W-:Y:S05]  /*10fe0*/  BSYNC B1 ;  /* 0x0000000000017941 */ /* 0x000fea0003800000 */
.L_x_901:
[----:B---3--:R-:W-:Y:S01]  /*10ff0*/  VIADD R3, R25, 0x60 ;  /* 0x0000006019037836 */ /* 0x008fe20000000000 */
[----:B--2---:R2:W3:Y:S04]  /*11000*/  SHFL.IDX PT, R13, R24, 0x1, 0x1c1f ;  /* 0x003c1f00180d7f89 */ /* 0x0044e800000e0000 */
[----:B------:R-:W-:Y:S01]  /*11010*/  ISETP.GE.AND P0, PT, R3, R56, PT ;  /* 0x000000380300720c */ /* 0x000fe20003f06270 */
[----:B-1----:R2:W1:-:S12]  /*11020*/  SHFL.IDX PT, R12, R0, 0x1, 0x1c1f ;  /* 0x003c1f00000c7f89 */ /* 0x00245800000e0000 */
[----:B--2---:R-:W-:Y:S05]  /*11030*/  @P0 BRA `(.L_x_903) ;  /* 0x0000000800240947 */ /* 0x004fea0003800000 */
[----:B------:R-:W-:Y:S02]  /*11040*/  ULDC UR5, c[0x0][0xac8] ;  /* 0x0002b20000057ab9 */ /* 0x000fe40000000800 */
[----:B------:R-:W-:Y:S02]  /*11050*/  ISETP.GE.AND P2, PT, R139, UR5, PT ;  /* 0x000000058b007c0c */ /* 0x000fe4000bf46270 */
[----:B------:R-:W-:-:S11]  /*11060*/  ISETP.GE.AND P1, PT, R138, UR5, PT ;  /* 0x000000058a007c0c */ /* 0x000fd6000bf26270 */
[C---:B-1----:R-:W-:Y:S02]  /*11070*/  @!P2 LEA R14, P0, R139.reuse, R12, 0x1 ;  /* 0x0000000c8b0ea211 */ /* 0x042fe400078008ff */
[----:B---3--:R-:W-:Y:S02]  /*11080*/  @!P1 IMAD.WIDE R2, R138, 0x2, R12 ;  /* 0x000000028a029825 */ /* 0x008fe400078e020c */
[----:B------:R-:W-:Y:S02]  /*11090*/  @!P2 LEA.HI.X R15, R139, R13, R150, 0x1, P0 ;  /* 0x0000000d8b0fa211 */ /* 0x000fe400000f0c96 */
[----:B------:R-:W-:Y:S01]  /*110a0*/  ISETP.GE.AND P0, PT, R140, UR5, PT ;  /* 0x000000058c007c0c */ /* 0x000fe2000bf06270 */
[----:B-----5:R2:W-:Y:S04]  /*110b0*/  @!P1 ST.E.128 desc[UR52][R2.64], R44 ;  /* 0x0000002c02009985 */ /* 0x0205e8000c101d34 */
[----:B------:R2:W-:Y:S08]  /*110c0*/  @!P2 ST.E.128 desc[UR52][R14.64], R4 ;  /* 0x000000040e00a985 */ /* 0x0005f0000c101d34 */
[----:B------:R-:W-:Y:S05]  /*110d0*/  @P0 BRA `(.L_x_903) ;  /* 0x0000000400fc0947 */ /* 0x000fea0003800000 */
[----:B--2---:R-:W-:-:S04]  /*110e0*/  LEA R2, P0, R140, R12, 0x1 ;  /* 0x0000000c8c027211 */ /* 0x004fc800078008ff */
[----:B------:R-:W-:-:S05]  /*110f0*/  LEA.HI.X R3, R140, R13, R149, 0x1, P0 ;  /* 0x0000000d8c037211 */ /* 0x000fca00000f0c95 */
[----:B------:R4:W-:Y:S01]  /*11100*/  ST.E.128 desc[UR52][R2.64], R8 ;  /* 0x0000000802007985 */ /* 0x0009e2000c101d34 */
[----:B------:R-:W-:Y:S05]  /*11110*/  BRA `(.L_x_903) ;  /* 0x0000000400ec7947 */ /* 0x000fea0003800000 */
.L_x_900:
[----:B------:R-:W0:Y:S01]  /*11120*/  LDC R8, c[0x0][0xbe8] ;  /* 0x0002fa00ff087b82 */ /* 0x000e220000000800 */
[----:B------:R-:W-:Y:S01]  /*11130*/  ISETP.GE.AND P0, PT, R151, 0xc0, PT ;  /* 0x000000c09700780c */ /* 0x000fe20003f06270 */
[----:B------:R-:W-:Y:S01]  /*11140*/  USHF.R.S32.HI UR8, URZ, 0x1f, UR38 ;  /* 0x0000001f3f087899 */ /* 0x000fe20008011426 */
[----:B------:R-:W-:Y:S01]  /*11150*/  BSSY B1, `(.L_x_904) ;  /* 0x000002f000017945 */ /* 0x000fe20003800000 */
[----:B------:R-:W-:Y:S01]  /*11160*/  USHF.R.S32.HI UR9, URZ, 0x1f, UR45 ;  /* 0x0000001f3f097899 */ /* 0x000fe2000801142d */
[----:B------:R-:W-:Y:S01]  /*11170*/  IMAD R6, R142, 0x60, R144 ;  /* 0x000000608e067824 */ /* 0x000fe200078e0290 */
[----:B0-----:R-:W-:-:S13]  /*11180*/  ISETP.NE.AND P1, PT, R8, 0x1, PT ;  /* 0x000000010800780c */ /* 0x001fda0003f25270 */
[----:B------:R-:W0:Y:S08]  /*11190*/  @P1 LDC R9, c[0x0][0xbec] ;  /* 0x0002fb00ff091b82 */ /* 0x000e300000000800 */
[----:B------:R-:W1:Y:S01]  /*111a0*/  @P1 LDC R11, c[0x0][0xbf0] ;  /* 0x0002fc00ff0b1b82 */ /* 0x000e620000000800 */
[----:B------:R-:W-:Y:S05]  /*111b0*/  @P0 BRA `(.L_x_905) ;  /* 0x0000000000a00947 */ /* 0x000fea0003800000 */
[----:B------:R-:W2:Y:S01]  /*111c0*/  S2R R0, SR_TID.X ;  /* 0x0000000000007919 */ /* 0x000ea20000002100 */
[----:B------:R-:W3:Y:S01]  /*111d0*/  LDC R3, c[0x0][0xbe8] ;  /* 0x0002fa00ff037b82 */ /* 0x000ee20000000800 */
[----:B------:R-:W-:Y:S01]  /*111e0*/  IMAD.U32 R4, RZ, RZ, UR39 ;  /* 0x00000027ff047e24 */ /* 0x000fe2000f8e00ff */
[----:B------:R-:W-:Y:S02]  /*111f0*/  ULDC UR5, c[0x0][0xa88] ;  /* 0x0002a20000057ab9 */ /* 0x000fe40000000800 */
[----:B---3--:R-:W-:Y:S02]  /*11200*/  IMAD R5, R3, UR5, RZ ;  /* 0x0000000503057c24 */ /* 0x008fe4000f8e02ff */
[----:B--2---:R-:W-:-:S04]  /*11210*/  IADD3 R4, R4, -0x80, R0 ;  /* 0xffffff8004047810 */ /* 0x004fc80007ffe000 */
[----:B------:R-:W-:-:S13]  /*11220*/  ISETP.GE.AND P0, PT, R4, R5, PT ;  /* 0x000000050400720c */ /* 0x000fda0003f06270 */
[----:B------:R-:W-:Y:S05]  /*11230*/  @P0 BRA `(.L_x_905) ;  /* 0x0000000000800947 */ /* 0x000fea0003800000 */
[----:B------:R-:W-:Y:S01]  /*11240*/  ISETP.NE.AND P0, PT, R3, 0x1, PT ;  /* 0x000000010300780c */ /* 0x000fe20003f05270 */
[----:B------:R-:W-:Y:S01]  /*11250*/  ULDC.64 UR10, c[0x0][0xb90] ;  /* 0x0002e400000a7ab9 */ /* 0x000fe20000000a00 */
[----:B------:R-:W-:Y:S01]  /*11260*/  IMAD.MOV.U32 R2, RZ, RZ, R4 ;  /* 0x000000ffff027224 */ /* 0x000fe200078e0004 */
[----:B------:R-:W-:Y:S02]  /*11270*/  UIMAD UR5, UR8, UR10, URZ ;  /* 0x0000000a080572a4 */ /* 0x000fe4000f8e023f */
[----:B------:R-:W-:Y:S02]  /*11280*/  UIMAD.WIDE.U32 UR6, UR38, UR10, URZ ;  /* 0x0000000a260672a5 */ /* 0x000fe4000f8e003f */
[----:B------:R-:W-:-:S03]  /*11290*/  UIMAD UR5, UR38, UR11, UR5 ;  /* 0x0000000b260572a4 */ /* 0x000fc6000f8e0205 */
[----:B------:R-:W-:Y:S01]  /*112a0*/  ULDC.64 UR10, c[0x0][0xb98] ;  /* 0x0002e600000a7ab9 */ /* 0x000fe20000000a00 */
[----:B------:R-:W-:Y:S02]  /*112b0*/  UIADD3 UR7, UR7, UR5, URZ ;  /* 0x0000000507077290 */ /* 0x000fe4000fffe03f */
[----:B------:R-:W2:Y:S01]  /*112c0*/  @P0 LDC R5, c[0x0][0xbec] ;  /* 0x0002fb00ff050b82 */ /* 0x000ea20000000800 */
[----:B------:R-:W-:Y:S02]  /*112d0*/  UIMAD UR5, UR9, UR10, URZ ;  /* 0x0000000a090572a4 */ /* 0x000fe4000f8e023f */
[----:B------:R-:W-:Y:S02]  /*112e0*/  UIMAD.WIDE.U32 UR6, UR45, UR10, UR6 ;  /* 0x0000000a2d0672a5 */ /* 0x000fe4000f8e0006 */
[----:B------:R-:W-:-:S03]  /*112f0*/  UIMAD UR5, UR45, UR11, UR5 ;  /* 0x0000000b2d0572a4 */ /* 0x000fc6000f8e0205 */
[----:B------:R-:W3:Y:S01]  /*11300*/  @P0 LDC R7, c[0x0][0xbf0] ;  /* 0x0002fc00ff070b82 */ /* 0x000ee20000000800 */
[----:B------:R-:W-:Y:S01]  /*11310*/  ULDC.64 UR10, c[0x0][0xb88] ;  /* 0x0002e200000a7ab9 */ /* 0x000fe20000000a00 */
[----:B--2---:R-:W-:-:S05]  /*11320*/  @P0 IMAD.HI.U32 R0, R4, R5, RZ ;  /* 0x0000000504000227 */ /* 0x004fca00078e00ff */
[----:B---3--:R-:W-:-:S05]  /*11330*/  @P0 SHF.R.U32.HI R2, RZ, R7, R0 ;  /* 0x00000007ff020219 */ /* 0x008fca0000011600 */
[----:B------:R-:W-:-:S04]  /*11340*/  IMAD.MOV R5, RZ, RZ, -R2 ;  /* 0x000000ffff057224 */ /* 0x000fc800078e0a02 */
[----:B------:R-:W-:Y:S01]  /*11350*/  IMAD R5, R3, R5, R4 ;  /* 0x0000000503057224 */ /* 0x000fe200078e0204 */
[----:B------:R-:W-:Y:S01]  /*11360*/  SHF.R.S32.HI R3, RZ, 0x1f, R2 ;  /* 0x0000001fff037819 */ /* 0x000fe20000011402 */
[----:B------:R-:W-:Y:S01]  /*11370*/  IMAD.U32 R4, RZ, RZ, UR5 ;  /* 0x00000005ff047e24 */ /* 0x000fe2000f8e00ff */
[----:B------:R-:W-:Y:S02]  /*11380*/  IADD3 R2, P0, R2, UR6, RZ ;  /* 0x0000000602027c10 */ /* 0x000fe4000ff1e0ff */
[----:B------:R-:W-:Y:S02]  /*11390*/  SHF.R.S32.HI R0, RZ, 0x1f, R5 ;  /* 0x0000001fff007819 */ /* 0x000fe40000011405 */
[----:B------:R-:W-:Y:S01]  /*113a0*/  IADD3.X R3, R3, UR7, R4, P0, !PT ;  /* 0x0000000703037c10 */ /* 0x000fe200087fe404 */
[----:B------:R-:W-:Y:S02]  /*113b0*/  ULDC.64 UR6, c[0x0][0xb50] ;  /* 0x0002d40000067ab9 */ /* 0x000fe40000000a00 */
[----:B------:R-:W-:-:S02]  /*113c0*/  IMAD R0, R0, UR10, RZ ;  /* 0x0000000a00007c24 */ /* 0x000fc4000f8e02ff */
[----:B------:R-:W-:-:S04]  /*113d0*/  IMAD.WIDE.U32 R2, R5, UR10, R2 ;  /* 0x0000000a05027c25 */ /* 0x000fc8000f8e0002 */
[----:B------:R-:W-:Y:S01]  /*113e0*/  IMAD R7, R5, UR11, R0 ;  /* 0x0000000b05077c24 */ /* 0x000fe2000f8e0200 */
[----:B------:R-:W-:-:S03]  /*113f0*/  LEA R4, P0, R2, UR6, 0x2 ;  /* 0x0000000602047c11 */ /* 0x000fc6000f8010ff */
[----:B------:R-:W-:-:S05]  /*11400*/  IMAD.IADD R3, R3, 0x1, R7 ;  /* 0x0000000103037824 */ /* 0x000fca00078e0207 */
[----:B------:R-:W-:Y:S01]  /*11410*/  LEA.HI.X R5, R2, UR7, R3, 0x2, P0 ;  /* 0x0000000702057c11 */ /* 0x000fe200080f1403 */
[----:B------:R-:W-:-:S05]  /*11420*/  IMAD.MOV.U32 R3, RZ, RZ, -0x800000 ;  /* 0xff800000ff037424 */ /* 0x000fca00078e00ff */
[----:B------:R2:W-:Y:S02]  /*11430*/  STG.E desc[UR52][R4.64], R3 ;  /* 0x0000000304007986 */ /* 0x0005e4000c101934 */
.L_x_905:
[----:B------:R-:W-:Y:S05]  /*11440*/  BSYNC B1 ;  /* 0x0000000000017941 */ /* 0x000fea0003800000 */
.L_x_904:
[----:B------:R-:W-:Y:S01]  /*11450*/  ULDC.64 UR10, c[0x0][0xae8] ;  /* 0x0002ba00000a7ab9 */ /* 0x000fe20000000a00 */
[----:B------:R-:W-:Y:S01]  /*11460*/  VIADD R6, R6, UR39 ;  /* 0x0000002706067c36 */ /* 0x000fe20008000000 */
[----:B------:R-:W-:Y:S01]  /*11470*/  UIMAD UR5, UR8, UR10, URZ ;  /* 0x0000000a080572a4 */ /* 0x000fe2000f8e023f */
[----:B------:R-:W-:Y:S01]  /*11480*/  BSSY B1, `(.L_x_906) ;  /* 0x0000033000017945 */ /* 0x000fe20003800000 */
[----:B------:R-:W-:Y:S01]  /*11490*/  UIMAD.WIDE.U32 UR6, UR38, UR10, URZ ;  /* 0x0000000a260672a5 */ /* 0x000fe2000f8e003f */
[----:B0-----:R-:W-:Y:S01]  /*114a0*/  @P1 IMAD.HI.U32 R0, R6, R9, RZ ;  /* 0x0000000906001227 */ /* 0x001fe200078e00ff */
[----:B------:R-:W-:-:S03]  /*114b0*/  UIMAD UR5, UR38, UR11, UR5 ;  /* 0x0000000b260572a4 */ /* 0x000fc6000f8e0205 */
[----:B------:R-:W-:Y:S01]  /*114c0*/  ULDC.64 UR10, c[0x0][0xaf0] ;  /* 0x0002bc00000a7ab9 */ /* 0x000fe20000000a00 */
[----:B------:R-:W-:Y:S01]  /*114d0*/  UIADD3 UR7, UR7, UR5, URZ ;  /* 0x0000000507077290 */ /* 0x000fe2000fffe03f */
[----:B--2---:R-:W-:Y:S01]  /*114e0*/  IMAD.MOV.U32 R5, RZ, RZ, R6 ;  /* 0x000000ffff057224 */ /* 0x004fe200078e0006 */
[----:B------:R-:W-:Y:S01]  /*114f0*/  UIMAD UR5, UR9, UR10, URZ ;  /* 0x0000000a090572a4 */ /* 0x000fe2000f8e023f */
[----:B-1----:R-:W-:Y:S01]  /*11500*/  @P1 SHF.R.U32.HI R5, RZ, R11, R0 ;  /* 0x0000000bff051219 */ /* 0x002fe20000011600 */
[----:B------:R-:W-:Y:S02]  /*11510*/  UIMAD.WIDE.U32 UR6, UR45, UR10, UR6 ;  /* 0x0000000a2d0672a5 */ /* 0x000fe4000f8e0006 */
[----:B------:R-:W-:Y:S01]  /*11520*/  UIMAD UR5, UR45, UR11, UR5 ;  /* 0x0000000b2d0572a4 */ /* 0x000fe2000f8e0205 */
[--C-:B------:R-:W-:Y:S01]  /*11530*/  SHF.R.S32.HI R0, RZ, 0x1f, R5.reuse ;  /* 0x0000001fff007819 */ /* 0x100fe20000011405 */
[----:B------:R-:W-:Y:S01]  /*11540*/  IMAD.MOV R7, RZ, RZ, -R5 ;  /* 0x000000ffff077224 */ /* 0x000fe200078e0a05 */
[----:B------:R-:W-:Y:S01]  /*11550*/  ULDC.64 UR8, c[0x0][0xae0] ;  /* 0x0002b80000087ab9 */ /* 0x000fe20000000a00 */
[----:B------:R-:W-:-:S02]  /*11560*/  UIADD3 UR5, UR7, UR5, URZ ;  /* 0x0000000507057290 */ /* 0x000fc4000fffe03f */
[----:B------:R-:W-:Y:S02]  /*11570*/  IMAD.U32 R3, RZ, RZ, UR7 ;  /* 0x00000007ff037e24 */ /* 0x000fe4000f8e00ff */
[----:B------:R-:W-:Y:S02]  /*11580*/  IMAD R7, R8, R7, R6 ;  /* 0x0000000708077224 */ /* 0x000fe400078e0206 */
[----:B------:R-:W-:Y:S02]  /*11590*/  IMAD R0, R0, UR8, RZ ;  /* 0x0000000800007c24 */ /* 0x000fe4000f8e02ff */
[----:B------:R-:W-:Y:S01]  /*115a0*/  IMAD.U32 R2, RZ, RZ, UR6 ;  /* 0x00000006ff027e24 */ /* 0x000fe2000f8e00ff */
[----:B------:R-:W-:Y:S01]  /*115b0*/  ULDC.64 UR6, c[0x0][0xad8] ;  /* 0x0002b60000067ab9 */ /* 0x000fe20000000a00 */
[----:B------:R-:W-:Y:S01]  /*115c0*/  IMAD.U32 R3, RZ, RZ, UR5 ;  /* 0x00000005ff037e24 */ /* 0x000fe2000f8e00ff */
[----:B------:R-:W-:Y:S01]  /*115d0*/  ULDC UR5, c[0x0][0xa88] ;  /* 0x0002a20000057ab9 */ /* 0x000fe20000000800 */
[C---:B------:R-:W-:Y:S01]  /*115e0*/  IMAD R9, R5.reuse, UR9, R0 ;  /* 0x0000000905097c24 */ /* 0x040fe2000f8e0200 */
[----:B------:R-:W-:Y:S01]  /*115f0*/  SHF.R.S32.HI R0, RZ, 0x1f, R7 ;  /* 0x0000001fff007819 */ /* 0x000fe20000011407 */
[----:B------:R-:W-:-:S04]  /*11600*/  IMAD.WIDE.U32 R2, R5, UR8, R2 ;  /* 0x0000000805027c25 */ /* 0x000fc8000f8e0002 */
[----:B------:R-:W-:Y:S02]  /*11610*/  IMAD R0, R0, UR6, RZ ;  /* 0x0000000600007c24 */ /* 0x000fe4000f8e02ff */
[----:B------:R-:W-:Y:S02]  /*11620*/  IMAD.IADD R3, R3, 0x1, R9 ;  /* 0x0000000103037824 */ /* 0x000fe400078e0209 */
[C---:B------:R-:W-:Y:S02]  /*11630*/  IMAD R5, R7.reuse, UR7, R0 ;  /* 0x0000000707057c24 */ /* 0x040fe4000f8e0200 */
[----:B------:R-:W-:Y:S01]  /*11640*/  IMAD.WIDE.U32 R2, R7, UR6, R2 ;  /* 0x0000000607027c25 */ /* 0x000fe2000f8e0002 */
[----:B------:R-:W-:-:S03]  /*11650*/  ULDC.64 UR6, c[0x0][0xa80] ;  /* 0x0002a00000067ab9 */ /* 0x000fc60000000a00 */
[----:B------:R-:W-:Y:S01]  /*11660*/  IMAD R7, R8, UR5, RZ ;  /* 0x0000000508077c24 */ /* 0x000fe2000f8e02ff */
[----:B------:R-:W-:Y:S01]  /*11670*/  LEA R4, P1, R2, UR6, 0x1 ;  /* 0x0000000602047c11 */ /* 0x000fe2000f8208ff */
[----:B------:R-:W-:Y:S02]  /*11680*/  VIADD R0, R144, UR39 ;  /* 0x0000002790007c36 */ /* 0x000fe40008000000 */
[----:B------:R-:W-:-:S03]  /*11690*/  IMAD.IADD R3, R3, 0x1, R5 ;  /* 0x0000000103037824 */ /* 0x000fc600078e0205 */
[----:B------:R-:W-:Y:S02]  /*116a0*/  ISETP.GE.AND P0, PT, R0, R7, PT ;  /* 0x000000070000720c */ /* 0x000fe40003f06270 */
[----:B------:R-:W-:Y:S02]  /*116b0*/  LEA.HI.X R5, R2, UR7, R3, 0x1, P1 ;  /* 0x0000000702057c11 */ /* 0x000fe400088f0c03 */
[----:B------:R0:W1:Y:S04]  /*116c0*/  SHFL.IDX PT, R2, R4, RZ, 0x1c1f ;  /* 0x001c1fff04027589 */ /* 0x00006800000e0000 */
[----:B------:R0:W2:Y:S05]  /*116d0*/  SHFL.IDX PT, R3, R5, RZ, 0x1c1f ;  /* 0x001c1fff05037589 */ /* 0x0000aa00000e0000 */
[----:B------:R-:W-:Y:S05]  /*116e0*/  @P0 BRA `(.L_x_907) ;  /* 0x0000000000300947 */ /* 0x000fea0003800000 */
[----:B------:R-:W-:Y:S02]  /*116f0*/  ULDC UR5, c[0x0][0xac8] ;  /* 0x0002b20000057ab9 */ /* 0x000fe40000000800 */
[----:B------:R-:W-:Y:S02]  /*11700*/  ISETP.GE.AND P3, PT, R139, UR5, PT ;  /* 0x000000058b007c0c */ /* 0x000fe4000bf66270 */
[----:B------:R-:W-:Y:S02]  /*11710*/  ISETP.GE.AND P4, PT, R140, UR5, PT ;  /* 0x000000058c007c0c */ /* 0x000fe4000bf86270 */
[----:B------:R-:W-:-:S09]  /*11720*/  ISETP.GE.AND P2, PT, R138, UR5, PT ;  /* 0x000000058a007c0c */ /* 0x000fd2000bf46270 */
[CC--:B-1----:R-:W-:Y:S02]  /*11730*/  @!P3 LEA R10, P0, R139.reuse, R2.reuse, 0x1 ;  /* 0x000000028b0ab211 */ /* 0x0c2fe400078008ff */
[----:B------:R-:W-:Y:S02]  /*11740*/  @!P4 LEA R12, P1, R140, R2, 0x1 ;  /* 0x000000028c0cc211 */ /* 0x000fe400078208ff */
[----:B--2---:R-:W-:Y:S01]  /*11750*/  @!P2 IMAD.WIDE R8, R138, 0x2, R2 ;  /* 0x000000028a08a825 */ /* 0x004fe200078e0202 */
[-C--:B------:R-:W-:Y:S02]  /*11760*/  @!P3 LEA.HI.X R11, R139, R3.reuse, R150, 0x1, P0 ;  /* 0x000000038b0bb211 */ /* 0x080fe400000f0c96 */
[----:B------:R-:W-:Y:S02]  /*11770*/  @!P4 LEA.HI.X R13, R140, R3, R149, 0x1, P1 ;  /* 0x000000038c0dc211 */ /* 0x000fe400008f0c95 */
[----:B------:R3:W-:Y:S04]  /*11780*/  @!P2 ST.E.128 desc[UR52][R8.64], RZ ;  /* 0x000000ff0800a985 */ /* 0x0007e8000c101d34 */
[----:B------:R3:W-:Y:S04]  /*11790*/  @!P3 ST.E.128 desc[UR52][R10.64], RZ ;  /* 0x000000ff0a00b985 */ /* 0x0007e8000c101d34 */
[----:B------:R3:W-:Y:S02]  /*117a0*/  @!P4 ST.E.128 desc[UR52][R12.64], RZ ;  /* 0x000000ff0c00c985 */ /* 0x0007e4000c101d34 */
.L_x_907:
[----:B------:R-:W-:Y:S05]  /*117b0*/  BSYNC B1 ;  /* 0x0000000000017941 */ /* 0x000fea0003800000 */
.L_x_906:
[----:B------:R-:W-:Y:S01]  /*117c0*/  VIADD R0, R0, 0x60 ;  /* 0x0000006000007836 */ /* 0x000fe20000000000 */
[----:B--2---:R2:W4:Y:S04]  /*117d0*/  SHFL.IDX PT, R3, R5, 0x1, 0x1c1f ;  /* 0x003c1f0005037f89 */ /* 0x00452800000e0000 */
[----:B------:R-:W-:Y:S01]  /*117e0*/  ISETP.GE.AND P0, PT, R0, R7, PT ;  /* 0x000000070000720c */ /* 0x000fe20003f06270 */
[----:B-1----:R2:W1:-:S12]  /*117f0*/  SHFL.IDX PT, R2, R4, 0x1, 0x1c1f ;  /* 0x003c1f0004027f89 */ /* 0x00245800000e0000 */
[----:B--2---:R-:W-:Y:S05]  /*11800*/  @P0 BRA `(.L_x_903) ;  /* 0x0000000000300947 */ /* 0x004fea0003800000 */
[----:B------:R-:W-:Y:S02]  /*11810*/  ULDC UR5, c[0x0][0xac8] ;  /* 0x0002b20000057ab9 */ /* 0x000fe40000000800 */
[----:B------:R-:W-:Y:S02]  /*11820*/  ISETP.GE.AND P3, PT, R139, UR5, PT ;  /* 0x000000058b007c0c */ /* 0x000fe4000bf66270 */
[----:B------:R-:W-:Y:S02]  /*11830*/  ISETP.GE.AND P4, PT, R140, UR5, PT ;  /* 0x000000058c007c0c */ /* 0x000fe4000bf86270 */
[----:B------:R-:W-:-:S09]  /*11840*/  ISETP.GE.AND P2, PT, R138, UR5, PT ;  /* 0x000000058a007c0c */ /* 0x000fd2000bf46270 */
[CC--:B-1----:R-:W-:Y:S02]  /*11850*/  @!P3 LEA R6, P0, R139.reuse, R2.reuse, 0x1 ;  /* 0x000000028b06b211 */ /* 0x0c2fe400078008ff */
[----:B---3--:R-:W-:Y:S02]  /*11860*/  @!P4 LEA R8, P1, R140, R2, 0x1 ;  /* 0x000000028c08c211 */ /* 0x008fe400078208ff */
[----:B0---4-:R-:W-:Y:S01]  /*11870*/  @!P2 IMAD.WIDE R4, R138, 0x2, R2 ;  /* 0x000000028a04a825 */ /* 0x011fe200078e0202 */
[-C--:B------:R-:W-:Y:S02]  /*11880*/  @!P3 LEA.HI.X R7, R139, R3.reuse, R150, 0x1, P0 ;  /* 0x000000038b07b211 */ /* 0x080fe400000f0c96 */
[----:B------:R-:W-:Y:S02]  /*11890*/  @!P4 LEA.HI.X R9, R140, R3, R149, 0x1, P1 ;  /* 0x000000038c09c211 */ /* 0x000fe400008f0c95 */
[----:B------:R0:W-:Y:S04]  /*118a0*/  @!P2 ST.E.128 desc[UR52][R4.64], RZ ;  /* 0x000000ff0400a985 */ /* 0x0001e8000c101d34 */
[----:B------:R0:W-:Y:S04]  /*118b0*/  @!P3 ST.E.128 desc[UR52][R6.64], RZ ;  /* 0x000000ff0600b985 */ /* 0x0001e8000c101d34 */
[----:B------:R0:W-:Y:S02]  /*118c0*/  @!P4 ST.E.128 desc[UR52][R8.64], RZ ;  /* 0x000000ff0800c985 */ /* 0x0001e4000c101d34 */
.L_x_903:
[----:B------:R-:W-:Y:S05]  /*118d0*/  BSYNC B0 ;  /* 0x0000000000007941 */ /* 0x000fea0003800000 */
.L_x_899:
[----:B------:R-:W-:Y:S02]  /*118e0*/  ULDC UR5, c[0x0][0xc38] ;  /* 0x00030e0000057ab9 */ /* 0x000fe40000000800 */
[----:B------:R-:W-:-:S06]  /*118f0*/  UISETP.GE.AND UP0, UPT, UR4, UR5, UPT ;  /* 0x000000050400728c */ /* 0x000fcc000bf06270 */
[----:B------:R-:W-:-:S13]  /*11900*/  PLOP3.LUT P0, PT, PT, PT, UP0, 0x80, 0x0 ;  /* 0x000000000000781c */ /* 0x000fda0003f0f008 */
[----:B------:R-:W-:Y:S05]  /*11910*/  @!P0 BRA `(.L_x_908) ;  /* 0xfffffef4004c8947 */ /* 0x000fea000383ffff */
[----:B------:R-:W-:Y:S05]  /*11920*/  EXIT ;  /* 0x000000000000794d */ /* 0x000fea0003800000 */
.L_x_810:
[----:B------:R-:W-:-:S08]  /*11930*/  NOP ;  /* 0x0000000000007918 */ /* 0x000fd00000000000 */
[----:B------:R-:W0:-:S00]  /*11940*/  USETMAXREG.DEALLOC.CTAPOOL 0x20 ;  /* 0x00000020000079c8 */ /* 0x000e0000080e0500 */
[----:B0-----:R-:W-:-:S06]  /*11950*/  LOP3.LUT R0, R0, 0x3, RZ, 0xc0, !PT ;  /* 0x0000000300007812 */ /* 0x001fcc00078ec0ff */
[----:B------:R-:W0:Y:S01]  /*11960*/  S2UR UR10, SR_CTAID.X ;  /* 0x00000000000a79c3 */ /* 0x000e220000002500 */
[----:B------:R-:W-:Y:S01]  /*11970*/  LOP3.LUT R19, R19, 0xfffff7ff, RZ, 0xc0, !PT ;  /* 0xfffff7ff13137812 */ /* 0x000fe200078ec0ff */
[----:B------:R-:W-:Y:S01]  /*11980*/  STL [R1+0x14], RZ ;  /* 0x000014ff01007387 */ /* 0x000fe20000100800 */
[----:B------:R-:W-:Y:S02]  /*11990*/  IMAD.MOV.U32 R23, RZ, RZ, RZ ;  /* 0x000000ffff177224 */ /* 0x000fe400078e00ff */
[----:B------:R-:W-:Y:S01]  /*119a0*/  IMAD.MOV.U32 R26, RZ, RZ, 0x1 ;  /* 0x00000001ff1a7424 */ /* 0x000fe200078e00ff */
[----:B------:R1:W2:Y:S02]  /*119b0*/  SHFL.IDX PT, R2, R0, RZ, 0x1f ;  /* 0x00001fff00027589 */ /* 0x0002a400000e0000 */
[----:B-1----:R-:W0:Y:S01]  /*119c0*/  LDC R0, c[0x0][0xc38] ;  /* 0x00030e00ff007b82 */ /* 0x002e220000000800 */
[----:B--2---:R-:W-:-:S13]  /*119d0*/  ISETP.NE.AND P0, PT, R2, RZ, PT ;  /* 0x000000ff0200720c */ /* 0x004fda0003f05270 */
[----:B------:R-:W-:Y:S01]  /*119e0*/  @P0 LOP3.LUT R19, R19, 0x800, RZ, 0xfc, !PT ;  /* 0x0000080013130812 */ /* 0x000fe200078efcff */
[----:B------:R-:W-:Y:S06]  /*119f0*/  @P0 BAR.ARV 0x4, 0x200 ;  /* 0x0108000000000b1d */ /* 0x000fec0000002000 */
[----:B0-----:R-:W-:-:S13]  /*11a00*/  ISETP.LE.AND P0, PT, R0, UR10, PT ;  /* 0x0000000a00007c0c */ /* 0x001fda000bf03270 */
[----:B------:R-:W-:Y:S05]  /*11a10*/  @P0 BRA `(.L_x_909) ;  /* 0x0000004000540947 */ /* 0x000fea0003800000 */
[----:B------:R-:W0:Y:S01]  /*11a20*/  S2R R7, SR_TID.X ;  /* 0x0000000000077919 */ /* 0x000e220000002100 */
[----:B------:R-:W-:Y:S01]  /*11a30*/  ULDC.64 UR6, c[0x0][0x2f0] ;  /* 0x0000bc0000067ab9 */ /* 0x000fe20000000a00 */
[----:B------:R-:W-:Y:S01]  /*11a40*/  ULDC UR9, c[0x0][0x2b8] ;  /* 0x0000ae0000097ab9 */ /* 0x000fe20000000800 */
[----:B------:R-:W-:Y:S01]  /*11a50*/  LOP3.LUT R19, R19, 0xfffffffd, RZ, 0xc0, !PT ;  /* 0xfffffffd13137812 */ /* 0x000fe200078ec0ff */
[----:B------:R-:W1:Y:S01]  /*11a60*/  S2UR UR8, SR_CgaCtaId ;  /* 0x00000000000879c3 */ /* 0x000e620000008800 */
[----:B------:R-:W-:Y:S01]  /*11a70*/  ULDC.64 UR4, c[0x0][0x418] ;  /* 0x0001060000047ab9 */ /* 0x000fe20000000a00 */
[----:B------:R-:W-:Y:S01]  /*11a80*/  ULDC UR38, c[0x0][0x288] ;  /* 0x0000a20000267ab9 */ /* 0x000fe20000000800 */
[----:B------:R-:W-:Y:S01]  /*11a90*/  UISETP.NE.U32.AND UP0, UPT, UR4, URZ, UPT ;  /* 0x0000003f0400728c */ /* 0x000fe2000bf05070 */
[----:B------:R-:W-:Y:S01]  /*11aa0*/  IMAD.MOV.U32 R26, RZ, RZ, 0x1 ;  /* 0x00000001ff1a7424 */ /* 0x000fe200078e00ff */
[----:B------:R-:W-:Y:S01]  /*11ab0*/  ULDC UR37, c[0x0][0x448] ;  /* 0x0001120000257ab9 */ /* 0x000fe20000000800 */
[----:B------:R-:W-:Y:S01]  /*11ac0*/  ULDC UR4, c[0x0][0x424] ;  /* 0x0001090000047ab9 */ /* 0x000fe20000000800 */
[----:B------:R-:W-:Y:S01]  /*11ad0*/  UISETP.NE.AND.EX UP0, UPT, UR5, URZ, UPT, UP0 ;  /* 0x0000003f0500728c */ /* 0x000fe2000bf05300 */
[----:B------:R-:W-:Y:S01]  /*11ae0*/  IMAD.MOV.U32 R23, RZ, RZ, RZ ;  /* 0x000000ffff177224 */ /* 0x000fe200078e00ff */
[----:B------:R-:W-:Y:S01]  /*11af0*/  UIMAD UR37, UR37, UR38, URZ ;  /* 0x00000026252572a4 */ /* 0x000fe2000f8e023f */
[----:B------:R-:W-:Y:S01]  /*11b00*/  UMOV UR5, 0x400 ;  /* 0x0000040000057882 */ /* 0x000fe20000000000 */
[----:B------:R-:W-:Y:S01]  /*11b10*/  USEL UR4, UR4, 0x1, UP0 ;  /* 0x0000000104047887 */ /* 0x000fe20008000000 */
[----:B------:R-:W-:Y:S01]  /*11b20*/  ULDC UR46, c[0x0][0xc] ;  /* 0x00000300002e7ab9 */ /* 0x000fe20000000800 */
[----:B------:R-:W-:-:S02]  /*11b30*/  ULOP3.LUT UR47, UR42, 0x2, URZ, 0xfc, !UPT ;  /* 0x000000022a2f7892 */ /* 0x000fc4000f8efc3f */
[----:B------:R-:W-:-:S04]  /*11b40*/  UIMAD UR36, UR4, UR6, URZ ;  /* 0x00000006042472a4 */ /* 0x000fc8000f8e023f */
[----:B------:R-:W-:Y:S02]  /*11b50*/  UIADD3 UR4, UR36, 0x7f, URZ ;  /* 0x0000007f24047890 */ /* 0x000fe4000fffe03f */
[----:B------:R-:W-:Y:S02]  /*11b60*/  UIADD3 UR48, UR36, 0x1, -UR38 ;  /* 0x0000000124307890 */ /* 0x000fe4000fffe826 */
[----:B-1----:R-:W-:Y:S02]  /*11b70*/  ULEA UR8, UR8, UR5, 0x18 ;  /* 0x0000000508087291 */ /* 0x002fe4000f8ec03f */
[----:B------:R-:W-:Y:S01]  /*11b80*/  USHF.R.S32.HI UR5, URZ, 0x1f, UR4 ;  /* 0x0000001f3f057899 */ /* 0x000fe20008011404 */
[C---:B0-----:R-:W-:Y:S01]  /*11b90*/  IMAD.SHL.U32 R0, R7.reuse, 0x8, RZ ;  /* 0x0000000807007824 */ /* 0x041fe200078e00ff */
[----:B------:R-:W-:Y:S01]  /*11ba0*/  LOP3.LUT R6, R7, 0x7f, RZ, 0xc0, !PT ;  /* 0x0000007f07067812 */ /* 0x000fe200078ec0ff */
[----:B------:R-:W-:Y:S01]  /*11bb0*/  UIADD3 UR38, UR36, -UR38, URZ ;  /* 0x8000002624267290 */ /* 0x000fe2000fffe03f */
[----:B------:R-:W-:Y:S01]  /*11bc0*/  IMAD.U32 R16, RZ, RZ, UR8 ;  /* 0x00000008ff107e24 */ /* 0x000fe2000f8e00ff */
[----:B------:R-:W-:Y:S01]  /*11bd0*/  ULEA.HI UR5, UR5, UR4, URZ, 0x7 ;  /* 0x0000000405057291 */ /* 0x000fe2000f8f383f */
[----:B------:R-:W-:-:S02]  /*11be0*/  LOP3.LUT R2, R0, 0xd8, RZ, 0xc0, !PT ;  /* 0x000000d800027812 */ /* 0x000fc400078ec0ff */
[----:B------:R-:W-:Y:S01]  /*11bf0*/  LOP3.LUT R4, R0, 0x18, RZ, 0xc0, !PT ;  /* 0x0000001800047812 */ /* 0x000fe200078ec0ff */
[----:B------:R-:W-:Y:S01]  /*11c00*/  USHF.R.S32.HI UR39, URZ, 0x7, UR5 ;  /* 0x000000073f277899 */ /* 0x000fe20008011405 */
[----:B------:R-:W-:Y:S01]  /*11c10*/  LOP3.LUT R3, R2, 0x18, R7, 0x78, !PT ;  /* 0x0000001802037812 */ /* 0x000fe200078e7807 */
[----:B------:R-:W-:-:S03]  /*11c20*/  IMAD.U32 R2, RZ, RZ, UR10 ;  /* 0x0000000aff027e24 */ /* 0x000fc6000f8e00ff */
[----:B------:R-:W-:Y:S02]  /*11c30*/  LOP3.LUT R5, R3, 0x320, R0, 0xf8, !PT ;  /* 0x0000032003057812 */ /* 0x000fe400078ef800 */
[----:B------:R-:W-:Y:S01]  /*11c40*/  LOP3.LUT R0, R4, 0x20, RZ, 0xfc, !PT ;  /* 0x0000002004007812 */ /* 0x000fe200078efcff */
[----:B------:R0:W-:Y:S03]  /*11c50*/  STL [R1+0x10], R2 ;  /* 0x0000100201007387 */ /* 0x0001e60000100800 */
[C---:B------:R-:W-:Y:S01]  /*11c60*/  ISETP.GE.AND P0, PT, R0.reuse, UR7, PT ;  /* 0x0000000700007c0c */ /* 0x040fe2000bf06270 */
[----:B------:R1:W-:Y:S01]  /*11c70*/  STL [R1+0x14], RZ ;  /* 0x000014ff01007387 */ /* 0x0003e20000100800 */
[----:B------:R-:W-:Y:S02]  /*11c80*/  ISETP.GE.AND P1, PT, R0, UR9, PT ;  /* 0x0000000900007c0c */ /* 0x000fe4000bf26270 */
[----:B0-----:R-:W-:-:S09]  /*11c90*/  SHF.R.U32.HI R2, RZ, 0x2, R6 ;  /* 0x00000002ff027819 */ /* 0x001fd20000011606 */
[----:B------:R-:W-:Y:S02]  /*11ca0*/  @P0 LOP3.LUT R19, R19, 0x2, RZ, 0xfc, !PT ;  /* 0x0000000213130812 */ /* 0x000fe400078efcff */
[----:B------:R-:W-:Y:S02]  /*11cb0*/  ISETP.GE.AND P0, PT, R0, UR7, PT ;  /* 0x0000000700007c0c */ /* 0x000fe4000bf06270 */
[----:B------:R-:W-:Y:S02]  /*11cc0*/  LOP3.LUT R19, R19, 0xfffffdff, RZ, 0xc0, !PT ;  /* 0xfffffdff13137812 */ /* 0x000fe400078ec0ff */
[----:B------:R-:W-:Y:S02]  /*11cd0*/  LOP3.LUT R0, R4, 0x40, RZ, 0xfc, !PT ;  /* 0x0000004004007812 */ /* 0x000fe400078efcff */
[----:B------:R-:W-:Y:S02]  /*11ce0*/  @P1 LOP3.LUT R19, R19, 0x200, RZ, 0xfc, !PT ;  /* 0x0000020013131812 */ /* 0x000fe400078efcff */
[----:B------:R-:W-:-:S02]  /*11cf0*/  ISETP.GE.AND P2, PT, R0, UR7, PT ;  /* 0x0000000700007c0c */ /* 0x000fc4000bf46270 */
[----:B------:R-:W-:Y:S02]  /*11d00*/  LOP3.LUT R19, R19, 0xffffffef, RZ, 0xc0, !PT ;  /* 0xffffffef13137812 */ /* 0x000fe400078ec0ff */
[C---:B------:R-:W-:Y:S02]  /*11d10*/  ISETP.GE.AND P1, PT, R0.reuse, UR9, PT ;  /* 0x0000000900007c0c */ /* 0x040fe4000bf26270 */
[----:B------:R-:W-:Y:S02]  /*11d20*/  @P0 LOP3.LUT R19, R19, 0x10, RZ, 0xfc, !PT ;  /* 0x0000001013130812 */ /* 0x000fe400078efcff */
[----:B------:R-:W-:Y:S01]  /*11d30*/  ISETP.GE.AND P0, PT, R0, UR7, PT ;  /* 0x0000000700007c0c */ /* 0x000fe2000bf06270 */
[----:B------:R-:W-:Y:S01]  /*11d40*/  IMAD.SHL.U32 R0, R7, 0x20, RZ ;  /* 0x0000002007007824 */ /* 0x000fe200078e00ff */
[----:B------:R-:W-:-:S04]  /*11d50*/  LOP3.LUT R19, R19, 0xfffffffe, RZ, 0xc0, !PT ;  /* 0xfffffffe13137812 */ /* 0x000fc800078ec0ff */
[----:B------:R-:W-:Y:S02]  /*11d60*/  @P2 LOP3.LUT R19, R19, 0x1, RZ, 0xfc, !PT ;  /* 0x0000000113132812 */ /* 0x000fe400078efcff */
[----:B------:R-:W-:Y:S02]  /*11d70*/  LOP3.LUT R0, R0, 0x60, RZ, 0xc0, !PT ;  /* 0x0000006000007812 */ /* 0x000fe400078ec0ff */
[----:B------:R-:W-:Y:S02]  /*11d80*/  LOP3.LUT R19, R19, 0xfffffeff, RZ, 0xc0, !PT ;  /* 0xfffffeff13137812 */ /* 0x000fe400078ec0ff */
[----:B------:R-:W-:Y:S02]  /*11d90*/  ISETP.GE.AND P2, PT, R4, UR7, PT ;  /* 0x0000000704007c0c */ /* 0x000fe4000bf46270 */
[----:B------:R-:W-:Y:S02]  /*11da0*/  @P1 LOP3.LUT R19, R19, 0x100, RZ, 0xfc, !PT ;  /* 0x0000010013131812 */ /* 0x000fe400078efcff */
[----:B------:R-:W-:Y:S01]  /*11db0*/  LOP3.LUT R2, R2, R0, RZ, 0xfc, !PT ;  /* 0x0000000002027212 */ /* 0x000fe200078efcff */
[----:B------:R-:W-:Y:S01]  /*11dc0*/  IMAD R0, R5, 0x2, R16 ;  /* 0x0000000205007824 */ /* 0x000fe200078e0210 */
[----:B------:R-:W-:-:S02]  /*11dd0*/  LOP3.LUT R19, R19, 0xfffffff7, RZ, 0xc0, !PT ;  /* 0xfffffff713137812 */ /* 0x000fc400078ec0ff */
[C---:B------:R-:W-:Y:S02]  /*11de0*/  ISETP.GE.AND P1, PT, R4.reuse, UR7, PT ;  /* 0x0000000704007c0c */ /* 0x040fe4000bf26270 */
[----:B------:R-:W-:Y:S01]  /*11df0*/  @P0 LOP3.LUT R19, R19, 0x8, RZ, 0xfc, !PT ;  /* 0x0000000813130812 */ /* 0x000fe200078efcff */
[----:B------:R1:W-:Y:S01]  /*11e00*/  STL [R1+0xc], R0 ;  /* 0x00000c0001007387 */ /* 0x0003e20000100800 */
[----:B------:R-:W-:Y:S02]  /*11e10*/  ISETP.GE.AND P0, PT, R4, UR9, PT ;  /* 0x0000000904007c0c */ /* 0x000fe4000bf06270 */
[----:B------:R-:W-:-:S04]  /*11e20*/  LOP3.LUT R19, R19, 0xfffffffb, RZ, 0xc0, !PT ;  /* 0xfffffffb13137812 */ /* 0x000fc800078ec0ff */
[----:B------:R-:W-:-:S04]  /*11e30*/  @P2 LOP3.LUT R19, R19, 0x4, RZ, 0xfc, !PT ;  /* 0x0000000413132812 */ /* 0x000fc800078efcff */
[----:B------:R-:W-:-:S04]  /*11e40*/  LOP3.LUT R19, R19, 0xfffffbff, RZ, 0xc0, !PT ;  /* 0xfffffbff13137812 */ /* 0x000fc800078ec0ff */
[----:B------:R-:W-:-:S04]  /*11e50*/  LOP3.LUT R19, R19, 0xffffffdf, RZ, 0xc0, !PT ;  /* 0xffffffdf13137812 */ /* 0x000fc800078ec0ff */
[----:B------:R-:W-:-:S04]  /*11e60*/  @P1 LOP3.LUT R19, R19, 0x20, RZ, 0xfc, !PT ;  /* 0x0000002013131812 */ /* 0x000fc800078efcff */
[----:B-1----:R-:W-:-:S07]  /*11e70*/  @P0 LOP3.LUT R19, R19, 0x400, RZ, 0xfc, !PT ;  /* 0x0000040013130812 */ /* 0x002fce00078efcff */
.L_x_964:
[----:B--2---:R-:W2:Y:S01]  /*11e80*/  LDL R0, [R1+0x10] ;  /* 0x0000100001007983 */ /* 0x004ea20000100800 */
[----:B------:R-:W-:Y:S02]  /*11e90*/  ULDC UR7, c[0x0][0xc60] ;  /* 0x0003180000077ab9 */ /* 0x000fe40000000800 */
[----:B------:R-:W-:-:S11]  /*11ea0*/  UISETP.NE.AND UP0, UPT, UR7, 0x1, UPT ;  /* 0x000000010700788c */ /* 0x000fd6000bf05270 */
[----:B------:R-:W-:Y:S01]  /*11eb0*/  @UP0 ULDC UR4, c[0x0][0xc64] ;  /* 0x0003190000040ab9 */ /* 0x000fe20000000800 */
[----:B------:R-:W-:Y:S01]  /*11ec0*/  @UP0 ULDC UR8, c[0x0][0xc68] ;  /* 0x00031a0000080ab9 */ /* 0x000fe20000000800 */
[C---:B--2---:R-:W-:Y:S02]  /*11ed0*/  R2UR UR40, R0.reuse ;  /* 0x00000000002872ca */ /* 0x044fe400000e0000 */
[----:B------:R-:W-:-:S11]  /*11ee0*/  R2UR UR6, R0 ;  /* 0x00000000000672ca */ /* 0x000fd600000e0000 */
[----:B------:R-:W-:-:S04]  /*11ef0*/  UIMAD.WIDE.U32 UR4, UR40, UR4, URZ ;  /* 0x00000004280472a5 */ /* 0x000fc8000f8e003f */
[----:B------:R-:W-:-:S03]  /*11f00*/  @UP0 USHF.R.U32.HI UR40, URZ, UR8, UR5 ;  /* 0x000000083f280299 */ /* 0x000fc60008011605 */
[----:B------:R-:W-:Y:S02]  /*11f10*/  ULDC UR4, c[0x0][0xc78] ;  /* 0x00031e0000047ab9 */ /* 0x000fe40000000800 */
[----:B------:R-:W-:Y:S02]  /*11f20*/  UISETP.GE.AND UP0, UPT, UR40, UR4, UPT ;  /* 0x000000042800728c */ /* 0x000fe4000bf06270 */
[----:B------:R-:W-:-:S04]  /*11f30*/  UIADD3 UR4, -UR40, URZ, URZ ;  /* 0x0000003f28047290 */ /* 0x000fc8000fffe13f */
[----:B------:R-:W-:Y:S01]  /*11f40*/  PLOP3.LUT P0, PT, PT, PT, UP0, 0x40, 0x0 ;  /* 0x000000000000781c */ /* 0x000fe20003f0e808 */
[----:B------:R-:W-:-:S12]  /*11f50*/  UIMAD UR7, UR7, UR4, UR6 ;  /* 0x00000004070772a4 */ /* 0x000fd8000f8e0206 */
[----:B0--3--:R-:W-:Y:S05]  /*11f60*/  @P0 BRA `(.L_x_910) ;  /* 0x0000000000200947 */ /* 0x009fea0003800000 */
        /* <DEDUP_REMOVED lines=8> */
.L_x_910:
[----:B------:R-:W-:Y:S01]  /*11ff0*/  ULDC UR8, c[0x0][0xc54] ;  /* 0x0003150000087ab9 */ /* 0x000fe20000000800 */
[----:B------:R-:W-:Y:S01]  /*12000*/  UMOV UR6, UR7 ;  /* 0x0000000700067c82 */ /* 0x000fe20008000000 */
[----:B------:R-:W-:-:S11]  /*12010*/  UISETP.NE.AND UP0, UPT, UR8, 0x1, UPT ;  /* 0x000000010800788c */ /* 0x000fd6000bf05270 */
[----:B------:R-:W-:Y:S02]  /*12020*/  @UP0 ULDC.64 UR10, c[0x0][0xc58] ;  /* 0x00031600000a0ab9 */ /* 0x000fe40000000a00 */
[----:B------:R-:W-:-:S04]  /*12030*/  UIMAD.WIDE.U32 UR4, UR7, UR10, URZ ;  /* 0x0000000a070472a5 */ /* 0x000fc8000f8e003f */
[----:B------:R-:W-:-:S04]  /*12040*/  @UP0 USHF.R.U32.HI UR6, URZ, UR11, UR5 ;  /* 0x0000000b3f060299 */ /* 0x000fc80008011605 */
[----:B------:R-:W-:-:S12]  /*12050*/  UIMAD UR4, UR6, UR8, URZ ;  /* 0x00000008060472a4 */ /* 0x000fd8000f8e023f */
.L_x_911:
[----:B------:R-:W-:Y:S01]  /*12060*/  ULDC UR5, c[0x0][0xc48] ;  /* 0x0003120000057ab9 */ /* 0x000fe20000000800 */
[----:B------:R-:W-:Y:S01]  /*12070*/  ULDC.64 UR8, c[0x0][0xa28] ;  /* 0x00028a0000087ab9 */ /* 0x000fe20000000a00 */
[----:B------:R-:W-:Y:S01]  /*12080*/  UISETP.NE.AND UP1, UPT, UR5, 0x1, UPT ;  /* 0x000000010500788c */ /* 0x000fe2000bf25270 */
[----:B------:R-:W-:Y:S01]  /*12090*/  IMAD.MOV.U32 R18, RZ, RZ, RZ ;  /* 0x000000ffff127224 */ /* 0x000fe200078e00ff */
[----:B------:R-:W-:Y:S02]  /*120a0*/  UIADD3 UR4, UR7, -UR4, URZ ;  /* 0x8000000407047290 */ /* 0x000fe4000fffe03f */
[----:B------:R-:W-:Y:S01]  /*120b0*/  UISETP.NE.U32.AND UP0, UPT, UR8, URZ, UPT ;  /* 0x0000003f0800728c */ /* 0x000fe2000bf05070 */
[----:B------:R-:W-:Y:S02]  /*120c0*/  ULDC UR5, c[0x0][0xc54] ;  /* 0x0003150000057ab9 */ /* 0x000fe40000000800 */
[----:B------:R-:W-:Y:S02]  /*120d0*/  UIMAD UR40, UR40, UR5, UR4 ;  /* 0x00000005282872a4 */ /* 0x000fe4000f8e0204 */
[----:B------:R-:W-:-:S02]  /*120e0*/  UISETP.NE.AND.EX UP0, UPT, UR9, URZ, UPT, UP0 ;  /* 0x0000003f0900728c */ /* 0x000fc4000bf05300 */
[----:B------:R-:W-:Y:S01]  /*120f0*/  @UP1 ULDC UR4, c[0x0][0xc4c] ;  /* 0x0003130000041ab9 */ /* 0x000fe20000000800 */
[----:B------:R-:W-:Y:S01]  /*12100*/  @UP1 ULDC UR7, c[0x0][0xc50] ;  /* 0x0003140000071ab9 */ /* 0x000fe20000000800 */
[----:B------:R-:W-:Y:S02]  /*12110*/  UIMAD.WIDE.U32 UR4, UR40, UR4, URZ ;  /* 0x00000004280472a5 */ /* 0x000fe4000f8e003f */
[----:B------:R-:W-:Y:S01]  /*12120*/  UMOV UR41, UR40 ;  /* 0x0000002800297c82 */ /* 0x000fe20008000000 */
[----:B------:R-:W-:Y:S01]  /*12130*/  PLOP3.LUT P0, PT, PT, PT, UP0, 0x80, 0x0 ;  /* 0x000000000000781c */ /* 0x000fe20003f0f008 */
[----:B------:R-:W-:-:S03]  /*12140*/  @UP1 USHF.R.U32.HI UR41, URZ, UR7, UR5 ;  /* 0x000000073f291299 */ /* 0x000fc60008011605 */
[----:B------:R-:W-:Y:S02]  /*12150*/  @UP0 ULDC.64 UR4, c[0x0][0xa28] ;  /* 0x00028a0000040ab9 */ /* 0x000fe40000000a00 */
[----:B------:R-:W-:-:S06]  /*12160*/  @UP0 UIMAD.WIDE UR4, UR41, 0x4, UR4 ;  /* 0x00000004290408a5 */ /* 0x000fcc000f8e0204 */
[----:B------:R-:W-:Y:S01]  /*12170*/  IMAD.U32 R2, RZ, RZ, UR4 ;  /* 0x00000004ff027e24 */ /* 0x000fe2000f8e00ff */
[----:B------:R-:W-:Y:S01]  /*12180*/  ULOP3.LUT UR6, URZ, UR6, URZ, 0x33, !UPT ;  /* 0x000000063f067292 */ /* 0x000fe2000f8e333f */
[----:B------:R-:W-:Y:S01]  /*12190*/  IMAD.U32 R3, RZ, RZ, UR5 ;  /* 0x00000005ff037e24 */ /* 0x000fe2000f8e00ff */
[----:B------:R-:W-:Y:S01]  /*121a0*/  ULDC UR5, c[0x0][0x448] ;  /* 0x0001120000057ab9 */ /* 0x000fe20000000800 */
[----:B------:R-:W-:-:S03]  /*121b0*/  ULDC UR4, c[0x0][0xc3c] ;  /* 0x00030f0000047ab9 */ /* 0x000fc60000000800 */
[----:B------:R-:W2:Y:S01]  /*121c0*/  @P0 LDG.E R18, desc[UR52][R2.64] ;  /* 0x0000003402120981 */ /* 0x000ea2000c1e1900 */
[----:B------:R-:W-:Y:S02]  /*121d0*/  UISETP.NE.AND UP2, UPT, UR5, 0x1, UPT ;  /* 0x000000010500788c */ /* 0x000fe4000bf45270 */
[----:B------:R-:W-:Y:S02]  /*121e0*/  UIADD3 UR6, UR6, UR4, URZ ;  /* 0x0000000406067290 */ /* 0x000fe4000fffe03f */
[----:B------:R-:W-:Y:S02]  /*121f0*/  UP2UR UR49, UPR, URZ, 0x4 ;  /* 0x000000043f317883 */ /* 0x000fe40008000000 */
[----:B------:R-:W-:-:S04]  /*12200*/  UIMAD UR43, UR6, 0xc0, URZ ;  /* 0x000000c0062b78a4 */ /* 0x000fc8000f8e023f */
[----:B------:R-:W-:Y:S01]  /*12210*/  UIADD3 UR6, UR43, 0xbf, URZ ;  /* 0x000000bf2b067890 */ /* 0x000fe2000fffe03f */
[----:B------:R-:W-:Y:S01]  /*12220*/  @UP2 ULDC UR4, c[0x0][0x44c] ;  /* 0x0001130000042ab9 */ /* 0x000fe20000000800 */
[----:B------:R-:W-:Y:S02]  /*12230*/  @UP2 ULDC UR7, c[0x0][0x450] ;  /* 0x0001140000072ab9 */ /* 0x000fe40000000800 */
[----:B------:R-:W-:-:S04]  /*12240*/  UIMAD.WIDE.U32 UR4, UR6, UR4, URZ ;  /* 0x00000004060472a5 */ /* 0x000fc8000f8e003f */
[----:B------:R-:W-:-:S03]  /*12250*/  @UP2 USHF.R.U32.HI UR6, URZ, UR7, UR5 ;  /* 0x000000073f062299 */ /* 0x000fc60008011605 */
[----:B------:R-:W-:Y:S01]  /*12260*/  ULDC.64 UR4, c[0x0][0x9e0] ;  /* 0x0002780000047ab9 */ /* 0x000fe20000000a00 */
[----:B------:R-:W-:Y:S02]  /*12270*/  UIADD3 UR6, UR48, UR6, URZ ;  /* 0x0000000630067290 */ /* 0x000fe4000fffe03f */
[----:B------:R-:W-:Y:S02]  /*12280*/  UISETP.GE.AND UP0, UPT, UR5, 0x1, UPT ;  /* 0x000000010500788c */ /* 0x000fe4000bf06270 */
[----:B------:R-:W-:-:S04]  /*12290*/  UIADD3 UR4, UR6, UR4, URZ ;  /* 0x0000000406047290 */ /* 0x000fc8000fffe03f */
[----:B------:R-:W-:Y:S01]  /*122a0*/  PLOP3.LUT P0, PT, PT, PT, UP0, 0x40, 0x0 ;  /* 0x000000000000781c */ /* 0x000fe20003f0e808 */
[----:B--2---:R0:W-:-:S12]  /*122b0*/  STL [R1+0x8], R18 ;  /* 0x0000081201007387 */ /* 0x0041d80000100800 */
[----:B------:R-:W-:Y:S05]  /*122c0*/  @P0 BRA `(.L_x_912) ;  /* 0x0000000000440947 */ /* 0x000fea0003800000 */
        /* <DEDUP_REMOVED lines=10> */
.L_x_913:
[----:B------:R-:W-:-:S11]  /*12370*/  UISETP.NE.AND UP1, UPT, UR5, 0x1, UPT ;  /* 0x000000010500788c */ /* 0x000fd6000bf25270 */
[----:B------:R-:W-:Y:S02]  /*12380*/  @UP1 ULDC.64 UR10, c[0x0][0x9e8] ;  /* 0x00027a00000a1ab9 */ /* 0x000fe40000000a00 */
[----:B------:R-:W-:-:S04]  /*12390*/  UIMAD.WIDE.U32 UR6, UR8, UR10, URZ ;  /* 0x0000000a080672a5 */ /* 0x000fc8000f8e003f */
[----:B------:R-:W-:-:S12]  /*123a0*/  @UP1 USHF.R.U32.HI UR8, URZ, UR11, UR7 ;  /* 0x0000000b3f081299 */ /* 0x000fd80008011607 */
.L_x_914:
[----:B------:R-:W-:-:S04]  /*123b0*/  UIMAD UR8, UR8, UR5, UR5 ;  /* 0x00000005080872a4 */ /* 0x000fc8000f8e0205 */
[----:B------:R-:W-:-:S04]  /*123c0*/  UISETP.LT.AND UP1, UPT, UR4, UR8, UPT ;  /* 0x000000080400728c */ /* 0x000fc8000bf21270 */
[----:B------:R-:W-:-:S12]  /*123d0*/  USEL UR4, UR4, UR8, UP1 ;  /* 0x0000000804047287 */ /* 0x000fd80008800000 */
.L_x_912:
[----:B------:R-:W-:Y:S01]  /*123e0*/  UISETP.NE.AND UP1, UPT, UR49, URZ, UPT ;  /* 0x0000003f3100728c */ /* 0x000fe2000bf25270 */
[----:B------:R-:W-:Y:S01]  /*123f0*/  PLOP3.LUT P0, PT, PT, PT, UP0, 0x40, 0x0 ;  /* 0x000000000000781c */ /* 0x000fe20003f0e808 */
[----:B------:R-:W-:-:S04]  /*12400*/  UIADD3 UR4, UR4, 0x7f, URZ ;  /* 0x0000007f04047890 */ /* 0x000fc8000fffe03f */
[----:B------:R-:W-:-:S04]  /*12410*/  USHF.R.S32.HI UR8, URZ, 0x1f, UR4 ;  /* 0x0000001f3f087899 */ /* 0x000fc80008011404 */
[----:B------:R-:W-:Y:S01]  /*12420*/  ULEA.HI UR8, UR8, UR4, URZ, 0x7 ;  /* 0x0000000408087291 */ /* 0x000fe2000f8f383f */
[----:B------:R-:W-:Y:S01]  /*12430*/  @UP1 ULDC UR6, c[0x0][0x44c] ;  /* 0x0001130000061ab9 */ /* 0x000fe20000000800 */
[----:B------:R-:W-:Y:S01]  /*12440*/  @UP1 ULDC UR9, c[0x0][0x450] ;  /* 0x0001140000091ab9 */ /* 0x000fe20000000800 */
[----:B------:R-:W-:Y:S02]  /*12450*/  UIMAD.WIDE.U32 UR6, UR43, UR6, URZ ;  /* 0x000000062b0672a5 */ /* 0x000fe4000f8e003f */
[----:B------:R-:W-:Y:S01]  /*12460*/  UMOV UR4, UR43 ;  /* 0x0000002b00047c82 */ /* 0x000fe20008000000 */
[----:B------:R-:W-:Y:S02]  /*12470*/  USHF.R.S32.HI UR8, URZ, 0x7, UR8 ;  /* 0x000000073f087899 */ /* 0x000fe40008011408 */
[----:B------:R-:W-:Y:S02]  /*12480*/  @UP1 USHF.R.U32.HI UR4, URZ, UR9, UR7 ;  /* 0x000000093f041299 */ /* 0x000fe40008011607 */
[----:B------:R-:W-:-:S02]  /*12490*/  UISETP.LT.AND UP1, UPT, UR39, UR8, UPT ;  /* 0x000000082700728c */ /* 0x000fc4000bf21270 */
[----:B------:R-:W-:Y:S01]  /*124a0*/  UIADD3 UR4, UR38, UR4, URZ ;  /* 0x0000000426047290 */ /* 0x000fe2000fffe03f */
[----:B------:R-:W-:Y:S01]  /*124b0*/  ULDC UR6, c[0x0][0x9dc] ;  /* 0x0002770000067ab9 */ /* 0x000fe20000000800 */
[----:B------:R-:W-:Y:S02]  /*124c0*/  USEL UR44, UR39, UR8, UP1 ;  /* 0x00000008272c7287 */ /* 0x000fe40008800000 */
[----:B------:R-:W-:Y:S01]  /*124d0*/  UIADD3 UR8, UR4, -UR6, URZ ;  /* 0x8000000604087290 */ /* 0x000fe2000fffe03f */
[----:B------:R-:W-:Y:S11]  /*124e0*/  @P0 BRA `(.L_x_915) ;  /* 0x0000000000440947 */ /* 0x000ff60003800000 */
        /* <DEDUP_REMOVED lines=10> */
.L_x_916:
[----:B------:R-:W-:-:S11]  /*12590*/  UISETP.NE.AND UP0, UPT, UR5, 0x1, UPT ;  /* 0x000000010500788c */ /* 0x000fd6000bf05270 */
[----:B------:R-:W-:Y:S02]  /*125a0*/  @UP0 ULDC.64 UR10, c[0x0][0x9e8] ;  /* 0x00027a00000a0ab9 */ /* 0x000fe40000000a00 */
[----:B------:R-:W-:-:S04]  /*125b0*/  UIMAD.WIDE.U32 UR6, UR4, UR10, URZ ;  /* 0x0000000a040672a5 */ /* 0x000fc8000f8e003f */
[----:B------:R-:W-:-:S12]  /*125c0*/  @UP0 USHF.R.U32.HI UR4, URZ, UR11, UR7 ;  /* 0x0000000b3f040299 */ /* 0x000fd80008011607 */
.L_x_917:
[----:B------:R-:W-:-:S04]  /*125d0*/  UIMAD UR4, UR4, UR5, URZ ;  /* 0x00000005040472a4 */ /* 0x000fc8000f8e023f */
[----:B------:R-:W-:-:S04]  /*125e0*/  UISETP.LT.AND UP0, UPT, UR8, UR4, UPT ;  /* 0x000000040800728c */ /* 0x000fc8000bf01270 */
[----:B------:R-:W-:-:S12]  /*125f0*/  USEL UR8, UR8, UR4, !UP0 ;  /* 0x0000000408087287 */ /* 0x000fd8000c000000 */
.L_x_915:
[----:B------:R-:W-:Y:S01]  /*12600*/  USHF.R.S32.HI UR4, URZ, 0x1f, UR8 ;  /* 0x0000001f3f047899 */ /* 0x000fe20008011408 */
[----:B------:R-:W-:Y:S03]  /*12610*/  BSSY B7, `(.L_x_918) ;  /* 0x0000339000077945 */ /* 0x000fe60003800000 */
[----:B------:R-:W-:-:S04]  /*12620*/  ULEA.HI UR4, UR4, UR8, URZ, 0x7 ;  /* 0x0000000804047291 */ /* 0x000fc8000f8f383f */
[----:B------:R-:W-:-:S04]  /*12630*/  USHF.R.S32.HI UR4, URZ, 0x7, UR4 ;  /* 0x000000073f047899 */ /* 0x000fc80008011404 */
[----:B------:R-:W-:-:S04]  /*12640*/  UISETP.LT.AND UP0, UPT, URZ, UR4, UPT ;  /* 0x000000043f00728c */ /* 0x000fc8000bf01270 */
[----:B------:R-:W-:-:S04]  /*12650*/  USEL UR45, URZ, UR4, !UP0 ;  /* 0x000000043f2d7287 */ /* 0x000fc8000c000000 */
[----:B------:R-:W-:-:S06]  /*12660*/  UISETP.GT.AND UP0, UPT, UR44, UR45, UPT ;  /* 0x0000002d2c00728c */ /* 0x000fcc000bf04270 */
[----:B------:R-:W-:-:S13]  /*12670*/  PLOP3.LUT P0, PT, PT, PT, UP0, 0x80, 0x0 ;  /* 0x000000000000781c */ /* 0x000fda0003f0f008 */
        /* <DEDUP_REMOVED lines=8> */
[----:B------:R-:W1:Y:S08]  /*12700*/  FLO.U32 R0, UR4 ;  /* 0x0000000400007d00 */ /* 0x000e7000080e0000 */
[----:B------:R-:W2:Y:S01]  /*12710*/  POPC R5, UR4 ;  /* 0x0000000400057d09 */ /* 0x000ea20008000000 */
[----:B-1----:R-:W-:-:S13]  /*12720*/  ISETP.EQ.U32.AND P0, PT, R0, R7, PT ;  /* 0x000000070000720c */ /* 0x002fda0003f02070 */
[----:B--2---:R-:W2:Y:S01]  /*12730*/  @P0 ATOMG.E.ADD.STRONG.GPU PT, R3, desc[UR52][R2.64], R5 ;  /* 0x00000005020309a8 */ /* 0x004ea200081ee1f4 */
[----:B------:R-:W1:Y:S02]  /*12740*/  S2R R4, SR_LTMASK ;  /* 0x0000000000047919 */ /* 0x000e640000003900 */
[----:B-1----:R-:W-:-:S04]  /*12750*/  LOP3.LUT R4, R4, UR4, RZ, 0xc0, !PT ;  /* 0x0000000404047c12 */ /* 0x002fc8000f8ec0ff */
[----:B------:R-:W1:Y:S01]  /*12760*/  POPC R7, R4 ;  /* 0x0000000400077309 */ /* 0x000e620000000000 */
[----:B--2---:R-:W1:Y:S02]  /*12770*/  SHFL.IDX PT, R0, R3, R0, 0x1f ;  /* 0x00001f0003007589 */ /* 0x004e6400000e0000 */
[----:B-1----:R-:W-:-:S05]  /*12780*/  IADD3 R0, R0, UR46, R7 ;  /* 0x0000002e00007c10 */ /* 0x002fca000fffe007 */
[----:B------:R1:W-:Y:S01]  /*12790*/  STL [R1+0x10], R0 ;  /* 0x0000100001007387 */ /* 0x0003e20000100800 */
[----:B------:R-:W-:Y:S05]  /*127a0*/  BRA `(.L_x_920) ;  /* 0x00000030007c7947 */ /* 0x000fea0003800000 */
.L_x_919:
        /* <DEDUP_REMOVED lines=8> */
[----:B------:R-:W-:Y:S02]  /*12830*/  IMAD.U32 R4, RZ, RZ, UR6 ;  /* 0x00000006ff047e24 */ /* 0x000fe4000f8e00ff */
[----:B------:R-:W1:Y:S01]  /*12840*/  LDC.64 R2, c[0x4][R2] ;  /* 0x0100000002027b82 */ /* 0x000e620000000a00 */
        /* <DEDUP_REMOVED lines=9> */
[----:B01----:R-:W-:Y:S05]  /*128e0*/  CALL.ABS.NOINC R2 ;  /* 0x0000000002007343 */ /* 0x003fea0003c00000 */
.L_x_922:
[----:B------:R-:W-:Y:S05]  /*128f0*/  BSYNC B6 ;  /* 0x0000000000067941 */ /* 0x000fea0003800000 */
.L_x_921:
        /* <DEDUP_REMOVED lines=8> */
[----:B------:R1:W2:Y:S01]  /*12980*/  LDC.64 R2, c[0x4][R17] ;  /* 0x0100000011027b82 */ /* 0x0002a20000000a00 */
[----:B------:R-:W-:Y:S02]  /*12990*/  IMAD.U32 R4, RZ, RZ, UR6 ;  /* 0x00000006ff047e24 */ /* 0x000fe4000f8e00ff */
[----:B------:R-:W-:Y:S02]  /*129a0*/  IMAD.U32 R5, RZ, RZ, UR7 ;  /* 0x00000007ff057e24 */ /* 0x000fe4000f8e00ff */
[----:B------:R-:W-:Y:S02]  /*129b0*/  IMAD.U32 R6, RZ, RZ, UR8 ;  /* 0x00000008ff067e24 */ /* 0x000fe4000f8e00ff */
[----:B------:R-:W-:-:S02]  /*129c0*/  IMAD.U32 R7, RZ, RZ, UR9 ;  /* 0x00000009ff077e24 */ /* 0x000fc4000f8e00ff */
[----:B------:R-:W-:Y:S02]  /*129d0*/  IMAD.U32 R10, RZ, RZ, UR4 ;  /* 0x00000004ff0a7e24 */ /* 0x000fe4000f8e00ff */
[----:B------:R-:W-:Y:S02]  /*129e0*/  IMAD.U32 R11, RZ, RZ, UR5 ;  /* 0x00000005ff0b7e24 */ /* 0x000fe4000f8e00ff */
[----:B------:R-:W-:Y:S02]  /*129f0*/  IMAD.MOV.U32 R8, RZ, RZ, 0x70 ;  /* 0x00000070ff087424 */ /* 0x000fe400078e00ff */
[----:B------:R-:W-:Y:S02]  /*12a00*/  IMAD.MOV.U32 R12, RZ, RZ, 0x1 ;  /* 0x00000001ff0c7424 */ /* 0x000fe400078e00ff */
[----:B-1----:R-:W-:-:S07]  /*12a10*/  IMAD.MOV.U32 R13, RZ, RZ, RZ ;  /* 0x000000ffff0d7224 */ /* 0x002fce00078e00ff */
[----:B------:R-:W-:-:S07]  /*12a20*/  LEPC R20, `(.L_x_925) ;  /* 0x000000001014794e */ /* 0x000fce0000000000 */
[----:B0-2---:R-:W-:Y:S05]  /*12a30*/  CALL.ABS.NOINC R2 ;  /* 0x0000000002007343 */ /* 0x005fea0003c00000 */
.L_x_925:
[----:B------:R0:W1:Y:S01]  /*12a40*/  LDC.64 R2, c[0x4][R17] ;  /* 0x0100000011027b82 */ /* 0x0000620000000a00 */
[----:B------:R-:W-:Y:S01]  /*12a50*/  ULDC.64 UR6, c[0x4][0x88] ;  /* 0x0100220000067ab9 */ /* 0x000fe20000000a00 */
[----:B------:R-:W-:Y:S01]  /*12a60*/  ULDC.64 UR8, c[0x4][0x90] ;  /* 0x0100240000087ab9 */ /* 0x000fe20000000a00 */
[----:B------:R-:W-:Y:S01]  /*12a70*/  ULDC.64 UR4, c[0x4][0x18] ;  /* 0x0100060000047ab9 */ /* 0x000fe20000000a00 */
        /* <DEDUP_REMOVED lines=8> */
[----:B0-----:R-:W-:-:S07]  /*12b00*/  IMAD.MOV.U32 R13, RZ, RZ, RZ ;  /* 0x000000ffff0d7224 */ /* 0x001fce00078e00ff */
[----:B------:R-:W-:-:S07]  /*12b10*/  LEPC R20, `(.L_x_924) ;  /* 0x000000001014794e */ /* 0x000fce0000000000 */
[----:B-1----:R-:W-:Y:S05]  /*12b20*/  CALL.ABS.NOINC R2 ;  /* 0x0000000002007343 */ /* 0x002fea0003c00000 */
.L_x_924:
[----:B------:R-:W-:Y:S05]  /*12b30*/  BSYNC B6 ;  /* 0x0000000000067941 */ /* 0x000fea0003800000 */
.L_x_923:
[----:B------:R-:W-:Y:S01]  /*12b40*/  ULDC.64 UR4, c[0x0][0x9f8] ;  /* 0x00027e0000047ab9 */ /* 0x000fe20000000a00 */
[----:B------:R-:W-:Y:S01]  /*12b50*/  IMAD.U32 R17, RZ, RZ, UR41 ;  /* 0x00000029ff117e24 */ /* 0x000fe2000f8e00ff */
[----:B------:R-:W-:Y:S01]  /*12b60*/  UISETP.NE.U32.AND UP0, UPT, UR4, URZ, UPT ;  /* 0x0000003f0400728c */ /* 0x000fe2000bf05070 */
[----:B------:R-:W1:Y:S03]  /*12b70*/  LDC R10, c[0x0][0x430] ;  /* 0x00010c00ff0a7b82 */ /* 0x000e660000000800 */
[----:B------:R-:W-:-:S06]  /*12b80*/  UISETP.NE.AND.EX UP0, UPT, UR5, URZ, UPT, UP0 ;  /* 0x0000003f0500728c */ /* 0x000fcc000bf05300 */
[----:B------:R-:W-:-:S05]  /*12b90*/  PLOP3.LUT P0, PT, PT, PT, UP0, 0x80, 0x0 ;  /* 0x000000000000781c */ /* 0x000fca0003f0f008 */
[----:B------:R-:W-:Y:S02]  /*12ba0*/  @UP0 ULDC.64 UR4, c[0x0][0x9f8] ;  /* 0x00027e0000040ab9 */ /* 0x000fe40000000a00 */
[----:B------:R-:W-:-:S06]  /*12bb0*/  @UP0 UIMAD.WIDE UR4, UR41, 0x4, UR4 ;  /* 0x00000004290408a5 */ /* 0x000fcc000f8e0204 */
[----:B------:R-:W-:Y:S01]  /*12bc0*/  IMAD.U32 R2, RZ, RZ, UR4 ;  /* 0x00000004ff027e24 */ /* 0x000fe2000f8e00ff */
[----:B------:R-:W-:Y:S01]  /*12bd0*/  ULDC UR4, c[0x0][0xc48] ;  /* 0x0003120000047ab9 */ /* 0x000fe20000000800 */
[----:B------:R-:W-:-:S05]  /*12be0*/  IMAD.U32 R3, RZ, RZ, UR5 ;  /* 0x00000005ff037e24 */ /* 0x000fca000f8e00ff */
[----:B------:R-:W2:Y:S01]  /*12bf0*/  @P0 LDG.E R17, desc[UR52][R2.64] ;  /* 0x0000003402110981 */ /* 0x000ea2000c1e1900 */
[----:B------:R-:W-:Y:S01]  /*12c00*/  UMOV UR5, 0xffffffff ;  /* 0xffffffff00057882 */ /* 0x000fe20000000000 */
[----:B------:R-:W-:Y:S02]  /*12c10*/  IMAD.U32 R22, RZ, RZ, UR4 ;  /* 0x00000004ff167e24 */ /* 0x000fe4000f8e00ff */
[----:B--2---:R2:W-:Y:S01]  /*12c20*/  STL [R1], R17 ;  /* 0x0000001101007387 */ /* 0x0045e20000100800 */
[----:B-1----:R-:W-:Y:S05]  /*12c30*/  BRA.DIV UR5, `(.L_x_926) ;  /* 0x0000003605887947 */ /* 0x002fea000b800000 */
.L_x_980:
[----:B------:R-:W1:Y:S01]  /*12c40*/  S2R R3, SR_TID.X ;  /* 0x0000000000037919 */ /* 0x000e620000002100 */
[----:B------:R-:W-:Y:S01]  /*12c50*/  UIADD3 UR4, UR44, -0x1, URZ ;  /* 0xffffffff2c047890 */ /* 0x000fe2000fffe03f */
[----:B------:R-:W-:Y:S01]  /*12c60*/  ISETP.NE.AND P1, PT, R10, 0x1, PT ;  /* 0x000000010a00780c */ /* 0x000fe20003f25270 */
[----:B------:R-:W3:Y:S01]  /*12c70*/  S2R R0, SR_TID.X ;  /* 0x0000000000007919 */ /* 0x000ee20000002100 */
[----:B------:R-:W-:-:S03]  /*12c80*/  SHF.R.S32.HI R11, RZ, 0x1f, R17 ;  /* 0x0000001fff0b7819 */ /* 0x000fc60000011411 */
[----:B------:R-:W-:Y:S01]  /*12c90*/  IMAD.U32 R8, RZ, RZ, UR4 ;  /* 0x00000004ff087e24 */ /* 0x000fe2000f8e00ff */
[----:B------:R-:W-:Y:S01]  /*12ca0*/  LOP3.LUT R19, R19, 0xffffff7f, RZ, 0xc0, !PT ;  /* 0xffffff7f13137812 */ /* 0x000fe200078ec0ff */
[----:B------:R4:W-:Y:S02]  /*12cb0*/  STL [R1+0x4], R11 ;  /* 0x0000040b01007387 */ /* 0x0009e40000100800 */
[----:B------:R-:W-:-:S04]  /*12cc0*/  IMAD.SHL.U32 R8, R8, 0x80, RZ ;  /* 0x0000008008087824 */ /* 0x000fc800078e00ff */
[----:B------:R-:W0:Y:S01]  /*12cd0*/  @P1 LDC R9, c[0x0][0x438] ;  /* 0x00010e00ff091b82 */ /* 0x000e220000000800 */
[----:B------:R-:W-:Y:S01]  /*12ce0*/  @P1 LOP3.LUT R19, R19, 0x80, RZ, 0xfc, !PT ;  /* 0x0000008013131812 */ /* 0x000fe200078efcff */
[----:B-1----:R-:W-:Y:S01]  /*12cf0*/  IMAD.SHL.U32 R3, R3, 0x20, RZ ;  /* 0x0000002003037824 */ /* 0x002fe200078e00ff */
[----:B---3--:R-:W-:-:S04]  /*12d00*/  LOP3.LUT R0, R0, 0x7f, RZ, 0xc0, !PT ;  /* 0x0000007f00007812 */ /* 0x008fc800078ec0ff */
[----:B------:R-:W-:Y:S02]  /*12d10*/  LOP3.LUT R3, R3, 0x60, RZ, 0xc0, !PT ;  /* 0x0000006003037812 */ /* 0x000fe400078ec0ff */
[----:B------:R-:W-:-:S04]  /*12d20*/  SHF.R.U32.HI R0, RZ, 0x2, R0 ;  /* 0x00000002ff007819 */ /* 0x000fc80000011600 */
[----:B------:R-:W-:Y:S02]  /*12d30*/  LOP3.LUT R6, R8, R0, R3, 0xfe, !PT ;  /* 0x0000000008067212 */ /* 0x000fe400078efe03 */
[----:B------:R-:W1:Y:S02]  /*12d40*/  @P1 LDC R3, c[0x0][0x434] ;  /* 0x00010d00ff031b82 */ /* 0x000e640000000800 */
[C---:B------:R-:W-:Y:S01]  /*12d50*/  ISETP.GE.AND P0, PT, R6.reuse, UR36, PT ;  /* 0x0000002406007c0c */ /* 0x040fe2000bf06270 */
[----:B------:R-:W-:-:S04]  /*12d60*/  IMAD.IADD R6, R6, 0x1, R18 ;  /* 0x0000000106067824 */ /* 0x000fc800078e0212 */
[----:B------:R-:W-:-:S08]  /*12d70*/  IMAD.MOV.U32 R7, RZ, RZ, R6 ;  /* 0x000000ffff077224 */ /* 0x000fd000078e0006 */
[----:B------:R-:W3:Y:S01]  /*12d80*/  @!P0 LDC.64 R4, c[0x0][0x428] ;  /* 0x00010a00ff048b82 */ /* 0x000ee20000000a00 */
[----:B-1----:R-:W-:-:S05]  /*12d90*/  @P1 IMAD.HI.U32 R0, R6, R3, RZ ;  /* 0x0000000306001227 */ /* 0x002fca00078e00ff */
[----:B0-----:R-:W-:-:S04]  /*12da0*/  @P1 SHF.R.U32.HI R7, RZ, R9, R0 ;  /* 0x00000009ff071219 */ /* 0x001fc80000011600 */
[--C-:B------:R-:W-:Y:S01]  /*12db0*/  @!P0 SHF.R.S32.HI R3, RZ, 0x1f, R7.reuse ;  /* 0x0000001fff038819 */ /* 0x100fe20000011407 */
[----:B------:R-:W-:Y:S02]  /*12dc0*/  @!P0 IMAD.MOV.U32 R2, RZ, RZ, R7 ;  /* 0x000000ffff028224 */ /* 0x000fe400078e0007 */
[-C--:B---3--:R-:W-:Y:S02]  /*12dd0*/  @!P0 IMAD R0, R11, R4.reuse, RZ ;  /* 0x000000040b008224 */ /* 0x088fe400078e02ff */
[----:B------:R-:W-:-:S04]  /*12de0*/  @!P0 IMAD.WIDE.U32 R2, R17, R4, R2 ;  /* 0x0000000411028225 */ /* 0x000fc800078e0002 */
[----:B------:R-:W-:Y:S02]  /*12df0*/  @!P0 IMAD R0, R17, R5, R0 ;  /* 0x0000000511008224 */ /* 0x000fe400078e0200 */
[----:B------:R-:W0:Y:S02]  /*12e00*/  @!P0 LDC.64 R4, c[0x0][0x418] ;  /* 0x00010600ff048b82 */ /* 0x000e240000000a00 */
[----:B------:R-:W-:Y:S02]  /*12e10*/  @!P0 IMAD.IADD R0, R3, 0x1, R0 ;  /* 0x0000000103008824 */ /* 0x000fe400078e0200 */
[----:B------:R-:W-:Y:S01]  /*12e20*/  IMAD R3, RZ, RZ, -UR41 ;  /* 0x80000029ff037e24 */ /* 0x000fe2000f8e02ff */
[----:B0-----:R-:W-:-:S04]  /*12e30*/  @!P0 LEA R4, P1, R2, R4, 0x2 ;  /* 0x0000000402048211 */ /* 0x001fc800078210ff */
[----:B------:R-:W-:Y:S01]  /*12e40*/  @!P0 LEA.HI.X R5, R2, R5, R0, 0x2, P1 ;  /* 0x0000000502058211 */ /* 0x000fe200008f1400 */
[----:B------:R-:W-:Y:S02]  /*12e50*/  IMAD.U32 R2, RZ, RZ, UR47 ;  /* 0x0000002fff027e24 */ /* 0x000fe4000f8e00ff */
[----:B------:R-:W-:-:S03]  /*12e60*/  IMAD.MOV.U32 R0, RZ, RZ, RZ ;  /* 0x000000ffff007224 */ /* 0x000fc600078e00ff */
[----:B------:R-:W-:Y:S01]  /*12e70*/  ISETP.NE.AND P2, PT, R2, 0x3, PT ;  /* 0x000000030200780c */ /* 0x000fe20003f45270 */
[----:B------:R-:W-:Y:S01]  /*12e80*/  IMAD R22, R22, R3, UR40 ;  /* 0x0000002816167e24 */ /* 0x000fe2000f8e0203 */
[----:B------:R-:W-:Y:S01]  /*12e90*/  LOP3.LUT R19, R19, 0xffffffbf, RZ, 0xc0, !PT ;  /* 0xffffffbf13137812 */ /* 0x000fe200078ec0ff */
[----:B------:R-:W-:Y:S01]  /*12ea0*/  IMAD.MOV R3, RZ, RZ, -R7 ;  /* 0x000000ffff037224 */ /* 0x000fe200078e0a07 */
[----:B------:R0:W5:Y:S01]  /*12eb0*/  @!P0 LDG.E R0, desc[UR52][R4.64] ;  /* 0x0000003404008981 */ /* 0x000162000c1e1900 */
[----:B------:R-:W-:Y:S01]  /*12ec0*/  IMAD.U32 R24, RZ, RZ, UR4 ;  /* 0x00000004ff187e24 */ /* 0x000fe2000f8e00ff */
[----:B------:R-:W-:-:S07]  /*12ed0*/  SHF.R.S32.HI R29, RZ, 0x1f, R22 ;  /* 0x0000001fff1d7819 */ /* 0x000fce0000011416 */
[----:B------:R-:W-:Y:S01]  /*12ee0*/  @P2 LOP3.LUT R19, R19, 0x40, RZ, 0xfc, !PT ;  /* 0x0000004013132812 */ /* 0x000fe200078efcff */
[----:B0-----:R-:W-:Y:S01]  /*12ef0*/  IMAD R5, R10, R3, R6 ;  /* 0x000000030a057224 */ /* 0x001fe200078e0206 */
[----:B----4-:R-:W-:Y:S06]  /*12f00*/  @!P2 BRA `(.L_x_927) ;  /* 0x000000000004a947 */ /* 0x010fec0003800000 */
[----:B------:R-:W-:Y:S01]  /*12f10*/  BPT.TRAP 0x1 ;  /* 0x000000040000795c */ /* 0x000fe20000300000 */
.L_x_927:
[----:B------:R-:W-:Y:S01]  /*12f20*/  SHF.R.S32.HI R4, RZ, 0x1f, R5 ;  /* 0x0000001fff047819 */ /* 0x000fe20000011405 */
[----:B------:R-:W-:Y:S01]  /*12f30*/  ULDC.64 UR4, c[0x0][0x328] ;  /* 0x0000ca0000047ab9 */ /* 0x000fe20000000a00 */
[----:B------:R-:W-:Y:S03]  /*12f40*/  BSSY B0, `(.L_x_928) ;  /* 0x0000017000007945 */ /* 0x000fe60003800000 */
[----:B------:R-:W-:-:S04]  /*12f50*/  IMAD R2, R4, UR4, RZ ;  /* 0x0000000404027c24 */ /* 0x000fc8000f8e02ff */
[C---:B------:R-:W-:Y:S02]  /*12f60*/  IMAD R7, R5.reuse, UR5, R2 ;  /* 0x0000000505077c24 */ /* 0x040fe4000f8e0202 */
[----:B------:R-:W-:Y:S01]  /*12f70*/  IMAD.WIDE.U32 R2, R5, UR4, RZ ;  /* 0x0000000405027c25 */ /* 0x000fe2000f8e00ff */
[----:B------:R-:W-:-:S03]  /*12f80*/  ULDC.64 UR4, c[0x0][0x338] ;  /* 0x0000ce0000047ab9 */ /* 0x000fc60000000a00 */
[----:B------:R-:W-:Y:S01]  /*12f90*/  IMAD.IADD R3, R3, 0x1, R7 ;  /* 0x0000000103037824 */ /* 0x000fe200078e0207 */
        /* <DEDUP_REMOVED lines=10> */
[----:B--2---:R-:W-:Y:S01]  /*13040*/  LEA R17, P0, R2, UR4, 0x1 ;  /* 0x0000000402117c11 */ /* 0x004fe2000f8008ff */
[----:B------:R-:W-:-:S05]  /*13050*/  IMAD.IADD R6, R3, 0x1, R6 ;  /* 0x0000000103067824 */ /* 0x000fca00078e0206 */
[----:B------:R-:W-:Y:S01]  /*13060*/  LEA.HI.X R18, R2, UR5, R6, 0x1, P0 ;  /* 0x0000000502127c11 */ /* 0x000fe200080f0c06 */
[----:B------:R-:W-:Y:S01]  /*13070*/  IMAD R6, R23, 0x8, R16 ;  /* 0x0000000817067824 */ /* 0x000fe200078e0210 */
[----:B------:R-:W-:-:S04]  /*13080*/  SHF.L.U32 R2, R26, 0x1f, RZ ;  /* 0x0000001f1a027819 */ /* 0x000fc800000006ff */
[----:B------:R-:W0:Y:S02]  /*13090*/  SYNCS.PHASECHK.TRANS64.TRYWAIT P0, [R6+URZ+0x2d840], R2 ;  /* 0x02d84002060075a7 */ /* 0x000e24000800017f */
[----:B0-----:R-:W-:Y:S05]  /*130a0*/  @!P0 BRA `(.L_x_929) ;  /* 0x0000003000988947 */ /* 0x001fea0003800000 */
.L_x_981:
[----:B------:R-:W-:Y:S05]  /*130b0*/  BSYNC B0 ;  /* 0x0000000000007941 */ /* 0x000fea0003800000 */
.L_x_928:
[----:B------:R-:W1:Y:S01]  /*130c0*/  S2R R9, SR_TID.X ;  /* 0x0000000000097919 */ /* 0x000e620000002100 */
[----:B------:R-:W-:Y:S01]  /*130d0*/  ULDC.64 UR4, c[0x0][0x300] ;  /* 0x0000c00000047ab9 */ /* 0x000fe20000000a00 */
[C---:B------:R-:W-:Y:S01]  /*130e0*/  LOP3.LUT P4, RZ, R19.reuse, 0x4, RZ, 0xc0, !PT ;  /* 0x0000000413ff7812 */ /* 0x040fe2000788c0ff */
[----:B------:R-:W-:Y:S01]  /*130f0*/  IMAD R4, R4, UR4, RZ ;  /* 0x0000000404047c24 */ /* 0x000fe2000f8e02ff */
[----:B------:R-:W-:Y:S01]  /*13100*/  LOP3.LUT P3, RZ, R19, 0x2, RZ, 0xc0, !PT ;  /* 0x0000000213ff7812 */ /* 0x000fe2000786c0ff */
[----:B0-----:R-:W-:Y:S01]  /*13110*/  IMAD.WIDE.U32 R2, R5, UR4, RZ ;  /* 0x0000000405027c25 */ /* 0x001fe2000f8e00ff */
[----:B------:R-:W-:-:S03]  /*13120*/  LOP3.LUT P2, RZ, R19, 0x1, RZ, 0xc0, !PT ;  /* 0x0000000113ff7812 */ /* 0x000fc6000784c0ff */
[----:B------:R-:W-:Y:S01]  /*13130*/  IMAD R4, R5, UR5, R4 ;  /* 0x0000000505047c24 */ /* 0x000fe2000f8e0204 */
[----:B------:R-:W-:Y:S02]  /*13140*/  ULDC.64 UR4, c[0x0][0x310] ;  /* 0x0000c40000047ab9 */ /* 0x000fe40000000a00 */
[----:B------:R-:W-:Y:S02]  /*13150*/  IMAD R7, R7, UR4, RZ ;  /* 0x0000000407077c24 */ /* 0x000fe4000f8e02ff */
[----:B------:R-:W-:Y:S02]  /*13160*/  IMAD.IADD R3, R3, 0x1, R4 ;  /* 0x0000000103037824 */ /* 0x000fe400078e0204 */
[C---:B------:R-:W-:Y:S02]  /*13170*/  IMAD R7, R0.reuse, UR5, R7 ;  /* 0x0000000500077c24 */ /* 0x040fe4000f8e0207 */
[----:B------:R-:W-:Y:S01]  /*13180*/  IMAD.WIDE.U32 R2, R0, UR4, R2 ;  /* 0x0000000400027c25 */ /* 0x000fe2000f8e0002 */
[----:B------:R-:W-:-:S03]  /*13190*/  ULDC.64 UR4, c[0x0][0x308] ;  /* 0x0000c20000047ab9 */ /* 0x000fc60000000a00 */
[----:B------:R-:W-:Y:S02]  /*131a0*/  IMAD R5, R29, UR4, RZ ;  /* 0x000000041d057c24 */ /* 0x000fe4000f8e02ff */
[----:B------:R-:W-:Y:S02]  /*131b0*/  IMAD.IADD R3, R3, 0x1, R7 ;  /* 0x0000000103037824 */ /* 0x000fe400078e0207 */
[C---:B------:R-:W-:Y:S02]  /*131c0*/  IMAD R0, R22.reuse, UR5, R5 ;  /* 0x0000000516007c24 */ /* 0x040fe4000f8e0205 */
[----:B------:R-:W-:Y:S01]  /*131d0*/  IMAD.WIDE.U32 R2, R22, UR4, R2 ;  /* 0x0000000416027c25 */ /* 0x000fe2000f8e0002 */
[----:B------:R-:W-:Y:S01]  /*131e0*/  ULDC.64 UR4, c[0x0][0x2e8] ;  /* 0x0000ba0000047ab9 */ /* 0x000fe20000000a00 */
[----:B-1----:R-:W-:Y:S02]  /*131f0*/  LOP3.LUT R9, R9, 0x7f, RZ, 0xc0, !PT ;  /* 0x0000007f09097812 */ /* 0x002fe400078ec0ff */
[----:B------:R-:W-:Y:S01]  /*13200*/  IMAD.IADD R0, R3, 0x1, R0 ;  /* 0x0000000103007824 */ /* 0x000fe200078e0200 */
[----:B------:R-:W-:Y:S01]  /*13210*/  LEA R4, P0, R2, UR4, 0x1 ;  /* 0x0000000402047c11 */ /* 0x000fe2000f8008ff */
[----:B------:R-:W-:Y:S01]  /*13220*/  UMOV UR4, 0xffffffff ;  /* 0xffffffff00047882 */ /* 0x000fe20000000000 */
[----:B------:R-:W-:-:S02]  /*13230*/  SHF.R.U32.HI R10, RZ, 0x2, R9 ;  /* 0x00000002ff0a7819 */ /* 0x000fc40000011609 */
[----:B------:R-:W0:Y:S01]  /*13240*/  S2R R9, SR_TID.X ;  /* 0x0000000000097919 */ /* 0x000e220000002100 */
[----:B------:R-:W-:Y:S02]  /*13250*/  LEA.HI.X R0, R2, UR5, R0, 0x1, P0 ;  /* 0x0000000502007c11 */ /* 0x000fe400080f0c00 */
[----:B------:R-:W-:-:S04]  /*13260*/  IADD3 R5, -R10, UR36, -R8 ;  /* 0x000000240a057c10 */ /* 0x000fc8000fffe908 */
[----:B------:R-:W-:Y:S01]  /*13270*/  ISETP.GE.AND P0, PT, R5, 0x1, PT ;  /* 0x000000010500780c */ /* 0x000fe20003f06270 */
[C---:B0-----:R-:W-:Y:S02]  /*13280*/  IMAD.SHL.U32 R10, R9.reuse, 0x8, RZ ;  /* 0x00000008090a7824 */ /* 0x041fe400078e00ff */
[----:B------:R-:W-:-:S03]  /*13290*/  IMAD.SHL.U32 R11, R9, 0x8, RZ ;  /* 0x00000008090b7824 */ /* 0x000fc600078e00ff */
[----:B------:R-:W-:-:S04]  /*132a0*/  LOP3.LUT R10, R10, 0xd8, RZ, 0xc0, !PT ;  /* 0x000000d80a0a7812 */ /* 0x000fc800078ec0ff */
[----:B------:R-:W-:Y:S01]  /*132b0*/  LOP3.LUT R10, R10, 0x18, R9, 0x78, !PT ;  /* 0x000000180a0a7812 */ /* 0x000fe200078e7809 */
[----:B------:R-:W-:-:S03]  /*132c0*/  IMAD.SHL.U32 R9, R9, 0x8, RZ ;  /* 0x0000000809097824 */ /* 0x000fc600078e00ff */
[----:B------:R-:W-:Y:S02]  /*132d0*/  LOP3.LUT R10, R10, 0x320, R11, 0xf8, !PT ;  /* 0x000003200a0a7812 */ /* 0x000fe400078ef80b */
[----:B------:R-:W-:-:S03]  /*132e0*/  LOP3.LUT R9, R9, 0x18, RZ, 0xc0, !PT ;  /* 0x0000001809097812 */ /* 0x000fc600078ec0ff */
[----:B------:R-:W-:Y:S01]  /*132f0*/  IMAD R7, R23, 0x3000, R10 ;  /* 0x0000300017077824 */ /* 0x000fe200078e020a */
[----:B------:R-:W-:Y:S06]  /*13300*/  BRA.DIV UR4, `(.L_x_930) ;  /* 0x0000003204147947 */ /* 0x000fec000b800000 */
[----:B------:R-:W0:Y:S01]  /*13310*/  SHFL.IDX PT, R3, R4, RZ, 0x1c1f ;  /* 0x001c1fff04037589 */ /* 0x000e2200000e0000 */
[----:B------:R-:W-:-:S03]  /*13320*/  @P0 IMAD R8, R7, 0x2, R16 ;  /* 0x0000000207080824 */ /* 0x000fc600078e0210 */
[----:B------:R-:W1:Y:S04]  /*13330*/  SHFL.IDX PT, R2, R0, RZ, 0x1c1f ;  /* 0x001c1fff00027589 */ /* 0x000e6800000e0000 */
[----:B------:R-:W-:Y:S01]  /*13340*/  SHFL.IDX PT, R14, R4, 0x3, 0x1c1f ;  /* 0x007c1f00040e7f89 */ /* 0x000fe200000e0000 */
        /* <DEDUP_REMOVED lines=24> */
[----:B------:R-:W2:Y:S01]  /*134d0*/  SHFL.IDX PT, R0, R0, 0x3, 0x1c1f ;  /* 0x007c1f0000007f89 */ /* 0x000ea200000e0000 */
[----:B0-----:R-:W-:-:S05]  /*134e0*/  @P0 LEA R3, P1, R9, R3, 0x1 ;  /* 0x0000000309030211 */ /* 0x001fca00078208ff */
[----:B-1----:R-:W-:-:S05]  /*134f0*/  @P0 IMAD.X R2, RZ, RZ, R2, P1 ;  /* 0x000000ffff020224 */ /* 0x002fca00008e0602 */
[----:B------:R-:W-:-:S04]  /*13500*/  @P0 LOP3.LUT R3, R3, R2, RZ, 0x3c, !PT ;  /* 0x0000000203030212 */ /* 0x000fc800078e3cff */
[----:B------:R-:W-:-:S04]  /*13510*/  @P0 LOP3.LUT R2, R3, R2, RZ, 0x3c, !PT ;  /* 0x0000000203020212 */ /* 0x000fc800078e3cff */
[----:B------:R-:W-:-:S05]  /*13520*/  @P0 LOP3.LUT R3, R3, R2, RZ, 0x3c, !PT ;  /* 0x0000000203030212 */ /* 0x000fca00078e3cff */
[----:B------:R0:W-:Y:S04]  /*13530*/  @P0 LDGSTS.E.BYPASS.LTC128B.128 [R8+0x16400], desc[UR52][R2.64], !P4 ;  /* 0x1640000002080fae */ /* 0x0001e8000e101d74 */
[----:B------:R0:W-:Y:S04]  /*13540*/  @P0 LDGSTS.E.BYPASS.LTC128B.128 [R8+0x18400], desc[UR52][R2.64+0x40], !P3 ;  /* 0x1840004002080fae */ /* 0x0001e8000d901d74 */
[----:B--2---:R0:W-:Y:S02]  /*13550*/  @P0 LDGSTS.E.BYPASS.LTC128B.128 [R8+0x1a400], desc[UR52][R2.64+0x80], !P2 ;  /* 0x1a40008002080fae */ /* 0x0041e4000d101d74 */
.L_x_991:
[----:B------:R-:W-:-:S13]  /*13560*/  ISETP.GE.AND P0, PT, R5, 0x61, PT ;  /* 0x000000610500780c */ /* 0x000fda0003f06270 */
[----:B0-----:R-:W-:Y:S01]  /*13570*/  @P0 LEA R2, P1, R9, R14, 0x1 ;  /* 0x0000000e09020211 */ /* 0x001fe200078208ff */
[----:B------:R-:W-:-:S04]  /*13580*/  @P0 IMAD R7, R7, 0x2, R16 ;  /* 0x0000000207070824 */ /* 0x000fc800078e0210 */
        /* <DEDUP_REMOVED lines=9> */
.L_x_931:
        /* <DEDUP_REMOVED lines=11> */
.L_x_932:
[----:B------:R-:W-:Y:S01]  /*136d0*/  VIADD R0, R16, 0xc400 ;  /* 0x0000c40010007836 */ /* 0x000fe20000000000 */
[----:B------:R1:W-:Y:S06]  /*136e0*/  SYNCS.ARRIVE.TRANS64.A1T0 RZ, [R6+URZ+0x2d830], RZ ;  /* 0x02d830ff06ff79a7 */ /* 0x0003ec000810003f */
[----:B------:R-:W-:Y:S05]  /*136f0*/  WARPSYNC.ALL ;  /* 0x0000000000007948 */ /* 0x000fea0003800000 */
[----:B------:R-:W-:Y:S01]  /*13700*/  BAR.SYNC.DEFER_BLOCKING 0x8, 0x200 ;  /* 0x0208000000007b1d */ /* 0x000fe20000010000 */
[----:B------:R-:W-:-:S05]  /*13710*/  LOP3.LUT P0, RZ, R0, 0x1bf, RZ, 0xc0, !PT ;  /* 0x000001bf00ff7812 */ /* 0x000fca000780c0ff */
[----:B------:R-:W-:Y:S08]  /*13720*/  BSSY B6, `(.L_x_933) ;  /* 0x0000012000067945 */ /* 0x000ff00003800000 */
        /* <DEDUP_REMOVED lines=8> */
[----:B-1----:R-:W-:Y:S02]  /*137b0*/  IMAD.U32 R6, RZ, RZ, UR8 ;  /* 0x00000008ff067e24 */ /* 0x002fe4000f8e00ff */
        /* <DEDUP_REMOVED lines=8> */
.L_x_934:
[----:B------:R-:W-:Y:S05]  /*13840*/  BSYNC B6 ;  /* 0x0000000000067941 */ /* 0x000fea0003800000 */
.L_x_933:
[----:B------:R2:W5:Y:S01]  /*13850*/  LDL R10, [R1+0xc] ;  /* 0x00000c00010a7983 */ /* 0x0005620000100800 */
[----:B------:R-:W-:Y:S01]  /*13860*/  UISETP.NE.AND UP0, UPT, UR49, URZ, UPT ;  /* 0x0000003f3100728c */ /* 0x000fe2000bf05270 */
[----:B------:R-:W0:Y:S01]  /*13870*/  S2R R20, SR_TID.X ;  /* 0x0000000000147919 */ /* 0x000e220000002100 */
[----:B------:R-:W-:Y:S01]  /*13880*/  R2UR UR6, R29 ;  /* 0x000000001d0672ca */ /* 0x000fe200000e0000 */
[----:B------:R-:W-:-:S03]  /*13890*/  ULDC.64 UR8, c[0x0][0x2d8] ;  /* 0x0000b60000087ab9 */ /* 0x000fc60000000a00 */
[----:B------:R-:W-:Y:S01]  /*138a0*/  PLOP3.LUT P0, PT, PT, PT, UP0, 0x80, 0x0 ;  /* 0x000000000000781c */ /* 0x000fe20003f0f008 */
[----:B------:R-:W-:Y:S01]  /*138b0*/  ULDC UR12, c[0x0][0x448] ;  /* 0x00011200000c7ab9 */ /* 0x000fe20000000800 */
[----:B------:R-:W-:Y:S01]  /*138c0*/  R2UR UR7, R22 ;  /* 0x00000000160772ca */ /* 0x000fe200000e0000 */
[----:B------:R-:W-:Y:S01]  /*138d0*/  ULDC.64 UR10, c[0x0][0x280] ;  /* 0x0000a000000a7ab9 */ /* 0x000fe20000000a00 */
[C---:B------:R-:W-:Y:S01]  /*138e0*/  LOP3.LUT P3, RZ, R19.reuse, 0x400, RZ, 0xc0, !PT ;  /* 0x0000040013ff7812 */ /* 0x040fe2000786c0ff */
[----:B------:R-:W-:Y:S01]  /*138f0*/  @UP0 ULDC UR4, c[0x0][0x44c] ;  /* 0x0001130000040ab9 */ /* 0x000fe20000000800 */
[----:B------:R-:W-:Y:S01]  /*13900*/  @UP0 ULDC UR13, c[0x0][0x44c] ;  /* 0x00011300000d0ab9 */ /* 0x000fe20000000800 */
[C---:B------:R-:W-:Y:S02]  /*13910*/  LOP3.LUT P4, RZ, R19.reuse, 0x200, RZ, 0xc0, !PT ;  /* 0x0000020013ff7812 */ /* 0x040fe4000788c0ff */
[----:B------:R-:W-:Y:S02]  /*13920*/  LOP3.LUT P5, RZ, R19, 0x100, RZ, 0xc0, !PT ;  /* 0x0000010013ff7812 */ /* 0x000fe400078ac0ff */
[C---:B0-----:R-:W-:Y:S01]  /*13930*/  LOP3.LUT R2, R20.reuse, 0x7f, RZ, 0xc0, !PT ;  /* 0x0000007f14027812 */ /* 0x041fe200078ec0ff */
[----:B------:R-:W-:-:S03]  /*13940*/  IMAD.SHL.U32 R20, R20, 0x20, RZ ;  /* 0x0000002014147824 */ /* 0x000fc600078e00ff */
[----:B------:R-:W-:Y:S02]  /*13950*/  SHF.R.U32.HI R2, RZ, 0x2, R2 ;  /* 0x00000002ff027819 */ /* 0x000fe40000011602 */
[----:B------:R-:W-:-:S04]  /*13960*/  LOP3.LUT R20, R20, 0x60, RZ, 0xc0, !PT ;  /* 0x0000006014147812 */ /* 0x000fc800078ec0ff */
[----:B------:R-:W-:-:S05]  /*13970*/  LOP3.LUT R2, R2, R20, RZ, 0xfc, !PT ;  /* 0x0000001402027212 */ /* 0x000fca00078efcff */
[----:B-1----:R-:W-:-:S04]  /*13980*/  VIADD R6, R2, UR43 ;  /* 0x0000002b02067c36 */ /* 0x002fc80008000000 */
[----:B------:R-:W-:Y:S01]  /*13990*/  @P0 IMAD.HI.U32 R0, R6, UR4, RZ ;  /* 0x0000000406000c27 */ /* 0x000fe2000f8e00ff */
[----:B------:R-:W-:Y:S01]  /*139a0*/  PLOP3.LUT P0, PT, PT, PT, UP0, 0x80, 0x0 ;  /* 0x000000000000781c */ /* 0x000fe20003f0f008 */
[----:B------:R-:W-:Y:S02]  /*139b0*/  @UP0 ULDC UR4, c[0x0][0x450] ;  /* 0x0001140000040ab9 */ /* 0x000fe40000000800 */
[----:B------:R-:W-:Y:S01]  /*139c0*/  IMAD.MOV.U32 R3, RZ, RZ, R6 ;  /* 0x000000ffff037224 */ /* 0x000fe200078e0006 */
[----:B------:R-:W-:-:S09]  /*139d0*/  UIMAD UR6, UR6, UR8, URZ ;  /* 0x00000008060672a4 */ /* 0x000fd2000f8e023f */
[----:B------:R-:W-:Y:S02]  /*139e0*/  @P0 SHF.R.U32.HI R3, RZ, UR4, R0 ;  /* 0x00000004ff030c19 */ /* 0x000fe40008011600 */
[----:B------:R-:W-:Y:S01]  /*139f0*/  R2UR UR4, R22 ;  /* 0x00000000160472ca */ /* 0x000fe200000e0000 */
[----:B------:R-:W-:Y:S02]  /*13a00*/  UIMAD UR7, UR7, UR9, UR6 ;  /* 0x00000009070772a4 */ /* 0x000fe4000f8e0206 */
[----:B------:R-:W-:Y:S01]  /*13a10*/  USHF.R.S32.HI UR6, URZ, 0x1f, UR41 ;  /* 0x0000001f3f067899 */ /* 0x000fe20008011429 */
[----:B------:R-:W-:-:S09]  /*13a20*/  SHF.R.S32.HI R0, RZ, 0x1f, R3 ;  /* 0x0000001fff007819 */ /* 0x000fd20000011403 */
[----:B------:R-:W-:-:S03]  /*13a30*/  UIMAD.WIDE.U32 UR4, UR4, UR8, URZ ;  /* 0x00000008040472a5 */ /* 0x000fc6000f8e003f */
[----:B------:R-:W-:Y:S01]  /*13a40*/  ULDC.64 UR8, c[0x0][0x2e0] ;  /* 0x0000b80000087ab9 */ /* 0x000fe20000000a00 */
[----:B------:R-:W-:Y:S02]  /*13a50*/  UIADD3 UR5, UR5, UR7, URZ ;  /* 0x0000000705057290 */ /* 0x000fe4000fffe03f */
[----:B------:R-:W-:Y:S02]  /*13a60*/  UIMAD UR6, UR6, UR8, URZ ;  /* 0x00000008060672a4 */ /* 0x000fe4000f8e023f */
[----:B------:R-:W-:Y:S02]  /*13a70*/  UIMAD.WIDE.U32 UR4, UR41, UR8, UR4 ;  /* 0x00000008290472a5 */ /* 0x000fe4000f8e0004 */
[----:B------:R-:W-:-:S03]  /*13a80*/  UIMAD UR6, UR41, UR9, UR6 ;  /* 0x00000009290672a4 */ /* 0x000fc6000f8e0206 */
[----:B------:R-:W-:Y:S02]  /*13a90*/  ULDC.64 UR8, c[0x0][0x2d0] ;  /* 0x0000b40000087ab9 */ /* 0x000fe40000000a00 */
[----:B------:R-:W-:Y:S01]  /*13aa0*/  IMAD R0, R0, UR8, RZ ;  /* 0x0000000800007c24 */ /* 0x000fe2000f8e02ff */
[----:B------:R-:W-:Y:S01]  /*13ab0*/  UIADD3 UR5, UR5, UR6, URZ ;  /* 0x0000000605057290 */ /* 0x000fe2000fffe03f */
[----:B------:R-:W-:Y:S02]  /*13ac0*/  IMAD.U32 R4, RZ, RZ, UR8 ;  /* 0x00000008ff047e24 */ /* 0x000fe4000f8e00ff */
[C---:B------:R-:W-:Y:S01]  /*13ad0*/  IMAD R5, R3.reuse, UR9, R0 ;  /* 0x0000000903057c24 */ /* 0x040fe2000f8e0200 */
[----:B------:R-:W-:Y:S01]  /*13ae0*/  ULDC.64 UR6, c[0x0][0x2c8] ;  /* 0x0000b20000067ab9 */ /* 0x000fe20000000a00 */
[----:B------:R-:W-:Y:S02]  /*13af0*/  IMAD.MOV R0, RZ, RZ, -R3 ;  /* 0x000000ffff007224 */ /* 0x000fe400078e0a03 */
[----:B------:R-:W-:-:S04]  /*13b00*/  IMAD.WIDE.U32 R2, R3, R4, UR4 ;  /* 0x0000000403027e25 */ /* 0x000fc8000f8e0004 */
[----:B------:R-:W-:Y:S02]  /*13b10*/  IMAD R0, R0, UR12, R6 ;  /* 0x0000000c00007c24 */ /* 0x000fe4000f8e0206 */
[----:B------:R-:W-:-:S03]  /*13b20*/  IMAD.IADD R3, R3, 0x1, R5 ;  /* 0x0000000103037824 */ /* 0x000fc600078e0205 */
[----:B------:R-:W-:Y:S01]  /*13b30*/  SHF.R.S32.HI R5, RZ, 0x1f, R0 ;  /* 0x0000001fff057819 */ /* 0x000fe20000011400 */
[----:B------:R-:W-:-:S04]  /*13b40*/  IMAD.WIDE.U32 R2, R0, UR6, R2 ;  /* 0x0000000600027c25 */ /* 0x000fc8000f8e0002 */
[----:B------:R-:W-:-:S04]  /*13b50*/  IMAD R5, R5, UR6, RZ ;  /* 0x0000000605057c24 */ /* 0x000fc8000f8e02ff */
[----:B------:R-:W-:Y:S01]  /*13b60*/  IMAD R5, R0, UR7, R5 ;  /* 0x0000000700057c24 */ /* 0x000fe2000f8e0205 */
[----:B------:R-:W-:-:S03]  /*13b70*/  LEA R0, P0, R2, UR10, 0x1 ;  /* 0x0000000a02007c11 */ /* 0x000fc6000f8008ff */
[----:B------:R-:W-:-:S05]  /*13b80*/  IMAD.IADD R5, R3, 0x1, R5 ;  /* 0x0000000103057824 */ /* 0x000fca00078e0205 */
[----:B------:R-:W-:Y:S02]  /*13b90*/  LEA.HI.X R5, R2, UR11, R5, 0x1, P0 ;  /* 0x0000000b02057c11 */ /* 0x000fe400080f0c05 */
[----:B------:R-:W-:Y:S01]  /*13ba0*/  PLOP3.LUT P0, PT, PT, PT, UP0, 0x80, 0x0 ;  /* 0x000000000000781c */ /* 0x000fe20003f0f008 */
[----:B------:R-:W-:-:S12]  /*13bb0*/  VIADD R6, R6, 0x80 ;  /* 0x0000008006067836 */ /* 0x000fd80000000000 */
[----:B------:R-:W-:Y:S01]  /*13bc0*/  @P0 IMAD.HI.U32 R3, R6, UR13, RZ ;  /* 0x0000000d06030c27 */ /* 0x000fe2000f8e00ff */
[----:B------:R-:W-:Y:S01]  /*13bd0*/  PLOP3.LUT P0, PT, PT, PT, UP0, 0x80, 0x0 ;  /* 0x000000000000781c */ /* 0x000fe20003f0f008 */
[----:B------:R-:W-:Y:S02]  /*13be0*/  @UP0 ULDC UR13, c[0x0][0x450] ;  /* 0x00011400000d0ab9 */ /* 0x000fe40000000800 */
[----:B------:R-:W-:Y:S01]  /*13bf0*/  IMAD.MOV.U32 R2, RZ, RZ, R6 ;  /* 0x000000ffff027224 */ /* 0x000fe200078e0006 */
[----:B------:R-:W0:Y:S09]  /*13c00*/  S2R R20, SR_TID.X ;  /* 0x0000000000147919 */ /* 0x000e320000002100 */
[----:B------:R-:W-:-:S05]  /*13c10*/  @P0 SHF.R.U32.HI R2, RZ, UR13, R3 ;  /* 0x0000000dff020c19 */ /* 0x000fca0008011603 */
[----:B------:R-:W-:-:S04]  /*13c20*/  IMAD.MOV R3, RZ, RZ, -R2 ;  /* 0x000000ffff037224 */ /* 0x000fc800078e0a02 */
[----:B------:R-:W-:Y:S01]  /*13c30*/  IMAD R6, R3, UR12, R6 ;  /* 0x0000000c03067c24 */ /* 0x000fe2000f8e0206 */
[----:B------:R-:W-:-:S05]  /*13c40*/  SHF.R.S32.HI R3, RZ, 0x1f, R2 ;  /* 0x0000001fff037819 */ /* 0x000fca0000011402 */
[----:B------:R-:W-:-:S04]  /*13c50*/  IMAD R3, R3, UR8, RZ ;  /* 0x0000000803037c24 */ /* 0x000fc8000f8e02ff */
[C---:B------:R-:W-:Y:S02]  /*13c60*/  IMAD R7, R2.reuse, UR9, R3 ;  /* 0x0000000902077c24 */ /* 0x040fe4000f8e0203 */
[----:B------:R-:W-:Y:S01]  /*13c70*/  IMAD.WIDE.U32 R2, R2, R4, UR4 ;  /* 0x0000000402027e25 */ /* 0x000fe2000f8e0004 */
[----:B------:R-:W-:-:S03]  /*13c80*/  SHF.R.S32.HI R4, RZ, 0x1f, R6 ;  /* 0x0000001fff047819 */ /* 0x000fc60000011406 */
[----:B------:R-:W-:Y:S02]  /*13c90*/  IMAD.IADD R3, R3, 0x1, R7 ;  /* 0x0000000103037824 */ /* 0x000fe400078e0207 */
[----:B------:R-:W-:Y:S02]  /*13ca0*/  IMAD R4, R4, UR6, RZ ;  /* 0x0000000604047c24 */ /* 0x000fe4000f8e02ff */
[----:B------:R-:W-:-:S04]  /*13cb0*/  IMAD.WIDE.U32 R2, R6, UR6, R2 ;  /* 0x0000000606027c25 */ /* 0x000fc8000f8e0002 */
[----:B------:R-:W-:Y:S01]  /*13cc0*/  IMAD R7, R6, UR7, R4 ;  /* 0x0000000706077c24 */ /* 0x000fe2000f8e0204 */
[----:B0-----:R-:W-:-:S03]  /*13cd0*/  LOP3.LUT R21, R20, 0x7f, RZ, 0xc0, !PT ;  /* 0x0000007f14157812 */ /* 0x001fc600078ec0ff */
[----:B------:R-:W-:Y:S01]  /*13ce0*/  IMAD.IADD R6, R3, 0x1, R7 ;  /* 0x0000000103067824 */ /* 0x000fe200078e0207 */
[----:B------:R-:W-:Y:S01]  /*13cf0*/  LEA R7, P0, R2, UR10, 0x1 ;  /* 0x0000000a02077c11 */ /* 0x000fe2000f8008ff */
[----:B------:R-:W-:Y:S01]  /*13d00*/  IMAD.SHL.U32 R20, R20, 0x8, RZ ;  /* 0x0000000814147824 */ /* 0x000fe200078e00ff */
[----:B------:R-:W-:Y:S02]  /*13d10*/  UMOV UR4, 0xffffffff ;  /* 0xffffffff00047882 */ /* 0x000fe40000000000 */
[----:B------:R-:W-:Y:S02]  /*13d20*/  LEA.HI.X R6, R2, UR11, R6, 0x1, P0 ;  /* 0x0000000b02067c11 */ /* 0x000fe400080f0c06 */
[----:B------:R-:W-:Y:S02]  /*13d30*/  LOP3.LUT R20, R20, 0x18, RZ, 0xc0, !PT ;  /* 0x0000001814147812 */ /* 0x000fe400078ec0ff */
[----:B------:R-:W-:Y:S01]  /*13d40*/  SHF.R.U32.HI R21, RZ, 0x2, R21 ;  /* 0x00000002ff157819 */ /* 0x000fe20000011615 */
[----:B--2---:R-:W-:Y:S06]  /*13d50*/  BRA.DIV UR4, `(.L_x_935) ;  /* 0x0000002a04e47947 */ /* 0x004fec000b800000 */
[----:B------:R-:W0:Y:S01]  /*13d60*/  SHFL.IDX PT, R3, R0, RZ, 0x1c1f ;  /* 0x001c1fff00037589 */ /* 0x000e2200000e0000 */
[----:B------:R-:W-:-:S03]  /*13d70*/  VIADD R4, R21, UR43 ;  /* 0x0000002b15047c36 */ /* 0x000fc60008000000 */
        /* <DEDUP_REMOVED lines=9> */
[----:B-----5:R-:W-:Y:S04]  /*13e10*/  @!P0 LDGSTS.E.BYPASS.LTC128B.128 [R10+0xc400], desc[UR52][R2.64], !P3 ;  /* 0x0c400000020a8fae */ /* 0x020fe8000d901d74 */
[----:B------:R-:W-:Y:S04]  /*13e20*/  @!P0 LDGSTS.E.BYPASS.LTC128B.128 [R10+0xf400], desc[UR52][R2.64+0x40], !P4 ;  /* 0x0f400040020a8fae */ /* 0x000fe8000e101d74 */
[----:B------:R0:W-:Y:S01]  /*13e30*/  @!P0 LDGSTS.E.BYPASS.LTC128B.128 [R10+0x12400], desc[UR52][R2.64+0x80], !P5 ;  /* 0x12400080020a8fae */ /* 0x0001e2000e901d74 */
[----:B------:R-:W-:Y:S01]  /*13e40*/  ISETP.GE.AND P0, PT, R8, UR37, PT ;  /* 0x0000002508007c0c */ /* 0x000fe2000bf06270 */
[----:B------:R-:W-:-:S02]  /*13e50*/  VIADD R8, R4, 0x40 ;  /* 0x0000004004087836 */ /* 0x000fc40000000000 */
[----:B0-----:R-:W0:Y:S04]  /*13e60*/  SHFL.IDX PT, R3, R0, 0x1, 0x1c1f ;  /* 0x003c1f0000037f89 */ /* 0x001e2800000e0000 */
[----:B------:R-:W1:Y:S06]  /*13e70*/  SHFL.IDX PT, R2, R5, 0x1, 0x1c1f ;  /* 0x003c1f0005027f89 */ /* 0x000e6c00000e0000 */
        /* <DEDUP_REMOVED lines=8> */
[----:B------:R-:W-:-:S03]  /*13f00*/  ISETP.GE.AND P0, PT, R8, UR37, PT ;  /* 0x0000002508007c0c */ /* 0x000fc6000bf06270 */
[----:B0-----:R-:W0:Y:S04]  /*13f10*/  SHFL.IDX PT, R3, R0, 0x2, 0x1c1f ;  /* 0x005c1f0000037f89 */ /* 0x001e2800000e0000 */
[----:B------:R-:W1:Y:S04]  /*13f20*/  SHFL.IDX PT, R2, R5, 0x2, 0x1c1f ;  /* 0x005c1f0005027f89 */ /* 0x000e6800000e0000 */
[----:B------:R-:W2:Y:S04]  /*13f30*/  SHFL.IDX PT, R0, R0, 0x3, 0x1c1f ;  /* 0x007c1f0000007f89 */ /* 0x000ea800000e0000 */
[----:B------:R-:W3:Y:S01]  /*13f40*/  SHFL.IDX PT, R5, R5, 0x3, 0x1c1f ;  /* 0x007c1f0005057f89 */ /* 0x000ee200000e0000 */
        /* <DEDUP_REMOVED lines=9> */
[----:B------:R-:W-:-:S13]  /*13fe0*/  ISETP.GE.AND P0, PT, R2, UR37, PT ;  /* 0x0000002502007c0c */ /* 0x000fda000bf06270 */
[----:B--2---:R-:W-:Y:S02]  /*13ff0*/  @!P0 LEA R8, P1, R20, R0, 0x1 ;  /* 0x0000000014088211 */ /* 0x004fe400078208ff */
[----:B------:R-:W-:Y:S03]  /*14000*/  SHFL.IDX PT, R0, R6, RZ, 0x1c1f ;  /* 0x001c1fff06007589 */ /* 0x000fe600000e0000 */
[----:B---3--:R-:W-:Y:S01]  /*14010*/  @!P0 IMAD.X R9, RZ, RZ, R5, P1 ;  /* 0x000000ffff098224 */ /* 0x008fe200008e0605 */
[----:B------:R-:W-:Y:S01]  /*14020*/  SHFL.IDX PT, R6, R6, 0x1, 0x1c1f ;  /* 0x003c1f0006067f89 */ /* 0x000fe200000e0000 */
[----:B------:R-:W-:Y:S02]  /*14030*/  @!P0 IMAD.MOV.U32 R2, RZ, RZ, R8 ;  /* 0x000000ffff028224 */ /* 0x000fe400078e0008 */
[----:B------:R-:W-:-:S05]  /*14040*/  @!P0 IMAD.MOV.U32 R3, RZ, RZ, R9 ;  /* 0x000000ffff038224 */ /* 0x000fca00078e0009 */
[----:B------:R-:W-:Y:S04]  /*14050*/  @!P0 LDGSTS.E.BYPASS.LTC128B.128 [R10+0xdc00], desc[UR52][R2.64], !P3 ;  /* 0x0dc00000020a8fae */ /* 0x000fe8000d901d74 */
[----:B------:R-:W-:Y:S04]  /*14060*/  @!P0 LDGSTS.E.BYPASS.LTC128B.128 [R10+0x10c00], desc[UR52][R2.64+0x40], !P4 ;  /* 0x10c00040020a8fae */ /* 0x000fe8000e101d74 */
[----:B------:R0:W-:Y:S04]  /*14070*/  @!P0 LDGSTS.E.BYPASS.LTC128B.128 [R10+0x13c00], desc[UR52][R2.64+0x80], !P5 ;  /* 0x13c00080020a8fae */ /* 0x0001e8000e901d74 */
[----:B0-----:R-:W0:Y:S01]  /*14080*/  SHFL.IDX PT, R2, R7, RZ, 0x1c1f ;  /* 0x001c1fff07027589 */ /* 0x001e2200000e0000 */
[----:B------:R-:W-:-:S05]  /*14090*/  VIADD R3, R4, 0x80 ;  /* 0x0000008004037836 */ /* 0x000fca0000000000 */
[----:B------:R-:W-:-:S13]  /*140a0*/  ISETP.GE.AND P0, PT, R3, UR37, PT ;  /* 0x0000002503007c0c */ /* 0x000fda000bf06270 */
[----:B0-----:R-:W-:-:S05]  /*140b0*/  @!P0 LEA R5, P1, R20, R2, 0x1 ;  /* 0x0000000214058211 */ /* 0x001fca00078208ff */
[----:B------:R-:W-:Y:S02]  /*140c0*/  @!P0 IMAD.X R0, RZ, RZ, R0, P1 ;  /* 0x000000ffff008224 */ /* 0x000fe400008e0600 */
[----:B------:R-:W-:Y:S02]  /*140d0*/  @!P0 IMAD.MOV.U32 R2, RZ, RZ, R5 ;  /* 0x000000ffff028224 */ /* 0x000fe400078e0005 */
[----:B------:R-:W-:-:S05]  /*140e0*/  @!P0 IMAD.MOV.U32 R3, RZ, RZ, R0 ;  /* 0x000000ffff038224 */ /* 0x000fca00078e0000 */
[----:B------:R0:W-:Y:S04]  /*140f0*/  @!P0 LDGSTS.E.BYPASS.LTC128B.128 [R10+0xe400], desc[UR52][R2.64], !P3 ;  /* 0x0e400000020a8fae */ /* 0x0001e8000d901d74 */
[----:B------:R0:W-:Y:S04]  /*14100*/  @!P0 LDGSTS.E.BYPASS.LTC128B.128 [R10+0x11400], desc[UR52][R2.64+0x40], !P4 ;  /* 0x11400040020a8fae */ /* 0x0001e8000e101d74 */
[----:B------:R0:W-:Y:S02]  /*14110*/  @!P0 LDGSTS.E.BYPASS.LTC128B.128 [R10+0x14400], desc[UR52][R2.64+0x80], !P5 ;  /* 0x14400080020a8fae */ /* 0x0001e4000e901d74 */
.L_x_1004:
[----:B------:R-:W-:-:S05]  /*14120*/  VIADD R4, R4, 0xa0 ;  /* 0x000000a004047836 */ /* 0x000fca0000000000 */
[----:B------:R-:W-:-:S13]  /*14130*/  ISETP.GE.AND P0, PT, R4, UR37, PT ;  /* 0x0000002504007c0c */ /* 0x000fda000bf06270 */
[----:B0-----:R-:W-:-:S05]  /*14140*/  @!P0 LEA R2, P1, R20, R14, 0x1 ;  /* 0x0000000e14028211 */ /* 0x001fca00078208ff */
[----:B------:R-:W-:-:S05]  /*14150*/  @!P0 IMAD.X R3, RZ, RZ, R6, P1 ;  /* 0x000000ffff038224 */ /* 0x000fca00008e0606 */
[----:B------:R-:W-:Y:S01]  /*14160*/  @!PT LDS RZ, [RZ] ;  /* 0x00000000fffff984 */ /* 0x000fe20000000800 */
[----:B------:R-:W-:Y:S01]  /*14170*/  @!PT LDS RZ, [RZ] ;  /* 0x00000000fffff984 */ /* 0x000fe20000000800 */
[----:B------:R-:W-:Y:S01]  /*14180*/  @!PT LDS RZ, [RZ] ;  /* 0x00000000fffff984 */ /* 0x000fe20000000800 */
[----:B------:R0:W-:Y:S04]  /*14190*/  @!P0 LDGSTS.E.BYPASS.LTC128B.128 [R10+0xec00], desc[UR52][R2.64], !P3 ;  /* 0x0ec00000020a8fae */ /* 0x0001e8000d901d74 */
[----:B------:R0:W-:Y:S04]  /*141a0*/  @!P0 LDGSTS.E.BYPASS.LTC128B.128 [R10+0x11c00], desc[UR52][R2.64+0x40], !P4 ;  /* 0x11c00040020a8fae */ /* 0x0001e8000e101d74 */
[----:B------:R0:W-:Y:S01]  /*141b0*/  @!P0 LDGSTS.E.BYPASS.LTC128B.128 [R10+0x14c00], desc[UR52][R2.64+0x80], !P5 ;  /* 0x14c00080020a8fae */ /* 0x0001e2000e901d74 */
[----:B------:R-:W-:Y:S01]  /*141c0*/  PLOP3.LUT P0, PT, PT, PT, PT, 0x80, 0x0 ;  /* 0x000000000000781c */ /* 0x000fe20003f0f070 */
[----:B------:R-:W-:-:S12]  /*141d0*/  NOP ;  /* 0x0000000000007918 */ /* 0x000fd80000000000 */
.L_x_936:
[----:B------:R-:W-:Y:S02]  /*141e0*/  PLOP3.LUT P1, PT, P1, P0, PT, 0xa2, 0x0 ;  /* 0x000000000000781c */ /* 0x000fe40000f21472 */
[----:B------:R-:W-:-:S08]  /*141f0*/  @P0 R2UR P1, UR4, R16 ;  /* 0x00000000100402ca */ /* 0x000fd00000020000 */
[----:B------:R-:W-:-:S05]  /*14200*/  @P0 PLOP3.LUT P0, PT, P1, PT, PT, 0x80, 0x0 ;  /* 0x000000000000081c */ /* 0x000fca0000f0f070 */
[----:B------:R-:W-:Y:S01]  /*14210*/  @!P1 SYNCS.ARRIVE.TRANS64.RED.A0T1 RZ, [UR4+0x2d800], RZ ;  /* 0x02d800ffffff99a7 */ /* 0x000fe20008200404 */
[----:B------:R-:W-:Y:S07]  /*14220*/  @!P1 ARRIVES.LDGSTSBAR.64.TRANSCNT [UR4+0x2d800] ;  /* 0x02d80000ff0099b0 */ /* 0x000fee0008000a84 */
[----:B------:R-:W-:Y:S05]  /*14230*/  @P0 BRA.U.ANY `(.L_x_936) ;  /* 0xfffffffd00e80947 */ /* 0x000fea000393ffff */
[----:B0-----:R-:W2:Y:S02]  /*14240*/  LDL.LU R2, [R1+0x14] ;  /* 0x0000140001027983 */ /* 0x001ea40000300800 */
        /* <DEDUP_REMOVED lines=9> */
[----:B------:R-:W1:Y:S03]  /*142e0*/  SYNCS.PHASECHK.TRANS64.TRYWAIT P0, [R16+URZ+0x2d820], R3 ;  /* 0x02d82003100075a7 */ /* 0x000e66000800017f */
[----:B01----:R-:W-:Y:S05]  /*142f0*/  @!P0 BRA `(.L_x_938) ;  /* 0x0000002c00888947 */ /* 0x003fea0003800000 */
.L_x_1005:
[----:B------:R-:W-:Y:S05]  /*14300*/  BSYNC B0 ;  /* 0x0000000000007941 */ /* 0x000fea0003800000 */
.L_x_937:
[----:B------:R-:W-:-:S04]  /*14310*/  UIADD3 UR4, UR44, -0x2, URZ ;  /* 0xfffffffe2c047890 */ /* 0x000fc8000fffe03f */
[----:B------:R-:W-:-:S06]  /*14320*/  UISETP.GE.AND UP0, UPT, UR4, UR45, UPT ;  /* 0x0000002d0400728c */ /* 0x000fcc000bf06270 */
[----:B------:R-:W-:-:S13]  /*14330*/  PLOP3.LUT P0, PT, PT, PT, UP0, 0x40, 0x0 ;  /* 0x000000000000781c */ /* 0x000fda0003f0e808 */
[----:B------:R-:W-:Y:S05]  /*14340*/  @P0 BRA `(.L_x_939) ;  /* 0x0000000c00d00947 */ /* 0x000fea0003800000 */
[----:B------:R-:W-:Y:S01]  /*14350*/  BSSY B0, `(.L_x_939) ;  /* 0x00000f3000007945 */ /* 0x000fe20003800000 */
[----:B------:R-:W-:Y:S02]  /*14360*/  IMAD.MOV.U32 R9, RZ, RZ, R23 ;  /* 0x000000ffff097224 */ /* 0x000fe400078e0017 */
[----:B------:R-:W-:Y:S02]  /*14370*/  IMAD.MOV.U32 R20, RZ, RZ, R26 ;  /* 0x000000ffff147224 */ /* 0x000fe400078e001a */
[----:B------:R-:W-:Y:S02]  /*14380*/  IMAD.MOV.U32 R28, RZ, RZ, R24 ;  /* 0x000000ffff1c7224 */ /* 0x000fe400078e0018 */
[----:B------:R-:W-:-:S07]  /*14390*/  IMAD.U32 R0, RZ, RZ, UR4 ;  /* 0x00000004ff007e24 */ /* 0x000fce000f8e00ff */
.L_x_952:
[----:B------:R-:W2:Y:S01]  /*143a0*/  LDL R8, [R1+0x8] ;  /* 0x0000080001087983 */ /* 0x000ea20000100800 */
[----:B------:R-:W1:Y:S03]  /*143b0*/  LDC R4, c[0x0][0x430] ;  /* 0x00010c00ff047b82 */ /* 0x000e660000000800 */
[----:B------:R-:W3:Y:S04]  /*143c0*/  LDL R6, [R1+0x4] ;  /* 0x0000040001067983 */ /* 0x000ee80000100800 */
[----:B------:R-:W4:Y:S01]  /*143d0*/  LDL R7, [R1] ;  /* 0x0000000001077983 */ /* 0x000f220000100800 */
[----:B0-----:R-:W0:Y:S01]  /*143e0*/  S2R R3, SR_TID.X ;  /* 0x0000000000037919 */ /* 0x001e220000002100 */
        /* <DEDUP_REMOVED lines=13> */
[----:B0-----:R-:W-:Y:S01]  /*144c0*/  @P0 SHF.R.U32.HI R4, RZ, R2, R3 ;  /* 0x00000002ff040219 */ /* 0x001fe20000011603 */
        /* <DEDUP_REMOVED lines=9> */
[----:B------:R-:W-:Y:S02]  /*14560*/  ULDC UR4, c[0x0][0x430] ;  /* 0x00010c0000047ab9 */ /* 0x000fe40000000800 */
[----:B------:R-:W-:Y:S01]  /*14570*/  LEA.HI.X R7, R2, UR5, R3, 0x2, P0 ;  /* 0x0000000502077c11 */ /* 0x000fe200080f1403 */
[----:B------:R-:W-:-:S04]  /*14580*/  IMAD.MOV R2, RZ, RZ, -R4 ;  /* 0x000000ffff027224 */ /* 0x000fc800078e0a04 */
[----:B------:R-:W2:Y:S01]  /*14590*/  LDG.E R4, desc[UR52][R6.64] ;  /* 0x0000003406047981 */ /* 0x000ea2000c1e1900 */
[----:B------:R-:W-:Y:S01]  /*145a0*/  ISETP.NE.AND P1, PT, R8, 0x3, PT ;  /* 0x000000030800780c */ /* 0x000fe20003f25270 */
[----:B------:R-:W-:-:S05]  /*145b0*/  VIADD R23, R9, 0x1 ;  /* 0x0000000109177836 */ /* 0x000fca0000000000 */
        /* <DEDUP_REMOVED lines=9> */
.L_x_940:
[----:B------:R-:W-:Y:S01]  /*14650*/  IMAD R6, R23, 0x8, R16 ;  /* 0x0000000817067824 */ /* 0x000fe200078e0210 */
[----:B------:R-:W-:Y:S01]  /*14660*/  SHF.L.U32 R0, R26, 0x1f, RZ ;  /* 0x0000001f1a007819 */ /* 0x000fe200000006ff */
[----:B------:R-:W-:Y:S03]  /*14670*/  BSSY B1, `(.L_x_941) ;  /* 0x0000003000017945 */ /* 0x000fe60003800000 */
[----:B------:R-:W0:Y:S02]  /*14680*/  SYNCS.PHASECHK.TRANS64.TRYWAIT P0, [R6+URZ+0x2d840], R0 ;  /* 0x02d84000060075a7 */ /* 0x000e24000800017f */
[----:B0-----:R-:W-:Y:S05]  /*14690*/  @!P0 BRA `(.L_x_942) ;  /* 0x0000002800b48947 */ /* 0x001fea0003800000 */
.L_x_1006:
[----:B------:R-:W-:Y:S05]  /*146a0*/  BSYNC B1 ;  /* 0x0000000000017941 */ /* 0x000fea0003800000 */
.L_x_941:
[----:B------:R-:W1:Y:S01]  /*146b0*/  S2R R12, SR_TID.X ;  /* 0x00000000000c7919 */ /* 0x000e620000002100 */
[----:B------:R-:W-:Y:S01]  /*146c0*/  SHF.R.S32.HI R21, RZ, 0x1f, R5 ;  /* 0x0000001fff157819 */ /* 0x000fe20000011405 */
[----:B------:R-:W-:Y:S01]  /*146d0*/  ULDC.64 UR4, c[0x0][0x300] ;  /* 0x0000c00000047ab9 */ /* 0x000fe20000000a00 */
[----:B------:R-:W-:Y:S01]  /*146e0*/  LOP3.LUT P3, RZ, R19, 0x4, RZ, 0xc0, !PT ;  /* 0x0000000413ff7812 */ /* 0x000fe2000786c0ff */
[----:B------:R-:W-:Y:S01]  /*146f0*/  IMAD.WIDE.U32 R2, R5, UR4, RZ ;  /* 0x0000000405027c25 */ /* 0x000fe2000f8e00ff */
[C---:B------:R-:W-:Y:S02]  /*14700*/  LOP3.LUT P2, RZ, R19.reuse, 0x2, RZ, 0xc0, !PT ;  /* 0x0000000213ff7812 */ /* 0x040fe4000784c0ff */
[----:B------:R-:W-:Y:S01]  /*14710*/  LOP3.LUT P1, RZ, R19, 0x1, RZ, 0xc0, !PT ;  /* 0x0000000113ff7812 */ /* 0x000fe2000782c0ff */
        /* <DEDUP_REMOVED lines=10> */
[----:B-1----:R-:W-:Y:S02]  /*147c0*/  IMAD.SHL.U32 R8, R12, 0x8, RZ ;  /* 0x000000080c087824 */ /* 0x002fe400078e00ff */
[C---:B------:R-:W-:Y:S02]  /*147d0*/  IMAD R0, R22.reuse, UR5, R0 ;  /* 0x0000000516007c24 */ /* 0x040fe4000f8e0200 */
[----:B------:R-:W-:Y:S01]  /*147e0*/  IMAD.WIDE.U32 R2, R22, UR4, R2 ;  /* 0x0000000416027c25 */ /* 0x000fe2000f8e0002 */
[----:B------:R-:W-:Y:S01]  /*147f0*/  LOP3.LUT R8, R8, 0xd8, RZ, 0xc0, !PT ;  /* 0x000000d808087812 */ /* 0x000fe200078ec0ff */
[----:B------:R-:W-:-:S02]  /*14800*/  ULDC.64 UR4, c[0x0][0x2e8] ;  /* 0x0000ba0000047ab9 */ /* 0x000fc40000000a00 */
[----:B------:R-:W-:Y:S01]  /*14810*/  IMAD.SHL.U32 R11, R12, 0x8, RZ ;  /* 0x000000080c0b7824 */ /* 0x000fe200078e00ff */
[----:B------:R-:W-:Y:S01]  /*14820*/  LOP3.LUT R8, R8, 0x18, R12, 0x78, !PT ;  /* 0x0000001808087812 */ /* 0x000fe200078e780c */
[----:B------:R-:W-:Y:S01]  /*14830*/  IMAD.IADD R0, R0, 0x1, R3 ;  /* 0x0000000100007824 */ /* 0x000fe200078e0203 */
[----:B------:R-:W-:Y:S01]  /*14840*/  LEA R7, P0, R2, UR4, 0x1 ;  /* 0x0000000402077c11 */ /* 0x000fe2000f8008ff */
[----:B------:R-:W-:Y:S01]  /*14850*/  UMOV UR4, 0xffffffff ;  /* 0xffffffff00047882 */ /* 0x000fe20000000000 */
[----:B------:R-:W-:Y:S02]  /*14860*/  LOP3.LUT R8, R8, 0x320, R11, 0xf8, !PT ;  /* 0x0000032008087812 */ /* 0x000fe400078ef80b */
[----:B------:R-:W-:-:S03]  /*14870*/  LEA.HI.X R10, R2, UR5, R0, 0x1, P0 ;  /* 0x00000005020a7c11 */ /* 0x000fc600080f0c00 */
[----:B------:R-:W-:Y:S01]  /*14880*/  IMAD R8, R23, 0x3000, R8 ;  /* 0x0000300017087824 */ /* 0x000fe200078e0208 */
[----:B------:R-:W-:Y:S06]  /*14890*/  BRA.DIV UR4, `(.L_x_943) ;  /* 0x0000002a04487947 */ /* 0x000fec000b800000 */
[----:B------:R-:W0:Y:S01]  /*148a0*/  S2R R3, SR_TID.X ;  /* 0x0000000000037919 */ /* 0x000e220000002100 */
        /* <DEDUP_REMOVED lines=27> */
.L_x_1016:
        /* <DEDUP_REMOVED lines=10> */
.L_x_944:
        /* <DEDUP_REMOVED lines=11> */
.L_x_945:
[----:B------:R1:W-:Y:S01]  /*14bb0*/  SYNCS.ARRIVE.TRANS64.A1T0 RZ, [R6+URZ+0x2d830], RZ ;  /* 0x02d830ff06ff79a7 */ /* 0x0003e2000810003f */
[----:B------:R-:W-:Y:S05]  /*14bc0*/  @!P2 BRA `(.L_x_946) ;  /* 0x000000000004a947 */ /* 0x000fea0003800000 */
[----:B------:R-:W-:Y:S01]  /*14bd0*/  BPT.TRAP 0x1 ;  /* 0x000000040000795c */ /* 0x000fe20000300000 */
.L_x_946:
[----:B------:R-:W-:Y:S01]  /*14be0*/  SHF.L.U32 R2, R20, 0x1f, RZ ;  /* 0x0000001f14027819 */ /* 0x000fe200000006ff */
[----:B-1----:R-:W-:Y:S01]  /*14bf0*/  IMAD R6, R9, 0x8, R16 ;  /* 0x0000000809067824 */ /* 0x002fe200078e0210 */
[----:B------:R-:W-:Y:S03]  /*14c00*/  BSSY B1, `(.L_x_947) ;  /* 0x0000003000017945 */ /* 0x000fe60003800000 */
[----:B------:R-:W1:Y:S02]  /*14c10*/  SYNCS.PHASECHK.TRANS64.TRYWAIT P0, [R6+URZ+0x2d860], R2 ;  /* 0x02d86002060075a7 */ /* 0x000e64000800017f */
[----:B-1----:R-:W-:Y:S05]  /*14c20*/  @!P0 BRA `(.L_x_948) ;  /* 0x0000002800a88947 */ /* 0x002fea0003800000 */
.L_x_1017:
[----:B------:R-:W-:Y:S05]  /*14c30*/  BSYNC B1 ;  /* 0x0000000000017941 */ /* 0x000fea0003800000 */
.L_x_947:
[----:B------:R-:W0:Y:S01]  /*14c40*/  S2R R3, SR_TID.X ;  /* 0x0000000000037919 */ /* 0x000e220000002100 */
[----:B-1----:R-:W-:Y:S01]  /*14c50*/  IMAD.MOV.U32 R2, RZ, RZ, -0x80 ;  /* 0xffffff80ff027424 */ /* 0x002fe200078e00ff */
[----:B------:R-:W-:Y:S01]  /*14c60*/  UMOV UR4, 0xffffffff ;  /* 0xffffffff00047882 */ /* 0x000fe20000000000 */
[C---:B------:R-:W-:Y:S02]  /*14c70*/  LOP3.LUT P3, RZ, R19.reuse, 0x20, RZ, 0xc0, !PT ;  /* 0x0000002013ff7812 */ /* 0x040fe4000786c0ff */
[----:B------:R-:W-:Y:S01]  /*14c80*/  IMAD R2, R28, R2, UR36 ;  /* 0x000000241c027e24 */ /* 0x000fe2000f8e0202 */
[C---:B------:R-:W-:Y:S02]  /*14c90*/  LOP3.LUT P2, RZ, R19.reuse, 0x10, RZ, 0xc0, !PT ;  /* 0x0000001013ff7812 */ /* 0x040fe4000784c0ff */
[----:B------:R-:W-:Y:S01]  /*14ca0*/  LOP3.LUT P1, RZ, R19, 0x8, RZ, 0xc0, !PT ;  /* 0x0000000813ff7812 */ /* 0x000fe2000782c0ff */
[C---:B0-----:R-:W-:Y:S02]  /*14cb0*/  IMAD.SHL.U32 R7, R3.reuse, 0x8, RZ ;  /* 0x0000000803077824 */ /* 0x041fe400078e00ff */
[----:B------:R-:W-:-:S03]  /*14cc0*/  IMAD.SHL.U32 R8, R3, 0x8, RZ ;  /* 0x0000000803087824 */ /* 0x000fc600078e00ff */
[----:B------:R-:W-:-:S04]  /*14cd0*/  LOP3.LUT R7, R7, 0xd8, RZ, 0xc0, !PT ;  /* 0x000000d807077812 */ /* 0x000fc800078ec0ff */
[----:B------:R-:W-:Y:S02]  /*14ce0*/  LOP3.LUT R7, R7, 0x18, R3, 0x78, !PT ;  /* 0x0000001807077812 */ /* 0x000fe400078e7803 */
[----:B------:R-:W-:Y:S02]  /*14cf0*/  LOP3.LUT R3, R3, 0x7f, RZ, 0xc0, !PT ;  /* 0x0000007f03037812 */ /* 0x000fe400078ec0ff */
[----:B------:R-:W-:Y:S02]  /*14d00*/  LOP3.LUT R7, R7, 0x320, R8, 0xf8, !PT ;  /* 0x0000032007077812 */ /* 0x000fe400078ef808 */
[----:B------:R-:W-:-:S03]  /*14d10*/  SHF.R.U32.HI R3, RZ, 0x2, R3 ;  /* 0x00000002ff037819 */ /* 0x000fc60000011603 */
[----:B------:R-:W-:Y:S02]  /*14d20*/  IMAD R7, R9, 0x3000, R7 ;  /* 0x0000300009077824 */ /* 0x000fe400078e0207 */
[----:B------:R-:W-:Y:S01]  /*14d30*/  IMAD.IADD R8, R2, 0x1, -R3 ;  /* 0x0000000102087824 */ /* 0x000fe200078e0a03 */
[----:B------:R-:W-:Y:S06]  /*14d40*/  BRA.DIV UR4, `(.L_x_949) ;  /* 0x0000002a04747947 */ /* 0x000fec000b800000 */
[----:B------:R-:W0:Y:S01]  /*14d50*/  SHFL.IDX PT, R2, R17, RZ, 0x1c1f ;  /* 0x001c1fff11027589 */ /* 0x000e2200000e0000 */
        /* <DEDUP_REMOVED lines=33> */
.L_x_1027:
        /* <DEDUP_REMOVED lines=21> */
[----:B------:R-:W-:Y:S02]  /*150c0*/  ULDC.64 UR4, c[0x0][0x330] ;  /* 0x0000cc0000047ab9 */ /* 0x000fe40000000a00 */
[----:B------:R-:W-:Y:S02]  /*150d0*/  IMAD R5, R29, UR4, RZ ;  /* 0x000000041d057c24 */ /* 0x000fe4000f8e02ff */
[----:B------:R-:W-:Y:S02]  /*150e0*/  IMAD.IADD R3, R3, 0x1, R25 ;  /* 0x0000000103037824 */ /* 0x000fe400078e0219 */
[C---:B------:R-:W-:Y:S02]  /*150f0*/  IMAD R5, R22.reuse, UR5, R5 ;  /* 0x0000000516057c24 */ /* 0x040fe4000f8e0205 */
[----:B------:R-:W-:Y:S01]  /*15100*/  IMAD.WIDE.U32 R2, R22, UR4, R2 ;  /* 0x0000000416027c25 */ /* 0x000fe2000f8e0002 */
[----:B------:R-:W-:-:S03]  /*15110*/  ULDC.64 UR4, c[0x0][0x318] ;  /* 0x0000c60000047ab9 */ /* 0x000fc60000000a00 */
[----:B------:R-:W-:Y:S01]  /*15120*/  IMAD.IADD R3, R5, 0x1, R3 ;  /* 0x0000000105037824 */ /* 0x000fe200078e0203 */
[----:B0-----:R-:W-:-:S04]  /*15130*/  LEA R17, P0, R2, UR4, 0x1 ;  /* 0x0000000402117c11 */ /* 0x001fc8000f8008ff */
[----:B------:R-:W-:Y:S02]  /*15140*/  LEA.HI.X R18, R2, UR5, R3, 0x1, P0 ;  /* 0x0000000502127c11 */ /* 0x000fe400080f0c03 */
[----:B------:R-:W-:-:S13]  /*15150*/  PLOP3.LUT P0, PT, PT, PT, PT, 0x80, 0x0 ;  /* 0x000000000000781c */ /* 0x000fda0003f0f070 */
.L_x_950:
        /* <DEDUP_REMOVED lines=11> */
.L_x_951:
[C---:B------:R-:W-:Y:S01]  /*15210*/  ISETP.GT.AND P0, PT, R24.reuse, UR45, PT ;  /* 0x0000002d18007c0c */ /* 0x040fe2000bf04270 */
[----:B------:R1:W-:Y:S01]  /*15220*/  SYNCS.ARRIVE.TRANS64.A1T0 RZ, [R6+URZ+0x2d850], RZ ;  /* 0x02d850ff06ff79a7 */ /* 0x0003e2000810003f */
[----:B------:R-:W-:Y:S02]  /*15230*/  VIADD R0, R24, 0xffffffff ;  /* 0xffffffff18007836 */ /* 0x000fe40000000000 */
[----:B------:R-:W-:Y:S02]  /*15240*/  IMAD.MOV.U32 R9, RZ, RZ, R23 ;  /* 0x000000ffff097224 */ /* 0x000fe400078e0017 */
[----:B------:R-:W-:Y:S02]  /*15250*/  IMAD.MOV.U32 R20, RZ, RZ, R26 ;  /* 0x000000ffff147224 */ /* 0x000fe400078e001a */
[----:B------:R-:W-:-:S05]  /*15260*/  IMAD.MOV.U32 R28, RZ, RZ, R24 ;  /* 0x000000ffff1c7224 */ /* 0x000fca00078e0018 */
[----:B-1----:R-:W-:Y:S05]  /*15270*/  @P0 BRA `(.L_x_952) ;  /* 0xfffffff000480947 */ /* 0x002fea000383ffff */
[----:B------:R-:W-:Y:S05]  /*15280*/  BSYNC B0 ;  /* 0x0000000000007941 */ /* 0x000fea0003800000 */
.L_x_939:
[----:B------:R-:W1:Y:S01]  /*15290*/  S2R R0, SR_TID.X ;  /* 0x0000000000007919 */ /* 0x000e620000002100 */
[----:B------:R-:W-:Y:S01]  /*152a0*/  BSSY B0, `(.L_x_953) ;  /* 0x0000011000007945 */ /* 0x000fe20003800000 */
[----:B-1----:R-:W-:-:S04]  /*152b0*/  LOP3.LUT R0, R0, 0x7f, RZ, 0xc0, !PT ;  /* 0x0000007f00007812 */ /* 0x002fc800078ec0ff */
[----:B------:R-:W-:-:S13]  /*152c0*/  ISETP.NE.AND P2, PT, R0, RZ, PT ;  /* 0x000000ff0000720c */ /* 0x000fda0003f45270 */
[----:B------:R-:W-:Y:S05]  /*152d0*/  @P2 BRA `(.L_x_954) ;  /* 0x0000000000342947 */ /* 0x000fea0003800000 */
[----:B------:R-:W1:Y:S01]  /*152e0*/  S2R R7, SR_LANEID ;  /* 0x0000000000077919 */ /* 0x000e620000000000 */
[----:B------:R-:W-:Y:S01]  /*152f0*/  VOTEU.ANY UR4, UPT, PT ;  /* 0x0000000000047886 */ /* 0x000fe200038e0100 */
[----:B0-----:R-:W0:Y:S01]  /*15300*/  LDC.64 R2, c[0x0][0xc80] ;  /* 0x00032000ff027b82 */ /* 0x001e220000000a00 */
[----:B------:R-:W1:Y:S08]  /*15310*/  FLO.U32 R0, UR4 ;  /* 0x0000000400007d00 */ /* 0x000e7000080e0000 */
[----:B------:R-:W0:Y:S01]  /*15320*/  POPC R5, UR4 ;  /* 0x0000000400057d09 */ /* 0x000e220008000000 */
[----:B-1----:R-:W-:-:S13]  /*15330*/  ISETP.EQ.U32.AND P0, PT, R0, R7, PT ;  /* 0x000000070000720c */ /* 0x002fda0003f02070 */
[----:B0-----:R-:W2:Y:S01]  /*15340*/  @P0 ATOMG.E.ADD.STRONG.GPU PT, R3, desc[UR52][R2.64], R5 ;  /* 0x00000005020309a8 */ /* 0x001ea200081ee1f4 */
[----:B------:R-:W0:Y:S02]  /*15350*/  S2R R4, SR_LTMASK ;  /* 0x0000000000047919 */ /* 0x000e240000003900 */
[----:B0-----:R-:W-:-:S04]  /*15360*/  LOP3.LUT R4, R4, UR4, RZ, 0xc0, !PT ;  /* 0x0000000404047c12 */ /* 0x001fc8000f8ec0ff */
[----:B------:R-:W0:Y:S01]  /*15370*/  POPC R7, R4 ;  /* 0x0000000400077309 */ /* 0x000e220000000000 */
[----:B--2---:R-:W0:Y:S02]  /*15380*/  SHFL.IDX PT, R0, R3, R0, 0x1f ;  /* 0x00001f0003007589 */ /* 0x004e2400000e0000 */
[----:B0-----:R-:W-:-:S05]  /*15390*/  IADD3 R0, R0, UR46, R7 ;  /* 0x0000002e00007c10 */ /* 0x001fca000fffe007 */
[----:B------:R1:W-:Y:S02]  /*153a0*/  STL [R1+0x10], R0 ;  /* 0x0000100001007387 */ /* 0x0003e40000100800 */
.L_x_954:
[----:B------:R-:W-:Y:S05]  /*153b0*/  BSYNC B0 ;  /* 0x0000000000007941 */ /* 0x000fea0003800000 */
.L_x_953:
[----:B-1----:R-:W-:-:S05]  /*153c0*/  IMAD.U32 R0, RZ, RZ, UR47 ;  /* 0x0000002fff007e24 */ /* 0x002fca000f8e00ff */
[----:B------:R-:W-:-:S13]  /*153d0*/  ISETP.NE.AND P0, PT, R0, 0x3, PT ;  /* 0x000000030000780c */ /* 0x000fda0003f05270 */
[----:B------:R-:W-:Y:S05]  /*153e0*/  @!P0 BRA `(.L_x_955) ;  /* 0x0000000000048947 */ /* 0x000fea0003800000 */
[----:B------:R-:W-:Y:S01]  /*153f0*/  BPT.TRAP 0x1 ;  /* 0x000000040000795c */ /* 0x000fe20000300000 */
.L_x_955:
[----:B------:R-:W-:Y:S01]  /*15400*/  IMAD R4, R23, 0x8, R16 ;  /* 0x0000000817047824 */ /* 0x000fe200078e0210 */
[----:B0-----:R-:W-:Y:S01]  /*15410*/  SHF.L.U32 R3, R26, 0x1f, RZ ;  /* 0x0000001f1a037819 */ /* 0x001fe200000006ff */
[----:B------:R-:W-:Y:S03]  /*15420*/  BSSY B0, `(.L_x_956) ;  /* 0x0000003000007945 */ /* 0x000fe60003800000 */
[----:B------:R-:W0:Y:S02]  /*15430*/  SYNCS.PHASECHK.TRANS64.TRYWAIT P0, [R4+URZ+0x2d860], R3 ;  /* 0x02d86003040075a7 */ /* 0x000e24000800017f */
[----:B0-----:R-:W-:Y:S05]  /*15440*/  @!P0 BRA `(.L_x_957) ;  /* 0x0000002800188947 */ /* 0x001fea0003800000 */
.L_x_1028:
[----:B------:R-:W-:Y:S05]  /*15450*/  BSYNC B0 ;  /* 0x0000000000007941 */ /* 0x000fea0003800000 */
.L_x_956:
[----:B------:R-:W1:Y:S01]  /*15460*/  S2R R7, SR_TID.X ;  /* 0x0000000000077919 */ /* 0x000e620000002100 */
[----:B------:R-:W-:Y:S01]  /*15470*/  IMAD.MOV.U32 R5, RZ, RZ, -0x80 ;  /* 0xffffff80ff057424 */ /* 0x000fe200078e00ff */
[----:B------:R-:W-:Y:S01]  /*15480*/  UMOV UR4, 0xffffffff ;  /* 0xffffffff00047882 */ /* 0x000fe20000000000 */
[C---:B------:R-:W-:Y:S02]  /*15490*/  LOP3.LUT P4, RZ, R19.reuse, 0x20, RZ, 0xc0, !PT ;  /* 0x0000002013ff7812 */ /* 0x040fe4000788c0ff */
[----:B------:R-:W-:Y:S01]  /*154a0*/  IMAD R5, R24, R5, UR36 ;  /* 0x0000002418057e24 */ /* 0x000fe2000f8e0205 */
[C---:B------:R-:W-:Y:S02]  /*154b0*/  LOP3.LUT P3, RZ, R19.reuse, 0x10, RZ, 0xc0, !PT ;  /* 0x0000001013ff7812 */ /* 0x040fe4000786c0ff */
[----:B------:R-:W-:Y:S01]  /*154c0*/  LOP3.LUT P1, RZ, R19, 0x8, RZ, 0xc0, !PT ;  /* 0x0000000813ff7812 */ /* 0x000fe2000782c0ff */
[C---:B-1----:R-:W-:Y:S01]  /*154d0*/  IMAD.SHL.U32 R0, R7.reuse, 0x8, RZ ;  /* 0x0000000807007824 */ /* 0x042fe200078e00ff */
[C---:B------:R-:W-:Y:S01]  /*154e0*/  LOP3.LUT R6, R7.reuse, 0x7f, RZ, 0xc0, !PT ;  /* 0x0000007f07067812 */ /* 0x040fe200078ec0ff */
[----:B------:R-:W-:-:S03]  /*154f0*/  IMAD.SHL.U32 R2, R7, 0x8, RZ ;  /* 0x0000000807027824 */ /* 0x000fc600078e00ff */
[----:B------:R-:W-:Y:S02]  /*15500*/  LOP3.LUT R0, R0, 0xd8, RZ, 0xc0, !PT ;  /* 0x000000d800007812 */ /* 0x000fe400078ec0ff */
[----:B------:R-:W-:Y:S02]  /*15510*/  SHF.R.U32.HI R6, RZ, 0x2, R6 ;  /* 0x00000002ff067819 */ /* 0x000fe40000011606 */
[----:B------:R-:W-:-:S03]  /*15520*/  LOP3.LUT R0, R0, 0x18, R7, 0x78, !PT ;  /* 0x0000001800007812 */ /* 0x000fc600078e7807 */
[----:B------:R-:W-:Y:S01]  /*15530*/  IMAD.IADD R5, R5, 0x1, -R6 ;  /* 0x0000000105057824 */ /* 0x000fe200078e0a06 */
[----:B------:R-:W-:-:S05]  /*15540*/  LOP3.LUT R0, R0, 0x320, R2, 0xf8, !PT ;  /* 0x0000032000007812 */ /* 0x000fca00078ef802 */
[----:B------:R-:W-:Y:S01]  /*15550*/  IMAD R7, R23, 0x3000, R0 ;  /* 0x0000300017077824 */ /* 0x000fe200078e0200 */
        /* <DEDUP_REMOVED lines=8> */
[----:B------:R-:W1:Y:S03]  /*155e0*/  SHFL.IDX PT, R14, R17, 0x1, 0x1c1f ;  /* 0x003c1f00110e7f89 */ /* 0x000e6600000e0000 */
[----:B0-----:R-:W-:Y:S01]  /*155f0*/  IMAD.X R3, RZ, RZ, R0, P0 ;  /* 0x000000ffff037224 */ /* 0x001fe200000e0600 */
[----:B------:R-:W-:Y:S01]  /*15600*/  ISETP.LT.OR P0, PT, R5, 0x1, P4 ;  /* 0x000000010500780c */ /* 0x000fe20002701670 */
[----:B------:R-:W-:Y:S02]  /*15610*/  IMAD R0, R7, 0x2, R16 ;  /* 0x0000000207007824 */ /* 0x000fe400078e0210 */
[----:B------:R-:W-:Y:S10]  /*15620*/  SHFL.IDX PT, R7, R18, 0x3, 0x1c1f ;  /* 0x007c1f0012077f89 */ /* 0x000ff400000e0000 */
        /* <DEDUP_REMOVED lines=25> */
.L_x_1038:
        /* <DEDUP_REMOVED lines=13> */
.L_x_959:
        /* <DEDUP_REMOVED lines=11> */
.L_x_960:
[----:B------:R0:W-:Y:S01]  /*15940*/  SYNCS.ARRIVE.TRANS64.A1T0 RZ, [R4+URZ+0x2d850], RZ ;  /* 0x02d850ff04ff79a7 */ /* 0x0001e2000810003f */
[----:B------:R-:W-:-:S05]  /*15950*/  VIADD R23, R23, 0x1 ;  /* 0x0000000117177836 */ /* 0x000fca0000000000 */
[----:B------:R-:W-:-:S04]  /*15960*/  ISETP.NE.AND P0, PT, R23, 0x2, PT ;  /* 0x000000021700780c */ /* 0x000fc80003f05270 */
[----:B------:R-:W-:Y:S02]  /*15970*/  SEL R3, RZ, 0x1, P0 ;  /* 0x00000001ff037807 */ /* 0x000fe40000000000 */
[----:B------:R-:W-:Y:S02]  /*15980*/  SEL R23, R23, RZ, P0 ;  /* 0x000000ff17177207 */ /* 0x000fe40000000000 */
[----:B0-----:R-:W-:-:S07]  /*15990*/  LOP3.LUT R26, R26, R3, RZ, 0x3c, !PT ;  /* 0x000000031a1a7212 */ /* 0x001fce00078e3cff */
.L_x_920:
[----:B------:R-:W-:Y:S05]  /*159a0*/  BSYNC B7 ;  /* 0x0000000000077941 */ /* 0x000fea0003800000 */
.L_x_918:
[----:B------:R2:W5:Y:S01]  /*159b0*/  LDL R2, [R1+0x10] ;  /* 0x0000100001027983 */ /* 0x0005620000100800 */
[----:B------:R-:W-:-:S13]  /*159c0*/  LOP3.LUT P0, RZ, R19, 0x800, RZ, 0xc0, !PT ;  /* 0x0000080013ff7812 */ /* 0x000fda000780c0ff */
[----:B--2---:R-:W-:Y:S05]  /*159d0*/  @!P0 BRA `(.L_x_961) ;  /* 0x0000000000288947 */ /* 0x004fea0003800000 */
[----:B------:R-:W-:Y:S05]  /*159e0*/  WARPSYNC.ALL ;  /* 0x0000000000007948 */ /* 0x000fea0003800000 */
[----:B------:R-:W2:Y:S08]  /*159f0*/  S2UR UR5, SR_CgaCtaId ;  /* 0x00000000000579c3 */ /* 0x000eb00000008800 */
[----:B------:R-:W-:Y:S06]  /*15a00*/  BAR.SYNC.DEFER_BLOCKING 0x5, 0x200 ;  /* 0x0148000000007b1d */ /* 0x000fec0000010000 */
[----:B------:R-:W-:-:S02]  /*15a10*/  UMOV UR4, 0x400 ;  /* 0x0000040000047882 */ /* 0x000fc40000000000 */
[----:B--2---:R-:W-:-:S06]  /*15a20*/  ULEA UR4, UR5, UR4, 0x18 ;  /* 0x0000000405047291 */ /* 0x004fcc000f8ec03f */
[----:B------:R-:W-:-:S05]  /*15a30*/  IMAD.U32 R16, RZ, RZ, UR4 ;  /* 0x00000004ff107e24 */ /* 0x000fca000f8e00ff */
[----:B-----5:R-:W2:Y:S04]  /*15a40*/  LDS R2, [R16+0x2d8d0] ;  /* 0x02d8d00010027984 */ /* 0x020ea80000000800 */
[----:B--2---:R2:W-:Y:S01]  /*15a50*/  STL [R1+0x10], R2 ;  /* 0x0000100201007387 */ /* 0x0045e20000100800 */
[----:B------:R-:W-:Y:S06]  /*15a60*/  BAR.ARV 0x4, 0x200 ;  /* 0x0108000000007b1d */ /* 0x000fec0000002000 */
[----:B------:R-:W-:Y:S05]  /*15a70*/  BRA `(.L_x_962) ;  /* 0x00000000002c7947 */ /* 0x000fea0003800000 */
.L_x_961:
[----:B------:R-:W-:-:S03]  /*15a80*/  UMOV UR4, 0xffffffff ;  /* 0xffffffff00047882 */ /* 0x000fc60000000000 */
[----:B------:R-:W-:Y:S05]  /*15a90*/  BRA.DIV UR4, `(.L_x_963) ;  /* 0x0000002604fc7947 */ /* 0x000fea000b800000 */
[----:B-----5:R2:W3:Y:S02]  /*15aa0*/  SHFL.IDX PT, R14, R2, RZ, 0x1f ;  /* 0x00001fff020e7589 */ /* 0x0204e400000e0000 */
.L_x_1041:
[----:B------:R-:W4:Y:S01]  /*15ab0*/  @!P2 S2R R3, SR_CgaCtaId ;  /* 0x000000000003a919 */ /* 0x000f220000008800 */
[----:B------:R-:W-:Y:S05]  /*15ac0*/  WARPSYNC.ALL ;  /* 0x0000000000007948 */ /* 0x000fea0003800000 */
[----:B------:R-:W-:Y:S01]  /*15ad0*/  BAR.SYNC.DEFER_BLOCKING 0x4, 0x200 ;  /* 0x0108000000007b1d */ /* 0x000fe20000010000 */
[----:B-1----:R-:W-:-:S05]  /*15ae0*/  @!P2 MOV R0, 0x400 ;  /* 0x000004000000a802 */ /* 0x002fca0000000f00 */
[----:B---3--:R3:W-:Y:S01]  /*15af0*/  STL [R1+0x10], R14 ;  /* 0x0000100e01007387 */ /* 0x0087e20000100800 */
[----:B----4-:R-:W-:-:S05]  /*15b00*/  @!P2 LEA R16, R3, R0, 0x18 ;  /* 0x000000000310a211 */ /* 0x010fca00078ec0ff */
[----:B------:R3:W-:Y:S01]  /*15b10*/  @!P2 STS [R16+0x2d8d0], R2 ;  /* 0x02d8d0021000a388 */ /* 0x0007e20000000800 */
[----:B------:R-:W-:Y:S06]  /*15b20*/  BAR.ARV 0x5, 0x200 ;  /* 0x0148000000007b1d */ /* 0x000fec0000002000 */
.L_x_962:
[----:B-1----:R-:W4:Y:S01]  /*15b30*/  LDL R0, [R1+0x10] ;  /* 0x0000100001007983 */ /* 0x002f220000100800 */
[----:B------:R-:W-:Y:S02]  /*15b40*/  ULDC UR4, c[0x0][0xc38] ;  /* 0x00030e0000047ab9 */ /* 0x000fe40000000800 */
[----:B----4-:R-:W-:-:S13]  /*15b50*/  ISETP.GE.AND P0, PT, R0, UR4, PT ;  /* 0x0000000400007c0c */ /* 0x010fda000bf06270 */
[----:B------:R-:W-:Y:S05]  /*15b60*/  @!P0 BRA `(.L_x_964) ;  /* 0xffffffc000c48947 */ /* 0x000fea000383ffff */
.L_x_909:
[----:B------:R-:W4:Y:S01]  /*15b70*/  LDL.LU R0, [R1+0x14] ;  /* 0x0000140001007983 */ /* 0x000f220000300800 */
[----:B------:R-:W-:Y:S01]  /*15b80*/  BSSY B0, `(.L_x_965) ;  /* 0x000000b000007945 */ /* 0x000fe20003800000 */
[----:B------:R-:W1:Y:S01]  /*15b90*/  S2R R5, SR_CgaCtaId ;  /* 0x0000000000057919 */ /* 0x000e620000008800 */
[----:B----4-:R-:W-:-:S05]  /*15ba0*/  VIADD R0, R0, 0x1 ;  /* 0x0000000100007836 */ /* 0x010fca0000000000 */
[----:B--23--:R-:W-:-:S04]  /*15bb0*/  LEA.HI R2, R0, R0, RZ, 0x1 ;  /* 0x0000000000027211 */ /* 0x00cfc800078f08ff */
[----:B------:R-:W-:Y:S02]  /*15bc0*/  LOP3.LUT R3, R2, 0xfffffffe, RZ, 0xc0, !PT ;  /* 0xfffffffe02037812 */ /* 0x000fe400078ec0ff */
[----:B------:R-:W-:-:S03]  /*15bd0*/  MOV R2, 0x400 ;  /* 0x0000040000027802 */ /* 0x000fc60000000f00 */
[----:B------:R-:W-:Y:S01]  /*15be0*/  IMAD.IADD R0, R0, 0x1, -R3 ;  /* 0x0000000100007824 */ /* 0x000fe200078e0a03 */
[----:B-1----:R-:W-:-:S04]  /*15bf0*/  LEA R4, R5, R2, 0x18 ;  /* 0x0000000205047211 */ /* 0x002fc800078ec0ff */
[----:B------:R-:W-:-:S04]  /*15c00*/  SHF.L.U32 R0, R0, 0x1f, RZ ;  /* 0x0000001f00007819 */ /* 0x000fc800000006ff */
[----:B------:R-:W1:Y:S02]  /*15c10*/  SYNCS.PHASECHK.TRANS64.TRYWAIT P0, [R4+URZ+0x2d820], R0 ;  /* 0x02d82000040075a7 */ /* 0x000e64000800017f */
[----:B-1----:R-:W-:Y:S05]  /*15c20*/  @!P0 BRA `(.L_x_966) ;  /* 0x0000002400c08947 */ /* 0x002fea0003800000 */
.L_x_1042:
[----:B------:R-:W-:Y:S05]  /*15c30*/  BSYNC B0 ;  /* 0x0000000000007941 */ /* 0x000fea0003800000 */
.L_x_965:
[----:B------:R-:W-:-:S03]  /*15c40*/  UMOV UR4, 0xffffffff ;  /* 0xffffffff00047882 */ /* 0x000fc60000000000 */
[----:B------:R-:W-:Y:S05]  /*15c50*/  BRA.DIV UR4, `(.L_x_967) ;  /* 0x0000002604c87947 */ /* 0x000fea000b800000 */
[----:B-1----:R-:W1:Y:S02]  /*15c60*/  S2R R0, SR_TID.X ;  /* 0x0000000000007919 */ /* 0x002e640000002100 */
[----:B-1----:R-:W-:-:S04]  /*15c70*/  SHF.R.U32.HI R0, RZ, 0x5, R0 ;  /* 0x00000005ff007819 */ /* 0x002fc80000011600 */
[----:B------:R-:W-:-:S05]  /*15c80*/  LOP3.LUT R0, R0, 0x3, RZ, 0xc0, !PT ;  /* 0x0000000300007812 */ /* 0x000fca00078ec0ff */
[----:B------:R1:W2:Y:S02]  /*15c90*/  SHFL.IDX PT, R14, R0, RZ, 0x1f ;  /* 0x00001fff000e7589 */ /* 0x0002a400000e0000 */
.L_x_1045:
[----:B--2---:R-:W-:Y:S01]  /*15ca0*/  ISETP.NE.AND P0, PT, R14, RZ, PT ;  /* 0x000000ff0e00720c */ /* 0x004fe20003f05270 */
[----:B------:R-:W-:-:S12]  /*15cb0*/  BSSY B0, `(.L_x_968) ;  /* 0x0000024000007945 */ /* 0x000fd80003800000 */
[----:B------:R-:W-:Y:S05]  /*15cc0*/  @P0 BRA `(.L_x_969) ;  /* 0x0000000000880947 */ /* 0x000fea0003800000 */
[----:B------:R-:W-:-:S03]  /*15cd0*/  UMOV UR4, 0xffffffff ;  /* 0xffffffff00047882 */ /* 0x000fc60000000000 */
[----:B------:R-:W-:Y:S05]  /*15ce0*/  BRA.DIV UR4, `(.L_x_970) ;  /* 0x0000002604d87947 */ /* 0x000fea000b800000 */
[----:B------:R-:W-:-:S13]  /*15cf0*/  ELECT P6, URZ, PT ;  /* 0x00000000003f782f */ /* 0x000fda00038c0000 */
.L_x_1048:
[----:B------:R-:W-:Y:S05]  /*15d00*/  @!P6 BRA `(.L_x_969) ;  /* 0x000000000078e947 */ /* 0x000fea0003800000 */
[----:B------:R-:W-:-:S06]  /*15d10*/  ULOP3.LUT UR4, UR42, 0x2, URZ, 0xfc, !UPT ;  /* 0x000000022a047892 */ /* 0x000fcc000f8efc3f */
[----:B-1----:R-:W-:-:S05]  /*15d20*/  IMAD.U32 R0, RZ, RZ, UR4 ;  /* 0x00000004ff007e24 */ /* 0x002fca000f8e00ff */
[----:B------:R-:W-:-:S13]  /*15d30*/  ISETP.NE.AND P0, PT, R0, 0x3, PT ;  /* 0x000000030000780c */ /* 0x000fda0003f05270 */
[----:B------:R-:W-:Y:S05]  /*15d40*/  @!P0 BRA `(.L_x_971) ;  /* 0x0000000000048947 */ /* 0x000fea0003800000 */
[----:B------:R-:W-:Y:S01]  /*15d50*/  BPT.TRAP 0x1 ;  /* 0x000000040000795c */ /* 0x000fe20000300000 */
.L_x_971:
[C---:B------:R-:W-:Y:S01]  /*15d60*/  IMAD R5, R23.reuse, 0x8, R4 ;  /* 0x0000000817057824 */ /* 0x040fe200078e0204 */
[----:B------:R-:W-:Y:S01]  /*15d70*/  SHF.L.U32 R0, R26, 0x1f, RZ ;  /* 0x0000001f1a007819 */ /* 0x000fe200000006ff */
[----:B------:R-:W-:-:S03]  /*15d80*/  VIADD R23, R23, 0x1 ;  /* 0x0000000117177836 */ /* 0x000fc60000000000 */
[----:B------:R-:W1:Y:S02]  /*15d90*/  SYNCS.PHASECHK.TRANS64.TRYWAIT P1, [R5+URZ+0x2d840], R0 ;  /* 0x02d84000050075a7 */ /* 0x000e64000802017f */
[----:B------:R-:W-:-:S04]  /*15da0*/  ISETP.NE.AND P2, PT, R23, 0x2, PT ;  /* 0x000000021700780c */ /* 0x000fc80003f45270 */
[----:B------:R-:W-:Y:S01]  /*15db0*/  SEL R3, RZ, 0x1, P2 ;  /* 0x00000001ff037807 */ /* 0x000fe20001000000 */
[----:B-1----:R-:W-:Y:S08]  /*15dc0*/  @!P1 BRA `(.L_x_972) ;  /* 0x0000002400c09947 */ /* 0x002ff00003800000 */
.L_x_1049:
[----:B------:R-:W-:Y:S02]  /*15dd0*/  SEL R23, R23, RZ, P2 ;  /* 0x000000ff17177207 */ /* 0x000fe40001000000 */
[----:B------:R-:W-:Y:S01]  /*15de0*/  LOP3.LUT R2, R26, R3, RZ, 0x3c, !PT ;  /* 0x000000031a027212 */ /* 0x000fe200078e3cff */
[----:B------:R-:W-:Y:S06]  /*15df0*/  @!P0 BRA `(.L_x_973) ;  /* 0x0000000000048947 */ /* 0x000fec0003800000 */
[----:B------:R-:W-:Y:S01]  /*15e00*/  BPT.TRAP 0x1 ;  /* 0x000000040000795c */ /* 0x000fe20000300000 */
.L_x_973:
[----:B------:R-:W-:Y:S01]  /*15e10*/  IMAD R23, R23, 0x8, R4 ;  /* 0x0000000817177824 */ /* 0x000fe200078e0204 */
[----:B------:R-:W-:-:S04]  /*15e20*/  SHF.L.U32 R2, R2, 0x1f, RZ ;  /* 0x0000001f02027819 */ /* 0x000fc800000006ff */
[----:B------:R-:W2:Y:S02]  /*15e30*/  SYNCS.PHASECHK.TRANS64.TRYWAIT P1, [R23+URZ+0x2d840], R2 ;  /* 0x02d84002170075a7 */ /* 0x000ea4000802017f */
[----:B--2---:R-:W-:Y:S05]  /*15e40*/  @!P1 BRA `(.L_x_974) ;  /* 0x0000002400b49947 */ /* 0x004fea0003800000 */
.L_x_1050:
[----:B------:R-:W-:Y:S05]  /*15e50*/  @!P0 BRA `(.L_x_975) ;  /* 0x0000000000048947 */ /* 0x000fea0003800000 */
[----:B------:R-:W-:Y:S01]  /*15e60*/  BPT.TRAP 0x1 ;  /* 0x000000040000795c */ /* 0x000fe20000300000 */
.L_x_975:
[----:B------:R-:W3:Y:S02]  /*15e70*/  SYNCS.PHASECHK.TRANS64.TRYWAIT P1, [R5+URZ+0x2d860], R0 ;  /* 0x02d86000050075a7 */ /* 0x000ee4000802017f */
[----:B---3--:R-:W-:Y:S05]  /*15e80*/  @!P1 BRA `(.L_x_976) ;  /* 0x0000002400b89947 */ /* 0x008fea0003800000 */
.L_x_1051:
[----:B------:R-:W-:Y:S05]  /*15e90*/  @!P0 BRA `(.L_x_977) ;  /* 0x0000000000048947 */ /* 0x000fea0003800000 */
[----:B------:R-:W-:Y:S01]  /*15ea0*/  BPT.TRAP 0x1 ;  /* 0x000000040000795c */ /* 0x000fe20000300000 */
.L_x_977:
[----:B----4-:R4:W0:Y:S02]  /*15eb0*/  SYNCS.PHASECHK.TRANS64.TRYWAIT P0, [R23+URZ+0x2d860], R2 ;  /* 0x02d86002170075a7 */ /* 0x010824000800017f */
[----:B0-----:R-:W-:Y:S05]  /*15ec0*/  @!P0 NANOSLEEP.SYNCS 0x989680 ;  /* 0x009896800000895d */ /* 0x001fea0003900000 */
[----:B------:R-:W0:Y:S02]  /*15ed0*/  @!P0 SYNCS.PHASECHK.TRANS64 P0, [R23+URZ+0x2d860], R2 ;  /* 0x02d86002170085a7 */ /* 0x000e24000800007f */
[----:B0-----:R-:W-:Y:S05]  /*15ee0*/  @!P0 BRA `(.L_x_977) ;  /* 0xfffffffc00f08947 */ /* 0x001fea000383ffff */
.L_x_969:
[----:B------:R-:W-:Y:S05]  /*15ef0*/  BSYNC B0 ;  /* 0x0000000000007941 */ /* 0x000fea0003800000 */
.L_x_968:
[----:B------:R-:W-:Y:S05]  /*15f00*/  EXIT ;  /* 0x000000000000794d */ /* 0x000fea0003800000 */
.L_x_822:
[----:B0-----:R-:W-:-:S04]  /*15f10*/  IMAD.U32 R3, RZ, RZ, UR40 ;  /* 0x00000028ff037e24 */ /* 0x001fc8000f8e00ff */
[----:B------:R0:W1:Y:S03]  /*15f20*/  SYNCS.PHASECHK.TRANS64.TRYWAIT P1, [R3+URZ+0x2d800], R0 ;  /* 0x02d80000030075a7 */ /* 0x000066000802017f */
[----:B-1----:R-:W-:Y:S05]  /*15f30*/  @!P1 NANOSLEEP.SYNCS 0x989680 ;  /* 0x009896800000995d */ /* 0x002fea0003900000 */
[----:B------:R-:W1:Y:S02]  /*15f40*/  @!P1 SYNCS.PHASECHK.TRANS64 P1, [R3+URZ+0x2d800], R0 ;  /* 0x02d80000030095a7 */ /* 0x000e64000802007f */
[----:B-1----:R-:W-:Y:S05]  /*15f50*/  @!P1 BRA `(.L_x_822) ;  /* 0xfffffffc00ec9947 */ /* 0x002fea000383ffff */
[----:B------:R-:W-:Y:S05]  /*15f60*/  BRA `(.L_x_978) ;  /* 0xfffffeb800e47947 */ /* 0x000fea000383ffff */
.L_x_826:
[----:B-1----:R1:W2:Y:S02]  /*15f70*/  SYNCS.PHASECHK.TRANS64.TRYWAIT P1, [R6+URZ+0x2d830], R3 ;  /* 0x02d83003060075a7 */ /* 0x0022a4000802017f */
[----:B--2---:R-:W-:Y:S05]  /*15f80*/  @!P1 NANOSLEEP.SYNCS 0x989680 ;  /* 0x009896800000995d */ /* 0x004fea0003900000 */
[----:B------:R-:W2:Y:S02]  /*15f90*/  @!P1 SYNCS.PHASECHK.TRANS64 P1, [R6+URZ+0x2d830], R3 ;  /* 0x02d83003060095a7 */ /* 0x000ea4000802007f */
[----:B--2---:R-:W-:Y:S05]  /*15fa0*/  @!P1 BRA `(.L_x_826) ;  /* 0xfffffffc00f09947 */ /* 0x004fea000383ffff */
[----:B------:R-:W-:Y:S05]  /*15fb0*/  BRA `(.L_x_825) ;  /* 0xfffffebc00007947 */ /* 0x000fea000383ffff */
.L_x_843:
[----:B-1----:R-:W-:-:S04]  /*15fc0*/  IMAD.U32 R7, RZ, RZ, UR6 ;  /* 0x00000006ff077e24 */ /* 0x002fc8000f8e00ff */
[----:B------:R1:W2:Y:S03]  /*15fd0*/  SYNCS.PHASECHK.TRANS64.TRYWAIT P1, [R7+URZ+0x2d830], R6 ;  /* 0x02d83006070075a7 */ /* 0x0002a6000802017f */
[----:B--2---:R-:W-:Y:S05]  /*15fe0*/  @!P1 NANOSLEEP.SYNCS 0x989680 ;  /* 0x009896800000995d */ /* 0x004fea0003900000 */
[----:B------:R-:W2:Y:S02]  /*15ff0*/  @!P1 SYNCS.PHASECHK.TRANS64 P1, [R7+URZ+0x2d830], R6 ;  /* 0x02d83006070095a7 */ /* 0x000ea4000802007f */
[----:B--2---:R-:W-:Y:S05]  /*16000*/  @!P1 BRA `(.L_x_843) ;  /* 0xfffffffc00ec9947 */ /* 0x004fea000383ffff */
[----:B------:R-:W-:Y:S05]  /*16010*/  BRA `(.L_x_840) ;  /* 0xfffffef800247947 */ /* 0x000fea000383ffff */
.L_x_847:
[----:B-1----:R-:W-:-:S04]  /*16020*/  IMAD.U32 R7, RZ, RZ, UR6 ;  /* 0x00000006ff077e24 */ /* 0x002fc8000f8e00ff */
[----:B------:R1:W2:Y:S03]  /*16030*/  SYNCS.PHASECHK.TRANS64.TRYWAIT P1, [R7+URZ+0x2d850], R6 ;  /* 0x02d85006070075a7 */ /* 0x0002a6000802017f */
[----:B--2---:R-:W-:Y:S05]  /*16040*/  @!P1 NANOSLEEP.SYNCS 0x989680 ;  /* 0x009896800000995d */ /* 0x004fea0003900000 */
[----:B------:R-:W2:Y:S02]  /*16050*/  @!P1 SYNCS.PHASECHK.TRANS64 P1, [R7+URZ+0x2d850], R6 ;  /* 0x02d85006070095a7 */ /* 0x000ea4000802007f */
[----:B--2---:R-:W-:Y:S05]  /*16060*/  @!P1 BRA `(.L_x_847) ;  /* 0xfffffffc00ec9947 */ /* 0x004fea000383ffff */
[----:B------:R-:W-:Y:S05]  /*16070*/  BRA `(.L_x_844) ;  /* 0xfffffef800d07947 */ /* 0x000fea000383ffff */
.L_x_866:
[----:B-1----:R-:W-:-:S04]  /*16080*/  IMAD.U32 R8, RZ, RZ, UR6 ;  /* 0x00000006ff087e24 */ /* 0x002fc8000f8e00ff */
[----:B------:R1:W2:Y:S03]  /*16090*/  SYNCS.PHASECHK.TRANS64.TRYWAIT P1, [R8+URZ+0x2d830], R7 ;  /* 0x02d83007080075a7 */ /* 0x0002a6000802017f */
[----:B--2---:R-:W-:Y:S05]  /*160a0*/  @!P1 NANOSLEEP.SYNCS 0x989680 ;  /* 0x009896800000995d */ /* 0x004fea0003900000 */
[----:B------:R-:W2:Y:S02]  /*160b0*/  @!P1 SYNCS.PHASECHK.TRANS64 P1, [R8+URZ+0x2d830], R7 ;  /* 0x02d83007080095a7 */ /* 0x000ea4000802007f */
[----:B--2---:R-:W-:Y:S05]  /*160c0*/  @!P1 BRA `(.L_x_866) ;  /* 0xfffffffc00ec9947 */ /* 0x004fea000383ffff */
[----:B------:R-:W-:Y:S05]  /*160d0*/  BRA `(.L_x_863) ;  /* 0xffffff34002c7947 */ /* 0x000fea000383ffff */
.L_x_870:
[----:B-1----:R-:W-:-:S04]  /*160e0*/  IMAD.U32 R8, RZ, RZ, UR6 ;  /* 0x00000006ff087e24 */ /* 0x002fc8000f8e00ff */
[----:B------:R1:W2:Y:S03]  /*160f0*/  SYNCS.PHASECHK.TRANS64.TRYWAIT P1, [R8+URZ+0x2d850], R7 ;  /* 0x02d85007080075a7 */ /* 0x0002a6000802017f */
[----:B--2---:R-:W-:Y:S05]  /*16100*/  @!P1 NANOSLEEP.SYNCS 0x989680 ;  /* 0x009896800000995d */ /* 0x004fea0003900000 */
[----:B------:R-:W2:Y:S02]  /*16110*/  @!P1 SYNCS.PHASECHK.TRANS64 P1, [R8+URZ+0x2d850], R7 ;  /* 0x02d85007080095a7 */ /* 0x000ea4000802007f */
[----:B--2---:R-:W-:Y:S05]  /*16120*/  @!P1 BRA `(.L_x_870) ;  /* 0xfffffffc00ec9947 */ /* 0x004fea000383ffff */
[----:B------:R-:W-:Y:S05]  /*16130*/  BRA `(.L_x_867) ;  /* 0xffffff3400d87947 */ /* 0x000fea000383ffff */
.L_x_878:
[----:B-1----:R-:W-:-:S04]  /*16140*/  IMAD.U32 R6, RZ, RZ, UR6 ;  /* 0x00000006ff067e24 */ /* 0x002fc8000f8e00ff */
[----:B------:R1:W2:Y:S03]  /*16150*/  SYNCS.PHASECHK.TRANS64.TRYWAIT P1, [R6+URZ+0x2d830], R5 ;  /* 0x02d83005060075a7 */ /* 0x0002a6000802017f */
[----:B--2---:R-:W-:Y:S05]  /*16160*/  @!P1 NANOSLEEP.SYNCS 0x989680 ;  /* 0x009896800000995d */ /* 0x004fea0003900000 */
[----:B------:R-:W2:Y:S02]  /*16170*/  @!P1 SYNCS.PHASECHK.TRANS64 P1, [R6+URZ+0x2d830], R5 ;  /* 0x02d83005060095a7 */ /* 0x000ea4000802007f */
[----:B--2---:R-:W-:Y:S05]  /*16180*/  @!P1 BRA `(.L_x_878) ;  /* 0xfffffffc00ec9947 */ /* 0x004fea000383ffff */
[----:B------:R-:W-:Y:S05]  /*16190*/  BRA `(.L_x_875) ;  /* 0xffffff5c00587947 */ /* 0x000fea000383ffff */
.L_x_882:
[----:B-1----:R-:W-:-:S04]  /*161a0*/  IMAD.U32 R6, RZ, RZ, UR6 ;  /* 0x00000006ff067e24 */ /* 0x002fc8000f8e00ff */
[----:B------:R1:W2:Y:S03]  /*161b0*/  SYNCS.PHASECHK.TRANS64.TRYWAIT P1, [R6+URZ+0x2d850], R5 ;  /* 0x02d85005060075a7 */ /* 0x0002a6000802017f */
[----:B--2---:R-:W-:Y:S05]  /*161c0*/  @!P1 NANOSLEEP.SYNCS 0x989680 ;  /* 0x009896800000995d */ /* 0x004fea0003900000 */
[----:B------:R-:W2:Y:S02]  /*161d0*/  @!P1 SYNCS.PHASECHK.TRANS64 P1, [R6+URZ+0x2d850], R5 ;  /* 0x02d85005060095a7 */ /* 0x000ea4000802007f */
[----:B--2---:R-:W-:Y:S05]  /*161e0*/  @!P1 BRA `(.L_x_882) ;  /* 0xfffffffc00ec9947 */ /* 0x004fea000383ffff */
[----:B------:R-:W-:Y:S05]  /*161f0*/  BRA `(.L_x_879) ;  /* 0xffffff6000047947 */ /* 0x000fea000383ffff */
.L_x_897:
[----:B-1----:R-:W-:-:S04]  /*16200*/  IMAD.U32 R4, RZ, RZ, UR8 ;  /* 0x00000008ff047e24 */ /* 0x002fc8000f8e00ff */
[----:B------:R1:W2:Y:S03]  /*16210*/  SYNCS.PHASECHK.TRANS64.TRYWAIT P1, [R4+URZ+0x2d850], R3 ;  /* 0x02d85003040075a7 */ /* 0x0002a6000802017f */
[----:B--2---:R-:W-:Y:S05]  /*16220*/  @!P1 NANOSLEEP.SYNCS 0x989680 ;  /* 0x009896800000995d */ /* 0x004fea0003900000 */
[----:B------:R-:W2:Y:S02]  /*16230*/  @!P1 SYNCS.PHASECHK.TRANS64 P1, [R4+URZ+0x2d850], R3 ;  /* 0x02d85003040095a7 */ /* 0x000ea4000802007f */
[----:B--2---:R-:W-:Y:S05]  /*16240*/  @!P1 BRA `(.L_x_897) ;  /* 0xfffffffc00ec9947 */ /* 0x004fea000383ffff */
[----:B------:R-:W-:Y:S05]  /*16250*/  BRA `(.L_x_896) ;  /* 0xffffff9400807947 */ /* 0x000fea000383ffff */
.L_x_926:
[----:B------:R-:W1:Y:S01]  /*16260*/  S2R R20, SR_TID.X ;  /* 0x0000000000147919 */ /* 0x000e620000002100 */
[----:B------:R-:W-:Y:S02]  /*16270*/  IMAD.MOV.U32 R12, RZ, RZ, RZ ;  /* 0x000000ffff0c7224 */ /* 0x000fe400078e00ff */
[----:B------:R-:W-:Y:S02]  /*16280*/  IMAD.MOV.U32 R11, RZ, RZ, 0x1f ;  /* 0x0000001fff0b7424 */ /* 0x000fe400078e00ff */
[----:B------:R-:W-:Y:S01]  /*16290*/  IMAD.MOV.U32 R15, RZ, RZ, -0x1 ;  /* 0xffffffffff0f7424 */ /* 0x000fe200078e00ff */
[----:B-1----:R-:W-:-:S04]  /*162a0*/  SHF.R.U32.HI R20, RZ, 0x5, R20 ;  /* 0x00000005ff147819 */ /* 0x002fc80000011614 */
[----:B------:R-:W-:-:S05]  /*162b0*/  LOP3.LUT R20, R20, 0x3, RZ, 0xc0, !PT ;  /* 0x0000000314147812 */ /* 0x000fca00078ec0ff */
[----:B------:R-:W-:-:S07]  /*162c0*/  IMAD.MOV.U32 R13, RZ, RZ, R20 ;  /* 0x000000ffff0d7224 */ /* 0x000fce00078e0014 */
[----:B0-2---:R-:W-:Y:S05]  /*162d0*/  WARPSYNC.COLLECTIVE R15, `(.L_x_979) ;  /* 0x000000000f087348 */ /* 0x005fea0003c00000 */
[----:B------:R1:W3:Y:S02]  /*162e0*/  SHFL.IDX P6, R14, R13, R12, R11 ;  /* 0x0000000c0d0e7389 */ /* 0x0002e400000c000b */
[----:B0123--:R-:W-:Y:S01]  /*162f0*/  ENDCOLLECTIVE ;  /* 0x000000000000791b */ /* 0x00ffe20003800000 */
.L_x_979:
[----:B------:R-:W-:Y:S05]  /*16300*/  BRA `(.L_x_980) ;  /* 0xffffffc8004c7947 */ /* 0x000fea000383ffff */
.L_x_929:
[----:B0-----:R0:W1:Y:S02]  /*16310*/  SYNCS.PHASECHK.TRANS64.TRYWAIT P0, [R6+URZ+0x2d840], R2 ;  /* 0x02d84002060075a7 */ /* 0x001064000800017f */
[----:B-1----:R-:W-:Y:S05]  /*16320*/  @!P0 NANOSLEEP.SYNCS 0x989680 ;  /* 0x009896800000895d */ /* 0x002fea0003900000 */
[----:B------:R-:W1:Y:S02]  /*16330*/  @!P0 SYNCS.PHASECHK.TRANS64 P0, [R6+URZ+0x2d840], R2 ;  /* 0x02d84002060085a7 */ /* 0x000e64000800007f */
[----:B-1----:R-:W-:Y:S05]  /*16340*/  @!P0 BRA `(.L_x_929) ;  /* 0xfffffffc00f08947 */ /* 0x002fea000383ffff */
[----:B------:R-:W-:Y:S05]  /*16350*/  BRA `(.L_x_981) ;  /* 0xffffffcc00547947 */ /* 0x000fea000383ffff */
.L_x_930:
        /* <DEDUP_REMOVED lines=8> */
.L_x_983:
[----:B------:R-:W-:Y:S05]  /*163e0*/  BSYNC B0 ;  /* 0x0000000000007941 */ /* 0x000fea0003800000 */
.L_x_982:
[----:B------:R-:W-:Y:S02]  /*163f0*/  IMAD.MOV.U32 R13, RZ, RZ, R4 ;  /* 0x000000ffff0d7224 */ /* 0x000fe400078e0004 */
[----:B------:R-:W-:Y:S02]  /*16400*/  IMAD.MOV.U32 R12, RZ, RZ, RZ ;  /* 0x000000ffff0c7224 */ /* 0x000fe400078e00ff */
[----:B------:R-:W-:Y:S02]  /*16410*/  IMAD.MOV.U32 R11, RZ, RZ, 0x1c1f ;  /* 0x00001c1fff0b7424 */ /* 0x000fe400078e00ff */
[----:B------:R-:W-:Y:S02]  /*16420*/  IMAD.MOV.U32 R15, RZ, RZ, -0x1 ;  /* 0xffffffffff0f7424 */ /* 0x000fe400078e00ff */
[----:B------:R-:W-:Y:S02]  /*16430*/  IMAD.MOV.U32 R2, RZ, RZ, R14 ;  /* 0x000000ffff027224 */ /* 0x000fe400078e000e */
[----:B------:R-:W-:-:S07]  /*16440*/  @P0 IMAD R8, R7, 0x2, R16 ;  /* 0x0000000207080824 */ /* 0x000fce00078e0210 */
[----:B------:R-:W-:Y:S05]  /*16450*/  WARPSYNC.COLLECTIVE R15, `(.L_x_984) ;  /* 0x000000000f087348 */ /* 0x000fea0003c00000 */
[----:B------:R0:W1:Y:S02]  /*16460*/  SHFL.IDX P6, R14, R13, R12, R11 ;  /* 0x0000000c0d0e7389 */ /* 0x00006400000c000b */
[----:B01----:R-:W-:Y:S01]  /*16470*/  ENDCOLLECTIVE ;  /* 0x000000000000791b */ /* 0x003fe20003800000 */
.L_x_984:
[----:B------:R-:W-:Y:S02]  /*16480*/  IMAD.MOV.U32 R13, RZ, RZ, R0 ;  /* 0x000000ffff0d7224 */ /* 0x000fe400078e0000 */
[----:B------:R-:W-:Y:S02]  /*16490*/  IMAD.MOV.U32 R12, RZ, RZ, 0x1 ;  /* 0x00000001ff0c7424 */ /* 0x000fe400078e00ff */
[----:B------:R-:W-:-:S07]  /*164a0*/  IMAD.MOV.U32 R3, RZ, RZ, R14 ;  /* 0x000000ffff037224 */ /* 0x000fce00078e000e */
[----:B------:R-:W-:Y:S05]  /*164b0*/  WARPSYNC.COLLECTIVE R15, `(.L_x_985) ;  /* 0x000000000f087348 */ /* 0x000fea0003c00000 */
[----:B------:R0:W1:Y:S02]  /*164c0*/  SHFL.IDX P6, R14, R13, R12, R11 ;  /* 0x0000000c0d0e7389 */ /* 0x00006400000c000b */
[----:B01----:R-:W-:Y:S01]  /*164d0*/  ENDCOLLECTIVE ;  /* 0x000000000000791b */ /* 0x003fe20003800000 */
.L_x_985:
        /* <DEDUP_REMOVED lines=17> */
.L_x_986:
[----:B------:R-:W-:Y:S02]  /*165f0*/  @P0 IMAD R8, R7, 0x2, R16 ;  /* 0x0000000207080824 */ /* 0x000fe400078e0210 */
[----:B------:R-:W-:Y:S02]  /*16600*/  IMAD.MOV.U32 R13, RZ, RZ, R0 ;  /* 0x000000ffff0d7224 */ /* 0x000fe400078e0000 */
[----:B------:R-:W-:Y:S02]  /*16610*/  IMAD.MOV.U32 R12, RZ, RZ, 0x2 ;  /* 0x00000002ff0c7424 */ /* 0x000fe400078e00ff */
[----:B------:R-:W-:-:S07]  /*16620*/  IMAD.MOV.U32 R3, RZ, RZ, R14 ;  /* 0x000000ffff037224 */ /* 0x000fce00078e000e */
[----:B------:R-:W-:Y:S05]  /*16630*/  WARPSYNC.COLLECTIVE R15, `(.L_x_987) ;  /* 0x000000000f087348 */ /* 0x000fea0003c00000 */
[----:B------:R0:W1:Y:S02]  /*16640*/  SHFL.IDX P6, R14, R13, R12, R11 ;  /* 0x0000000c0d0e7389 */ /* 0x00006400000c000b */
[----:B01----:R-:W-:Y:S01]  /*16650*/  ENDCOLLECTIVE ;  /* 0x000000000000791b */ /* 0x003fe20003800000 */
.L_x_987:
        /* <DEDUP_REMOVED lines=17> */
.L_x_988:
[----:B------:R-:W-:Y:S02]  /*16770*/  @P0 IMAD R8, R7, 0x2, R16 ;  /* 0x0000000207080824 */ /* 0x000fe400078e0210 */
[----:B------:R-:W-:Y:S02]  /*16780*/  IMAD.MOV.U32 R13, RZ, RZ, R0 ;  /* 0x000000ffff0d7224 */ /* 0x000fe400078e0000 */
[----:B------:R-:W-:Y:S02]  /*16790*/  IMAD.MOV.U32 R12, RZ, RZ, 0x3 ;  /* 0x00000003ff0c7424 */ /* 0x000fe400078e00ff */
[----:B------:R-:W-:-:S07]  /*167a0*/  IMAD.MOV.U32 R3, RZ, RZ, R14 ;  /* 0x000000ffff037224 */ /* 0x000fce00078e000e */
[----:B------:R-:W-:Y:S05]  /*167b0*/  WARPSYNC.COLLECTIVE R15, `(.L_x_989) ;  /* 0x000000000f087348 */ /* 0x000fea0003c00000 */
[----:B------:R0:W1:Y:S02]  /*167c0*/  SHFL.IDX P6, R14, R13, R12, R11 ;  /* 0x0000000c0d0e7389 */ /* 0x00006400000c000b */
[----:B01----:R-:W-:Y:S01]  /*167d0*/  ENDCOLLECTIVE ;  /* 0x000000000000791b */ /* 0x003fe20003800000 */
.L_x_989:
        /* <DEDUP_REMOVED lines=16> */
.L_x_990:
[----:B------:R-:W-:Y:S05]  /*168e0*/  BRA `(.L_x_991) ;  /* 0xffffffcc001c7947 */ /* 0x000fea000383ffff */
.L_x_935:
[----:B------:R-:W-:Y:S02]  /*168f0*/  IMAD.MOV.U32 R13, RZ, RZ, R5 ;  /* 0x000000ffff0d7224 */ /* 0x000fe400078e0005 */
[----:B------:R-:W-:Y:S02]  /*16900*/  IMAD.MOV.U32 R12, RZ, RZ, RZ ;  /* 0x000000ffff0c7224 */ /* 0x000fe400078e00ff */
[----:B------:R-:W-:Y:S02]  /*16910*/  IMAD.MOV.U32 R11, RZ, RZ, 0x1c1f ;  /* 0x00001c1fff0b7424 */ /* 0x000fe400078e00ff */
[----:B------:R-:W-:Y:S02]  /*16920*/  IMAD.MOV.U32 R15, RZ, RZ, -0x1 ;  /* 0xffffffffff0f7424 */ /* 0x000fe400078e00ff */
[----:B------:R-:W-:-:S07]  /*16930*/  VIADD R4, R21, UR43 ;  /* 0x0000002b15047c36 */ /* 0x000fce0008000000 */
[----:B-----5:R-:W-:Y:S05]  /*16940*/  WARPSYNC.COLLECTIVE R15, `(.L_x_992) ;  /* 0x000000000f087348 */ /* 0x020fea0003c00000 */
[----:B------:R0:W1:Y:S02]  /*16950*/  SHFL.IDX P6, R14, R13, R12, R11 ;  /* 0x0000000c0d0e7389 */ /* 0x00006400000c000b */
[----:B01---5:R-:W-:Y:S01]  /*16960*/  ENDCOLLECTIVE ;  /* 0x000000000000791b */ /* 0x023fe20003800000 */
.L_x_992:
[C---:B------:R-:W-:Y:S01]  /*16970*/  VIADD R8, R4.reuse, 0x20 ;  /* 0x0000002004087836 */ /* 0x040fe20000000000 */
[----:B------:R-:W-:Y:S01]  /*16980*/  ISETP.GE.AND P0, PT, R4, UR37, PT ;  /* 0x0000002504007c0c */ /* 0x000fe2000bf06270 */
[----:B------:R-:W-:Y:S02]  /*16990*/  IMAD.MOV.U32 R13, RZ, RZ, R0 ;  /* 0x000000ffff0d7224 */ /* 0x000fe400078e0000 */
[----:B------:R-:W-:-:S10]  /*169a0*/  IMAD.MOV.U32 R2, RZ, RZ, R14 ;  /* 0x000000ffff027224 */ /* 0x000fd400078e000e */
[----:B------:R-:W-:Y:S05]  /*169b0*/  WARPSYNC.COLLECTIVE R15, `(.L_x_993) ;  /* 0x000000000f087348 */ /* 0x000fea0003c00000 */
[----:B------:R0:W1:Y:S02]  /*169c0*/  SHFL.IDX P6, R14, R13, R12, R11 ;  /* 0x0000000c0d0e7389 */ /* 0x00006400000c000b */
[----:B01----:R-:W-:Y:S01]  /*169d0*/  ENDCOLLECTIVE ;  /* 0x000000000000791b */ /* 0x003fe20003800000 */
.L_x_993:
[----:B------:R-:W-:Y:S02]  /*169e0*/  IMAD.MOV.U32 R13, RZ, RZ, R5 ;  /* 0x000000ffff0d7224 */ /* 0x000fe400078e0005 */
[----:B------:R-:W-:Y:S02]  /*169f0*/  IMAD.MOV.U32 R12, RZ, RZ, 0x1 ;  /* 0x00000001ff0c7424 */ /* 0x000fe400078e00ff */
[----:B------:R-:W-:-:S07]  /*16a00*/  IMAD.MOV.U32 R3, RZ, RZ, R14 ;  /* 0x000000ffff037224 */ /* 0x000fce00078e000e */
[----:B------:R-:W-:Y:S05]  /*16a10*/  WARPSYNC.COLLECTIVE R15, `(.L_x_994) ;  /* 0x000000000f087348 */ /* 0x000fea0003c00000 */
[----:B------:R0:W1:Y:S02]  /*16a20*/  SHFL.IDX P6, R14, R13, R12, R11 ;  /* 0x0000000c0d0e7389 */ /* 0x00006400000c000b */
[----:B01----:R-:W-:Y:S01]  /*16a30*/  ENDCOLLECTIVE ;  /* 0x000000000000791b */ /* 0x003fe20003800000 */
.L_x_994:
        /* <DEDUP_REMOVED lines=17> */
.L_x_995:
[----:B------:R-:W-:Y:S02]  /*16b50*/  IMAD.MOV.U32 R13, RZ, RZ, R5 ;  /* 0x000000ffff0d7224 */ /* 0x000fe400078e0005 */
[----:B------:R-:W-:Y:S02]  /*16b60*/  IMAD.MOV.U32 R12, RZ, RZ, 0x2 ;  /* 0x00000002ff0c7424 */ /* 0x000fe400078e00ff */
[----:B------:R-:W-:-:S07]  /*16b70*/  IMAD.MOV.U32 R3, RZ, RZ, R14 ;  /* 0x000000ffff037224 */ /* 0x000fce00078e000e */
[----:B------:R-:W-:Y:S05]  /*16b80*/  WARPSYNC.COLLECTIVE R15, `(.L_x_996) ;  /* 0x000000000f087348 */ /* 0x000fea0003c00000 */
[----:B------:R0:W1:Y:S02]  /*16b90*/  SHFL.IDX P6, R14, R13, R12, R11 ;  /* 0x0000000c0d0e7389 */ /* 0x00006400000c000b */
[----:B01----:R-:W-:Y:S01]  /*16ba0*/  ENDCOLLECTIVE ;  /* 0x000000000000791b */ /* 0x003fe20003800000 */
.L_x_996:
        /* <DEDUP_REMOVED lines=13> */
[----:B------:R-:W-:Y:S01]  /*16c80*/  ISETP.GE.AND P0, PT, R2, UR37, PT ;  /* 0x0000002502007c0c */ /* 0x000fe2000bf06270 */
[----:B------:R-:W-:-:S12]  /*16c90*/  IMAD.MOV.U32 R2, RZ, RZ, R14 ;  /* 0x000000ffff027224 */ /* 0x000fd800078e000e */
[----:B------:R-:W-:Y:S05]  /*16ca0*/  WARPSYNC.COLLECTIVE R15, `(.L_x_997) ;  /* 0x000000000f087348 */ /* 0x000fea0003c00000 */
[----:B------:R0:W1:Y:S02]  /*16cb0*/  SHFL.IDX P6, R14, R13, R12, R11 ;  /* 0x0000000c0d0e7389 */ /* 0x00006400000c000b */
[----:B01----:R-:W-:Y:S01]  /*16cc0*/  ENDCOLLECTIVE ;  /* 0x000000000000791b */ /* 0x003fe20003800000 */
.L_x_997:
[----:B------:R-:W-:Y:S02]  /*16cd0*/  IMAD.MOV.U32 R13, RZ, RZ, R5 ;  /* 0x000000ffff0d7224 */ /* 0x000fe400078e0005 */
[----:B------:R-:W-:Y:S02]  /*16ce0*/  IMAD.MOV.U32 R12, RZ, RZ, 0x3 ;  /* 0x00000003ff0c7424 */ /* 0x000fe400078e00ff */
[----:B------:R-:W-:-:S07]  /*16cf0*/  IMAD.MOV.U32 R3, RZ, RZ, R14 ;  /* 0x000000ffff037224 */ /* 0x000fce00078e000e */
[----:B------:R-:W-:Y:S05]  /*16d00*/  WARPSYNC.COLLECTIVE R15, `(.L_x_998) ;  /* 0x000000000f087348 */ /* 0x000fea0003c00000 */
[----:B------:R0:W1:Y:S02]  /*16d10*/  SHFL.IDX P6, R14, R13, R12, R11 ;  /* 0x0000000c0d0e7389 */ /* 0x00006400000c000b */
[----:B01----:R-:W-:Y:S01]  /*16d20*/  ENDCOLLECTIVE ;  /* 0x000000000000791b */ /* 0x003fe20003800000 */
.L_x_998:
        /* <DEDUP_REMOVED lines=10> */
.L_x_999:
[----:B------:R-:W-:Y:S01]  /*16dd0*/  @!PT LDS RZ, [RZ] ;  /* 0x00000000fffff984 */ /* 0x000fe20000000800 */
[----:B------:R-:W-:Y:S01]  /*16de0*/  @!PT LDS RZ, [RZ] ;  /* 0x00000000fffff984 */ /* 0x000fe20000000800 */
[----:B------:R-:W-:Y:S01]  /*16df0*/  @!PT LDS RZ, [RZ] ;  /* 0x00000000fffff984 */ /* 0x000fe20000000800 */
[----:B------:R-:W-:Y:S04]  /*16e00*/  @!P0 LDGSTS.E.BYPASS.LTC128B.128 [R10+0xd400], desc[UR52][R2.64], !P3 ;  /* 0x0d400000020a8fae */ /* 0x000fe8000d901d74 */
[----:B------:R-:W-:Y:S04]  /*16e10*/  @!P0 LDGSTS.E.BYPASS.LTC128B.128 [R10+0x10400], desc[UR52][R2.64+0x40], !P4 ;  /* 0x10400040020a8fae */ /* 0x000fe8000e101d74 */
[----:B------:R0:W-:Y:S01]  /*16e20*/  @!P0 LDGSTS.E.BYPASS.LTC128B.128 [R10+0x13400], desc[UR52][R2.64+0x80], !P5 ;  /* 0x13400080020a8fae */ /* 0x0001e2000e901d74 */
[----:B------:R-:W-:Y:S02]  /*16e30*/  IMAD.MOV.U32 R13, RZ, RZ, R6 ;  /* 0x000000ffff0d7224 */ /* 0x000fe400078e0006 */
[----:B------:R-:W-:-:S02]  /*16e40*/  IMAD.MOV.U32 R12, RZ, RZ, RZ ;  /* 0x000000ffff0c7224 */ /* 0x000fc400078e00ff */
[----:B0-----:R-:W-:Y:S02]  /*16e50*/  VIADD R2, R4, 0x60 ;  /* 0x0000006004027836 */ /* 0x001fe40000000000 */
[----:B------:R-:W-:-:S07]  /*16e60*/  IMAD.MOV.U32 R0, RZ, RZ, R14 ;  /* 0x000000ffff007224 */ /* 0x000fce00078e000e */
[----:B------:R-:W-:Y:S05]  /*16e70*/  WARPSYNC.COLLECTIVE R15, `(.L_x_1000) ;  /* 0x000000000f087348 */ /* 0x000fea0003c00000 */
[----:B------:R0:W1:Y:S02]  /*16e80*/  SHFL.IDX P6, R14, R13, R12, R11 ;  /* 0x0000000c0d0e7389 */ /* 0x00006400000c000b */
[----:B01----:R-:W-:Y:S01]  /*16e90*/  ENDCOLLECTIVE ;  /* 0x000000000000791b */ /* 0x003fe20003800000 */
.L_x_1000:
[----:B------:R-:W-:-:S13]  /*16ea0*/  ISETP.GE.AND P0, PT, R2, UR37, PT ;  /* 0x0000002502007c0c */ /* 0x000fda000bf06270 */
[----:B------:R-:W-:Y:S01]  /*16eb0*/  @!P0 LEA R8, P1, R20, R0, 0x1 ;  /* 0x0000000014088211 */ /* 0x000fe200078208ff */
[----:B------:R-:W-:Y:S02]  /*16ec0*/  VIADD R0, R4, 0x80 ;  /* 0x0000008004007836 */ /* 0x000fe40000000000 */
[----:B------:R-:W-:Y:S02]  /*16ed0*/  IMAD.MOV.U32 R13, RZ, RZ, R7 ;  /* 0x000000ffff0d7224 */ /* 0x000fe400078e0007 */
[----:B------:R-:W-:Y:S02]  /*16ee0*/  @!P0 IMAD.X R9, RZ, RZ, R5, P1 ;  /* 0x000000ffff098224 */ /* 0x000fe400008e0605 */
[----:B------:R-:W-:Y:S02]  /*16ef0*/  @!P0 IMAD.MOV.U32 R2, RZ, RZ, R8 ;  /* 0x000000ffff028224 */ /* 0x000fe400078e0008 */
[----:B------:R-:W-:-:S05]  /*16f00*/  @!P0 IMAD.MOV.U32 R3, RZ, RZ, R9 ;  /* 0x000000ffff038224 */ /* 0x000fca00078e0009 */
[----:B------:R-:W-:Y:S01]  /*16f10*/  @!PT LDS RZ, [RZ] ;  /* 0x00000000fffff984 */ /* 0x000fe20000000800 */
[----:B------:R-:W-:Y:S01]  /*16f20*/  @!PT LDS RZ, [RZ] ;  /* 0x00000000fffff984 */ /* 0x000fe20000000800 */
[----:B------:R-:W-:Y:S01]  /*16f30*/  @!PT LDS RZ, [RZ] ;  /* 0x00000000fffff984 */ /* 0x000fe20000000800 */
[----:B------:R0:W-:Y:S04]  /*16f40*/  @!P0 LDGSTS.E.BYPASS.LTC128B.128 [R10+0xdc00], desc[UR52][R2.64], !P3 ;  /* 0x0dc00000020a8fae */ /* 0x0001e8000d901d74 */
[----:B------:R0:W-:Y:S04]  /*16f50*/  @!P0 LDGSTS.E.BYPASS.LTC128B.128 [R10+0x10c00], desc[UR52][R2.64+0x40], !P4 ;  /* 0x10c00040020a8fae */ /* 0x0001e8000e101d74 */
[----:B------:R0:W-:Y:S01]  /*16f60*/  @!P0 LDGSTS.E.BYPASS.LTC128B.128 [R10+0x13c00], desc[UR52][R2.64+0x80], !P5 ;  /* 0x13c00080020a8fae */ /* 0x0001e2000e901d74 */
[----:B------:R-:W-:Y:S01]  /*16f70*/  ISETP.GE.AND P0, PT, R0, UR37, PT ;  /* 0x0000002500007c0c */ /* 0x000fe2000bf06270 */
[----:B------:R-:W-:-:S12]  /*16f80*/  IMAD.MOV.U32 R0, RZ, RZ, R14 ;  /* 0x000000ffff007224 */ /* 0x000fd800078e000e */
[----:B0-----:R-:W-:Y:S05]  /*16f90*/  WARPSYNC.COLLECTIVE R15, `(.L_x_1001) ;  /* 0x000000000f087348 */ /* 0x001fea0003c00000 */
[----:B------:R1:W2:Y:S02]  /*16fa0*/  SHFL.IDX P6, R14, R13, R12, R11 ;  /* 0x0000000c0d0e7389 */ /* 0x0002a400000c000b */
[----:B012---:R-:W-:Y:S01]  /*16fb0*/  ENDCOLLECTIVE ;  /* 0x000000000000791b */ /* 0x007fe20003800000 */
.L_x_1001:
[----:B------:R-:W-:Y:S02]  /*16fc0*/  IMAD.MOV.U32 R13, RZ, RZ, R6 ;  /* 0x000000ffff0d7224 */ /* 0x000fe400078e0006 */
[----:B------:R-:W-:Y:S02]  /*16fd0*/  IMAD.MOV.U32 R12, RZ, RZ, 0x1 ;  /* 0x00000001ff0c7424 */ /* 0x000fe400078e00ff */
[----:B------:R-:W-:-:S07]  /*16fe0*/  IMAD.MOV.U32 R2, RZ, RZ, R14 ;  /* 0x000000ffff027224 */ /* 0x000fce00078e000e */
[----:B------:R-:W-:Y:S05]  /*16ff0*/  WARPSYNC.COLLECTIVE R15, `(.L_x_1002) ;  /* 0x000000000f087348 */ /* 0x000fea0003c00000 */
[----:B------:R0:W1:Y:S02]  /*17000*/  SHFL.IDX P6, R14, R13, R12, R11 ;  /* 0x0000000c0d0e7389 */ /* 0x00006400000c000b */
[----:B01----:R-:W-:Y:S01]  /*17010*/  ENDCOLLECTIVE ;  /* 0x000000000000791b */ /* 0x003fe20003800000 */
.L_x_1002:
[----:B------:R-:W-:-:S05]  /*17020*/  @!P0 LEA R5, P1, R20, R2, 0x1 ;  /* 0x0000000214058211 */ /* 0x000fca00078208ff */
[----:B------:R-:W-:Y:S02]  /*17030*/  @!P0 IMAD.X R0, RZ, RZ, R0, P1 ;  /* 0x000000ffff008224 */ /* 0x000fe400008e0600 */
[----:B------:R-:W-:Y:S02]  /*17040*/  @!P0 IMAD.MOV.U32 R2, RZ, RZ, R5 ;  /* 0x000000ffff028224 */ /* 0x000fe400078e0005 */
        /* <DEDUP_REMOVED lines=12> */
.L_x_1003:
[----:B------:R-:W-:Y:S05]  /*17110*/  BRA `(.L_x_1004) ;  /* 0xffffffd000007947 */ /* 0x000fea000383ffff */
.L_x_938:
[----:B0-----:R0:W1:Y:S02]  /*17120*/  SYNCS.PHASECHK.TRANS64.TRYWAIT P0, [R16+URZ+0x2d820], R3 ;  /* 0x02d82003100075a7 */ /* 0x001064000800017f */
[----:B-1----:R-:W-:Y:S05]  /*17130*/  @!P0 NANOSLEEP.SYNCS 0x989680 ;  /* 0x009896800000895d */ /* 0x002fea0003900000 */
[----:B------:R-:W1:Y:S02]  /*17140*/  @!P0 SYNCS.PHASECHK.TRANS64 P0, [R16+URZ+0x2d820], R3 ;  /* 0x02d82003100085a7 */ /* 0x000e64000800007f */
[----:B-1----:R-:W-:Y:S05]  /*17150*/  @!P0 BRA `(.L_x_938) ;  /* 0xfffffffc00f08947 */ /* 0x002fea000383ffff */
[----:B------:R-:W-:Y:S05]  /*17160*/  BRA `(.L_x_1005) ;  /* 0xffffffd000647947 */ /* 0x000fea000383ffff */
.L_x_942:
[----:B0-----:R0:W1:Y:S02]  /*17170*/  SYNCS.PHASECHK.TRANS64.TRYWAIT P0, [R6+URZ+0x2d840], R0 ;  /* 0x02d84000060075a7 */ /* 0x001064000800017f */
[----:B-1----:R-:W-:Y:S05]  /*17180*/  @!P0 NANOSLEEP.SYNCS 0x989680 ;  /* 0x009896800000895d */ /* 0x002fea0003900000 */
[----:B------:R-:W1:Y:S02]  /*17190*/  @!P0 SYNCS.PHASECHK.TRANS64 P0, [R6+URZ+0x2d840], R0 ;  /* 0x02d84000060085a7 */ /* 0x000e64000800007f */
[----:B-1----:R-:W-:Y:S05]  /*171a0*/  @!P0 BRA `(.L_x_942) ;  /* 0xfffffffc00f08947 */ /* 0x002fea000383ffff */
[----:B------:R-:W-:Y:S05]  /*171b0*/  BRA `(.L_x_1006) ;  /* 0xffffffd400387947 */ /* 0x000fea000383ffff */
.L_x_943:
        /* <DEDUP_REMOVED lines=8> */
.L_x_1008:
[----:B------:R-:W-:Y:S05]  /*17240*/  BSYNC B1 ;  /* 0x0000000000017941 */ /* 0x000fea0003800000 */
.L_x_1007:
        /* <DEDUP_REMOVED lines=10> */
.L_x_1009:
[----:B------:R-:W-:Y:S02]  /*172f0*/  IMAD.MOV.U32 R13, RZ, RZ, R10 ;  /* 0x000000ffff0d7224 */ /* 0x000fe400078e000a */
[----:B------:R-:W-:Y:S02]  /*17300*/  IMAD.MOV.U32 R12, RZ, RZ, 0x1 ;  /* 0x00000001ff0c7424 */ /* 0x000fe400078e00ff */
[----:B------:R-:W-:Y:S02]  /*17310*/  IMAD.SHL.U32 R27, R27, 0x8, RZ ;  /* 0x000000081b1b7824 */ /* 0x000fe400078e00ff */
[----:B------:R-:W-:-:S03]  /*17320*/  IMAD.MOV.U32 R2, RZ, RZ, R14 ;  /* 0x000000ffff027224 */ /* 0x000fc600078e000e */
[----:B------:R-:W-:-:S07]  /*17330*/  LOP3.LUT R27, R27, 0x18, RZ, 0xc0, !PT ;  /* 0x000000181b1b7812 */ /* 0x000fce00078ec0ff */
[----:B------:R-:W-:Y:S05]  /*17340*/  WARPSYNC.COLLECTIVE R15, `(.L_x_1010) ;  /* 0x000000000f087348 */ /* 0x000fea0003c00000 */
[----:B------:R0:W1:Y:S02]  /*17350*/  SHFL.IDX P6, R14, R13, R12, R11 ;  /* 0x0000000c0d0e7389 */ /* 0x00006400000c000b */
[----:B01----:R-:W-:Y:S01]  /*17360*/  ENDCOLLECTIVE ;  /* 0x000000000000791b */ /* 0x003fe20003800000 */
.L_x_1010:
[----:B------:R-:W-:-:S05]  /*17370*/  IMAD.SHL.U32 R0, R27, 0x2, RZ ;  /* 0x000000021b007824 */ /* 0x000fca00078e00ff */
[----:B------:R-:W-:-:S05]  /*17380*/  IADD3 R2, P0, R2, R0, RZ ;  /* 0x0000000002027210 */ /* 0x000fca0007f1e0ff */
[----:B------:R-:W-:Y:S02]  /*17390*/  IMAD.X R3, RZ, RZ, R3, P0 ;  /* 0x000000ffff037224 */ /* 0x000fe400000e0603 */
[----:B------:R-:W-:-:S03]  /*173a0*/  IMAD.MOV.U32 R13, RZ, RZ, R7 ;  /* 0x000000ffff0d7224 */ /* 0x000fc600078e0007 */
        /* <DEDUP_REMOVED lines=10> */
.L_x_1011:
[----:B------:R-:W-:Y:S02]  /*17450*/  IMAD.MOV.U32 R13, RZ, RZ, R10 ;  /* 0x000000ffff0d7224 */ /* 0x000fe400078e000a */
[----:B------:R-:W-:Y:S02]  /*17460*/  IMAD.MOV.U32 R12, RZ, RZ, 0x2 ;  /* 0x00000002ff0c7424 */ /* 0x000fe400078e00ff */
[----:B------:R-:W-:-:S07]  /*17470*/  IMAD.MOV.U32 R2, RZ, RZ, R14 ;  /* 0x000000ffff027224 */ /* 0x000fce00078e000e */
[----:B------:R-:W-:Y:S05]  /*17480*/  WARPSYNC.COLLECTIVE R15, `(.L_x_1012) ;  /* 0x000000000f087348 */ /* 0x000fea0003c00000 */
[----:B------:R0:W1:Y:S02]  /*17490*/  SHFL.IDX P6, R14, R13, R12, R11 ;  /* 0x0000000c0d0e7389 */ /* 0x00006400000c000b */
[----:B01----:R-:W-:Y:S01]  /*174a0*/  ENDCOLLECTIVE ;  /* 0x000000000000791b */ /* 0x003fe20003800000 */
.L_x_1012:
        /* <DEDUP_REMOVED lines=13> */
.L_x_1013:
[----:B------:R-:W-:Y:S02]  /*17580*/  IMAD.MOV.U32 R13, RZ, RZ, R10 ;  /* 0x000000ffff0d7224 */ /* 0x000fe400078e000a */
[----:B------:R-:W-:Y:S02]  /*17590*/  IMAD.MOV.U32 R12, RZ, RZ, 0x3 ;  /* 0x00000003ff0c7424 */ /* 0x000fe400078e00ff */
[----:B------:R-:W-:-:S07]  /*175a0*/  IMAD.MOV.U32 R2, RZ, RZ, R14 ;  /* 0x000000ffff027224 */ /* 0x000fce00078e000e */
[----:B------:R-:W-:Y:S05]  /*175b0*/  WARPSYNC.COLLECTIVE R15, `(.L_x_1014) ;  /* 0x000000000f087348 */ /* 0x000fea0003c00000 */
[----:B------:R0:W1:Y:S02]  /*175c0*/  SHFL.IDX P6, R14, R13, R12, R11 ;  /* 0x0000000c0d0e7389 */ /* 0x00006400000c000b */
[----:B01----:R-:W-:Y:S01]  /*175d0*/  ENDCOLLECTIVE ;  /* 0x000000000000791b */ /* 0x003fe20003800000 */
.L_x_1014:
        /* <DEDUP_REMOVED lines=13> */
.L_x_1015:
[----:B------:R-:W-:Y:S01]  /*176b0*/  IMAD.MOV.U32 R2, RZ, RZ, R14 ;  /* 0x000000ffff027224 */ /* 0x000fe200078e000e */
[----:B------:R-:W-:Y:S06]  /*176c0*/  BRA `(.L_x_1016) ;  /* 0xffffffd000e47947 */ /* 0x000fec000383ffff */
.L_x_948:
[----:B-1----:R1:W2:Y:S02]  /*176d0*/  SYNCS.PHASECHK.TRANS64.TRYWAIT P0, [R6+URZ+0x2d860], R2 ;  /* 0x02d86002060075a7 */ /* 0x0022a4000800017f */
[----:B--2---:R-:W-:Y:S05]  /*176e0*/  @!P0 NANOSLEEP.SYNCS 0x989680 ;  /* 0x009896800000895d */ /* 0x004fea0003900000 */
[----:B------:R-:W2:Y:S02]  /*176f0*/  @!P0 SYNCS.PHASECHK.TRANS64 P0, [R6+URZ+0x2d860], R2 ;  /* 0x02d86002060085a7 */ /* 0x000ea4000800007f */
[----:B--2---:R-:W-:Y:S05]  /*17700*/  @!P0 BRA `(.L_x_948) ;  /* 0xfffffffc00f08947 */ /* 0x004fea000383ffff */
[----:B------:R-:W-:Y:S05]  /*17710*/  BRA `(.L_x_1017) ;  /* 0xffffffd400447947 */ /* 0x000fea000383ffff */
.L_x_949:
        /* <DEDUP_REMOVED lines=8> */
.L_x_1019:
[----:B------:R-:W-:Y:S05]  /*177a0*/  BSYNC B1 ;  /* 0x0000000000017941 */ /* 0x000fea0003800000 */
.L_x_1018:
        /* <DEDUP_REMOVED lines=9> */
.L_x_1020:
[----:B------:R-:W-:Y:S02]  /*17840*/  IMAD.MOV.U32 R13, RZ, RZ, R18 ;  /* 0x000000ffff0d7224 */ /* 0x000fe400078e0012 */
[----:B------:R-:W-:Y:S02]  /*17850*/  IMAD.MOV.U32 R12, RZ, RZ, 0x1 ;  /* 0x00000001ff0c7424 */ /* 0x000fe400078e00ff */
[----:B------:R-:W-:-:S07]  /*17860*/  IMAD.MOV.U32 R2, RZ, RZ, R14 ;  /* 0x000000ffff027224 */ /* 0x000fce00078e000e */
[----:B------:R-:W-:Y:S05]  /*17870*/  WARPSYNC.COLLECTIVE R15, `(.L_x_1021) ;  /* 0x000000000f087348 */ /* 0x000fea0003c00000 */
[----:B------:R0:W1:Y:S02]  /*17880*/  SHFL.IDX P6, R14, R13, R12, R11 ;  /* 0x0000000c0d0e7389 */ /* 0x00006400000c000b */
[----:B01----:R-:W-:Y:S01]  /*17890*/  ENDCOLLECTIVE ;  /* 0x000000000000791b */ /* 0x003fe20003800000 */
.L_x_1021:
        /* <DEDUP_REMOVED lines=16> */
.L_x_1022:
[----:B------:R-:W-:Y:S02]  /*179a0*/  IMAD.MOV.U32 R13, RZ, RZ, R18 ;  /* 0x000000ffff0d7224 */ /* 0x000fe400078e0012 */
[----:B------:R-:W-:Y:S02]  /*179b0*/  IMAD.MOV.U32 R12, RZ, RZ, 0x2 ;  /* 0x00000002ff0c7424 */ /* 0x000fe400078e00ff */
[----:B------:R-:W-:-:S07]  /*179c0*/  IMAD.MOV.U32 R2, RZ, RZ, R14 ;  /* 0x000000ffff027224 */ /* 0x000fce00078e000e */
[----:B------:R-:W-:Y:S05]  /*179d0*/  WARPSYNC.COLLECTIVE R15, `(.L_x_1023) ;  /* 0x000000000f087348 */ /* 0x000fea0003c00000 */
[----:B------:R0:W1:Y:S02]  /*179e0*/  SHFL.IDX P6, R14, R13, R12, R11 ;  /* 0x0000000c0d0e7389 */ /* 0x00006400000c000b */
[----:B01----:R-:W-:Y:S01]  /*179f0*/  ENDCOLLECTIVE ;  /* 0x000000000000791b */ /* 0x003fe20003800000 */
.L_x_1023:
        /* <DEDUP_REMOVED lines=16> */
.L_x_1024:
[----:B------:R-:W-:Y:S02]  /*17b00*/  IMAD.MOV.U32 R13, RZ, RZ, R18 ;  /* 0x000000ffff0d7224 */ /* 0x000fe400078e0012 */
[----:B------:R-:W-:Y:S02]  /*17b10*/  IMAD.MOV.U32 R12, RZ, RZ, 0x3 ;  /* 0x00000003ff0c7424 */ /* 0x000fe400078e00ff */
[----:B------:R-:W-:-:S07]  /*17b20*/  IMAD.MOV.U32 R2, RZ, RZ, R14 ;  /* 0x000000ffff027224 */ /* 0x000fce00078e000e */
[----:B------:R-:W-:Y:S05]  /*17b30*/  WARPSYNC.COLLECTIVE R15, `(.L_x_1025) ;  /* 0x000000000f087348 */ /* 0x000fea0003c00000 */
[----:B------:R0:W1:Y:S02]  /*17b40*/  SHFL.IDX P6, R14, R13, R12, R11 ;  /* 0x0000000c0d0e7389 */ /* 0x00006400000c000b */
[----:B01----:R-:W-:Y:S01]  /*17b50*/  ENDCOLLECTIVE ;  /* 0x000000000000791b */ /* 0x003fe20003800000 */
.L_x_1025:
        /* <DEDUP_REMOVED lines=13> */
.L_x_1026:
        /* <DEDUP_REMOVED lines=8> */
.L_x_957:
[----:B0-----:R0:W1:Y:S02]  /*17cb0*/  SYNCS.PHASECHK.TRANS64.TRYWAIT P0, [R4+URZ+0x2d860], R3 ;  /* 0x02d86003040075a7 */ /* 0x001064000800017f */
[----:B-1----:R-:W-:Y:S05]  /*17cc0*/  @!P0 NANOSLEEP.SYNCS 0x989680 ;  /* 0x009896800000895d */ /* 0x002fea0003900000 */
[----:B------:R-:W1:Y:S02]  /*17cd0*/  @!P0 SYNCS.PHASECHK.TRANS64 P0, [R4+URZ+0x2d860], R3 ;  /* 0x02d86003040085a7 */ /* 0x000e64000800007f */
[----:B-1----:R-:W-:Y:S05]  /*17ce0*/  @!P0 BRA `(.L_x_957) ;  /* 0xfffffffc00f08947 */ /* 0x002fea000383ffff */
[----:B------:R-:W-:Y:S05]  /*17cf0*/  BRA `(.L_x_1028) ;  /* 0xffffffd400d47947 */ /* 0x000fea000383ffff */
.L_x_958:
        /* <DEDUP_REMOVED lines=8> */
.L_x_1030:
[----:B------:R-:W-:Y:S05]  /*17d80*/  BSYNC B0 ;  /* 0x0000000000007941 */ /* 0x000fea0003800000 */
.L_x_1029:
[----:B------:R-:W0:Y:S01]  /*17d90*/  S2R R2, SR_TID.X ;  /* 0x0000000000027919 */ /* 0x000e220000002100 */
[----:B------:R-:W-:Y:S02]  /*17da0*/  IMAD.MOV.U32 R13, RZ, RZ, R17 ;  /* 0x000000ffff0d7224 */ /* 0x000fe400078e0011 */
[----:B------:R-:W-:Y:S02]  /*17db0*/  IMAD.MOV.U32 R12, RZ, RZ, RZ ;  /* 0x000000ffff0c7224 */ /* 0x000fe400078e00ff */
[----:B------:R-:W-:Y:S02]  /*17dc0*/  IMAD.MOV.U32 R11, RZ, RZ, 0x1c1f ;  /* 0x00001c1fff0b7424 */ /* 0x000fe400078e00ff */
[----:B------:R-:W-:Y:S02]  /*17dd0*/  IMAD.MOV.U32 R15, RZ, RZ, -0x1 ;  /* 0xffffffffff0f7424 */ /* 0x000fe400078e00ff */
[----:B------:R-:W-:-:S07]  /*17de0*/  IMAD.MOV.U32 R0, RZ, RZ, R14 ;  /* 0x000000ffff007224 */ /* 0x000fce00078e000e */
[----:B0-----:R-:W-:Y:S05]  /*17df0*/  WARPSYNC.COLLECTIVE R15, `(.L_x_1031) ;  /* 0x000000000f087348 */ /* 0x001fea0003c00000 */
[----:B------:R1:W2:Y:S02]  /*17e00*/  SHFL.IDX P6, R14, R13, R12, R11 ;  /* 0x0000000c0d0e7389 */ /* 0x0002a400000c000b */
[----:B012---:R-:W-:Y:S01]  /*17e10*/  ENDCOLLECTIVE ;  /* 0x000000000000791b */ /* 0x007fe20003800000 */
.L_x_1031:
[----:B------:R-:W-:Y:S02]  /*17e20*/  IMAD.MOV.U32 R13, RZ, RZ, R18 ;  /* 0x000000ffff0d7224 */ /* 0x000fe400078e0012 */
[----:B------:R-:W-:Y:S02]  /*17e30*/  IMAD.MOV.U32 R12, RZ, RZ, 0x1 ;  /* 0x00000001ff0c7424 */ /* 0x000fe400078e00ff */
[----:B------:R-:W-:-:S05]  /*17e40*/  IMAD.SHL.U32 R2, R2, 0x8, RZ ;  /* 0x0000000802027824 */ /* 0x000fca00078e00ff */
[----:B------:R-:W-:-:S05]  /*17e50*/  LOP3.LUT R2, R2, 0x18, RZ, 0xc0, !PT ;  /* 0x0000001802027812 */ /* 0x000fca00078ec0ff */
[----:B------:R-:W-:-:S05]  /*17e60*/  IMAD.SHL.U32 R6, R2, 0x2, RZ ;  /* 0x0000000202067824 */ /* 0x000fca00078e00ff */
[----:B------:R-:W-:-:S13]  /*17e70*/  IADD3 R2, P0, R14, R6, RZ ;  /* 0x000000060e027210 */ /* 0x000fda0007f1e0ff */
[----:B------:R-:W-:Y:S05]  /*17e80*/  WARPSYNC.COLLECTIVE R15, `(.L_x_1032) ;  /* 0x000000000f087348 */ /* 0x000fea0003c00000 */
[----:B------:R0:W1:Y:S02]  /*17e90*/  SHFL.IDX P6, R14, R13, R12, R11 ;  /* 0x0000000c0d0e7389 */ /* 0x00006400000c000b */
[----:B01----:R-:W-:Y:S01]  /*17ea0*/  ENDCOLLECTIVE ;  /* 0x000000000000791b */ /* 0x003fe20003800000 */
.L_x_1032:
[----:B------:R-:W-:Y:S01]  /*17eb0*/  IMAD.X R3, RZ, RZ, R0, P0 ;  /* 0x000000ffff037224 */ /* 0x000fe200000e0600 */
[----:B------:R-:W-:Y:S01]  /*17ec0*/  ISETP.LT.OR P0, PT, R5, 0x1, P4 ;  /* 0x000000010500780c */ /* 0x000fe20002701670 */
[----:B------:R-:W-:Y:S02]  /*17ed0*/  IMAD R0, R7, 0x2, R16 ;  /* 0x0000000207007824 */ /* 0x000fe400078e0210 */
        /* <DEDUP_REMOVED lines=13> */
.L_x_1033:
[----:B------:R-:W-:Y:S02]  /*17fb0*/  IMAD.MOV.U32 R13, RZ, RZ, R18 ;  /* 0x000000ffff0d7224 */ /* 0x000fe400078e0012 */
[----:B------:R-:W-:Y:S01]  /*17fc0*/  IMAD.MOV.U32 R12, RZ, RZ, 0x2 ;  /* 0x00000002ff0c7424 */ /* 0x000fe200078e00ff */
[----:B------:R-:W-:-:S13]  /*17fd0*/  IADD3 R2, P0, R14, R6, RZ ;  /* 0x000000060e027210 */ /* 0x000fda0007f1e0ff */
[----:B------:R-:W-:Y:S05]  /*17fe0*/  WARPSYNC.COLLECTIVE R15, `(.L_x_1034) ;  /* 0x000000000f087348 */ /* 0x000fea0003c00000 */
[----:B------:R0:W1:Y:S02]  /*17ff0*/  SHFL.IDX P6, R14, R13, R12, R11 ;  /* 0x0000000c0d0e7389 */ /* 0x00006400000c000b */
[----:B01----:R-:W-:Y:S01]  /*18000*/  ENDCOLLECTIVE ;  /* 0x000000000000791b */ /* 0x003fe20003800000 */
.L_x_1034:
        /* <DEDUP_REMOVED lines=15> */
.L_x_1035:
[----:B------:R-:W-:Y:S02]  /*18100*/  IMAD.MOV.U32 R13, RZ, RZ, R18 ;  /* 0x000000ffff0d7224 */ /* 0x000fe400078e0012 */
[----:B------:R-:W-:Y:S01]  /*18110*/  IMAD.MOV.U32 R12, RZ, RZ, 0x3 ;  /* 0x00000003ff0c7424 */ /* 0x000fe200078e00ff */
[----:B------:R-:W-:-:S13]  /*18120*/  IADD3 R2, P0, R14, R6, RZ ;  /* 0x000000060e027210 */ /* 0x000fda0007f1e0ff */
[----:B------:R-:W-:Y:S05]  /*18130*/  WARPSYNC.COLLECTIVE R15, `(.L_x_1036) ;  /* 0x000000000f087348 */ /* 0x000fea0003c00000 */
[----:B------:R0:W1:Y:S02]  /*18140*/  SHFL.IDX P6, R14, R13, R12, R11 ;  /* 0x0000000c0d0e7389 */ /* 0x00006400000c000b */
[----:B01----:R-:W-:Y:S01]  /*18150*/  ENDCOLLECTIVE ;  /* 0x000000000000791b */ /* 0x003fe20003800000 */
.L_x_1036:
        /* <DEDUP_REMOVED lines=12> */
.L_x_1037:
[----:B------:R-:W-:Y:S01]  /*18220*/  @!PT LDS RZ, [RZ] ;  /* 0x00000000fffff984 */ /* 0x000fe20000000800 */
[----:B------:R-:W-:Y:S01]  /*18230*/  @!PT LDS RZ, [RZ] ;  /* 0x00000000fffff984 */ /* 0x000fe20000000800 */
[----:B------:R-:W-:Y:S01]  /*18240*/  @!PT LDS RZ, [RZ] ;  /* 0x00000000fffff984 */ /* 0x000fe20000000800 */
[----:B------:R0:W-:Y:S01]  /*18250*/  LDGSTS.E.BYPASS.LTC128B.128 [R0+0x3400], desc[UR52][R2.64+0x40], !P0 ;  /* 0x0340004002007fae */ /* 0x0001e2000c101d74 */
[----:B------:R-:W-:-:S13]  /*18260*/  ISETP.LT.OR P0, PT, R5, 0x41, P1 ;  /* 0x000000410500780c */ /* 0x000fda0000f01670 */
[----:B------:R0:W-:Y:S01]  /*18270*/  LDGSTS.E.BYPASS.LTC128B.128 [R0+0x5400], desc[UR52][R2.64+0x80], !P0 ;  /* 0x0540008002007fae */ /* 0x0001e2000c101d74 */
[----:B------:R-:W-:Y:S05]  /*18280*/  BRA `(.L_x_1038) ;  /* 0xffffffd4004c7947 */ /* 0x000fea000383ffff */
.L_x_963:
[----:B------:R-:W-:Y:S01]  /*18290*/  BSSY B0, `(.L_x_1039) ;  /* 0x0000008000007945 */ /* 0x000fe20003800000 */
[----:B-----5:R-:W-:Y:S02]  /*182a0*/  IMAD.MOV.U32 R13, RZ, RZ, R2 ;  /* 0x000000ffff0d7224 */ /* 0x020fe400078e0002 */
[----:B------:R-:W-:Y:S02]  /*182b0*/  IMAD.MOV.U32 R12, RZ, RZ, RZ ;  /* 0x000000ffff0c7224 */ /* 0x000fe400078e00ff */
[----:B------:R-:W-:Y:S02]  /*182c0*/  IMAD.MOV.U32 R11, RZ, RZ, 0x1f ;  /* 0x0000001fff0b7424 */ /* 0x000fe400078e00ff */
[----:B------:R-:W-:-:S07]  /*182d0*/  IMAD.MOV.U32 R15, RZ, RZ, -0x1 ;  /* 0xffffffffff0f7424 */ /* 0x000fce00078e00ff */
[----:B01----:R-:W-:Y:S05]  /*182e0*/  WARPSYNC.COLLECTIVE R15, `(.L_x_1040) ;  /* 0x000000000f087348 */ /* 0x003fea0003c00000 */
[----:B------:R2:W3:Y:S02]  /*182f0*/  SHFL.IDX P6, R14, R13, R12, R11 ;  /* 0x0000000c0d0e7389 */ /* 0x0004e400000c000b */
[----:B0123--:R-:W-:Y:S01]  /*18300*/  ENDCOLLECTIVE ;  /* 0x000000000000791b */ /* 0x00ffe20003800000 */
.L_x_1040:
[----:B------:R-:W-:Y:S05]  /*18310*/  BSYNC B0 ;  /* 0x0000000000007941 */ /* 0x000fea0003800000 */
.L_x_1039:
[----:B------:R-:W-:Y:S05]  /*18320*/  BRA `(.L_x_1041) ;  /* 0xffffffd400e07947 */ /* 0x000fea000383ffff */
.L_x_966:
[----:B-1----:R1:W2:Y:S02]  /*18330*/  SYNCS.PHASECHK.TRANS64.TRYWAIT P0, [R4+URZ+0x2d820], R0 ;  /* 0x02d82000040075a7 */ /* 0x0022a4000800017f */
[----:B--2---:R-:W-:Y:S05]  /*18340*/  @!P0 NANOSLEEP.SYNCS 0x989680 ;  /* 0x009896800000895d */ /* 0x004fea0003900000 */
[----:B------:R-:W2:Y:S02]  /*18350*/  @!P0 SYNCS.PHASECHK.TRANS64 P0, [R4+URZ+0x2d820], R0 ;  /* 0x02d82000040085a7 */ /* 0x000ea4000800007f */
[----:B--2---:R-:W-:Y:S05]  /*18360*/  @!P0 BRA `(.L_x_966) ;  /* 0xfffffffc00f08947 */ /* 0x004fea000383ffff */
[----:B------:R-:W-:Y:S05]  /*18370*/  BRA `(.L_x_1042) ;  /* 0xffffffd8002c7947 */ /* 0x000fea000383ffff */
.L_x_967:
[----:B------:R-:W2:Y:S01]  /*18380*/  S2R R2, SR_TID.X ;  /* 0x0000000000027919 */ /* 0x000ea20000002100 */
[----:B------:R-:W-:Y:S01]  /*18390*/  BSSY B0, `(.L_x_1043) ;  /* 0x000000a000007945 */ /* 0x000fe20003800000 */
[----:B------:R-:W-:Y:S02]  /*183a0*/  IMAD.MOV.U32 R12, RZ, RZ, RZ ;  /* 0x000000ffff0c7224 */ /* 0x000fe400078e00ff */
[----:B------:R-:W-:Y:S02]  /*183b0*/  IMAD.MOV.U32 R11, RZ, RZ, 0x1f ;  /* 0x0000001fff0b7424 */ /* 0x000fe400078e00ff */
[----:B------:R-:W-:Y:S01]  /*183c0*/  IMAD.MOV.U32 R15, RZ, RZ, -0x1 ;  /* 0xffffffffff0f7424 */ /* 0x000fe200078e00ff */
[----:B--2---:R-:W-:-:S04]  /*183d0*/  SHF.R.U32.HI R2, RZ, 0x5, R2 ;  /* 0x00000005ff027819 */ /* 0x004fc80000011602 */
[----:B------:R-:W-:-:S05]  /*183e0*/  LOP3.LUT R2, R2, 0x3, RZ, 0xc0, !PT ;  /* 0x0000000302027812 */ /* 0x000fca00078ec0ff */
[----:B------:R-:W-:-:S07]  /*183f0*/  IMAD.MOV.U32 R13, RZ, RZ, R2 ;  /* 0x000000ffff0d7224 */ /* 0x000fce00078e0002 */
[----:B01----:R-:W-:Y:S05]  /*18400*/  WARPSYNC.COLLECTIVE R15, `(.L_x_1044) ;  /* 0x000000000f087348 */ /* 0x003fea0003c00000 */
[----:B------:R2:W3:Y:S02]  /*18410*/  SHFL.IDX P6, R14, R13, R12, R11 ;  /* 0x0000000c0d0e7389 */ /* 0x0004e400000c000b */
[----:B0123--:R-:W-:Y:S01]  /*18420*/  ENDCOLLECTIVE ;  /* 0x000000000000791b */ /* 0x00ffe20003800000 */
.L_x_1044:
[----:B------:R-:W-:Y:S05]  /*18430*/  BSYNC B0 ;  /* 0x0000000000007941 */ /* 0x000fea0003800000 */
.L_x_1043:
[----:B------:R-:W-:Y:S05]  /*18440*/  BRA `(.L_x_1045) ;  /* 0xffffffd800147947 */ /* 0x000fea000383ffff */
.L_x_970:
[----:B------:R-:W-:Y:S01]  /*18450*/  BSSY B1, `(.L_x_1046) ;  /* 0x0000006000017945 */ /* 0x000fe20003800000 */
[----:B------:R-:W-:-:S07]  /*18460*/  IMAD.MOV.U32 R15, RZ, RZ, -0x1 ;  /* 0xffffffffff0f7424 */ /* 0x000fce00078e00ff */
[----:B01----:R-:W-:Y:S05]  /*18470*/  WARPSYNC.COLLECTIVE R15, `(.L_x_1047) ;  /* 0x000000000f0c7348 */ /* 0x003fea0003c00000 */
[----:B------:R-:W-:Y:S02]  /*18480*/  ELECT P6, UR62, PT ;  /* 0x00000000003e782f */ /* 0x000fe400038c0000 */
[----:B------:R-:W-:Y:S01]  /*18490*/  MOV R14, UR62 ;  /* 0x0000003e000e7c02 */ /* 0x000fe20008000f00 */
[----:B01----:R-:W-:Y:S10]  /*184a0*/  ENDCOLLECTIVE ;  /* 0x000000000000791b */ /* 0x003ff40003800000 */
.L_x_1047:
[----:B------:R-:W-:Y:S05]  /*184b0*/  BSYNC B1 ;  /* 0x0000000000017941 */ /* 0x000fea0003800000 */
.L_x_1046:
[----:B------:R-:W-:Y:S05]  /*184c0*/  BRA `(.L_x_1048) ;  /* 0xffffffd8000c7947 */ /* 0x000fea000383ffff */
.L_x_972:
[----:B-1----:R1:W2:Y:S02]  /*184d0*/  SYNCS.PHASECHK.TRANS64.TRYWAIT P1, [R5+URZ+0x2d840], R0 ;  /* 0x02d84000050075a7 */ /* 0x0022a4000802017f */
[----:B--2---:R-:W-:Y:S05]  /*184e0*/  @!P1 NANOSLEEP.SYNCS 0x989680 ;  /* 0x009896800000995d */ /* 0x004fea0003900000 */
[----:B------:R-:W2:Y:S02]  /*184f0*/  @!P1 SYNCS.PHASECHK.TRANS64 P1, [R5+URZ+0x2d840], R0 ;  /* 0x02d84000050095a7 */ /* 0x000ea4000802007f */
[----:B--2---:R-:W-:Y:S05]  /*18500*/  @!P1 BRA `(.L_x_972) ;  /* 0xfffffffc00f09947 */ /* 0x004fea000383ffff */
[----:B------:R-:W-:Y:S05]  /*18510*/  BRA `(.L_x_1049) ;  /* 0xffffffd8002c7947 */ /* 0x000fea000383ffff */
.L_x_974:
[----:B--2---:R2:W3:Y:S02]  /*18520*/  SYNCS.PHASECHK.TRANS64.TRYWAIT P1, [R23+URZ+0x2d840], R2 ;  /* 0x02d84002170075a7 */ /* 0x0044e4000802017f */
[----:B---3--:R-:W-:Y:S05]  /*18530*/  @!P1 NANOSLEEP.SYNCS 0x989680 ;  /* 0x009896800000995d */ /* 0x008fea0003900000 */
[----:B------:R-:W3:Y:S02]  /*18540*/  @!P1 SYNCS.PHASECHK.TRANS64 P1, [R23+URZ+0x2d840], R2 ;  /* 0x02d84002170095a7 */ /* 0x000ee4000802007f */
[----:B---3--:R-:W-:Y:S05]  /*18550*/  @!P1 BRA `(.L_x_974) ;  /* 0xfffffffc00f09947 */ /* 0x008fea000383ffff */
[----:B------:R-:W-:Y:S05]  /*18560*/  BRA `(.L_x_1050) ;  /* 0xffffffd800387947 */ /* 0x000fea000383ffff */
.L_x_976:
[----:B---3--:R3:W4:Y:S02]  /*18570*/  SYNCS.PHASECHK.TRANS64.TRYWAIT P1, [R5+URZ+0x2d860], R0 ;  /* 0x02d86000050075a7 */ /* 0x008724000802017f */
[----:B----4-:R-:W-:Y:S05]  /*18580*/  @!P1 NANOSLEEP.SYNCS 0x989680 ;  /* 0x009896800000995d */ /* 0x010fea0003900000 */
[----:B------:R-:W4:Y:S02]  /*18590*/  @!P1 SYNCS.PHASECHK.TRANS64 P1, [R5+URZ+0x2d860], R0 ;  /* 0x02d86000050095a7 */ /* 0x000f24000802007f */
[----:B----4-:R-:W-:Y:S05]  /*185a0*/  @!P1 BRA `(.L_x_976) ;  /* 0xfffffffc00f09947 */ /* 0x010fea000383ffff */
[----:B------:R-:W-:Y:S05]  /*185b0*/  BRA `(.L_x_1051) ;  /* 0xffffffd800347947 */ /* 0x000fea000383ffff */
.L_x_1052:
        /* <DEDUP_REMOVED lines=12> */
.L_x_2731:


//--------------------- .text._ZN7cutlass13device_kernelIN5flash11enable_sm90INS1_16FlashAttnFwdSm90INS1_25CollectiveMainloopFwdSm90ILi2EN4cute5tupleIJNS5_1CILi1EEES8_S8_EEENS6_IJNS7_ILi192EEENS7_ILi128EEENS7_ILi96EEEEEELi96ENS_10bfloat16_tEfNS_4arch4Sm90ELb0ELb1ELb1ELb1ELb1ELb0ELb0ELb0ELb1ELb1ELb0ELb0EEENS1_21CollectiveEpilogueFwdINS6_IJSA_SC_SB_EEES9_SE_SG_Li384ELb1ELb1ELb0ELb0EEENS1_36VarlenDynamicPersistentTileSchedulerILi192ELi128ELi384ELi128ELb0ELb1ELb1ELb1ELb0ELb1EEEEEEEEEvNT_6ParamsE --------------------------
	.section	.text._ZN7cutlass13device_kernelIN5flash11enable_sm90INS1_16FlashAttnFwdSm90INS1_25CollectiveMainloopFwdSm90ILi2EN4cute5tupleIJNS5_1CILi1EEES8_S8_EEENS6_IJNS7_ILi192EEENS7_ILi128EEENS7_ILi96EEEEEELi96ENS_10bfloat16_tEfNS_4arch4Sm90ELb0ELb1ELb1ELb1ELb1ELb0ELb0ELb0ELb1ELb1ELb0ELb0EEENS1_21CollectiveEpilogueFwdINS6_IJSA_SC_SB_EEES9_SE_SG_Li384ELb1ELb1ELb0ELb0EEENS1_36VarlenDynamicPersistentTileSchedulerILi192ELi128ELi384ELi128ELb0ELb1ELb1ELb1ELb0ELb1EEEEEEEEEvNT_6ParamsE,"ax",@progbits
	.align	128
.text._ZN7cutlass13device_kernelIN5flash11enable_sm90INS1_16FlashAttnFwdSm90INS1_25CollectiveMainloopFwdSm90ILi2EN4cute5tupleIJNS5_1CILi1EEES8_S8_EEENS6_IJNS7_ILi192EEENS7_ILi128EEENS7_ILi96EEEEEELi96ENS_10bfloat16_tEfNS_4arch4Sm90ELb0ELb1ELb1ELb1ELb1ELb0ELb0ELb0ELb1ELb1ELb0ELb0EEENS1_21CollectiveEpilogueFwdINS6_IJSA_SC_SB_EEES9_SE_SG_Li384ELb1ELb1ELb0ELb0EEENS1_36VarlenDynamicPersistentTileSchedulerILi192ELi128ELi384ELi128ELb0ELb1ELb1ELb1ELb0ELb1EEEEEEEEEvNT_6ParamsE:
        .type           _ZN7cutlass13device_kernelIN5flash11enable_sm90INS1_16FlashAttnFwdSm90INS1_25CollectiveMainloopFwdSm90ILi2EN4cute5tupleIJNS5_1CILi1EEES8_S8_EEENS6_IJNS7_ILi192EEENS7_ILi128EEENS7_ILi96EEEEEELi96ENS_10bfloat16_tEfNS_4arch4Sm90ELb0ELb1ELb1ELb1ELb1ELb0ELb0ELb0ELb1ELb1ELb0ELb0EEENS1_21CollectiveEpilogueFwdINS6_IJSA_SC_SB_EEES9_SE_SG_Li384ELb1ELb1ELb0ELb0EEENS1_36VarlenDynamicPersistentTileSchedulerILi192ELi128ELi384ELi128ELb0ELb1ELb1ELb1ELb0ELb1EEEEEEEEEvNT_6ParamsE,@function
        .size           _ZN7cutlass13device_kernelIN5flash11enable_sm90INS1_16FlashAttnFwdSm90INS1_25CollectiveMainloopFwdSm90ILi2EN4cute5tupleIJNS5_1CILi1EEES8_S8_EEENS6_IJNS7_ILi192EEENS7_ILi128EEENS7_ILi96EEEEEELi96ENS_10bfloat16_tEfNS_4arch4Sm90ELb0ELb1ELb1ELb1ELb1ELb0ELb0ELb0ELb1ELb1ELb0ELb0EEENS1_21CollectiveEpilogueFwdINS6_IJSA_SC_SB_EEES9_SE_SG_Li384ELb1ELb1ELb0ELb0EEENS1_36VarlenDynamicPersistentTileSchedulerILi192ELi128ELi384ELi128ELb0ELb1ELb1ELb1ELb0ELb1EEEEEEEEEvNT_6ParamsE,(.L_x_2732 - _ZN7cutlass13device_kernelIN5flash11enable_sm90INS1_16FlashAttnFwdSm90INS1_25CollectiveMainloopFwdSm90ILi2EN4cute5tupleIJNS5_1CILi1EEES8_S8_EEENS6_IJNS7_ILi192EEENS7_ILi128EEENS7_ILi96EEEEEELi96ENS_10bfloat16_tEfNS_4arch4Sm90ELb0ELb1ELb1ELb1ELb1ELb0ELb0ELb0ELb1ELb1ELb0ELb0EEENS1_21CollectiveEpilogueFwdINS6_IJSA_SC_SB_EEES9_SE_SG_Li384ELb1ELb1ELb0ELb0EEENS1_36VarlenDynamicPersistentTileSchedulerILi192ELi128ELi384ELi128ELb0ELb1ELb1ELb1ELb0ELb1EEEEEEEEEvNT_6ParamsE)
        .other          _ZN7cutlass13device_kernelIN5flash11enable_sm90INS1_16FlashAttnFwdSm90INS1_25CollectiveMainloopFwdSm90ILi2EN4cute5tupleIJNS5_1CILi1EEES8_S8_EEENS6_IJNS7_ILi192EEENS7_ILi128EEENS7_ILi96EEEEEELi96ENS_10bfloat16_tEfNS_4arch4Sm90ELb0ELb1ELb1ELb1ELb1ELb0ELb0ELb0ELb1ELb1ELb0ELb0EEENS1_21CollectiveEpilogueFwdINS6_IJSA_SC_SB_EEES9_SE_SG_Li384ELb1ELb1ELb0ELb0EEENS1_36VarlenDynamicPersistentTileSchedulerILi192ELi128ELi384ELi128ELb0ELb1ELb1ELb1ELb0ELb1EEEEEEEEEvNT_6ParamsE,@"STO_CUDA_ENTRY STV_DEFAULT"
_ZN7cutlass13device_kernelIN5flash11enable_sm90INS1_16FlashAttnFwdSm90INS1_25CollectiveMainloopFwdSm90ILi2EN4cute5tupleIJNS5_1CILi1EEES8_S8_EEENS6_IJNS7_ILi192EEENS7_ILi128EEENS7_ILi96EEEEEELi96ENS_10bfloat16_tEfNS_4arch4Sm90ELb0ELb1ELb1ELb1ELb1ELb0ELb0ELb0ELb1ELb1ELb0ELb0EEENS1_21CollectiveEpilogueFwdINS6_IJSA_SC_SB_EEES9_SE_SG_Li384ELb1ELb1ELb0ELb0EEENS1_36VarlenDynamicPersistentTileSchedulerILi192ELi128ELi384ELi128ELb0ELb1ELb1ELb1ELb0ELb1EEEEEEEEEvNT_6ParamsE:
        /* <DEDUP_REMOVED lines=45> */
.L_x_1053:
        /* <DEDUP_REMOVED lines=22> */
.L_x_1054:
        /* <DEDUP_REMOVED lines=18> */
.L_x_1055:
        /* <DEDUP_REMOVED lines=22> */
.L_x_1056:
        /* <DEDUP_REMOVED lines=23> */
.L_x_1057:
        /* <DEDUP_REMOVED lines=8> */
.L_x_1059:
        /* <DEDUP_REMOVED lines=18> */
[----:B------:R-:W-:Y:S01]  /*09c0*/  VIADD R149, R2, 0xffffff80 ;  /* 0xffffff8002957836 */ /* 0x000fe20000000000 */
[----:B------:R-:W-:Y:S01]  /*09d0*/  R2UR UR5, R9 ;  /* 0x00000000090572ca */ /* 0x000fe200000e0000 */
[----:B------:R-:W-:Y:S01]  /*09e0*/  IMAD.MOV.U32 R18, RZ, RZ, 0x40 ;  /* 0x00000040ff127424 */ /* 0x000fe200078e00ff */
[----:B------:R-:W-:Y:S01]  /*09f0*/  R2UR UR7, R10 ;  /* 0x000000000a0772ca */ /* 0x000fe200000e0000 */
[----:B------:R-:W-:Y:S01]  /*0a00*/  ULOP3.LUT UR50, UR43, 0x1, URZ, 0xfc, !UPT ;  /* 0x000000012b327892 */ /* 0x000fe2000f8efc3f */
[----:B------:R-:W-:Y:S01]  /*0a10*/  SHF.R.S32.HI R0, RZ, 0x1f, R149 ;  /* 0x0000001fff007819 */ /* 0x000fe20000011495 */
[----:B------:R-:W-:Y:S01]  /*0a20*/  UMOV UR49, URZ ;  /* 0x0000003f00317c82 */ /* 0x000fe20008000000 */
[----:B------:R-:W-:Y:S01]  /*0a30*/  R2UR UR6, R11 ;  /* 0x000000000b0672ca */ /* 0x000fe200000e0000 */
[----:B------:R-:W-:Y:S01]  /*0a40*/  UMOV UR48, URZ ;  /* 0x0000003f00307c82 */ /* 0x000fe20008000000 */
[CC--:B------:R-:W-:Y:S01]  /*0a50*/  LEA.HI R2, R0.reuse, R149.reuse, RZ, 0x4 ;  /* 0x0000009500027211 */ /* 0x0c0fe200078f20ff */
[----:B------:R-:W-:Y:S01]  /*0a60*/  UMOV UR47, URZ ;  /* 0x0000003f002f7c82 */ /* 0x000fe20008000000 */
        /* <DEDUP_REMOVED lines=9> */
[----:B------:R-:W-:Y:S02]  /*0b00*/  LOP3.LUT R2, R2, 0x1ffffffe, RZ, 0xc0, !PT ;  /* 0x1ffffffe02027812 */ /* 0x000fe400078ec0ff */
[----:B------:R-:W-:Y:S02]  /*0b10*/  LEA.HI R3, R3, R4, RZ, 0x3 ;  /* 0x0000000403037211 */ /* 0x000fe400078f18ff */
[----:B------:R-:W-:Y:S01]  /*0b20*/  LEA.HI R6, R0, R149, RZ, 0x5 ;  /* 0x0000009500067211 */ /* 0x000fe200078f28ff */
[----:B------:R-:W-:Y:S01]  /*0b30*/  IMAD.IADD R2, R5, 0x1, -R2 ;  /* 0x0000000105027824 */ /* 0x000fe200078e0a02 */
[----:B------:R-:W-:Y:S01]  /*0b40*/  SHF.R.S32.HI R8, RZ, 0x1f, R143 ;  /* 0x0000001fff087819 */ /* 0x000fe2000001148f */
[C---:B------:R-:W-:Y:S01]  /*0b50*/  IMAD.SHL.U32 R5, R3.reuse, 0x40, RZ ;  /* 0x0000004003057824 */ /* 0x040fe200078e00ff */
[----:B------:R-:W-:Y:S02]  /*0b60*/  LOP3.LUT R3, R3, 0xfffffff8, RZ, 0xc0, !PT ;  /* 0xfffffff803037812 */ /* 0x000fe400078ec0ff */
[----:B------:R-:W-:-:S02]  /*0b70*/  SHF.R.S32.HI R6, RZ, 0x5, R6 ;  /* 0x00000005ff067819 */ /* 0x000fc40000011406 */
[----:B------:R-:W-:Y:S01]  /*0b80*/  LOP3.LUT R5, R5, 0x7ffffe00, RZ, 0xc0, !PT ;  /* 0x7ffffe0005057812 */ /* 0x000fe200078ec0ff */
[----:B------:R-:W-:Y:S01]  /*0b90*/  IMAD.IADD R3, R4, 0x1, -R3 ;  /* 0x0000000104037824 */ /* 0x000fe200078e0a03 */
[----:B------:R-:W-:Y:S01]  /*0ba0*/  LEA.HI R9, R8, R143, RZ, 0x2 ;  /* 0x0000008f08097211 */ /* 0x000fe200078f10ff */
[----:B------:R-:W-:Y:S01]  /*0bb0*/  IMAD R146, R6, 0x10, R4 ;  /* 0x0000001006927824 */ /* 0x000fe200078e0204 */
[----:B------:R-:W-:Y:S01]  /*0bc0*/  LEA.HI R0, R0, R149, RZ, 0x2 ;  /* 0x0000009500007211 */ /* 0x000fe200078f10ff */
[----:B------:R-:W-:Y:S01]  /*0bd0*/  IMAD.SHL.U32 R4, R3, 0x40, RZ ;  /* 0x0000004003047824 */ /* 0x000fe200078e00ff */
[----:B------:R-:W-:Y:S01]  /*0be0*/  SHF.R.S32.HI R7, RZ, 0x2, R9 ;  /* 0x00000002ff077819 */ /* 0x000fe20000011409 */
[----:B------:R-:W-:Y:S01]  /*0bf0*/  IMAD R6, R6, 0x400, R5 ;  /* 0x0000040006067824 */ /* 0x000fe200078e0205 */
[----:B------:R-:W-:Y:S01]  /*0c00*/  SHF.R.S32.HI R10, RZ, 0x1f, R9 ;  /* 0x0000001fff0a7819 */ /* 0x000fe20000011409 */
[----:B------:R-:W-:Y:S01]  /*0c10*/  IMAD.SHL.U32 R5, R2, 0x8, RZ ;  /* 0x0000000802057824 */ /* 0x000fe200078e00ff */
[----:B------:R-:W-:-:S02]  /*0c20*/  LOP3.LUT R4, R4, 0x1c0, RZ, 0xc0, !PT ;  /* 0x000001c004047812 */ /* 0x000fc400078ec0ff */
[----:B------:R-:W-:Y:S01]  /*0c30*/  LEA.HI R10, R10, R7, RZ, 0x3 ;  /* 0x000000070a0a7211 */ /* 0x000fe200078f18ff */
[--C-:B------:R-:W-:Y:S01]  /*0c40*/  IMAD.U32 R146, R146, 0x20, R5.reuse ;  /* 0x0000002092927824 */ /* 0x100fe200078e0005 */
[----:B------:R-:W-:Y:S02]  /*0c50*/  LOP3.LUT R5, R4, 0x8, R5, 0xf8, !PT ;  /* 0x0000000804057812 */ /* 0x000fe400078ef805 */
[----:B------:R-:W-:Y:S02]  /*0c60*/  SHF.R.U32.HI R4, RZ, 0x3, R4 ;  /* 0x00000003ff047819 */ /* 0x000fe40000011604 */
[----:B------:R-:W-:Y:S02]  /*0c70*/  LOP3.LUT R10, R10, 0xfffffff8, RZ, 0xc0, !PT ;  /* 0xfffffff80a0a7812 */ /* 0x000fe400078ec0ff */
[----:B------:R-:W-:Y:S02]  /*0c80*/  LOP3.LUT R2, R0, 0xfffffffc, RZ, 0xc0, !PT ;  /* 0xfffffffc00027812 */ /* 0x000fe400078ec0ff */
[----:B------:R-:W-:Y:S01]  /*0c90*/  LOP3.LUT R5, R5, R4, RZ, 0x3c, !PT ;  /* 0x0000000405057212 */ /* 0x000fe200078e3cff */
[----:B------:R-:W-:Y:S01]  /*0ca0*/  IMAD.IADD R11, R7, 0x1, -R10 ;  /* 0x00000001070b7824 */ /* 0x000fe200078e0a0a */
[----:B------:R-:W-:Y:S01]  /*0cb0*/  LEA.HI R8, R8, R143, RZ, 0x5 ;  /* 0x0000008f08087211 */ /* 0x000fe200078f28ff */
[----:B------:R-:W-:Y:S01]  /*0cc0*/  IMAD.HI R7, R144, 0x55555556, RZ ;  /* 0x5555555690077827 */ /* 0x000fe200078e02ff */
[----:B------:R-:W-:-:S02]  /*0cd0*/  R2P PR, R3, 0x6 ;  /* 0x0000000603007804 */ /* 0x000fc40000000000 */
[----:B------:R-:W-:Y:S01]  /*0ce0*/  SHF.R.S32.HI R8, RZ, 0x5, R8 ;  /* 0x00000005ff087819 */ /* 0x000fe20000011408 */
[----:B------:R-:W-:Y:S01]  /*0cf0*/  IMAD.IADD R141, R149, 0x1, -R2 ;  /* 0x00000001958d7824 */ /* 0x000fe200078e0a02 */
[----:B------:R-:W-:Y:S01]  /*0d00*/  LEA.HI R7, R7, R7, RZ, 0x1 ;  /* 0x0000000707077211 */ /* 0x000fe200078f08ff */
[----:B------:R-:W-:Y:S01]  /*0d10*/  IMAD.IADD R5, R6, 0x1, R5 ;  /* 0x0000000106057824 */ /* 0x000fe200078e0205 */
[----:B------:R-:W-:Y:S01]  /*0d20*/  SEL R18, R18, 0xffffffc0, !P2 ;  /* 0xffffffc012127807 */ /* 0x000fe20005000000 */
[C---:B------:R-:W-:Y:S01]  /*0d30*/  IMAD.SHL.U32 R138, R141.reuse, 0x8, RZ ;  /* 0x000000088d8a7824 */ /* 0x040fe200078e00ff */
[----:B------:R-:W-:Y:S01]  /*0d40*/  LEA.HI R2, R141, R141, RZ, 0x1 ;  /* 0x0000008d8d027211 */ /* 0x000fe200078f08ff */
[----:B------:R-:W-:Y:S01]  /*0d50*/  IMAD R7, R7, -0x3, R144 ;  /* 0xfffffffd07077824 */ /* 0x000fe200078e0290 */
[----:B------:R-:W-:Y:S01]  /*0d60*/  LEA R17, R5, UR41, 0x1 ;  /* 0x0000002905117c11 */ /* 0x000fe2000f8e08ff */
[----:B------:R-:W-:Y:S01]  /*0d70*/  IMAD R8, R8, 0x10, R11 ;  /* 0x0000001008087824 */ /* 0x000fe200078e020b */
[----:B------:R-:W-:Y:S01]  /*0d80*/  LOP3.LUT R2, R2, 0x1ffffffe, RZ, 0xc0, !PT ;  /* 0x1ffffffe02027812 */ /* 0x000fe200078ec0ff */
[C---:B------:R-:W-:Y:S01]  /*0d90*/  VIADD R139, R138.reuse, 0x20 ;  /* 0x000000208a8b7836 */ /* 0x040fe20000000000 */
[----:B------:R-:W-:Y:S01]  /*0da0*/  LOP3.LUT R16, R9, 0x7ffffffc, RZ, 0xc0, !PT ;  /* 0x7ffffffc09107812 */ /* 0x000fe200078ec0ff */
[C---:B------:R-:W-:Y:S01]  /*0db0*/  VIADD R19, R17.reuse, 0x21800 ;  /* 0x0002180011137836 */ /* 0x040fe20000000000 */
[----:B------:R-:W-:Y:S01]  /*0dc0*/  SHF.R.S32.HI R142, RZ, 0x2, R0 ;  /* 0x00000002ff8e7819 */ /* 0x000fe20000011400 */
        /* <DEDUP_REMOVED lines=12> */
.L_x_1159:
[----:B------:R-:W-:Y:S01]  /*0e90*/  ULDC.64 UR8, c[0x0][0xa28] ;  /* 0x00028a0000087ab9 */ /* 0x000fe20000000a00 */
[----:B------:R-:W-:Y:S01]  /*0ea0*/  ULDC UR4, c[0x0][0x424] ;  /* 0x0001090000047ab9 */ /* 0x000fe20000000800 */
[----:B------:R-:W-:-:S04]  /*0eb0*/  UISETP.NE.U32.AND UP0, UPT, UR8, URZ, UPT ;  /* 0x0000003f0800728c */ /* 0x000fc8000bf05070 */
[----:B------:R-:W-:-:S03]  /*0ec0*/  UISETP.NE.AND.EX UP0, UPT, UR9, URZ, UPT, UP0 ;  /* 0x0000003f0900728c */ /* 0x000fc6000bf05300 */
[----:B------:R-:W-:Y:S02]  /*0ed0*/  ULDC.64 UR8, c[0x0][0xa18] ;  /* 0x0002860000087ab9 */ /* 0x000fe40000000a00 */
[----:B------:R-:W-:Y:S01]  /*0ee0*/  UISETP.NE.U32.AND UP1, UPT, UR8, URZ, UPT ;  /* 0x0000003f0800728c */ /* 0x000fe2000bf25070 */
[----:B------:R-:W-:-:S03]  /*0ef0*/  PLOP3.LUT P0, PT, PT, PT, UP0, 0x80, 0x0 ;  /* 0x000000000000781c */ /* 0x000fc60003f0f008 */
[----:B------:R-:W-:-:S03]  /*0f00*/  UISETP.NE.AND.EX UP1, UPT, UR9, URZ, UPT, UP1 ;  /* 0x0000003f0900728c */ /* 0x000fc6000bf25310 */
[----:B------:R-:W-:Y:S02]  /*0f10*/  @UP0 ULDC.64 UR8, c[0x0][0xa28] ;  /* 0x00028a0000080ab9 */ /* 0x000fe40000000a00 */
[----:B------:R-:W-:Y:S01]  /*0f20*/  @UP0 UIMAD.WIDE UR8, UR6, 0x4, UR8 ;  /* 0x00000004060808a5 */ /* 0x000fe2000f8e0208 */
[----:B------:R-:W-:-:S05]  /*0f30*/  PLOP3.LUT P2, PT, PT, PT, UP1, 0x80, 0x0 ;  /* 0x000000000000781c */ /* 0x000fca0003f4f018 */
[----:B------:R-:W-:Y:S01]  /*0f40*/  @UP1 ULDC.64 UR10, c[0x0][0xa18] ;  /* 0x00028600000a1ab9 */ /* 0x000fe20000000a00 */
[----:B01-3--:R-:W-:Y:S02]  /*0f50*/  IMAD.U32 R2, RZ, RZ, UR8 ;  /* 0x00000008ff027e24 */ /* 0x00bfe4000f8e00ff */
[----:B----4-:R-:W-:Y:S01]  /*0f60*/  IMAD.U32 R3, RZ, RZ, UR9 ;  /* 0x00000009ff037e24 */ /* 0x010fe2000f8e00ff */
[----:B------:R-:W-:-:S04]  /*0f70*/  @UP1 UIMAD.WIDE UR8, UR6, 0x4, UR10 ;  /* 0x00000004060818a5 */ /* 0x000fc8000f8e020a */
[----:B--2---:R-:W2:Y:S02]  /*0f80*/  @P0 LDG.E R2, desc[UR54][R2.64] ;  /* 0x0000003602020981 */ /* 0x004ea4000c1e1900 */
[----:B------:R-:W-:Y:S02]  /*0f90*/  IMAD.U32 R4, RZ, RZ, UR8 ;  /* 0x00000008ff047e24 */ /* 0x000fe4000f8e00ff */
[----:B------:R-:W-:Y:S01]  /*0fa0*/  IMAD.U32 R5, RZ, RZ, UR9 ;  /* 0x00000009ff057e24 */ /* 0x000fe2000f8e00ff */
[----:B------:R-:W-:-:S04]  /*0fb0*/  ULDC.64 UR8, c[0x0][0x418] ;  /* 0x0001060000087ab9 */ /* 0x000fc80000000a00 */
[----:B------:R-:W3:Y:S01]  /*0fc0*/  @P2 LDG.E R4, desc[UR54][R4.64] ;  /* 0x0000003604042981 */ /* 0x000ee2000c1e1900 */
[----:B------:R-:W-:Y:S01]  /*0fd0*/  UISETP.NE.U32.AND UP0, UPT, UR8, URZ, UPT ;  /* 0x0000003f0800728c */ /* 0x000fe2000bf05070 */
[----:B------:R-:W-:Y:S01]  /*0fe0*/  UMOV UR37, URZ ;  /* 0x0000003f00257c82 */ /* 0x000fe20008000000 */
[----:B------:R-:W-:Y:S02]  /*0ff0*/  UMOV UR40, UR7 ;  /* 0x0000000700287c82 */ /* 0x000fe40008000000 */
[----:B------:R-:W-:-:S03]  /*1000*/  UISETP.NE.AND.EX UP0, UPT, UR9, URZ, UPT, UP0 ;  /* 0x0000003f0900728c */ /* 0x000fc6000bf05300 */
[----:B------:R-:W-:Y:S01]  /*1010*/  ULDC.64 UR8, c[0x0][0xa20] ;  /* 0x0002880000087ab9 */ /* 0x000fe20000000a00 */
[----:B------:R-:W-:Y:S01]  /*1020*/  USEL UR4, UR4, 0x1, UP0 ;  /* 0x0000000104047887 */ /* 0x000fe20008000000 */
[----:B------:R-:W-:Y:S01]  /*1030*/  ISETP.NE.U32.AND P1, PT, RZ, UR8, PT ;  /* 0x00000008ff007c0c */ /* 0x000fe2000bf25070 */
[----:B------:R-:W-:Y:S02]  /*1040*/  ULDC UR8, c[0x0][0x2f0] ;  /* 0x0000bc0000087ab9 */ /* 0x000fe40000000800 */
[----:B------:R-:W-:Y:S01]  /*1050*/  UIMAD UR4, UR4, UR8, URZ ;  /* 0x00000008040472a4 */ /* 0x000fe2000f8e023f */
[----:B------:R-:W-:Y:S02]  /*1060*/  ISETP.NE.AND.EX P1, PT, RZ, UR9, PT, P1 ;  /* 0x00000009ff007c0c */ /* 0x000fe4000bf25310 */
[----:B--2---:R-:W-:Y:S02]  /*1070*/  @P0 R2UR UR37, R2 ;  /* 0x00000000022502ca */ /* 0x004fe400000e0000 */
[----:B---3--:R-:W-:Y:S01]  /*1080*/  @P2 R2UR UR46, R4 ;  /* 0x00000000042e22ca */ /* 0x008fe200000e0000 */
[----:B------:R-:W-:-:S14]  /*1090*/  @P2 BRA `(.L_x_1060) ;  /* 0x0000000000382947 */ /* 0x000fdc0003800000 */
[----:B------:R-:W-:Y:S01]  /*10a0*/  ULDC.64 UR8, c[0x0][0xa00] ;  /* 0x0002800000087ab9 */ /* 0x000fe20000000a00 */
[----:B------:R-:W-:Y:S01]  /*10b0*/  ULDC UR46, c[0x0][0x288] ;  /* 0x0000a200002e7ab9 */ /* 0x000fe20000000800 */
[----:B------:R-:W-:-:S04]  /*10c0*/  ISETP.NE.U32.AND P0, PT, RZ, UR8, PT ;  /* 0x00000008ff007c0c */ /* 0x000fc8000bf05070 */
[----:B------:R-:W-:-:S13]  /*10d0*/  ISETP.NE.AND.EX P0, PT, RZ, UR9, PT, P0 ;  /* 0x00000009ff007c0c */ /* 0x000fda000bf05300 */
[----:B------:R-:W-:Y:S05]  /*10e0*/  @!P0 BRA `(.L_x_1060) ;  /* 0x0000000000248947 */ /* 0x000fea0003800000 */
[----:B------:R-:W-:Y:S02]  /*10f0*/  ULDC.64 UR8, c[0x0][0xa00] ;  /* 0x0002800000087ab9 */ /* 0x000fe40000000a00 */
[----:B------:R-:W-:-:S06]  /*1100*/  UIMAD.WIDE UR8, UR6, 0x4, UR8 ;  /* 0x00000004060878a5 */ /* 0x000fcc000f8e0208 */
[----:B------:R-:W-:Y:S02]  /*1110*/  IMAD.U32 R2, RZ, RZ, UR8 ;  /* 0x00000008ff027e24 */ /* 0x000fe4000f8e00ff */
[----:B------:R-:W-:-:S05]  /*1120*/  IMAD.U32 R3, RZ, RZ, UR9 ;  /* 0x00000009ff037e24 */ /* 0x000fca000f8e00ff */
[----:B------:R-:W2:Y:S04]  /*1130*/  LDG.E R4, desc[UR54][R2.64] ;  /* 0x0000003602047981 */ /* 0x000ea8000c1e1900 */
[----:B------:R-:W3:Y:S01]  /*1140*/  LDG.E R0, desc[UR54][R2.64+0x4] ;  /* 0x0000043602007981 */ /* 0x000ee2000c1e1900 */
[----:B--2---:R-:W-:Y:S02]  /*1150*/  R2UR UR46, R4 ;  /* 0x00000000042e72ca */ /* 0x004fe400000e0000 */
[----:B---3--:R-:W-:-:S13]  /*1160*/  R2UR UR7, R0 ;  /* 0x00000000000772ca */ /* 0x008fda00000e0000 */
[----:B------:R-:W-:-:S12]  /*1170*/  UIADD3 UR46, -UR46, UR7, URZ ;  /* 0x000000072e2e7290 */ /* 0x000fd8000fffe13f */
.L_x_1060:
[----:B------:R-:W-:Y:S01]  /*1180*/  UMOV UR39, UR6 ;  /* 0x0000000600277c82 */ /* 0x000fe20008000000 */
[----:B------:R-:W-:Y:S05]  /*1190*/  @!P1 BRA `(.L_x_1061) ;  /* 0x00000000001c9947 */ /* 0x000fea0003800000 */
[----:B------:R-:W-:Y:S02]  /*11a0*/  ULDC.64 UR8, c[0x0][0xa20] ;  /* 0x0002880000087ab9 */ /* 0x000fe40000000a00 */
[----:B------:R-:W-:-:S06]  /*11b0*/  UIMAD.WIDE UR6, UR6, 0x4, UR8 ;  /* 0x00000004060678a5 */ /* 0x000fcc000f8e0208 */
[----:B------:R-:W-:Y:S02]  /*11c0*/  IMAD.U32 R2, RZ, RZ, UR6 ;  /* 0x00000006ff027e24 */ /* 0x000fe4000f8e00ff */
[----:B------:R-:W-:-:S05]  /*11d0*/  IMAD.U32 R3, RZ, RZ, UR7 ;  /* 0x00000007ff037e24 */ /* 0x000fca000f8e00ff */
[----:B------:R-:W2:Y:S02]  /*11e0*/  LDG.E R2, desc[UR54][R2.64] ;  /* 0x0000003602027981 */ /* 0x000ea4000c1e1900 */
[----:B--2---:R-:W-:Y:S01]  /*11f0*/  R2UR UR4, R2 ;  /* 0x00000000020472ca */ /* 0x004fe200000e0000 */
[----:B------:R-:W-:-:S14]  /*1200*/  BRA `(.L_x_1062) ;  /* 0x0000000000347947 */ /* 0x000fdc0003800000 */
.L_x_1061:
[----:B------:R-:W-:Y:S02]  /*1210*/  ULDC.64 UR8, c[0x0][0xa08] ;  /* 0x0002820000087ab9 */ /* 0x000fe40000000a00 */
        /* <DEDUP_REMOVED lines=12> */
.L_x_1062:
[----:B------:R-:W-:Y:S01]  /*12e0*/  ULDC UR6, c[0x0][0x448] ;  /* 0x0001120000067ab9 */ /* 0x000fe20000000800 */
[----:B------:R-:W-:Y:S02]  /*12f0*/  UIMAD UR38, UR5, 0xc0, URZ ;  /* 0x000000c0052678a4 */ /* 0x000fe4000f8e023f */
[----:B------:R-:W-:Y:S02]  /*1300*/  UISETP.NE.AND UP0, UPT, UR6, 0x1, UPT ;  /* 0x000000010600788c */ /* 0x000fe4000bf05270 */
[----:B------:R-:W-:Y:S02]  /*1310*/  UIADD3 UR8, UR38, 0xbf, URZ ;  /* 0x000000bf26087890 */ /* 0x000fe4000fffe03f */
[----:B------:R-:W-:Y:S02]  /*1320*/  UIADD3 UR37, -UR37, UR4, URZ ;  /* 0x0000000425257290 */ /* 0x000fe4000fffe13f */
[----:B------:R-:W-:Y:S01]  /*1330*/  UP2UR UR52, UPR, URZ, 0x1 ;  /* 0x000000013f347883 */ /* 0x000fe20008000000 */
[----:B------:R-:W-:Y:S01]  /*1340*/  ULDC.64 UR4, c[0x0][0x9e0] ;  /* 0x0002780000047ab9 */ /* 0x000fe20000000a00 */
[----:B------:R-:W-:-:S03]  /*1350*/  UIADD3 UR9, UR37, 0x1, -UR46 ;  /* 0x0000000125097890 */ /* 0x000fc6000fffe82e */
[----:B------:R-:W-:Y:S01]  /*1360*/  @UP0 ULDC UR6, c[0x0][0x44c] ;  /* 0x0001130000060ab9 */ /* 0x000fe20000000800 */
[----:B------:R-:W-:Y:S01]  /*1370*/  @UP0 ULDC UR10, c[0x0][0x450] ;  /* 0x00011400000a0ab9 */ /* 0x000fe20000000800 */
[----:B------:R-:W-:-:S04]  /*1380*/  UIMAD.WIDE.U32 UR6, UR8, UR6, URZ ;  /* 0x00000006080672a5 */ /* 0x000fc8000f8e003f */
[----:B------:R-:W-:Y:S02]  /*1390*/  @UP0 USHF.R.U32.HI UR8, URZ, UR10, UR7 ;  /* 0x0000000a3f080299 */ /* 0x000fe40008011607 */
[----:B------:R-:W-:Y:S02]  /*13a0*/  UISETP.GE.AND UP0, UPT, UR5, 0x1, UPT ;  /* 0x000000010500788c */ /* 0x000fe4000bf06270 */
[----:B------:R-:W-:Y:S02]  /*13b0*/  UIADD3 UR8, UR9, UR8, URZ ;  /* 0x0000000809087290 */ /* 0x000fe4000fffe03f */
[----:B------:R-:W-:Y:S02]  /*13c0*/  UP2UR UR51, UPR, URZ, 0x1 ;  /* 0x000000013f337883 */ /* 0x000fe40008000000 */
[----:B------:R-:W-:Y:S01]  /*13d0*/  PLOP3.LUT P0, PT, PT, PT, UP0, 0x40, 0x0 ;  /* 0x000000000000781c */ /* 0x000fe20003f0e808 */
[----:B------:R-:W-:-:S06]  /*13e0*/  UIADD3 UR4, UR8, UR4, URZ ;  /* 0x0000000408047290 */ /* 0x000fcc000fffe03f */
[----:B------:R-:W-:-:S06]  /*13f0*/  IMAD.U32 R0, RZ, RZ, UR4 ;  /* 0x00000004ff007e24 */ /* 0x000fcc000f8e00ff */
        /* <DEDUP_REMOVED lines=11> */
.L_x_1064:
[----:B------:R-:W-:-:S11]  /*14b0*/  UISETP.NE.AND UP0, UPT, UR5, 0x1, UPT ;  /* 0x000000010500788c */ /* 0x000fd6000bf05270 */
[----:B------:R-:W-:Y:S02]  /*14c0*/  @UP0 ULDC.64 UR8, c[0x0][0x9e8] ;  /* 0x00027a0000080ab9 */ /* 0x000fe40000000a00 */
[----:B------:R-:W-:-:S04]  /*14d0*/  UIMAD.WIDE.U32 UR6, UR4, UR8, URZ ;  /* 0x00000008040672a5 */ /* 0x000fc8000f8e003f */
[----:B------:R-:W-:-:S12]  /*14e0*/  @UP0 USHF.R.U32.HI UR4, URZ, UR9, UR7 ;  /* 0x000000093f040299 */ /* 0x000fd80008011607 */
.L_x_1065:
[----:B------:R-:W-:-:S06]  /*14f0*/  UIMAD UR4, UR4, UR5, UR5 ;  /* 0x00000005040472a4 */ /* 0x000fcc000f8e0205 */
[----:B------:R-:W-:-:S07]  /*1500*/  VIMNMX R0, R0, UR4, PT ;  /* 0x0000000400007c48 */ /* 0x000fce000bfe0100 */
.L_x_1063:
[----:B------:R-:W-:Y:S01]  /*1510*/  UISETP.NE.AND UP0, UPT, UR52, URZ, UPT ;  /* 0x0000003f3400728c */ /* 0x000fe2000bf05270 */
[----:B------:R-:W-:Y:S01]  /*1520*/  VIADD R0, R0, 0x7f ;  /* 0x0000007f00007836 */ /* 0x000fe20000000000 */
[----:B------:R-:W-:Y:S01]  /*1530*/  UMOV UR9, UR38 ;  /* 0x0000002600097c82 */ /* 0x000fe20008000000 */
[----:B------:R-:W-:Y:S02]  /*1540*/  UIADD3 UR4, UR37, 0x7f, URZ ;  /* 0x0000007f25047890 */ /* 0x000fe4000fffe03f */
[----:B------:R-:W-:Y:S01]  /*1550*/  UIADD3 UR56, UR37, -UR46, URZ ;  /* 0x8000002e25387290 */ /* 0x000fe2000fffe03f */
        /* <DEDUP_REMOVED lines=27> */
.L_x_1067:
[----:B------:R-:W-:-:S11]  /*1710*/  UISETP.NE.AND UP0, UPT, UR5, 0x1, UPT ;  /* 0x000000010500788c */ /* 0x000fd6000bf05270 */
[----:B------:R-:W-:Y:S02]  /*1720*/  @UP0 ULDC.64 UR10, c[0x0][0x9e8] ;  /* 0x00027a00000a0ab9 */ /* 0x000fe40000000a00 */
[----:B------:R-:W-:-:S04]  /*1730*/  UIMAD.WIDE.U32 UR6, UR4, UR10, URZ ;  /* 0x0000000a040672a5 */ /* 0x000fc8000f8e003f */
[----:B------:R-:W-:-:S12]  /*1740*/  @UP0 USHF.R.U32.HI UR4, URZ, UR11, UR7 ;  /* 0x0000000b3f040299 */ /* 0x000fd80008011607 */
.L_x_1068:
[----:B------:R-:W-:-:S04]  /*1750*/  UIMAD UR4, UR4, UR5, URZ ;  /* 0x00000005040472a4 */ /* 0x000fc8000f8e023f */
[----:B------:R-:W-:-:S04]  /*1760*/  UISETP.LT.AND UP0, UPT, UR9, UR4, UPT ;  /* 0x000000040900728c */ /* 0x000fc8000bf01270 */
[----:B------:R-:W-:-:S12]  /*1770*/  USEL UR9, UR9, UR4, !UP0 ;  /* 0x0000000409097287 */ /* 0x000fd8000c000000 */
.L_x_1066:
[----:B------:R-:W-:Y:S01]  /*1780*/  USHF.R.S32.HI UR4, URZ, 0x1f, UR9 ;  /* 0x0000001f3f047899 */ /* 0x000fe20008011409 */
[----:B------:R-:W-:Y:S01]  /*1790*/  PLOP3.LUT P0, PT, PT, PT, PT, 0x80, 0x0 ;  /* 0x000000000000781c */ /* 0x000fe20003f0f070 */
[----:B------:R-:W-:Y:S01]  /*17a0*/  IMAD.MOV.U32 R0, RZ, RZ, RZ ;  /* 0x000000ffff007224 */ /* 0x000fe200078e00ff */
[----:B------:R-:W-:Y:S01]  /*17b0*/  CS2R R134, SRZ ;  /* 0x0000000000867805 */ /* 0x000fe2000001ff00 */
[----:B------:R-:W-:Y:S01]  /*17c0*/  ULEA.HI UR4, UR4, UR9, URZ, 0x7 ;  /* 0x0000000904047291 */ /* 0x000fe2000f8f383f */
[----:B------:R-:W-:Y:S01]  /*17d0*/  IMAD.MOV.U32 R2, RZ, RZ, RZ ;  /* 0x000000ffff027224 */ /* 0x000fe200078e00ff */
[----:B------:R-:W-:Y:S02]  /*17e0*/  CS2R R132, SRZ ;  /* 0x0000000000847805 */ /* 0x000fe4000001ff00 */
[----:B------:R-:W-:Y:S01]  /*17f0*/  CS2R R130, SRZ ;  /* 0x0000000000827805 */ /* 0x000fe2000001ff00 */
[----:B------:R-:W-:Y:S01]  /*1800*/  USHF.R.S32.HI UR4, URZ, 0x7, UR4 ;  /* 0x000000073f047899 */ /* 0x000fe20008011404 */
[----:B------:R-:W-:-:S02]  /*1810*/  CS2R R128, SRZ ;  /* 0x0000000000807805 */ /* 0x000fc4000001ff00 */
[----:B------:R-:W-:Y:S01]  /*1820*/  CS2R R26, SRZ ;  /* 0x00000000001a7805 */ /* 0x000fe2000001ff00 */
[----:B------:R-:W-:Y:S01]  /*1830*/  IMAD.MOV.U32 R126, RZ, RZ, RZ ;  /* 0x000000ffff7e7224 */ /* 0x000fe200078e00ff */
[----:B------:R-:W-:Y:S01]  /*1840*/  UISETP.LT.AND UP0, UPT, URZ, UR4, UPT ;  /* 0x000000043f00728c */ /* 0x000fe2000bf01270 */
[----:B------:R-:W-:Y:S01]  /*1850*/  IMAD.MOV.U32 R125, RZ, RZ, RZ ;  /* 0x000000ffff7d7224 */ /* 0x000fe200078e00ff */
[----:B------:R-:W-:Y:S02]  /*1860*/  CS2R R122, SRZ ;  /* 0x00000000007a7805 */ /* 0x000fe4000001ff00 */
[----:B------:R-:W-:Y:S01]  /*1870*/  CS2R R120, SRZ ;  /* 0x0000000000787805 */ /* 0x000fe2000001ff00 */
[----:B------:R-:W-:Y:S01]  /*1880*/  USEL UR36, URZ, UR4, !UP0 ;  /* 0x000000043f247287 */ /* 0x000fe2000c000000 */
[----:B------:R-:W-:Y:S02]  /*1890*/  CS2R R118, SRZ ;  /* 0x0000000000767805 */ /* 0x000fe4000001ff00 */
        /* <DEDUP_REMOVED lines=15> */
[----:B------:R-:W-:Y:S02]  /*1990*/  IMAD.MOV.U32 R89, RZ, RZ, RZ ;  /* 0x000000ffff597224 */ /* 0x000fe400078e00ff */
        /* <DEDUP_REMOVED lines=34> */
.L_x_1070:
        /* <DEDUP_REMOVED lines=9> */
.L_x_1252:
[----:B------:R-:W-:Y:S05]  /*1c50*/  @!P0 BRA `(.L_x_1072) ;  /* 0x0000000000048947 */ /* 0x000fea0003800000 */
[----:B------:R-:W-:Y:S01]  /*1c60*/  BPT.TRAP 0x1 ;  /* 0x000000040000795c */ /* 0x000fe20000300000 */
.L_x_1072:
[----:B------:R-:W-:Y:S02]  /*1c70*/  IMAD.U32 R6, RZ, RZ, UR47 ;  /* 0x0000002fff067e24 */ /* 0x000fe4000f8e00ff */
[----:B0-----:R-:W-:-:S03]  /*1c80*/  IMAD.U32 R3, RZ, RZ, UR48 ;  /* 0x00000030ff037e24 */ /* 0x001fc6000f8e00ff */
[----:B------:R-:W-:Y:S02]  /*1c90*/  LEA R6, R6, UR41, 0x3 ;  /* 0x0000002906067c11 */ /* 0x000fe4000f8e18ff */
[----:B------:R-:W-:-:S04]  /*1ca0*/  SHF.L.U32 R3, R3, 0x1f, RZ ;  /* 0x0000001f03037819 */ /* 0x000fc800000006ff */
[----:B------:R0:W1:Y:S01]  /*1cb0*/  SYNCS.PHASECHK.TRANS64.TRYWAIT P1, [R6+URZ+0x2d830], R3 ;  /* 0x02d83003060075a7 */ /* 0x000062000802017f */
[----:B------:R-:W-:Y:S05]  /*1cc0*/  @!P0 BRA `(.L_x_1073) ;  /* 0x0000000000048947 */ /* 0x000fea0003800000 */
[----:B------:R-:W-:Y:S01]  /*1cd0*/  BPT.TRAP 0x1 ;  /* 0x000000040000795c */ /* 0x000fe20000300000 */
.L_x_1073:
[----:B-1----:R-:W-:Y:S05]  /*1ce0*/  @P1 BRA `(.L_x_1074) ;  /* 0x0000000000081947 */ /* 0x002fea0003800000 */
[----:B------:R-:W1:Y:S02]  /*1cf0*/  SYNCS.PHASECHK.TRANS64.TRYWAIT P1, [R6+URZ+0x2d830], R3 ;  /* 0x02d83003060075a7 */ /* 0x000e64000802017f */
[----:B-1----:R-:W-:Y:S05]  /*1d00*/  @!P1 BRA `(.L_x_1075) ;  /* 0x0000015c002c9947 */ /* 0x002fea0003800000 */
.L_x_1074:
        /* <DEDUP_REMOVED lines=49> */
.L_x_1076:
[----:B------:R-:W-:Y:S01]  /*2020*/  UISETP.NE.AND UP1, UPT, UR52, URZ, UPT ;  /* 0x0000003f3400728c */ /* 0x000fe2000bf25270 */
[----:B------:R-:W-:Y:S01]  /*2030*/  R2UR UR6, R6 ;  /* 0x00000000060672ca */ /* 0x000fe200000e0000 */
[----:B------:R-:W-:Y:S01]  /*2040*/  ULDC UR7, c[0x0][0x9d8] ;  /* 0x0002760000077ab9 */ /* 0x000fe20000000800 */
[----:B------:R-:W-:Y:S02]  /*2050*/  IMAD.MOV.U32 R7, RZ, RZ, -0x80 ;  /* 0xffffff80ff077424 */ /* 0x000fe400078e00ff */
[----:B------:R-:W-:Y:S01]  /*2060*/  FMUL.FTZ R89, R25, UR7 ;  /* 0x0000000719597c20 */ /* 0x000fe20008410000 */
[----:B------:R-:W-:Y:S01]  /*2070*/  FMUL.FTZ R25, R54, UR7 ;  /* 0x0000000736197c20 */ /* 0x000fe20008410000 */
[----:B------:R-:W-:Y:S01]  /*2080*/  PLOP3.LUT P1, PT, PT, PT, UP1, 0x80, 0x0 ;  /* 0x000000000000781c */ /* 0x000fe20003f2f018 */
[----:B------:R-:W-:Y:S01]  /*2090*/  FMUL.FTZ R54, R68, UR7 ;  /* 0x0000000744367c20 */ /* 0x000fe20008410000 */
[----:B------:R-:W-:Y:S01]  /*20a0*/  PLOP3.LUT P2, PT, PT, PT, UP1, 0x80, 0x0 ;  /* 0x000000000000781c */ /* 0x000fe20003f4f018 */
[----:B------:R-:W-:-:S02]  /*20b0*/  VIADD R68, R137, UR38 ;  /* 0x0000002689447c36 */ /* 0x000fc40008000000 */
[----:B------:R-:W-:Y:S01]  /*20c0*/  FMUL.FTZ R12, R42, UR7 ;  /* 0x000000072a0c7c20 */ /* 0x000fe20008410000 */
[----:B------:R-:W-:Y:S01]  /*20d0*/  @UP1 ULDC UR10, c[0x0][0x44c] ;  /* 0x00011300000a1ab9 */ /* 0x000fe20000000800 */
[----:B------:R-:W-:Y:S01]  /*20e0*/  FMUL.FTZ R42, R44, UR7 ;  /* 0x000000072c2a7c20 */ /* 0x000fe20008410000 */
[----:B------:R-:W-:Y:S01]  /*20f0*/  FMUL.FTZ R44, R48, UR7 ;  /* 0x00000007302c7c20 */ /* 0x000fe20008410000 */
[----:B------:R-:W-:Y:S01]  /*2100*/  FMUL.FTZ R92, R32, UR7 ;  /* 0x00000007205c7c20 */ /* 0x000fe20008410000 */
[----:B------:R-:W-:Y:S01]  /*2110*/  FMUL.FTZ R48, R56, UR7 ;  /* 0x0000000738307c20 */ /* 0x000fe20008410000 */
[----:B------:R-:W-:Y:S01]  /*2120*/  FMUL.FTZ R32, R71, UR7 ;  /* 0x0000000747207c20 */ /* 0x000fe20008410000 */
[----:B------:R-:W-:Y:S01]  /*2130*/  UIADD3 UR6, UR6, 0x2d840, URZ ;  /* 0x0002d84006067890 */ /* 0x000fe2000fffe03f */
[----:B------:R-:W-:Y:S01]  /*2140*/  IMAD R71, R88, R7, 0x80 ;  /* 0x0000008058477424 */ /* 0x000fe200078e0207 */
[----:B------:R-:W-:Y:S01]  /*2150*/  UISETP.NE.AND UP0, UPT, UR51, URZ, UPT ;  /* 0x0000003f3300728c */ /* 0x000fe2000bf05270 */
[----:B01----:R-:W-:Y:S01]  /*2160*/  @P1 IMAD.HI.U32 R6, R68, UR10, RZ ;  /* 0x0000000a44061c27 */ /* 0x003fe2000f8e00ff */
[----:B------:R-:W-:-:S03]  /*2170*/  @UP1 ULDC UR10, c[0x0][0x450] ;  /* 0x00011400000a1ab9 */ /* 0x000fc60000000800 */
[----:B------:R-:W-:Y:S01]  /*2180*/  FMUL.FTZ R13, R43, UR7 ;  /* 0x000000072b0d7c20 */ /* 0x000fe20008410000 */
[----:B------:R-:W-:Y:S01]  /*2190*/  FMUL.FTZ R14, R46, UR7 ;  /* 0x000000072e0e7c20 */ /* 0x000fe20008410000 */
[----:B------:R-:W-:Y:S01]  /*21a0*/  FMUL.FTZ R15, R47, UR7 ;  /* 0x000000072f0f7c20 */ /* 0x000fe20008410000 */
[----:B------:R-:W-:Y:S01]  /*21b0*/  @P2 SHF.R.U32.HI R68, RZ, UR10, R6 ;  /* 0x0000000aff442c19 */ /* 0x000fe20008011606 */
[----:B------:R-:W-:Y:S01]  /*21c0*/  FMUL.FTZ R3, R24, UR7 ;  /* 0x0000000718037c20 */ /* 0x000fe20008410000 */
[----:B------:R-:W-:Y:S01]  /*21d0*/  FMUL.FTZ R4, R30, UR7 ;  /* 0x000000071e047c20 */ /* 0x000fe20008410000 */
[----:B------:R-:W-:Y:S01]  /*21e0*/  FMUL.FTZ R5, R31, UR7 ;  /* 0x000000071f057c20 */ /* 0x000fe20008410000 */
[----:B------:R-:W-:Y:S01]  /*21f0*/  FMUL.FTZ R43, R45, UR7 ;  /* 0x000000072d2b7c20 */ /* 0x000fe20008410000 */
[----:B------:R-:W0:Y:S01]  /*2200*/  SHFL.IDX PT, R56, R68, RZ, 0x1c1f ;  /* 0x001c1fff44387589 */ /* 0x000e2200000e0000 */
        /* <DEDUP_REMOVED lines=24> */
[----:B------:R-:W-:-:S02]  /*2390*/  VIADD R7, R71, 0x1 ;  /* 0x0000000147077836 */ /* 0x000fc40000000000 */
        /* <DEDUP_REMOVED lines=27> */
[----:B------:R-:W-:Y:S01]  /*2550*/  IMAD.U32 R57, RZ, RZ, UR46 ;  /* 0x0000002eff397e24 */ /* 0x000fe2000f8e00ff */
[----:B------:R-:W1:Y:S01]  /*2560*/  MUFU.TANH R3, R3 ;  /* 0x0000000300037308 */ /* 0x000e620000002400 */
[----:B------:R-:W-:Y:S01]  /*2570*/  ULDC UR35, c[0x0][0x9dc] ;  /* 0x0002770000237ab9 */ /* 0x000fe20000000800 */
[----:B------:R-:W-:Y:S01]  /*2580*/  SYNCS.ARRIVE.TRANS64.RED.A1T0 RZ, [UR6], RZ ;  /* 0x000000ffffff79a7 */ /* 0x000fe20008100406 */
[----:B------:R-:W-:Y:S01]  /*2590*/  ULOP3.LUT UR6, URZ, UR35, URZ, 0x33, !UPT ;  /* 0x000000233f067292 */ /* 0x000fe2000f8e333f */
[----:B------:R-:W-:Y:S01]  /*25a0*/  IADD3 R6, -R57, UR37, R6 ;  /* 0x0000002539067c10 */ /* 0x000fe2000fffe106 */
[----:B------:R-:W-:Y:S01]  /*25b0*/  VIADD R7, R71, UR37 ;  /* 0x0000002547077c36 */ /* 0x000fe20008000000 */
[----:B------:R-:W-:Y:S01]  /*25c0*/  ULDC UR14, c[0x0][0x9e0] ;  /* 0x00027800000e7ab9 */ /* 0x000fe20000000800 */
[----:B------:R-:W-:Y:S01]  /*25d0*/  LEA R72, R88, 0xffffff80, 0x7 ;  /* 0xffffff8058487811 */ /* 0x000fe200078e38ff */
[----:B------:R-:W2:Y:S01]  /*25e0*/  MUFU.TANH R89, R89 ;  /* 0x0000005900597308 */ /* 0x000ea20000002400 */
[----:B------:R-:W-:-:S02]  /*25f0*/  IMAD R73, R16, -0x2, R7 ;  /* 0xfffffffe10497824 */ /* 0x000fc400078e0207 */
[C---:B------:R-:W-:Y:S02]  /*2600*/  VIADD R74, R6.reuse, UR14 ;  /* 0x0000000e064a7c36 */ /* 0x040fe40008000000 */
[----:B------:R-:W-:-:S03]  /*2610*/  VIADD R75, R6, UR6 ;  /* 0x00000006064b7c36 */ /* 0x000fc60008000000 */
[----:B------:R-:W3:Y:S01]  /*2620*/  MUFU.TANH R0, R0 ;  /* 0x0000000000007308 */ /* 0x000ee20000002400 */
[----:B0-----:R-:W-:Y:S01]  /*2630*/  VIADDMNMX R69, R56, R74, R73, PT ;  /* 0x0000004a38457246 */ /* 0x001fe20003800149 */
[----:B------:R-:W-:-:S06]  /*2640*/  IMAD.IADD R70, R75, 0x1, R56 ;  /* 0x000000014b467824 */ /* 0x000fcc00078e0238 */
[----:B------:R-:W0:Y:S08]  /*2650*/  MUFU.TANH R2, R2 ;  /* 0x0000000200027308 */ /* 0x000e300000002400 */
        /* <DEDUP_REMOVED lines=61> */
[----:B------:R-:W-:Y:S01]  /*2a30*/  IMAD.U32 R57, RZ, RZ, UR46 ;  /* 0x0000002eff397e24 */ /* 0x000fe2000f8e00ff */
[----:B------:R-:W-:Y:S04]  /*2a40*/  BSSY B0, `(.L_x_1078) ;  /* 0x0000013000007945 */ /* 0x000fe80003800000 */
[----:B------:R-:W-:-:S04]  /*2a50*/  IADD3 R57, -R57, UR37, R56 ;  /* 0x0000002539397c10 */ /* 0x000fc8000fffe138 */
        /* <DEDUP_REMOVED lines=11> */
.L_x_1079:
[----:B------:R-:W-:Y:S02]  /*2b10*/  ULDC UR6, c[0x0][0x9e4] ;  /* 0x0002790000067ab9 */ /* 0x000fe40000000800 */
[----:B------:R-:W-:-:S05]  /*2b20*/  IMAD.U32 R56, RZ, RZ, UR6 ;  /* 0x00000006ff387e24 */ /* 0x000fca000f8e00ff */
[----:B------:R-:W-:-:S13]  /*2b30*/  ISETP.NE.AND P1, PT, R56, 0x1, PT ;  /* 0x000000013800780c */ /* 0x000fda0003f25270 */
[----:B------:R-:W1:Y:S02]  /*2b40*/  @P1 LDC.64 R6, c[0x0][0x9e8] ;  /* 0x00027a00ff061b82 */ /* 0x000e640000000a00 */
[----:B-1----:R-:W-:-:S05]  /*2b50*/  @P1 IMAD.HI.U32 R6, R57, R6, RZ ;  /* 0x0000000639061227 */ /* 0x002fca00078e00ff */
[----:B------:R-:W-:-:S07]  /*2b60*/  @P1 SHF.R.U32.HI R57, RZ, R7, R6 ;  /* 0x00000007ff391219 */ /* 0x000fce0000011606 */
.L_x_1080:
[----:B------:R-:W-:Y:S05]  /*2b70*/  BSYNC B0 ;  /* 0x0000000000007941 */ /* 0x000fea0003800000 */
.L_x_1078:
[----:B------:R-:W-:-:S04]  /*2b80*/  IMAD R57, R57, R56, -R72 ;  /* 0x0000003839397224 */ /* 0x000fc800078e0a48 */
[----:B------:R-:W-:-:S05]  /*2b90*/  IMAD R57, R16, -0x2, R57 ;  /* 0xfffffffe10397824 */ /* 0x000fca00078e0239 */
[----:B------:R-:W-:Y:S02]  /*2ba0*/  VIADDMNMX R69, R57, R56, R69, PT ;  /* 0x0000003839457246 */ /* 0x000fe40003800145 */
[----:B------:R-:W-:-:S07]  /*2bb0*/  VIMNMX R70, R70, R57, !PT ;  /* 0x0000003946467248 */ /* 0x000fce0007fe0100 */
.L_x_1077:
        /* <DEDUP_REMOVED lines=13> */
[----:B------:R-:W-:-:S02]  /*2c90*/  FSEL R89, R89, -INF , !P4 ;  /* 0xff80000059597808 */ /* 0x000fc40006000000 */
[----:B------:R-:W-:Y:S02]  /*2ca0*/  FSEL R90, R90, -INF , !P3 ;  /* 0xff8000005a5a7808 */ /* 0x000fe40005800000 */
[C---:B------:R-:W-:Y:S02]  /*2cb0*/  ISETP.GT.AND P4, PT, R70.reuse, 0x9, !P6 ;  /* 0x000000094600780c */ /* 0x040fe40007784270 */
[----:B------:R-:W-:Y:S02]  /*2cc0*/  @P5 LOP3.LUT R23, R23, 0x8, RZ, 0xfc, !PT ;  /* 0x0000000817175812 */ /* 0x000fe400078efcff */
[----:B------:R-:W-:Y:S02]  /*2cd0*/  ISETP.GT.AND P3, PT, R70, 0x10, !P5 ;  /* 0x000000104600780c */ /* 0x000fe40006f64270 */
[----:B------:R-:W-:Y:S02]  /*2ce0*/  ISETP.GE.AND P5, PT, R71, 0x12, PT ;  /* 0x000000124700780c */ /* 0x000fe40003fa6270 */
[----:B------:R-:W-:-:S02]  /*2cf0*/  ISETP.LT.OR P4, PT, R69, 0xa, P4 ;  /* 0x0000000a4500780c */ /* 0x000fc40002781670 */
[----:B------:R-:W-:Y:S02]  /*2d00*/  ISETP.LT.OR P3, PT, R69, 0x11, P3 ;  /* 0x000000114500780c */ /* 0x000fe40001f61670 */
[----:B0-----:R-:W-:Y:S02]  /*2d10*/  FSEL R91, R91, -INF , !P4 ;  /* 0xff8000005b5b7808 */ /* 0x001fe40006000000 */
        /* <DEDUP_REMOVED lines=180> */
.L_x_1083:
[----:B------:R-:W-:Y:S02]  /*3860*/  ULDC UR6, c[0x0][0x9e4] ;  /* 0x0002790000067ab9 */ /* 0x000fe40000000800 */
[----:B------:R-:W-:-:S05]  /*3870*/  IMAD.U32 R68, RZ, RZ, UR6 ;  /* 0x00000006ff447e24 */ /* 0x000fca000f8e00ff */
[----:B------:R-:W-:-:S13]  /*3880*/  ISETP.NE.AND P6, PT, R68, 0x1, PT ;  /* 0x000000014400780c */ /* 0x000fda0003fc5270 */
[----:B------:R-:W0:Y:S02]  /*3890*/  @P6 LDC.64 R6, c[0x0][0x9e8] ;  /* 0x00027a00ff066b82 */ /* 0x000e240000000a00 */
[----:B0-----:R-:W-:-:S05]  /*38a0*/  @P6 IMAD.HI.U32 R6, R65, R6, RZ ;  /* 0x0000000641066227 */ /* 0x001fca00078e00ff */
[----:B------:R-:W-:-:S07]  /*38b0*/  @P6 SHF.R.U32.HI R65, RZ, R7, R6 ;  /* 0x00000007ff416219 */ /* 0x000fce0000011606 */
.L_x_1084:
[----:B------:R-:W-:Y:S05]  /*38c0*/  BSYNC B0 ;  /* 0x0000000000007941 */ /* 0x000fea0003800000 */
.L_x_1082:
[----:B------:R-:W-:-:S04]  /*38d0*/  IMAD R65, R65, R68, -R72 ;  /* 0x0000004441417224 */ /* 0x000fc800078e0a48 */
[----:B------:R-:W-:-:S05]  /*38e0*/  IMAD R65, R16, -0x2, R65 ;  /* 0xfffffffe10417824 */ /* 0x000fca00078e0241 */
[----:B------:R-:W-:Y:S02]  /*38f0*/  VIADDMNMX R55, R65, R68, R55, PT ;  /* 0x0000004441377246 */ /* 0x000fe40003800137 */
[----:B------:R-:W-:-:S07]  /*3900*/  VIMNMX R64, R64, R65, !PT ;  /* 0x0000004140407248 */ /* 0x000fce0007fe0100 */
.L_x_1081:
[C---:B------:R-:W-:Y:S01]  /*3910*/  ISETP.GT.AND P1, PT, R64.reuse, 0x1, !P1 ;  /* 0x000000014000780c */ /* 0x040fe20004f24270 */
[----:B------:R-:W-:Y:S01]  /*3920*/  ULDC UR33, c[0x0][0x988] ;  /* 0x0002620000217ab9 */ /* 0x000fe20000000800 */
[----:B------:R-:W-:Y:S01]  /*3930*/  LOP3.LUT P6, RZ, R23, 0x4, RZ, 0xc0, !PT ;  /* 0x0000000417ff7812 */ /* 0x000fe200078cc0ff */
[----:B------:R-:W-:Y:S01]  /*3940*/  UISETP.NE.AND UP1, UPT, UR52, URZ, UPT ;  /* 0x0000003f3400728c */ /* 0x000fe2000bf25270 */
[----:B------:R-:W-:Y:S01]  /*3950*/  ISETP.LT.OR P1, PT, R55, 0x2, P1 ;  /* 0x000000023700780c */ /* 0x000fe20000f21670 */
[----:B------:R-:W-:Y:S01]  /*3960*/  UISETP.NE.AND UP0, UPT, UR51, URZ, UPT ;  /* 0x0000003f3300728c */ /* 0x000fe2000bf05270 */
[----:B------:R-:W-:Y:S01]  /*3970*/  ISETP.GT.AND P2, PT, R64, 0x8, !P2 ;  /* 0x000000084000780c */ /* 0x000fe20005744270 */
[----:B------:R-:W-:Y:S01]  /*3980*/  UMOV UR10, UR38 ;  /* 0x00000026000a7c82 */ /* 0x000fe20008000000 */
[----:B------:R-:W-:Y:S02]  /*3990*/  FSEL R2, R2, -INF , !P1 ;  /* 0xff80000002027808 */ /* 0x000fe40004800000 */
[----:B------:R-:W-:-:S02]  /*39a0*/  ISETP.GT.AND P1, PT, R64, 0x9, !P6 ;  /* 0x000000094000780c */ /* 0x000fc40007724270 */
[C---:B------:R-:W-:Y:S02]  /*39b0*/  ISETP.LT.OR P2, PT, R55.reuse, 0x9, P2 ;  /* 0x000000093700780c */ /* 0x040fe40001741670 */
[----:B------:R-:W-:Y:S01]  /*39c0*/  ISETP.LT.OR P1, PT, R55, 0xa, P1 ;  /* 0x0000000a3700780c */ /* 0x000fe20000f21670 */
[----:B------:R-:W-:Y:S01]  /*39d0*/  @UP1 ULDC UR6, c[0x0][0x44c] ;  /* 0x0001130000061ab9 */ /* 0x000fe20000000800 */
[----:B------:R-:W-:Y:S01]  /*39e0*/  FSEL R4, R4, -INF , !P2 ;  /* 0xff80000004047808 */ /* 0x000fe20005000000 */
[----:B------:R-:W-:Y:S01]  /*39f0*/  UIMAD.WIDE.U32 UR6, UR38, UR6, URZ ;  /* 0x00000006260672a5 */ /* 0x000fe2000f8e003f */
[----:B------:R-:W-:Y:S01]  /*3a00*/  FSEL R5, R5, -INF , !P1 ;  /* 0xff80000005057808 */ /* 0x000fe20004800000 */
[----:B------:R-:W-:Y:S01]  /*3a10*/  @UP1 ULDC UR11, c[0x0][0x450] ;  /* 0x00011400000b1ab9 */ /* 0x000fe20000000800 */
[C---:B------:R-:W-:Y:S01]  /*3a20*/  LOP3.LUT P1, RZ, R23.reuse, 0x8, RZ, 0xc0, !PT ;  /* 0x0000000817ff7812 */ /* 0x040fe2000782c0ff */
[----:B------:R-:W-:Y:S01]  /*3a30*/  @UP1 USHF.R.U32.HI UR10, URZ, UR11, UR7 ;  /* 0x0000000b3f0a1299 */ /* 0x000fe20008011607 */
[----:B------:R-:W-:-:S02]  /*3a40*/  LOP3.LUT P2, RZ, R23, 0x40000, RZ, 0xc0, !PT ;  /* 0x0004000017ff7812 */ /* 0x000fc4000784c0ff */
[----:B------:R-:W-:Y:S01]  /*3a50*/  ISETP.GT.AND P1, PT, R64, 0x10, !P1 ;  /* 0x000000104000780c */ /* 0x000fe20004f24270 */
[----:B------:R-:W-:Y:S01]  /*3a60*/  UIADD3 UR56, UR56, UR10, URZ ;  /* 0x0000000a38387290 */ /* 0x000fe2000fffe03f */
[----:B------:R-:W-:Y:S02]  /*3a70*/  LOP3.LUT P6, RZ, R23, 0x20000, RZ, 0xc0, !PT ;  /* 0x0002000017ff7812 */ /* 0x000fe400078cc0ff */
[----:B------:R-:W-:Y:S01]  /*3a80*/  ISETP.LT.OR P1, PT, R55, 0x11, P1 ;  /* 0x000000113700780c */ /* 0x000fe20000f21670 */
[----:B------:R-:W-:Y:S01]  /*3a90*/  UIADD3 UR14, UR56, UR14, URZ ;  /* 0x0000000e380e7290 */ /* 0x000fe2000fffe03f */
[----:B------:R-:W-:Y:S02]  /*3aa0*/  FMNMX.FTZ R7, R66, R89, !PT ;  /* 0x0000005942077209 */ /* 0x000fe40007810000 */
[----:B------:R-:W-:Y:S02]  /*3ab0*/  FSEL R8, R8, -INF , !P1 ;  /* 0xff80000008087808 */ /* 0x000fe40004800000 */
[----:B------:R-:W-:-:S02]  /*3ac0*/  LOP3.LUT P1, RZ, R23, 0x10, RZ, 0xc0, !PT ;  /* 0x0000001017ff7812 */ /* 0x000fc4000782c0ff */
[C---:B------:R-:W-:Y:S02]  /*3ad0*/  ISETP.GT.AND P3, PT, R64.reuse, 0x70, !P3 ;  /* 0x000000704000780c */ /* 0x040fe40005f64270 */
[C---:B------:R-:W-:Y:S02]  /*3ae0*/  ISETP.GT.AND P1, PT, R64.reuse, 0x11, !P1 ;  /* 0x000000114000780c */ /* 0x040fe40004f24270 */
[C---:B------:R-:W-:Y:S02]  /*3af0*/  ISETP.GT.AND P4, PT, R64.reuse, 0x71, !P4 ;  /* 0x000000714000780c */ /* 0x040fe40006784270 */
[----:B------:R-:W-:Y:S02]  /*3b00*/  ISETP.LT.OR P1, PT, R55, 0x12, P1 ;  /* 0x000000123700780c */ /* 0x000fe40000f21670 */
[----:B------:R-:W-:Y:S02]  /*3b10*/  ISETP.GT.AND P5, PT, R64, 0x78, !P5 ;  /* 0x000000784000780c */ /* 0x000fe40006fa4270 */
[----:B------:R-:W-:-:S02]  /*3b20*/  FSEL R9, R9, -INF , !P1 ;  /* 0xff80000009097808 */ /* 0x000fc40004800000 */
[----:B------:R-:W-:Y:S02]  /*3b30*/  LOP3.LUT P1, RZ, R23, 0x2000000, RZ, 0xc0, !PT ;  /* 0x0200000017ff7812 */ /* 0x000fe4000782c0ff */
[C---:B------:R-:W-:Y:S02]  /*3b40*/  ISETP.LT.OR P3, PT, R55.reuse, 0x71, P3 ;  /* 0x000000713700780c */ /* 0x040fe40001f61670 */
[----:B------:R-:W-:Y:S02]  /*3b50*/  ISETP.GT.AND P1, PT, R64, 0x18, !P1 ;  /* 0x000000184000780c */ /* 0x000fe40004f24270 */
[C---:B------:R-:W-:Y:S02]  /*3b60*/  ISETP.LT.OR P4, PT, R55.reuse, 0x72, P4 ;  /* 0x000000723700780c */ /* 0x040fe40002781670 */
[C---:B------:R-:W-:Y:S02]  /*3b70*/  ISETP.LT.OR P1, PT, R55.reuse, 0x19, P1 ;  /* 0x000000193700780c */ /* 0x040fe40000f21670 */
[----:B------:R-:W-:-:S02]  /*3b80*/  ISETP.LT.OR P5, PT, R55, 0x79, P5 ;  /* 0x000000793700780c */ /* 0x000fc40002fa1670 */
        /* <DEDUP_REMOVED lines=27> */
[----:B------:R-:W-:-:S04]  /*3d40*/  ISETP.LT.OR P1, PT, R55, 0x32, P1 ;  /* 0x000000323700780c */ /* 0x000fc80000f21670 */
[----:B------:R-:W-:Y:S02]  /*3d50*/  FSEL R21, R21, -INF , !P1 ;  /* 0xff80000015157808 */ /* 0x000fe40004800000 */
[----:B------:R-:W-:Y:S02]  /*3d60*/  ISETP.GT.AND P1, PT, R64, 0x38, !P6 ;  /* 0x000000384000780c */ /* 0x000fe40007724270 */
[----:B------:R-:W-:Y:S02]  /*3d70*/  LOP3.LUT P6, RZ, R23, 0x40, RZ, 0xc0, !PT ;  /* 0x0000004017ff7812 */ /* 0x000fe400078cc0ff */
[----:B------:R-:W-:-:S04]  /*3d80*/  ISETP.LT.OR P1, PT, R55, 0x39, P1 ;  /* 0x000000393700780c */ /* 0x000fc80000f21670 */
[----:B------:R-:W-:Y:S02]  /*3d90*/  FSEL R25, R25, -INF , !P1 ;  /* 0xff80000019197808 */ /* 0x000fe40004800000 */
[----:B------:R-:W-:-:S04]  /*3da0*/  LOP3.LUT P1, RZ, R23, 0x10000, RZ, 0xc0, !PT ;  /* 0x0001000017ff7812 */ /* 0x000fc8000782c0ff */
[----:B------:R-:W-:-:S04]  /*3db0*/  ISETP.GT.AND P1, PT, R64, 0x39, !P1 ;  /* 0x000000394000780c */ /* 0x000fc80004f24270 */
[----:B------:R-:W-:-:S04]  /*3dc0*/  ISETP.LT.OR P1, PT, R55, 0x3a, P1 ;  /* 0x0000003a3700780c */ /* 0x000fc80000f21670 */
[----:B------:R-:W-:Y:S02]  /*3dd0*/  FSEL R6, R24, -INF , !P1 ;  /* 0xff80000018067808 */ /* 0x000fe40004800000 */
[----:B------:R-:W-:Y:S02]  /*3de0*/  FMNMX.FTZ R24, R90, R7, !PT ;  /* 0x000000075a187209 */ /* 0x000fe40007810000 */
[----:B------:R-:W-:Y:S02]  /*3df0*/  LOP3.LUT P1, RZ, R23, 0x8000, RZ, 0xc0, !PT ;  /* 0x0000800017ff7812 */ /* 0x000fe4000782c0ff */
[----:B------:R-:W-:Y:S02]  /*3e00*/  FMNMX.FTZ R7, R91, R24, !PT ;  /* 0x000000185b077209 */ /* 0x000fe40007810000 */
[----:B------:R-:W-:Y:S02]  /*3e10*/  ISETP.GT.AND P1, PT, R64, 0x40, !P1 ;  /* 0x000000404000780c */ /* 0x000fe40004f24270 */
[----:B------:R-:W-:-:S02]  /*3e20*/  FMNMX.FTZ R24, R92, R7, !PT ;  /* 0x000000075c187209 */ /* 0x000fc40007810000 */
[----:B------:R-:W-:Y:S02]  /*3e30*/  ISETP.LT.OR P1, PT, R55, 0x41, P1 ;  /* 0x000000413700780c */ /* 0x000fe40000f21670 */
[----:B------:R-:W-:Y:S02]  /*3e40*/  FMNMX.FTZ R7, R93, R24, !PT ;  /* 0x000000185d077209 */ /* 0x000fe40007810000 */
[----:B------:R-:W-:Y:S02]  /*3e50*/  FSEL R27, R27, -INF , !P1 ;  /* 0xff8000001b1b7808 */ /* 0x000fe40004800000 */
[----:B------:R-:W-:Y:S02]  /*3e60*/  FMNMX.FTZ R24, R94, R7, !PT ;  /* 0x000000075e187209 */ /* 0x000fe40007810000 */
[----:B------:R-:W-:Y:S02]  /*3e70*/  LOP3.LUT P1, RZ, R23, 0x4000, RZ, 0xc0, !PT ;  /* 0x0000400017ff7812 */ /* 0x000fe4000782c0ff */
[----:B------:R-:W-:-:S02]  /*3e80*/  FMNMX.FTZ R7, R95, R24, !PT ;  /* 0x000000185f077209 */ /* 0x000fc40007810000 */
[----:B------:R-:W-:Y:S02]  /*3e90*/  ISETP.GT.AND P1, PT, R64, 0x41, !P1 ;  /* 0x000000414000780c */ /* 0x000fe40004f24270 */
[----:B------:R-:W-:Y:S02]  /*3ea0*/  FMNMX.FTZ R24, R96, R7, !PT ;  /* 0x0000000760187209 */ /* 0x000fe40007810000 */
[----:B------:R-:W-:Y:S02]  /*3eb0*/  ISETP.LT.OR P1, PT, R55, 0x42, P1 ;  /* 0x000000423700780c */ /* 0x000fe40000f21670 */
[----:B------:R-:W-:Y:S02]  /*3ec0*/  FMNMX.FTZ R7, R97, R24, !PT ;  /* 0x0000001861077209 */ /* 0x000fe40007810000 */
[----:B------:R-:W-:Y:S02]  /*3ed0*/  FSEL R26, R26, -INF , !P1 ;  /* 0xff8000001a1a7808 */ /* 0x000fe40004800000 */
[----:B------:R-:W-:-:S02]  /*3ee0*/  FMNMX.FTZ R24, R58, R7, !PT ;  /* 0x000000073a187209 */ /* 0x000fc40007810000 */
[----:B------:R-:W-:Y:S02]  /*3ef0*/  LOP3.LUT P1, RZ, R23, 0x2000, RZ, 0xc0, !PT ;  /* 0x0000200017ff7812 */ /* 0x000fe4000782c0ff */
[----:B------:R-:W-:Y:S02]  /*3f00*/  FMNMX.FTZ R7, R59, R24, !PT ;  /* 0x000000183b077209 */ /* 0x000fe40007810000 */
[----:B------:R-:W-:Y:S02]  /*3f10*/  ISETP.GT.AND P1, PT, R64, 0x48, !P1 ;  /* 0x000000484000780c */ /* 0x000fe40004f24270 */
[----:B------:R-:W-:Y:S02]  /*3f20*/  FMNMX.FTZ R24, R60, R7, !PT ;  /* 0x000000073c187209 */ /* 0x000fe40007810000 */
[----:B------:R-:W-:Y:S02]  /*3f30*/  ISETP.LT.OR P1, PT, R55, 0x49, P1 ;  /* 0x000000493700780c */ /* 0x000fe40000f21670 */
[----:B------:R-:W-:-:S02]  /*3f40*/  FMNMX.FTZ R7, R61, R24, !PT ;  /* 0x000000183d077209 */ /* 0x000fc40007810000 */
        /* <DEDUP_REMOVED lines=36> */
[----:B------:R-:W-:-:S03]  /*4190*/  ISETP.GT.AND P1, PT, R64, 0x59, !P1 ;  /* 0x000000594000780c */ /* 0x000fc60004f24270 */
[----:B------:R-:W0:Y:S01]  /*41a0*/  SHFL.BFLY PT, R24, R7, 0x2, 0x1f ;  /* 0x0c401f0007187f89 */ /* 0x000e2200000e0000 */
[----:B------:R-:W-:-:S04]  /*41b0*/  ISETP.LT.OR P1, PT, R55, 0x5a, P1 ;  /* 0x0000005a3700780c */ /* 0x000fc80000f21670 */
[----:B------:R-:W-:Y:S02]  /*41c0*/  FSEL R32, R32, -INF , !P1 ;  /* 0xff80000020207808 */ /* 0x000fe40004800000 */
[C---:B------:R-:W-:Y:S02]  /*41d0*/  ISETP.GT.AND P1, PT, R64.reuse, 0x60, !P2 ;  /* 0x000000604000780c */ /* 0x040fe40005724270 */
        /* <DEDUP_REMOVED lines=8> */
[----:B0-----:R-:W-:Y:S02]  /*4260*/  FMNMX.FTZ R65, R7, R24, !PT ;  /* 0x0000001807417209 */ /* 0x001fe40007810000 */
[----:B------:R-:W-:-:S03]  /*4270*/  FSEL R40, R40, -INF , !P1 ;  /* 0xff80000028287808 */ /* 0x000fc60004800000 */
[----:B------:R-:W0:Y:S02]  /*4280*/  SHFL.BFLY PT, R24, R65, 0x1, 0x1f ;  /* 0x0c201f0041187f89 */ /* 0x000e2400000e0000 */
[----:B0-----:R-:W-:-:S04]  /*4290*/  FMNMX.FTZ R24, R65, R24, !PT ;  /* 0x0000001841187209 */ /* 0x001fc80007810000 */
[C---:B------:R-:W-:Y:S01]  /*42a0*/  FSETP.NEU.FTZ.AND P1, PT, R24.reuse, -INF , PT ;  /* 0xff8000001800780b */ /* 0x040fe20003f3d000 */
[----:B------:R-:W-:-:S05]  /*42b0*/  FMUL.FTZ R74, R24, UR33 ;  /* 0x00000021184a7c20 */ /* 0x000fca0008410000 */
        /* <DEDUP_REMOVED lines=9> */
[----:B------:R-:W-:Y:S01]  /*4350*/  MUFU.EX2 R7, R7 ;  /* 0x0000000700077308 */ /* 0x000fe20000000800 */
[----:B------:R-:W-:Y:S01]  /*4360*/  LOP3.LUT P1, RZ, R23, 0x4000000, RZ, 0xc0, !PT ;  /* 0x0400000017ff7812 */ /* 0x000fe2000782c0ff */
[--C-:B------:R-:W-:Y:S01]  /*4370*/  FFMA.FTZ R68, R91, UR33, -R74.reuse ;  /* 0x000000215b447c23 */ /* 0x100fe2000801084a */
[----:B------:R-:W-:Y:S01]  /*4380*/  FMNMX.FTZ R67, R73, R2, !PT ;  /* 0x0000000249437209 */ /* 0x000fe20007810000 */
[--C-:B------:R-:W-:Y:S01]  /*4390*/  FFMA.FTZ R0, R92, UR33, -R74.reuse ;  /* 0x000000215c007c23 */ /* 0x100fe2000801084a */
[----:B------:R-:W-:Y:S01]  /*43a0*/  ISETP.GT.AND P1, PT, R64, 0x68, !P1 ;  /* 0x000000684000780c */ /* 0x000fe20004f24270 */
[--C-:B------:R-:W-:Y:S01]  /*43b0*/  FFMA.FTZ R93, R93, UR33, -R74.reuse ;  /* 0x000000215d5d7c23 */ /* 0x100fe2000801084a */
[----:B------:R-:W-:Y:S01]  /*43c0*/  FMNMX.FTZ R70, R4, R67, !PT ;  /* 0x0000004304467209 */ /* 0x000fe20007810000 */
[----:B------:R-:W-:Y:S01]  /*43d0*/  MUFU.EX2 R66, R66 ;  /* 0x0000004200427308 */ /* 0x000fe20000000800 */
[----:B------:R-:W-:Y:S01]  /*43e0*/  ISETP.LT.OR P1, PT, R55, 0x69, P1 ;  /* 0x000000693700780c */ /* 0x000fe20000f21670 */
        /* <DEDUP_REMOVED lines=14> */
[----:B------:R-:W0:Y:S03]  /*44d0*/  MUFU.EX2 R68, R68 ;  /* 0x0000004400447308 */ /* 0x000e260000000800 */
[----:B------:R-:W-:Y:S01]  /*44e0*/  FMNMX.FTZ R71, R11, R70, !PT ;  /* 0x000000460b477209 */ /* 0x000fe20007810000 */
[----:B------:R-:W-:-:S03]  /*44f0*/  FFMA.FTZ R70, R95, UR33, -R74 ;  /* 0x000000215f467c23 */ /* 0x000fc6000801084a */
[----:B------:R-:W-:Y:S01]  /*4500*/  FMNMX.FTZ R72, R12, R71, !PT ;  /* 0x000000470c487209 */ /* 0x000fe20007810000 */
[----:B------:R-:W-:Y:S03]  /*4510*/  MUFU.EX2 R0, R0 ;  /* 0x0000000000007308 */ /* 0x000fe60000000800 */
[----:B------:R-:W-:-:S04]  /*4520*/  FMNMX.FTZ R71, R13, R72, !PT ;  /* 0x000000480d477209 */ /* 0x000fc80007810000 */
[----:B------:R-:W-:Y:S01]  /*4530*/  FMNMX.FTZ R72, R14, R71, !PT ;  /* 0x000000470e487209 */ /* 0x000fe20007810000 */
[----:B------:R-:W-:Y:S03]  /*4540*/  MUFU.EX2 R67, R93 ;  /* 0x0000005d00437308 */ /* 0x000fe60000000800 */
        /* <DEDUP_REMOVED lines=11> */
[----:B------:R-:W-:Y:S01]  /*4600*/  FMNMX.FTZ R76, R26, R59, !PT ;  /* 0x0000003b1a4c7209 */ /* 0x000fe20007810000 */
[--C-:B------:R-:W-:Y:S01]  /*4610*/  FFMA.FTZ R59, R60, UR33, -R74.reuse ;  /* 0x000000213c3b7c23 */ /* 0x100fe2000801084a */
[--C-:B------:R-:W-:Y:S01]  /*4620*/  FFMA.FTZ R60, R61, UR33, -R74.reuse ;  /* 0x000000213d3c7c23 */ /* 0x100fe2000801084a */
[----:B------:R-:W-:Y:S01]  /*4630*/  FFMA.FTZ R61, R62, UR33, -R74 ;  /* 0x000000213e3d7c23 */ /* 0x000fe2000801084a */
[----:B------:R-:W-:Y:S01]  /*4640*/  FMNMX.FTZ R77, R29, R76, !PT ;  /* 0x0000004c1d4d7209 */ /* 0x000fe20007810000 */
[----:B------:R-:W-:Y:S03]  /*4650*/  MUFU.EX2 R72, R72 ;  /* 0x0000004800487308 */ /* 0x000fe60000000800 */
[----:B------:R-:W-:-:S04]  /*4660*/  FMNMX.FTZ R77, R28, R77, !PT ;  /* 0x0000004d1c4d7209 */ /* 0x000fc80007810000 */
[----:B------:R-:W-:Y:S01]  /*4670*/  FMNMX.FTZ R76, R30, R77, !PT ;  /* 0x0000004d1e4c7209 */ /* 0x000fe20007810000 */
[----:B------:R-:W-:Y:S03]  /*4680*/  MUFU.EX2 R58, R58 ;  /* 0x0000003a003a7308 */ /* 0x000fe60000000800 */
[----:B------:R-:W-:-:S04]  /*4690*/  FMNMX.FTZ R76, R31, R76, !PT ;  /* 0x0000004c1f4c7209 */ /* 0x000fc80007810000 */
[----:B------:R-:W-:Y:S01]  /*46a0*/  FMNMX.FTZ R77, R33, R76, !PT ;  /* 0x0000004c214d7209 */ /* 0x000fe20007810000 */
[----:B------:R-:W-:Y:S01]  /*46b0*/  FFMA.FTZ R76, R63, UR33, -R74 ;  /* 0x000000213f4c7c23 */ /* 0x000fe2000801084a */
[----:B------:R-:W-:Y:S02]  /*46c0*/  MUFU.EX2 R75, R75 ;  /* 0x0000004b004b7308 */ /* 0x000fe40000000800 */
[----:B------:R-:W-:-:S04]  /*46d0*/  FMNMX.FTZ R62, R32, R77, !PT ;  /* 0x0000004d203e7209 */ /* 0x000fc80007810000 */
[----:B------:R-:W-:Y:S02]  /*46e0*/  FMNMX.FTZ R63, R41, R62, !PT ;  /* 0x0000003e293f7209 */ /* 0x000fe40007810000 */
[----:B------:R-:W-:Y:S01]  /*46f0*/  FSEL R62, R34, -INF , !P1 ;  /* 0xff800000223e7808 */ /* 0x000fe20004800000 */
[----:B------:R-:W-:Y:S01]  /*4700*/  MUFU.EX2 R59, R59 ;  /* 0x0000003b003b7308 */ /* 0x000fe20000000800 */
[----:B------:R-:W-:Y:S02]  /*4710*/  FMNMX.FTZ R77, R40, R63, !PT ;  /* 0x0000003f284d7209 */ /* 0x000fe40007810000 */
[----:B------:R-:W-:Y:S01]  /*4720*/  FSEL R63, R35, -INF , !P2 ;  /* 0xff800000233f7808 */ /* 0x000fe20005000000 */
[----:B------:R-:W-:Y:S01]  /*4730*/  FFMA.FTZ R35, R57, UR33, -R74 ;  /* 0x0000002139237c23 */ /* 0x000fe2000801084a */
[----:B------:R-:W-:Y:S02]  /*4740*/  FMNMX.FTZ R64, R62, R77, !PT ;  /* 0x0000004d3e407209 */ /* 0x000fe40007810000 */
[----:B------:R-:W-:Y:S01]  /*4750*/  FSEL R57, R36, -INF , !P3 ;  /* 0xff80000024397808 */ /* 0x000fe20005800000 */
[----:B------:R1:W-:Y:S01]  /*4760*/  MUFU.EX2 R34, R76 ;  /* 0x0000004c00227308 */ /* 0x0003e20000000800 */
[----:B------:R-:W-:-:S02]  /*4770*/  FMNMX.FTZ R36, R63, R64, !PT ;  /* 0x000000403f247209 */ /* 0x000fc40007810000 */
[----:B------:R-:W-:Y:S02]  /*4780*/  FSEL R64, R37, -INF , !P4 ;  /* 0xff80000025407808 */ /* 0x000fe40006000000 */
[----:B------:R-:W-:-:S03]  /*4790*/  FMNMX.FTZ R37, R57, R36, !PT ;  /* 0x0000002439257209 */ /* 0x000fc60007810000 */
[----:B------:R-:W-:Y:S01]  /*47a0*/  MUFU.EX2 R60, R60 ;  /* 0x0000003c003c7308 */ /* 0x000fe20000000800 */
[----:B------:R-:W-:Y:S01]  /*47b0*/  FMNMX.FTZ R38, R64, R37, !PT ;  /* 0x0000002540267209 */ /* 0x000fe20007810000 */
[--C-:B-1----:R-:W-:Y:S01]  /*47c0*/  FFMA.FTZ R76, R56, UR33, -R74.reuse ;  /* 0x00000021384c7c23 */ /* 0x102fe2000801084a */
[----:B------:R-:W-:Y:S01]  /*47d0*/  FSEL R56, R39, -INF , !P6 ;  /* 0xff80000027387808 */ /* 0x000fe20007000000 */
        /* <DEDUP_REMOVED lines=9> */
[----:B------:R1:W-:Y:S01]  /*4870*/  MUFU.EX2 R36, R76 ;  /* 0x0000004c00247308 */ /* 0x0003e20000000800 */
[----:B------:R-:W2:Y:S07]  /*4880*/  SHFL.BFLY PT, R78, R77, 0x2, 0x1f ;  /* 0x0c401f004d4e7f89 */ /* 0x000eae00000e0000 */
[----:B------:R-:W-:Y:S01]  /*4890*/  MUFU.EX2 R61, R61 ;  /* 0x0000003d003d7308 */ /* 0x000fe20000000800 */
[--C-:B-1----:R-:W-:Y:S01]  /*48a0*/  FFMA.FTZ R76, R46, UR33, -R74.reuse ;  /* 0x000000212e4c7c23 */ /* 0x102fe2000801084a */
[--C-:B------:R-:W-:Y:S01]  /*48b0*/  FFMA.FTZ R46, R48, UR33, -R74.reuse ;  /* 0x00000021302e7c23 */ /* 0x100fe2000801084a */
[----:B------:R-:W-:-:S05]  /*48c0*/  FFMA.FTZ R48, R54, UR33, -R74 ;  /* 0x0000002136307c23 */ /* 0x000fca000801084a */
[----:B------:R-:W-:Y:S08]  /*48d0*/  MUFU.EX2 R35, R35 ;  /* 0x0000002300237308 */ /* 0x000ff00000000800 */
[----:B------:R-:W-:Y:S01]  /*48e0*/  MUFU.EX2 R37, R37 ;  /* 0x0000002500257308 */ /* 0x000fe20000000800 */
[----:B--2---:R-:W-:-:S05]  /*48f0*/  FMNMX.FTZ R78, R77, R78, !PT ;  /* 0x0000004e4d4e7209 */ /* 0x004fca0007810000 */
[----:B------:R-:W1:Y:S02]  /*4900*/  SHFL.BFLY PT, R53, R78, 0x1, 0x1f ;  /* 0x0c201f004e357f89 */ /* 0x000e6400000e0000 */
[----:B------:R-:W-:Y:S08]  /*4910*/  MUFU.EX2 R38, R38 ;  /* 0x0000002600267308 */ /* 0x000ff00000000800 */
[----:B------:R-:W-:Y:S08]  /*4920*/  MUFU.EX2 R39, R39 ;  /* 0x0000002700277308 */ /* 0x000ff00000000800 */
[----:B------:R-:W-:Y:S01]  /*4930*/  MUFU.EX2 R50, R50 ;  /* 0x0000003200327308 */ /* 0x000fe20000000800 */
[----:B-1----:R-:W-:-:S07]  /*4940*/  FMNMX.FTZ R52, R78, R53, !PT ;  /* 0x000000354e347209 */ /* 0x002fce0007810000 */
[----:B------:R-:W-:Y:S01]  /*4950*/  MUFU.EX2 R51, R51 ;  /* 0x0000003300337308 */ /* 0x000fe20000000800 */
[C---:B------:R-:W-:Y:S01]  /*4960*/  FSETP.NEU.FTZ.AND P1, PT, R52.reuse, -INF , PT ;  /* 0xff8000003400780b */ /* 0x040fe20003f3d000 */
[----:B------:R-:W-:-:S05]  /*4970*/  FMUL.FTZ R49, R52, UR33 ;  /* 0x0000002134317c20 */ /* 0x000fca0008410000 */
[----:B------:R-:W-:Y:S01]  /*4980*/  FSEL R49, R49, RZ, P1 ;  /* 0x000000ff31317208 */ /* 0x000fe20000800000 */
[----:B------:R-:W-:Y:S01]  /*4990*/  MUFU.EX2 R76, R76 ;  /* 0x0000004c004c7308 */ /* 0x000fe20000000800 */
[----:B------:R-:W-:-:S03]  /*49a0*/  PLOP3.LUT P1, PT, PT, PT, UP0, 0x40, 0x0 ;  /* 0x000000000000781c */ /* 0x000fc60003f2e808 */
        /* <DEDUP_REMOVED lines=13> */
[--C-:B-1----:R-:W-:Y:S01]  /*4a80*/  FFMA.FTZ R73, R12, UR33, -R49.reuse ;  /* 0x000000210c497c23 */ /* 0x102fe20008010831 */
[--C-:B------:R-:W-:Y:S01]  /*4a90*/  FFMA.FTZ R21, R21, UR33, -R49.reuse ;  /* 0x0000002115157c23 */ /* 0x100fe20008010831 */
[--C-:B------:R-:W-:Y:S01]  /*4aa0*/  FFMA.FTZ R25, R25, UR33, -R49.reuse ;  /* 0x0000002119197c23 */ /* 0x100fe20008010831 */
[--C-:B------:R-:W-:Y:S01]  /*4ab0*/  FFMA.FTZ R78, R6, UR33, -R49.reuse ;  /* 0x00000021064e7c23 */ /* 0x100fe20008010831 */
[--C-:B------:R-:W-:Y:S01]  /*4ac0*/  FFMA.FTZ R27, R27, UR33, -R49.reuse ;  /* 0x000000211b1b7c23 */ /* 0x100fe20008010831 */
[--C-:B------:R-:W-:Y:S01]  /*4ad0*/  FFMA.FTZ R26, R26, UR33, -R49.reuse ;  /* 0x000000211a1a7c23 */ /* 0x100fe20008010831 */
[--C-:B------:R-:W-:Y:S01]  /*4ae0*/  FFMA.FTZ R79, R29, UR33, -R49.reuse ;  /* 0x000000211d4f7c23 */ /* 0x100fe20008010831 */
[----:B------:R1:W4:Y:S01]  /*4af0*/  MUFU.EX2 R83, R4 ;  /* 0x0000000400537308 */ /* 0x0003220000000800 */
[--C-:B--2---:R-:W-:Y:S01]  /*4b00*/  FFMA.FTZ R54, R11, UR33, -R49.reuse ;  /* 0x000000210b367c23 */ /* 0x104fe20008010831 */
[----:B0-----:R-:W-:Y:S01]  /*4b10*/  F2FP.BF16.F32.PACK_AB R6, R68, R65 ;  /* 0x000000414406723e */ /* 0x001fe200000010ff */
[--C-:B------:R-:W-:Y:S01]  /*4b20*/  FFMA.FTZ R82, R28, UR33, -R49.reuse ;  /* 0x000000211c527c23 */ /* 0x100fe20008010831 */
[--C-:B------:R-:W-:Y:S01]  /*4b30*/  FFMA.FTZ R30, R30, UR33, -R49.reuse ;  /* 0x000000211e1e7c23 */ /* 0x100fe20008010831 */
[--C-:B------:R-:W-:Y:S01]  /*4b40*/  FFMA.FTZ R33, R33, UR33, -R49.reuse ;  /* 0x0000002121217c23 */ /* 0x100fe20008010831 */
[--C-:B------:R-:W-:Y:S01]  /*4b50*/  FFMA.FTZ R32, R32, UR33, -R49.reuse ;  /* 0x0000002120207c23 */ /* 0x100fe20008010831 */
[--C-:B------:R-:W-:Y:S01]  /*4b60*/  FFMA.FTZ R41, R41, UR33, -R49.reuse ;  /* 0x0000002129297c23 */ /* 0x100fe20008010831 */
[----:B------:R0:W2:Y:S01]  /*4b70*/  MUFU.EX2 R86, R5 ;  /* 0x0000000500567308 */ /* 0x0000a20000000800 */
[----:B-1----:R-:W-:Y:S01]  /*4b80*/  FADD.FTZ R4, R7, R66 ;  /* 0x0000004207047221 */ /* 0x002fe20000010000 */
[----:B---3--:R-:W-:Y:S01]  /*4b90*/  FADD.FTZ R8, R81, R84 ;  /* 0x0000005451087221 */ /* 0x008fe20000010000 */
[--C-:B------:R-:W-:Y:S01]  /*4ba0*/  FFMA.FTZ R40, R40, UR33, -R49.reuse ;  /* 0x0000002128287c23 */ /* 0x100fe20008010831 */
[--C-:B------:R-:W-:Y:S01]  /*4bb0*/  FFMA.FTZ R62, R62, UR33, -R49.reuse ;  /* 0x000000213e3e7c23 */ /* 0x100fe20008010831 */
[--C-:B------:R-:W-:Y:S01]  /*4bc0*/  FFMA.FTZ R63, R63, UR33, -R49.reuse ;  /* 0x000000213f3f7c23 */ /* 0x100fe20008010831 */
[--C-:B------:R-:W-:Y:S01]  /*4bd0*/  FFMA.FTZ R57, R57, UR33, -R49.reuse ;  /* 0x0000002139397c23 */ /* 0x100fe20008010831 */
[--C-:B------:R-:W-:Y:S01]  /*4be0*/  FFMA.FTZ R64, R64, UR33, -R49.reuse ;  /* 0x0000002140407c23 */ /* 0x100fe20008010831 */
[----:B------:R-:W1:Y:S01]  /*4bf0*/  MUFU.EX2 R2, R2 ;  /* 0x0000000200027308 */ /* 0x000e620000000800 */
[----:B0-----:R-:W-:Y:S01]  /*4c00*/  FADD.FTZ R5, R65, R4 ;  /* 0x0000000441057221 */ /* 0x001fe20000010000 */
[----:B------:R-:W-:Y:S01]  /*4c10*/  F2FP.BF16.F32.PACK_AB R4, R66, R7 ;  /* 0x000000074204723e */ /* 0x000fe200000010ff */
[----:B----4-:R-:W-:Y:S01]  /*4c20*/  FADD.FTZ R7, R83, R8 ;  /* 0x0000000853077221 */ /* 0x010fe20000010000 */
[----:B------:R-:W-:Y:S01]  /*4c30*/  FFMA.FTZ R66, R31, UR33, -R49 ;  /* 0x000000211f427c23 */ /* 0x000fe20008010831 */
[----:B------:R-:W-:Y:S01]  /*4c40*/  FADD.FTZ R5, R68, R5 ;  /* 0x0000000544057221 */ /* 0x000fe20000010000 */
[--C-:B------:R-:W-:Y:S01]  /*4c50*/  FFMA.FTZ R55, R55, UR33, -R49.reuse ;  /* 0x0000002137377c23 */ /* 0x100fe20008010831 */
[----:B------:R-:W-:Y:S01]  /*4c60*/  FFMA.FTZ R49, R56, UR33, -R49 ;  /* 0x0000002138317c23 */ /* 0x000fe20008010831 */
[----:B------:R-:W0:Y:S01]  /*4c70*/  MUFU.EX2 R9, R9 ;  /* 0x0000000900097308 */ /* 0x000e220000000800 */
[----:B--2---:R-:W-:Y:S01]  /*4c80*/  FADD.FTZ R11, R86, R7 ;  /* 0x00000007560b7221 */ /* 0x004fe20000010000 */
[----:B------:R-:W-:Y:S01]  /*4c90*/  FADD.FTZ R10, R0, R5 ;  /* 0x00000005000a7221 */ /* 0x000fe20000010000 */
[----:B------:R-:W-:-:S02]  /*4ca0*/  F2FP.BF16.F32.PACK_AB R5, R84, R81 ;  /* 0x000000515405723e */ /* 0x000fc400000010ff */
[----:B------:R-:W-:Y:S01]  /*4cb0*/  F2FP.BF16.F32.PACK_AB R7, R86, R83 ;  /* 0x000000535607723e */ /* 0x000fe200000010ff */
[----:B------:R-:W-:Y:S01]  /*4cc0*/  FADD.FTZ R10, R67, R10 ;  /* 0x0000000a430a7221 */ /* 0x000fe20000010000 */
[----:B------:R-:W-:Y:S01]  /*4cd0*/  F2FP.BF16.F32.PACK_AB R14, R75, R58 ;  /* 0x0000003a4b0e723e */ /* 0x000fe200000010ff */
[----:B------:R-:W2:Y:S01]  /*4ce0*/  MUFU.EX2 R53, R53 ;  /* 0x0000003500357308 */ /* 0x000ea20000000800 */
[----:B-1----:R-:W-:Y:S01]  /*4cf0*/  FADD.FTZ R8, R2, R11 ;  /* 0x0000000b02087221 */ /* 0x002fe20000010000 */
[----:B------:R-:W-:Y:S01]  /*4d00*/  FADD.FTZ R13, R69, R10 ;  /* 0x0000000a450d7221 */ /* 0x000fe20000010000 */
[----:B------:R1:W-:Y:S03]  /*4d10*/  STSM.16.M88.4 [R17+0x21800], R4 ;  /* 0x0218000411007844 */ /* 0x0003e60000000200 */
[----:B------:R-:W-:Y:S02]  /*4d20*/  FADD.FTZ R10, R70, R13 ;  /* 0x0000000d460a7221 */ /* 0x000fe40000010000 */
[----:B------:R-:W3:Y:S01]  /*4d30*/  MUFU.EX2 R54, R54 ;  /* 0x0000003600367308 */ /* 0x000ee20000000800 */
[----:B0-----:R-:W-:Y:S01]  /*4d40*/  FADD.FTZ R8, R9, R8 ;  /* 0x0000000809087221 */ /* 0x001fe20000010000 */
        /* <DEDUP_REMOVED lines=12> */
[----:B------:R-:W-:-:S03]  /*4e10*/  F2FP.BF16.F32.PACK_AB R10, R70, R69 ;  /* 0x00000045460a723e */ /* 0x000fc600000010ff */
[----:B------:R-:W-:Y:S02]  /*4e20*/  FADD.FTZ R12, R60, R13 ;  /* 0x0000000d3c0c7221 */ /* 0x000fe40000010000 */
[----:B------:R-:W2:Y:S01]  /*4e30*/  MUFU.EX2 R77, R77 ;  /* 0x0000004d004d7308 */ /* 0x000ea20000000800 */
[----:B0-----:R-:W-:Y:S01]  /*4e40*/  FADD.FTZ R11, R73, R8 ;  /* 0x00000008490b7221 */ /* 0x001fe20000010000 */
[----:B------:R-:W-:Y:S01]  /*4e50*/  FADD.FTZ R13, R61, R12 ;  /* 0x0000000c3d0d7221 */ /* 0x000fe20000010000 */
[----:B------:R-:W-:-:S03]  /*4e60*/  F2FP.BF16.F32.PACK_AB R12, R72, R71 ;  /* 0x00000047480c723e */ /* 0x000fc600000010ff */
[----:B------:R-:W-:Y:S02]  /*4e70*/  FADD.FTZ R28, R34, R13 ;  /* 0x0000000d221c7221 */ /* 0x000fe40000010000 */
[----:B------:R-:W0:Y:S01]  /*4e80*/  MUFU.EX2 R80, R80 ;  /* 0x0000005000507308 */ /* 0x000e220000000800 */
[C---:B-1----:R-:W-:Y:S01]  /*4e90*/  FADD.FTZ R8, R74.reuse, R11 ;  /* 0x0000000b4a087221 */ /* 0x042fe20000010000 */
        /* <DEDUP_REMOVED lines=10> */
[C---:B0-----:R-:W-:Y:S01]  /*4f40*/  FADD.FTZ R11, R80.reuse, R11 ;  /* 0x0000000b500b7221 */ /* 0x041fe20000010000 */
[----:B------:R-:W-:Y:S01]  /*4f50*/  F2FP.BF16.F32.PACK_AB R15, R80, R77 ;  /* 0x0000004d500f723e */ /* 0x000fe200000010ff */
[----:B------:R-:W-:-:S04]  /*4f60*/  FADD.FTZ R7, R39, R2 ;  /* 0x0000000227077221 */ /* 0x000fc80000010000 */
[----:B------:R-:W-:Y:S01]  /*4f70*/  FADD.FTZ R2, R50, R7 ;  /* 0x0000000732027221 */ /* 0x000fe20000010000 */
[----:B------:R-:W0:Y:S01]  /*4f80*/  MUFU.EX2 R25, R25 ;  /* 0x0000001900197308 */ /* 0x000e220000000800 */
[----:B-1----:R-:W-:Y:S01]  /*4f90*/  FADD.FTZ R0, R20, R11 ;  /* 0x0000000b14007221 */ /* 0x002fe20000010000 */
[----:B------:R-:W-:Y:S01]  /*4fa0*/  F2FP.BF16.F32.PACK_AB R11, R54, R53 ;  /* 0x00000035360b723e */ /* 0x000fe200000010ff */
[----:B------:R-:W-:-:S04]  /*4fb0*/  FADD.FTZ R7, R51, R2 ;  /* 0x0000000233077221 */ /* 0x000fc80000010000 */
[----:B------:R1:W-:Y:S01]  /*4fc0*/  STSM.16.M88.4 [R22], R8 ;  /* 0x0000000816007844 */ /* 0x0003e20000000200 */
[----:B------:R-:W3:Y:S01]  /*4fd0*/  MUFU.EX2 R78, R78 ;  /* 0x0000004e004e7308 */ /* 0x000ee20000000800 */
[----:B--2---:R-:W-:Y:S01]  /*4fe0*/  FADD.FTZ R0, R21, R0 ;  /* 0x0000000015007221 */ /* 0x004fe20000010000 */
[----:B------:R-:W-:Y:S01]  /*4ff0*/  FADD.FTZ R2, R76, R7 ;  /* 0x000000074c027221 */ /* 0x000fe20000010000 */
[----:B------:R2:W-:Y:S05]  /*5000*/  STSM.16.M88.4 [R19], R12 ;  /* 0x0000000c13007844 */ /* 0x0005ea0000000200 */
[----:B------:R-:W4:Y:S01]  /*5010*/  MUFU.EX2 R27, R27 ;  /* 0x0000001b001b7308 */ /* 0x000f220000000800 */
[----:B0-----:R-:W-:Y:S01]  /*5020*/  FADD.FTZ R5, R25, R0 ;  /* 0x0000000019057221 */ /* 0x001fe20000010000 */
[----:B-1----:R-:W-:-:S06]  /*5030*/  F2FP.BF16.F32.PACK_AB R8, R50, R39 ;  /* 0x000000273208723e */ /* 0x002fcc00000010ff */
[----:B------:R-:W0:Y:S01]  /*5040*/  MUFU.EX2 R26, R26 ;  /* 0x0000001a001a7308 */ /* 0x000e220000000800 */
[C---:B---3--:R-:W-:Y:S01]  /*5050*/  FADD.FTZ R0, R78.reuse, R5 ;  /* 0x000000054e007221 */ /* 0x048fe20000010000 */
[----:B------:R-:W-:Y:S02]  /*5060*/  F2FP.BF16.F32.PACK_AB R7, R78, R25 ;  /* 0x000000194e07723e */ /* 0x000fe400000010ff */
[----:B------:R-:W-:-:S04]  /*5070*/  F2FP.BF16.F32.PACK_AB R10, R76, R51 ;  /* 0x000000334c0a723e */ /* 0x000fc800000010ff */
[----:B------:R-:W1:Y:S01]  /*5080*/  MUFU.EX2 R79, R79 ;  /* 0x0000004f004f7308 */ /* 0x000e620000000800 */
[----:B----4-:R-:W-:-:S07]  /*5090*/  FADD.FTZ R5, R27, R0 ;  /* 0x000000001b057221 */ /* 0x010fce0000010000 */
[----:B------:R-:W3:Y:S01]  /*50a0*/  MUFU.EX2 R82, R82 ;  /* 0x0000005200527308 */ /* 0x000ee20000000800 */
[C---:B0-----:R-:W-:Y:S01]  /*50b0*/  FADD.FTZ R0, R26.reuse, R5 ;  /* 0x000000051a007221 */ /* 0x041fe20000010000 */
[----:B------:R-:W-:-:S06]  /*50c0*/  F2FP.BF16.F32.PACK_AB R29, R26, R27 ;  /* 0x0000001b1a1d723e */ /* 0x000fcc00000010ff */
[----:B------:R0:W4:Y:S01]  /*50d0*/  MUFU.EX2 R65, R30 ;  /* 0x0000001e00417308 */ /* 0x0001220000000800 */
[----:B-1----:R-:W-:-:S07]  /*50e0*/  FADD.FTZ R5, R79, R0 ;  /* 0x000000004f057221 */ /* 0x002fce0000010000 */
[----:B------:R-:W1:Y:S01]  /*50f0*/  MUFU.EX2 R66, R66 ;  /* 0x0000004200427308 */ /* 0x000e620000000800 */
[----:B---3--:R-:W-:Y:S01]  /*5100*/  FADD.FTZ R0, R82, R5 ;  /* 0x0000000552007221 */ /* 0x008fe20000010000 */
[----:B0-----:R-:W-:Y:S02]  /*5110*/  F2FP.BF16.F32.PACK_AB R30, R38, R37 ;  /* 0x00000025261e723e */ /* 0x001fe400000010ff */
[----:B------:R-:W-:-:S04]  /*5120*/  F2FP.BF16.F32.PACK_AB R31, R82, R79 ;  /* 0x0000004f521f723e */ /* 0x000fc800000010ff */
[----:B------:R-:W0:Y:S01]  /*5130*/  MUFU.EX2 R33, R33 ;  /* 0x0000002100217308 */ /* 0x000e220000000800 */
[----:B----4-:R-:W-:-:S07]  /*5140*/  FADD.FTZ R5, R65, R0 ;  /* 0x0000000041057221 */ /* 0x010fce0000010000 */
[----:B------:R-:W2:Y:S01]  /*5150*/  MUFU.EX2 R45, R45 ;  /* 0x0000002d002d7308 */ /* 0x000ea20000000800 */
[C---:B-1----:R-:W-:Y:S01]  /*5160*/  FADD.FTZ R0, R66.reuse, R5 ;  /* 0x0000000542007221 */ /* 0x042fe20000010000 */
[----:B------:R-:W-:Y:S02]  /*5170*/  F2FP.BF16.F32.PACK_AB R5, R21, R20 ;  /* 0x000000141505723e */ /* 0x000fe400000010ff */
[----:B------:R-:W-:-:S03]  /*5180*/  F2FP.BF16.F32.PACK_AB R9, R66, R65 ;  /* 0x000000414209723e */ /* 0x000fc600000010ff */
[----:B------:R1:W-:Y:S01]  /*5190*/  STSM.16.M88.4 [R18], R4 ;  /* 0x0000000412007844 */ /* 0x0003e20000000200 */
[----:B------:R-:W3:Y:S01]  /*51a0*/  MUFU.EX2 R32, R32 ;  /* 0x0000002000207308 */ /* 0x000ee20000000800 */
[----:B0-----:R-:W-:Y:S02]  /*51b0*/  FADD.FTZ R11, R33, R0 ;  /* 0x00000000210b7221 */ /* 0x001fe40000010000 */
[----:B------:R-:W-:Y:S05]  /*51c0*/  STSM.16.M88.4 [R17+0x27800], R28 ;  /* 0x0278001c11007844 */ /* 0x000fea0000000200 */
[----:B------:R-:W0:Y:S01]  /*51d0*/  MUFU.EX2 R46, R46 ;  /* 0x0000002e002e7308 */ /* 0x000e220000000800 */
[----:B--2---:R-:W-:-:S07]  /*51e0*/  FADD.FTZ R13, R45, R2 ;  /* 0x000000022d0d7221 */ /* 0x004fce0000010000 */
[----:B------:R-:W2:Y:S01]  /*51f0*/  MUFU.EX2 R41, R41 ;  /* 0x0000002900297308 */ /* 0x000ea20000000800 */
[C---:B---3--:R-:W-:Y:S01]  /*5200*/  FADD.FTZ R12, R32.reuse, R11 ;  /* 0x0000000b200c7221 */ /* 0x048fe20000010000 */
[----:B------:R-:W-:-:S05]  /*5210*/  F2FP.BF16.F32.PACK_AB R11, R32, R33 ;  /* 0x00000021200b723e */ /* 0x000fca00000010ff */
[----:B------:R-:W-:Y:S01]  /*5220*/  STSM.16.M88.4 [R136], R8 ;  /* 0x0000000888007844 */ /* 0x000fe20000000200 */
[----:B------:R-:W3:Y:S01]  /*5230*/  MUFU.EX2 R47, R47 ;  /* 0x0000002f002f7308 */ /* 0x000ee20000000800 */
[----:B0-----:R-:W-:-:S07]  /*5240*/  FADD.FTZ R2, R46, R13 ;  /* 0x0000000d2e027221 */ /* 0x001fce0000010000 */
[----:B------:R-:W0:Y:S01]  /*5250*/  MUFU.EX2 R40, R40 ;  /* 0x0000002800287308 */ /* 0x000e220000000800 */
[----:B--2---:R-:W-:Y:S01]  /*5260*/  FADD.FTZ R15, R41, R12 ;  /* 0x0000000c290f7221 */ /* 0x004fe20000010000 */
[----:B------:R-:W-:-:S06]  /*5270*/  F2FP.BF16.F32.PACK_AB R12, R46, R45 ;  /* 0x0000002d2e0c723e */ /* 0x000fcc00000010ff */
[----:B------:R-:W2:Y:S01]  /*5280*/  MUFU.EX2 R48, R48 ;  /* 0x0000003000307308 */ /* 0x000ea20000000800 */
[----:B---3--:R-:W-:-:S07]  /*5290*/  FADD.FTZ R13, R47, R2 ;  /* 0x000000022f0d7221 */ /* 0x008fce0000010000 */
[----:B------:R-:W3:Y:S01]  /*52a0*/  MUFU.EX2 R62, R62 ;  /* 0x0000003e003e7308 */ /* 0x000ee20000000800 */
[----:B0-----:R-:W-:-:S07]  /*52b0*/  FADD.FTZ R15, R40, R15 ;  /* 0x0000000f280f7221 */ /* 0x001fce0000010000 */
[----:B------:R-:W0:Y:S01]  /*52c0*/  MUFU.EX2 R63, R63 ;  /* 0x0000003f003f7308 */ /* 0x000e220000000800 */
[C---:B--2---:R-:W-:Y:S01]  /*52d0*/  FADD.FTZ R21, R48.reuse, R13 ;  /* 0x0000000d30157221 */ /* 0x044fe20000010000 */
[----:B------:R-:W-:Y:S02]  /*52e0*/  F2FP.BF16.F32.PACK_AB R14, R48, R47 ;  /* 0x0000002f300e723e */ /* 0x000fe400000010ff */
[----:B------:R-:W-:-:S04]  /*52f0*/  F2FP.BF16.F32.PACK_AB R13, R40, R41 ;  /* 0x00000029280d723e */ /* 0x000fc800000010ff */
[----:B------:R-:W-:Y:S01]  /*5300*/  MUFU.EX2 R44, R44 ;  /* 0x0000002c002c7308 */ /* 0x000fe20000000800 */
[----:B---3--:R-:W-:-:S07]  /*5310*/  FADD.FTZ R2, R62, R15 ;  /* 0x0000000f3e027221 */ /* 0x008fce0000010000 */
[----:B------:R-:W1:Y:S01]  /*5320*/  MUFU.EX2 R43, R43 ;  /* 0x0000002b002b7308 */ /* 0x000e620000000800 */
[C---:B0-----:R-:W-:Y:S01]  /*5330*/  F2FP.BF16.F32.PACK_AB R15, R63.reuse, R62 ;  /* 0x0000003e3f0f723e */ /* 0x041fe200000010ff */
[----:B------:R-:W-:-:S04]  /*5340*/  FADD.FTZ R2, R63, R2 ;  /* 0x000000023f027221 */ /* 0x000fc80000010000 */
[----:B------:R-:W-:Y:S02]  /*5350*/  STSM.16.M88.4 [R19+0x6000], R12 ;  /* 0x0060000c13007844 */ /* 0x000fe40000000200 */
[----:B------:R-:W-:Y:S08]  /*5360*/  MUFU.EX2 R42, R42 ;  /* 0x0000002a002a7308 */ /* 0x000ff00000000800 */
[----:B------:R-:W0:Y:S01]  /*5370*/  MUFU.EX2 R3, R3 ;  /* 0x0000000300037308 */ /* 0x000e220000000800 */
[----:B-1----:R-:W-:Y:S01]  /*5380*/  F2FP.BF16.F32.PACK_AB R4, R43, R44 ;  /* 0x0000002c2b04723e */ /* 0x002fe200000010ff */
        /* <DEDUP_REMOVED lines=32> */
.L_x_1086:
[----:B------:R-:W-:Y:S02]  /*5590*/  ULDC UR18, c[0x0][0x9e4] ;  /* 0x0002790000127ab9 */ /* 0x000fe40000000800 */
[----:B------:R-:W-:-:S11]  /*55a0*/  UISETP.NE.AND UP0, UPT, UR18, 0x1, UPT ;  /* 0x000000011200788c */ /* 0x000fd6000bf05270 */
[----:B------:R-:W-:Y:S02]  /*55b0*/  @UP0 ULDC.64 UR6, c[0x0][0x9e8] ;  /* 0x00027a0000060ab9 */ /* 0x000fe40000000a00 */
[----:B------:R-:W-:-:S04]  /*55c0*/  UIMAD.WIDE.U32 UR10, UR15, UR6, URZ ;  /* 0x000000060f0a72a5 */ /* 0x000fc8000f8e003f */
[----:B------:R-:W-:-:S12]  /*55d0*/  @UP0 USHF.R.U32.HI UR15, URZ, UR7, UR11 ;  /* 0x000000073f0f0299 */ /* 0x000fd8000801160b */
.L_x_1087:
[----:B------:R-:W-:-:S04]  /*55e0*/  UIMAD UR15, UR15, UR18, UR18 ;  /* 0x000000120f0f72a4 */ /* 0x000fc8000f8e0212 */
[----:B------:R-:W-:-:S04]  /*55f0*/  UISETP.LT.AND UP0, UPT, UR14, UR15, UPT ;  /* 0x0000000f0e00728c */ /* 0x000fc8000bf01270 */
[----:B------:R-:W-:-:S12]  /*5600*/  USEL UR14, UR14, UR15, UP0 ;  /* 0x0000000f0e0e7287 */ /* 0x000fd80008000000 */
.L_x_1085:
        /* <DEDUP_REMOVED lines=42> */
.L_x_1107:
[----:B------:R-:W-:Y:S01]  /*58b0*/  ISETP.NE.AND P2, PT, RZ, UR45, PT ;  /* 0x0000002dff007c0c */ /* 0x000fe2000bf45270 */
[----:B------:R-:W-:-:S04]  /*58c0*/  UISETP.NE.AND UP0, UPT, UR59, 0x1, UPT ;  /* 0x000000013b00788c */ /* 0x000fc8000bf05270 */
[----:B------:R-:W-:-:S04]  /*58d0*/  USEL UR48, URZ, 0x1, UP0 ;  /* 0x000000013f307887 */ /* 0x000fc80008000000 */
[----:B------:R-:W-:-:S04]  /*58e0*/  ULOP3.LUT UR48, UR28, UR48, URZ, 0x3c, !UPT ;  /* 0x000000301c307292 */ /* 0x000fc8000f8e3c3f */
[----:B------:R-:W-:Y:S08]  /*58f0*/  @P2 BRA `(.L_x_1089) ;  /* 0x0000000000382947 */ /* 0x000ff00003800000 */
[----:B------:R-:W-:Y:S05]  /*5900*/  @!P0 BRA `(.L_x_1090) ;  /* 0x0000000000048947 */ /* 0x000fea0003800000 */
[----:B------:R-:W-:Y:S01]  /*5910*/  BPT.TRAP 0x1 ;  /* 0x000000040000795c */ /* 0x000fe20000300000 */
.L_x_1090:
        /* <DEDUP_REMOVED lines=9> */
.L_x_1091:
[----:B-1----:R-:W-:Y:S05]  /*59b0*/  @P1 BRA `(.L_x_1089) ;  /* 0x0000000000081947 */ /* 0x002fea0003800000 */
[----:B------:R-:W1:Y:S02]  /*59c0*/  SYNCS.PHASECHK.TRANS64.TRYWAIT P1, [UR6+0x2d830], R6 ;  /* 0x02d83006ff0075a7 */ /* 0x000e640008020146 */
[----:B-1----:R-:W-:Y:S05]  /*59d0*/  @!P1 BRA `(.L_x_1092) ;  /* 0x00000120000c9947 */ /* 0x002fea0003800000 */
.L_x_1089:
        /* <DEDUP_REMOVED lines=40> */
.L_x_1094:
[----:B------:R-:W-:Y:S01]  /*5c60*/  ULEA UR6, UR59, UR41, 0x3 ;  /* 0x000000293b067291 */ /* 0x000fe2000f8e183f */
[----:B------:R-:W-:-:S05]  /*5c70*/  IMAD.U32 R6, RZ, RZ, UR28 ;  /* 0x0000001cff067e24 */ /* 0x000fca000f8e00ff */
[----:B------:R-:W-:-:S04]  /*5c80*/  SHF.L.U32 R6, R6, 0x1f, RZ ;  /* 0x0000001f06067819 */ /* 0x000fc800000006ff */
[----:B------:R0:W1:Y:S01]  /*5c90*/  SYNCS.PHASECHK.TRANS64.TRYWAIT P1, [UR6+0x2d850], R6 ;  /* 0x02d85006ff0075a7 */ /* 0x0000620008020146 */
[----:B------:R-:W-:Y:S05]  /*5ca0*/  @!P0 BRA `(.L_x_1095) ;  /* 0x0000000000048947 */ /* 0x000fea0003800000 */
[----:B------:R-:W-:Y:S01]  /*5cb0*/  BPT.TRAP 0x1 ;  /* 0x000000040000795c */ /* 0x000fe20000300000 */
.L_x_1095:
[----:B-1----:R-:W-:Y:S05]  /*5cc0*/  @P1 BRA `(.L_x_1093) ;  /* 0x0000000000081947 */ /* 0x002fea0003800000 */
[----:B------:R-:W1:Y:S02]  /*5cd0*/  SYNCS.PHASECHK.TRANS64.TRYWAIT P1, [UR6+0x2d850], R6 ;  /* 0x02d85006ff0075a7 */ /* 0x000e640008020146 */
[----:B-1----:R-:W-:Y:S05]  /*5ce0*/  @!P1 BRA `(.L_x_1096) ;  /* 0x0000011c00609947 */ /* 0x002fea0003800000 */
.L_x_1093:
        /* <DEDUP_REMOVED lines=74> */
.L_x_1097:
        /* <DEDUP_REMOVED lines=13> */
[----:B------:R-:W-:Y:S01]  /*6260*/  FMUL.FTZ R40, R52, UR57 ;  /* 0x0000003934287c20 */ /* 0x000fe20008410000 */
[----:B------:R-:W-:Y:S01]  /*6270*/  FMUL.FTZ R12, R30, UR57 ;  /* 0x000000391e0c7c20 */ /* 0x000fe20008410000 */
[----:B------:R-:W-:Y:S01]  /*6280*/  FMUL.FTZ R15, R33, UR57 ;  /* 0x00000039210f7c20 */ /* 0x000fe20008410000 */
[----:B------:R-:W-:Y:S01]  /*6290*/  FMUL.FTZ R30, R42, UR57 ;  /* 0x000000392a1e7c20 */ /* 0x000fe20008410000 */
[----:B------:R-:W-:Y:S01]  /*62a0*/  FMUL.FTZ R33, R45, UR57 ;  /* 0x000000392d217c20 */ /* 0x000fe20008410000 */
[----:B------:R-:W-:Y:S01]  /*62b0*/  FMUL.FTZ R42, R54, UR57 ;  /* 0x00000039362a7c20 */ /* 0x000fe20008410000 */
[----:B------:R-:W-:Y:S01]  /*62c0*/  @P1 IMAD.HI.U32 R52, R83, UR7, RZ ;  /* 0x0000000753341c27 */ /* 0x000fe2000f8e00ff */
[----:B------:R-:W-:Y:S01]  /*62d0*/  @UP1 ULDC UR7, c[0x0][0x450] ;  /* 0x0001140000071ab9 */ /* 0x000fe20000000800 */
[----:B------:R-:W-:-:S02]  /*62e0*/  ULEA UR6, UR47, UR41, 0x3 ;  /* 0x000000292f067291 */ /* 0x000fc4000f8e183f */
[----:B------:R-:W-:Y:S01]  /*62f0*/  FMUL.FTZ R45, R57, UR57 ;  /* 0x00000039392d7c20 */ /* 0x000fe20008410000 */
[----:B------:R-:W-:Y:S01]  /*6300*/  FMUL.FTZ R54, R64, UR57 ;  /* 0x0000003940367c20 */ /* 0x000fe20008410000 */
[----:B------:R-:W-:Y:S01]  /*6310*/  @P2 SHF.R.U32.HI R83, RZ, UR7, R52 ;  /* 0x00000007ff532c19 */ /* 0x000fe20008011634 */
[----:B------:R-:W-:Y:S01]  /*6320*/  FMUL.FTZ R57, R67, UR57 ;  /* 0x0000003943397c20 */ /* 0x000fe20008410000 */
[----:B------:R-:W-:Y:S01]  /*6330*/  FMUL.FTZ R64, R74, UR57 ;  /* 0x000000394a407c20 */ /* 0x000fe20008410000 */
[----:B------:R-:W-:Y:S01]  /*6340*/  FMUL.FTZ R67, R77, UR57 ;  /* 0x000000394d437c20 */ /* 0x000fe20008410000 */
[----:B------:R-:W-:Y:S01]  /*6350*/  FMUL.FTZ R74, R84, UR57 ;  /* 0x00000039544a7c20 */ /* 0x000fe20008410000 */
[----:B------:R-:W-:Y:S01]  /*6360*/  UIADD3 UR6, UR6, 0x2d840, URZ ;  /* 0x0002d84006067890 */ /* 0x000fe2000fffe03f */
[----:B------:R-:W1:Y:S01]  /*6370*/  SHFL.IDX PT, R84, R83, RZ, 0x1c1f ;  /* 0x001c1fff53547589 */ /* 0x000e6200000e0000 */
[----:B------:R-:W-:Y:S02]  /*6380*/  IMAD.SHL.U32 R77, R3, 0x80, RZ ;  /* 0x00000080034d7824 */ /* 0x000fe400078e00ff */
        /* <DEDUP_REMOVED lines=47> */
[----:B------:R-:W-:Y:S01]  /*6680*/  PLOP3.LUT P1, PT, PT, PT, UP0, 0x40, 0x0 ;  /* 0x000000000000781c */ /* 0x000fe20003f2e808 */
[----:B------:R-:W-:Y:S01]  /*6690*/  IMAD R53, R16, -0x2, R53 ;  /* 0xfffffffe10357824 */ /* 0x000fe200078e0235 */
[----:B------:R-:W0:Y:S01]  /*66a0*/  MUFU.TANH R6, R6 ;  /* 0x0000000600067308 */ /* 0x000e220000002400 */
[----:B------:R-:W-:Y:S01]  /*66b0*/  IMAD.U32 R52, RZ, RZ, UR46 ;  /* 0x0000002eff347e24 */ /* 0x000fe2000f8e00ff */
[----:B------:R-:W-:Y:S01]  /*66c0*/  SYNCS.ARRIVE.TRANS64.RED.A1T0 RZ, [UR6], RZ ;  /* 0x000000ffffff79a7 */ /* 0x000fe20008100406 */
[----:B------:R-:W-:-:S03]  /*66d0*/  ULOP3.LUT UR6, URZ, UR35, URZ, 0x33, !UPT ;  /* 0x000000233f067292 */ /* 0x000fc6000f8e333f */
[----:B------:R-:W-:Y:S02]  /*66e0*/  IADD3 R53, -R52, UR37, R53 ;  /* 0x0000002534357c10 */ /* 0x000fe4000fffe135 */
[----:B------:R-:W2:Y:S03]  /*66f0*/  MUFU.TANH R7, R7 ;  /* 0x0000000700077308 */ /* 0x000ea60000002400 */
[C---:B------:R-:W-:Y:S02]  /*6700*/  VIADD R82, R53.reuse, UR56 ;  /* 0x0000003835527c36 */ /* 0x040fe40008000000 */
[----:B------:R-:W-:Y:S02]  /*6710*/  VIADD R81, R53, UR6 ;  /* 0x0000000635517c36 */ /* 0x000fe40008000000 */
[----:B-1----:R-:W-:Y:S01]  /*6720*/  IMAD.IADD R80, R82, 0x1, R84 ;  /* 0x0000000152507824 */ /* 0x002fe200078e0254 */
[----:B------:R-:W1:Y:S01]  /*6730*/  MUFU.TANH R8, R8 ;  /* 0x0000000800087308 */ /* 0x000e620000002400 */
        /* <DEDUP_REMOVED lines=76> */
.L_x_1100:
[----:B------:R-:W-:-:S05]  /*6c00*/  IMAD.U32 R86, RZ, RZ, UR34 ;  /* 0x00000022ff567e24 */ /* 0x000fca000f8e00ff */
[----:B------:R-:W-:-:S13]  /*6c10*/  ISETP.NE.AND P1, PT, R86, 0x1, PT ;  /* 0x000000015600780c */ /* 0x000fda0003f25270 */
[----:B------:R-:W1:Y:S02]  /*6c20*/  @P1 LDC.64 R52, c[0x0][0x9e8] ;  /* 0x00027a00ff341b82 */ /* 0x000e640000000a00 */
[----:B-1----:R-:W-:-:S05]  /*6c30*/  @P1 IMAD.HI.U32 R52, R84, R52, RZ ;  /* 0x0000003454341227 */ /* 0x002fca00078e00ff */
[----:B------:R-:W-:-:S07]  /*6c40*/  @P1 SHF.R.U32.HI R84, RZ, R53, R52 ;  /* 0x00000035ff541219 */ /* 0x000fce0000011634 */
.L_x_1101:
[----:B------:R-:W-:Y:S05]  /*6c50*/  BSYNC B0 ;  /* 0x0000000000007941 */ /* 0x000fea0003800000 */
.L_x_1099:
[----:B------:R-:W-:-:S04]  /*6c60*/  IMAD R53, R84, R86, -R77 ;  /* 0x0000005654357224 */ /* 0x000fc800078e0a4d */
[----:B------:R-:W-:-:S05]  /*6c70*/  IMAD R53, R16, -0x2, R53 ;  /* 0xfffffffe10357824 */ /* 0x000fca00078e0235 */
[----:B------:R-:W-:Y:S02]  /*6c80*/  VIADDMNMX R80, R53, R86, R80, PT ;  /* 0x0000005635507246 */ /* 0x000fe40003800150 */
[----:B------:R-:W-:-:S07]  /*6c90*/  VIMNMX R79, R79, R53, !PT ;  /* 0x000000354f4f7248 */ /* 0x000fce0007fe0100 */
.L_x_1098:
        /* <DEDUP_REMOVED lines=116> */
.L_x_1104:
[----:B------:R-:W-:-:S05]  /*73e0*/  IMAD.U32 R80, RZ, RZ, UR34 ;  /* 0x00000022ff507e24 */ /* 0x000fca000f8e00ff */
[----:B------:R-:W-:-:S13]  /*73f0*/  ISETP.NE.AND P2, PT, R80, 0x1, PT ;  /* 0x000000015000780c */ /* 0x000fda0003f45270 */
[----:B------:R-:W0:Y:S02]  /*7400*/  @P2 LDC.64 R24, c[0x0][0x9e8] ;  /* 0x00027a00ff182b82 */ /* 0x000e240000000a00 */
[----:B0-----:R-:W-:-:S05]  /*7410*/  @P2 IMAD.HI.U32 R24, R52, R24, RZ ;  /* 0x0000001834182227 */ /* 0x001fca00078e00ff */
[----:B------:R-:W-:-:S07]  /*7420*/  @P2 SHF.R.U32.HI R52, RZ, R25, R24 ;  /* 0x00000019ff342219 */ /* 0x000fce0000011618 */
.L_x_1105:
[----:B------:R-:W-:Y:S05]  /*7430*/  BSYNC B0 ;  /* 0x0000000000007941 */ /* 0x000fea0003800000 */
.L_x_1103:
[----:B------:R-:W-:-:S04]  /*7440*/  IMAD R77, R52, R80, -R77 ;  /* 0x00000050344d7224 */ /* 0x000fc800078e0a4d */
[----:B------:R-:W-:-:S05]  /*7450*/  IMAD R77, R16, -0x2, R77 ;  /* 0xfffffffe104d7824 */ /* 0x000fca00078e024d */
[----:B------:R-:W-:Y:S02]  /*7460*/  VIADDMNMX R82, R77, R80, R82, PT ;  /* 0x000000504d527246 */ /* 0x000fe40003800152 */
[----:B------:R-:W-:-:S07]  /*7470*/  VIMNMX R81, R81, R77, !PT ;  /* 0x0000004d51517248 */ /* 0x000fce0007fe0100 */
.L_x_1102:
        /* <DEDUP_REMOVED lines=101> */
[C---:B------:R-:W-:Y:S02]  /*7ad0*/  ISETP.GT.AND P3, PT, R81.reuse, 0x61, P1 ;  /* 0x000000615100780c */ /* 0x040fe40000f64270 */
        /* <DEDUP_REMOVED lines=26> */
[----:B0-----:R-:W-:Y:S01]  /*7c80*/  FMNMX.FTZ R77, R21, R80, !PT ;  /* 0x00000050154d7209 */ /* 0x001fe20007810000 */
        /* <DEDUP_REMOVED lines=38> */
[----:B------:R-:W-:Y:S02]  /*7ef0*/  ISETP.GT.AND P2, PT, R81, 0x70, P1 ;  /* 0x000000705100780c */ /* 0x000fe40000f44270 */
[----:B------:R-:W-:Y:S02]  /*7f00*/  FMNMX.FTZ R80, R46, R77, !PT ;  /* 0x0000004d2e507209 */ /* 0x000fe40007810000 */
[----:B------:R-:W-:-:S02]  /*7f10*/  ISETP.LT.OR P4, PT, R82, 0x6a, P4 ;  /* 0x0000006a5200780c */ /* 0x000fc40002781670 */
[----:B------:R-:W-:Y:S01]  /*7f20*/  FMNMX.FTZ R77, R47, R80, !PT ;  /* 0x000000502f4d7209 */ /* 0x000fe20007810000 */
[----:B------:R-:W-:Y:S01]  /*7f30*/  MUFU.EX2 R42, R83 ;  /* 0x00000053002a7308 */ /* 0x000fe20000000800 */
[----:B------:R-:W-:Y:S02]  /*7f40*/  ISETP.GT.AND P3, PT, R81, 0x71, P1 ;  /* 0x000000715100780c */ /* 0x000fe40000f64270 */
[----:B------:R-:W-:Y:S02]  /*7f50*/  FMNMX.FTZ R80, R50, R77, !PT ;  /* 0x0000004d32507209 */ /* 0x000fe40007810000 */
[C---:B------:R-:W-:Y:S02]  /*7f60*/  ISETP.LT.OR P2, PT, R82.reuse, 0x71, P2 ;  /* 0x000000715200780c */ /* 0x040fe40001741670 */
[----:B------:R-:W-:Y:S01]  /*7f70*/  FMNMX.FTZ R77, R51, R80, !PT ;  /* 0x00000050334d7209 */ /* 0x000fe20007810000 */
[----:B------:R-:W-:Y:S01]  /*7f80*/  MUFU.EX2 R10, R10 ;  /* 0x0000000a000a7308 */ /* 0x000fe20000000800 */
[----:B------:R-:W-:-:S02]  /*7f90*/  ISETP.LT.OR P3, PT, R82, 0x72, P3 ;  /* 0x000000725200780c */ /* 0x000fc40001f61670 */
[----:B------:R-:W-:Y:S02]  /*7fa0*/  FMNMX.FTZ R80, R56, R77, !PT ;  /* 0x0000004d38507209 */ /* 0x000fe40007810000 */
[----:B------:R-:W-:Y:S02]  /*7fb0*/  FSEL R73, R73, -INF , !P3 ;  /* 0xff80000049497808 */ /* 0x000fe40005800000 */
[----:B------:R-:W-:Y:S01]  /*7fc0*/  FMNMX.FTZ R77, R57, R80, !PT ;  /* 0x00000050394d7209 */ /* 0x000fe20007810000 */
[----:B------:R-:W-:Y:S03]  /*7fd0*/  MUFU.EX2 R11, R11 ;  /* 0x0000000b000b7308 */ /* 0x000fe60000000800 */
[----:B------:R-:W-:Y:S02]  /*7fe0*/  FMNMX.FTZ R80, R60, R77, !PT ;  /* 0x0000004d3c507209 */ /* 0x000fe40007810000 */
[----:B------:R-:W-:-:S02]  /*7ff0*/  FSEL R77, R68, -INF , !P5 ;  /* 0xff800000444d7808 */ /* 0x000fc40006800000 */
[----:B------:R-:W-:Y:S01]  /*8000*/  FMNMX.FTZ R79, R61, R80, !PT ;  /* 0x000000503d4f7209 */ /* 0x000fe20007810000 */
[----:B------:R-:W-:Y:S01]  /*8010*/  MUFU.EX2 R15, R15 ;  /* 0x0000000f000f7308 */ /* 0x000fe20000000800 */
[----:B------:R-:W-:Y:S02]  /*8020*/  ISETP.GT.AND P5, PT, R81, 0x78, P1 ;  /* 0x000000785100780c */ /* 0x000fe40000fa4270 */
[----:B------:R-:W-:Y:S02]  /*8030*/  FMNMX.FTZ R68, R64, R79, !PT ;  /* 0x0000004f40447209 */ /* 0x000fe40007810000 */
[----:B------:R-:W-:Y:S02]  /*8040*/  FSEL R79, R69, -INF , !P4 ;  /* 0xff800000454f7808 */ /* 0x000fe40006000000 */
[----:B------:R-:W-:Y:S01]  /*8050*/  FMNMX.FTZ R68, R65, R68, !PT ;  /* 0x0000004441447209 */ /* 0x000fe20007810000 */
[----:B------:R-:W-:Y:S01]  /*8060*/  MUFU.EX2 R25, R25 ;  /* 0x0000001900197308 */ /* 0x000fe20000000800 */
[----:B------:R-:W-:-:S02]  /*8070*/  FSEL R80, R72, -INF , !P2 ;  /* 0xff80000048507808 */ /* 0x000fc40005000000 */
[----:B------:R-:W-:Y:S02]  /*8080*/  FMNMX.FTZ R68, R77, R68, !PT ;  /* 0x000000444d447209 */ /* 0x000fe40007810000 */
[----:B------:R-:W-:Y:S02]  /*8090*/  ISETP.GT.AND P1, PT, R81, 0x79, P1 ;  /* 0x000000795100780c */ /* 0x000fe40000f24270 */
[----:B------:R-:W-:Y:S01]  /*80a0*/  FMNMX.FTZ R69, R79, R68, !PT ;  /* 0x000000444f457209 */ /* 0x000fe20007810000 */
[----:B------:R-:W-:Y:S01]  /*80b0*/  MUFU.EX2 R28, R28 ;  /* 0x0000001c001c7308 */ /* 0x000fe20000000800 */
[----:B------:R-:W-:Y:S02]  /*80c0*/  ISETP.LT.OR P5, PT, R82, 0x79, P5 ;  /* 0x000000795200780c */ /* 0x000fe40002fa1670 */
[----:B------:R-:W-:Y:S02]  /*80d0*/  FMNMX.FTZ R68, R80, R69, !PT ;  /* 0x0000004550447209 */ /* 0x000fe40007810000 */
[----:B------:R-:W-:-:S02]  /*80e0*/  ISETP.LT.OR P1, PT, R82, 0x7a, P1 ;  /* 0x0000007a5200780c */ /* 0x000fc40000f21670 */
[----:B------:R-:W-:Y:S01]  /*80f0*/  FSEL R76, R76, -INF , !P5 ;  /* 0xff8000004c4c7808 */ /* 0x000fe20006800000 */
[----:B------:R-:W-:Y:S01]  /*8100*/  MUFU.EX2 R29, R29 ;  /* 0x0000001d001d7308 */ /* 0x000fe20000000800 */
[----:B------:R-:W-:Y:S02]  /*8110*/  FMNMX.FTZ R69, R73, R68, !PT ;  /* 0x0000004449457209 */ /* 0x000fe40007810000 */
[----:B------:R-:W-:Y:S02]  /*8120*/  FSEL R78, R78, -INF , !P1 ;  /* 0xff8000004e4e7808 */ /* 0x000fe40004800000 */
[----:B------:R-:W-:-:S03]  /*8130*/  FMNMX.FTZ R69, R76, R69, !PT ;  /* 0x000000454c457209 */ /* 0x000fc60007810000 */
[----:B------:R-:W-:Y:S01]  /*8140*/  MUFU.EX2 R32, R32 ;  /* 0x0000002000207308 */ /* 0x000fe20000000800 */
[----:B------:R-:W-:-:S05]  /*8150*/  FMNMX.FTZ R69, R78, R69, !PT ;  /* 0x000000454e457209 */ /* 0x000fca0007810000 */
[----:B------:R-:W0:Y:S02]  /*8160*/  SHFL.BFLY PT, R68, R69, 0x2, 0x1f ;  /* 0x0c401f0045447f89 */ /* 0x000e2400000e0000 */
[----:B------:R-:W-:Y:S08]  /*8170*/  MUFU.EX2 R33, R33 ;  /* 0x0000002100217308 */ /* 0x000ff00000000800 */
[----:B------:R-:W-:Y:S08]  /*8180*/  MUFU.EX2 R36, R36 ;  /* 0x0000002400247308 */ /* 0x000ff00000000800 */
[----:B------:R-:W-:Y:S01]  /*8190*/  MUFU.EX2 R37, R37 ;  /* 0x0000002500257308 */ /* 0x000fe20000000800 */
[----:B0-----:R-:W-:Y:S01]  /*81a0*/  FMNMX.FTZ R72, R69, R68, !PT ;  /* 0x0000004445487209 */ /* 0x001fe20007810000 */
[--C-:B------:R-:W-:Y:S01]  /*81b0*/  FFMA.FTZ R68, R70, UR33, -R52.reuse ;  /* 0x0000002146447c23 */ /* 0x100fe20008010834 */
[--C-:B------:R-:W-:Y:S01]  /*81c0*/  FFMA.FTZ R69, R71, UR33, -R52.reuse ;  /* 0x0000002147457c23 */ /* 0x100fe20008010834 */
[--C-:B------:R-:W-:Y:S01]  /*81d0*/  FFMA.FTZ R70, R74, UR33, -R52.reuse ;  /* 0x000000214a467c23 */ /* 0x100fe20008010834 */
[----:B------:R-:W-:Y:S01]  /*81e0*/  FSEL R71, R24, RZ, P6 ;  /* 0x000000ff18477208 */ /* 0x000fe20003000000 */
[----:B------:R-:W0:Y:S01]  /*81f0*/  SHFL.BFLY PT, R81, R72, 0x1, 0x1f ;  /* 0x0c201f0048517f89 */ /* 0x000e2200000e0000 */
[----:B------:R-:W-:Y:S01]  /*8200*/  FFMA.FTZ R74, R75, UR33, -R52 ;  /* 0x000000214b4a7c23 */ /* 0x000fe20008010834 */
[----:B------:R-:W-:Y:S02]  /*8210*/  MUFU.EX2 R40, R40 ;  /* 0x0000002800287308 */ /* 0x000fe40000000800 */
[----:B------:R-:W-:-:S04]  /*8220*/  FADD.FTZ R71, -R71, R4 ;  /* 0x0000000447477221 */ /* 0x000fc80000010100 */
[----:B------:R-:W-:Y:S02]  /*8230*/  FMUL.FTZ R71, R71, UR33 ;  /* 0x0000002147477c20 */ /* 0x000fe40008410000 */
[----:B------:R-:W-:Y:S08]  /*8240*/  MUFU.EX2 R41, R41 ;  /* 0x0000002900297308 */ /* 0x000ff00000000800 */
[----:B------:R-:W1:Y:S01]  /*8250*/  MUFU.EX2 R71, R71 ;  /* 0x0000004700477308 */ /* 0x000e620000000800 */
[----:B0-----:R-:W-:-:S07]  /*8260*/  FMNMX.FTZ R52, R72, R81, !PT ;  /* 0x0000005148347209 */ /* 0x001fce0007810000 */
[----:B------:R-:W-:Y:S01]  /*8270*/  MUFU.EX2 R72, R74 ;  /* 0x0000004a00487308 */ /* 0x000fe20000000800 */
[C---:B------:R-:W-:Y:S01]  /*8280*/  FSETP.NEU.FTZ.AND P1, PT, R52.reuse, -INF , PT ;  /* 0xff8000003400780b */ /* 0x040fe20003f3d000 */
[----:B------:R-:W-:-:S05]  /*8290*/  FMUL.FTZ R4, R52, UR33 ;  /* 0x0000002134047c20 */ /* 0x000fca0008410000 */
[----:B------:R-:W-:Y:S01]  /*82a0*/  FSEL R4, R4, RZ, P1 ;  /* 0x000000ff04047208 */ /* 0x000fe20000800000 */
[----:B-1----:R-:W-:Y:S01]  /*82b0*/  FFMA.FTZ R2, R71, R2, R6 ;  /* 0x0000000247027223 */ /* 0x002fe20000010006 */
[----:B------:R-:W-:Y:S03]  /*82c0*/  MUFU.EX2 R44, R44 ;  /* 0x0000002c002c7308 */ /* 0x000fe60000000800 */
        /* <DEDUP_REMOVED lines=8> */
[----:B------:R-:W-:Y:S01]  /*8350*/  FFMA.FTZ R26, R35, UR33, -R4 ;  /* 0x00000021231a7c23 */ /* 0x000fe20008010804 */
[----:B------:R-:W-:Y:S01]  /*8360*/  FADD.FTZ R35, R7, R2 ;  /* 0x0000000207237221 */ /* 0x000fe20000010000 */
[--C-:B------:R-:W-:Y:S01]  /*8370*/  FFMA.FTZ R81, R27, UR33, -R4.reuse ;  /* 0x000000211b517c23 */ /* 0x100fe20008010804 */
[--C-:B------:R-:W-:Y:S01]  /*8380*/  FFMA.FTZ R14, R30, UR33, -R4.reuse ;  /* 0x000000211e0e7c23 */ /* 0x100fe20008010804 */
[--C-:B------:R-:W-:Y:S01]  /*8390*/  FFMA.FTZ R27, R31, UR33, -R4.reuse ;  /* 0x000000211f1b7c23 */ /* 0x100fe20008010804 */
[----:B------:R-:W-:Y:S01]  /*83a0*/  MUFU.EX2 R75, R75 ;  /* 0x0000004b004b7308 */ /* 0x000fe20000000800 */
[----:B0-----:R-:W-:Y:S01]  /*83b0*/  FSEL R12, R52, RZ, P1 ;  /* 0x000000ff340c7208 */ /* 0x001fe20000800000 */
[--C-:B------:R-:W-:Y:S01]  /*83c0*/  FFMA.FTZ R31, R34, UR33, -R4.reuse ;  /* 0x00000021221f7c23 */ /* 0x100fe20008010804 */
[--C-:B------:R-:W-:Y:S01]  /*83d0*/  FFMA.FTZ R87, R43, UR33, -R4.reuse ;  /* 0x000000212b577c23 */ /* 0x100fe20008010804 */
[--C-:B------:R-:W-:Y:S01]  /*83e0*/  FFMA.FTZ R13, R38, UR33, -R4.reuse ;  /* 0x00000021260d7c23 */ /* 0x100fe20008010804 */
[--C-:B------:R-:W-:Y:S01]  /*83f0*/  FFMA.FTZ R86, R51, UR33, -R4.reuse ;  /* 0x0000002133567c23 */ /* 0x100fe20008010804 */
[----:B------:R-:W-:Y:S01]  /*8400*/  FADD.FTZ R12, -R12, R5 ;  /* 0x000000050c0c7221 */ /* 0x000fe20000010100 */
[--C-:B------:R-:W-:Y:S01]  /*8410*/  FFMA.FTZ R21, R39, UR33, -R4.reuse ;  /* 0x0000002127157c23 */ /* 0x100fe20008010804 */
[----:B------:R-:W-:Y:S01]  /*8420*/  MUFU.EX2 R84, R84 ;  /* 0x0000005400547308 */ /* 0x000fe20000000800 */
[--C-:B------:R-:W-:Y:S01]  /*8430*/  FFMA.FTZ R39, R53, UR33, -R4.reuse ;  /* 0x0000002135277c23 */ /* 0x100fe20008010804 */
[----:B------:R-:W-:Y:S01]  /*8440*/  FMUL.FTZ R12, R12, UR33 ;  /* 0x000000210c0c7c20 */ /* 0x000fe20008410000 */
        /* <DEDUP_REMOVED lines=8> */
[----:B------:R-:W-:-:S05]  /*84d0*/  FFMA.FTZ R64, R73, UR33, -R4 ;  /* 0x0000002149407c23 */ /* 0x000fca0008010804 */
[----:B------:R-:W1:Y:S08]  /*84e0*/  MUFU.EX2 R83, R83 ;  /* 0x0000005300537308 */ /* 0x000e700000000800 */
[----:B------:R-:W2:Y:S01]  /*84f0*/  MUFU.EX2 R9, R9 ;  /* 0x0000000900097308 */ /* 0x000ea20000000800 */
[----:B0-----:R-:W-:Y:S01]  /*8500*/  FFMA.FTZ R5, R12, R0, R75 ;  /* 0x000000000c057223 */ /* 0x001fe2000001004b */
[----:B------:R-:W-:Y:S01]  /*8510*/  FADD.FTZ R0, R10, R35 ;  /* 0x000000230a007221 */ /* 0x000fe20000010000 */
[----:B------:R-:W-:-:S02]  /*8520*/  FFMA.FTZ R35, R56, UR33, -R4 ;  /* 0x0000002138237c23 */ /* 0x000fc40008010804 */
[----:B------:R-:W-:-:S03]  /*8530*/  FADD.FTZ R5, R84, R5 ;  /* 0x0000000554057221 */ /* 0x000fc60000010000 */
[----:B------:R-:W0:Y:S01]  /*8540*/  MUFU.EX2 R82, R82 ;  /* 0x0000005200527308 */ /* 0x000e220000000800 */
[----:B------:R-:W-:Y:S01]  /*8550*/  FADD.FTZ R2, R74, R5 ;  /* 0x000000054a027221 */ /* 0x000fe20000010000 */
[----:B------:R-:W-:-:S03]  /*8560*/  FADD.FTZ R5, R11, R0 ;  /* 0x000000000b057221 */ /* 0x000fc60000010000 */
[----:B-1----:R-:W-:Y:S01]  /*8570*/  FADD.FTZ R2, R83, R2 ;  /* 0x0000000253027221 */ /* 0x002fe20000010000 */
[----:B------:R-:W-:Y:S02]  /*8580*/  FADD.FTZ R0, R8, R5 ;  /* 0x0000000508007221 */ /* 0x000fe40000010000 */
[----:B------:R-:W1:Y:S01]  /*8590*/  MUFU.EX2 R20, R20 ;  /* 0x0000001400147308 */ /* 0x000e620000000800 */
[----:B--2---:R-:W-:Y:S01]  /*85a0*/  FADD.FTZ R5, R9, R2 ;  /* 0x0000000209057221 */ /* 0x004fe20000010000 */
[----:B------:R-:W-:-:S04]  /*85b0*/  FADD.FTZ R0, R15, R0 ;  /* 0x000000000f007221 */ /* 0x000fc80000010000 */
[----:B------:R-:W-:Y:S02]  /*85c0*/  FADD.FTZ R43, R25, R0 ;  /* 0x00000000192b7221 */ /* 0x000fe40000010000 */
[----:B------:R-:W2:Y:S01]  /*85d0*/  MUFU.EX2 R81, R81 ;  /* 0x0000005100517308 */ /* 0x000ea20000000800 */
[----:B0-----:R-:W-:-:S07]  /*85e0*/  FADD.FTZ R5, R82, R5 ;  /* 0x0000000552057221 */ /* 0x001fce0000010000 */
[----:B------:R-:W0:Y:S01]  /*85f0*/  MUFU.EX2 R14, R14 ;  /* 0x0000000e000e7308 */ /* 0x000e220000000800 */
[----:B-1----:R-:W-:Y:S01]  /*8600*/  FADD.FTZ R0, R20, R5 ;  /* 0x0000000514007221 */ /* 0x002fe20000010000 */
[----:B------:R-:W-:Y:S01]  /*8610*/  FADD.FTZ R5, R42, R43 ;  /* 0x0000002b2a057221 */ /* 0x000fe20000010000 */
[--C-:B------:R-:W-:Y:S01]  /*8620*/  FFMA.FTZ R43, R60, UR33, -R4.reuse ;  /* 0x000000213c2b7c23 */ /* 0x100fe20008010804 */
[----:B------:R-:W-:-:S04]  /*8630*/  FFMA.FTZ R60, R79, UR33, -R4 ;  /* 0x000000214f3c7c23 */ /* 0x000fc80008010804 */
        /* <DEDUP_REMOVED lines=11> */
[----:B--2---:R-:W-:Y:S01]  /*86f0*/  FADD.FTZ R5, R31, R2 ;  /* 0x000000021f057221 */ /* 0x004fe20000010000 */
[----:B------:R-:W-:Y:S01]  /*8700*/  FADD.FTZ R2, R36, R51 ;  /* 0x0000003324027221 */ /* 0x000fe20000010000 */
[----:B------:R-:W-:-:S05]  /*8710*/  FFMA.FTZ R51, R77, UR33, -R4 ;  /* 0x000000214d337c23 */ /* 0x000fca0008010804 */
[----:B------:R-:W2:Y:S01]  /*8720*/  MUFU.EX2 R21, R21 ;  /* 0x0000001500157308 */ /* 0x000ea20000000800 */
[----:B0-----:R-:W-:Y:S01]  /*8730*/  FADD.FTZ R0, R26, R5 ;  /* 0x000000051a007221 */ /* 0x001fe20000010000 */
[----:B------:R-:W-:-:S04]  /*8740*/  FADD.FTZ R5, R37, R2 ;  /* 0x0000000225057221 */ /* 0x000fc80000010000 */
[----:B------:R-:W-:Y:S02]  /*8750*/  FADD.FTZ R2, R40, R5 ;  /* 0x0000000528027221 */ /* 0x000fe40000010000 */
[----:B------:R-:W0:Y:S01]  /*8760*/  MUFU.EX2 R39, R39 ;  /* 0x0000002700277308 */ /* 0x000e220000000800 */
[----:B-1----:R-:W-:Y:S01]  /*8770*/  FADD.FTZ R0, R13, R0 ;  /* 0x000000000d007221 */ /* 0x002fe20000010000 */
[----:B------:R-:W-:-:S06]  /*8780*/  FADD.FTZ R5, R41, R2 ;  /* 0x0000000229057221 */ /* 0x000fcc0000010000 */
[----:B------:R-:W1:Y:S01]  /*8790*/  MUFU.EX2 R87, R87 ;  /* 0x0000005700577308 */ /* 0x000e620000000800 */
[----:B--2---:R-:W-:-:S07]  /*87a0*/  FADD.FTZ R0, R21, R0 ;  /* 0x0000000015007221 */ /* 0x004fce0000010000 */
[----:B------:R-:W2:Y:S01]  /*87b0*/  MUFU.EX2 R34, R34 ;  /* 0x0000002200227308 */ /* 0x000ea20000000800 */
[----:B0-----:R-:W-:-:S07]  /*87c0*/  FADD.FTZ R0, R39, R0 ;  /* 0x0000000027007221 */ /* 0x001fce0000010000 */
        /* <DEDUP_REMOVED lines=61> */
[----:B--2---:R-:W-:-:S04]  /*8ba0*/  FADD.FTZ R77, R70, R77 ;  /* 0x0000004d464d7221 */ /* 0x004fc80000010000 */
[----:B------:R-:W-:Y:S01]  /*8bb0*/  FADD.FTZ R2, R72, R77 ;  /* 0x0000004d48027221 */ /* 0x000fe20000010000 */
[----:B0-----:R-:W-:-:S04]  /*8bc0*/  FADD.FTZ R0, R65, R0 ;  /* 0x0000000041007221 */ /* 0x001fc80000010000 */
[----:B-1----:R-:W-:Y:S01]  /*8bd0*/  FADD.FTZ R0, R73, R0 ;  /* 0x0000000049007221 */ /* 0x002fe20000010000 */
[----:B------:R-:W-:Y:S06]  /*8be0*/  @!P0 BRA `(.L_x_1106) ;  /* 0x0000000000048947 */ /* 0x000fec0003800000 */
[----:B------:R-:W-:Y:S01]  /*8bf0*/  BPT.TRAP 0x1 ;  /* 0x000000040000795c */ /* 0x000fe20000300000 */
.L_x_1106:
        /* <DEDUP_REMOVED lines=24> */
[----:B------:R-:W-:Y:S01]  /*8d80*/  STSM.16.M88.4 [R22], R8 ;  /* 0x0000000816007844 */ /* 0x000fe20000000200 */
[----:B------:R-:W-:Y:S01]  /*8d90*/  F2FP.BF16.F32.PACK_AB R36, R37, R36 ;  /* 0x000000242524723e */ /* 0x000fe200000010ff */
[----:B------:R-:W-:Y:S01]  /*8da0*/  FMUL.FTZ R97, R97, R71 ;  /* 0x0000004761617220 */ /* 0x000fe20000410000 */
[----:B------:R-:W-:Y:S01]  /*8db0*/  F2FP.BF16.F32.PACK_AB R44, R45, R44 ;  /* 0x0000002c2d2c723e */ /* 0x000fe200000010ff */
[----:B------:R-:W-:Y:S01]  /*8dc0*/  STSM.16.M88.4 [R19], R28 ;  /* 0x0000001c13007844 */ /* 0x000fe20000000200 */
[----:B------:R-:W-:Y:S01]  /*8dd0*/  F2FP.BF16.F32.PACK_AB R37, R21, R13 ;  /* 0x0000000d1525723e */ /* 0x000fe200000010ff */
[-C--:B------:R-:W-:Y:S01]  /*8de0*/  FMUL.FTZ R100, R100, R71.reuse ;  /* 0x0000004764647220 */ /* 0x080fe20000410000 */
        /* <DEDUP_REMOVED lines=19> */
[-C--:B------:R-:W-:Y:S01]  /*8f20*/  FMUL.FTZ R116, R116, R71.reuse ;  /* 0x0000004774747220 */ /* 0x080fe20000410000 */
        /* <DEDUP_REMOVED lines=53> */
[----:B-1----:R-:W-:Y:S01]  /*9280*/  NOP ;  /* 0x0000000000007918 */ /* 0x002fe20000000000 */
[----:B------:R-:W-:Y:S05]  /*9290*/  @P1 BRA `(.L_x_1107) ;  /* 0xffffffc400841947 */ /* 0x000fea000383ffff */
[----:B------:R-:W-:-:S07]  /*92a0*/  IMAD.MOV.U32 R6, RZ, RZ, R3 ;  /* 0x000000ffff067224 */ /* 0x000fce00078e0003 */
.L_x_1088:
[----:B------:R-:W-:Y:S02]  /*92b0*/  UISETP.NE.AND UP1, UPT, UR52, URZ, UPT ;  /* 0x0000003f3400728c */ /* 0x000fe4000bf25270 */
[----:B------:R-:W-:Y:S02]  /*92c0*/  UISETP.NE.AND UP0, UPT, UR51, URZ, UPT ;  /* 0x0000003f3300728c */ /* 0x000fe4000bf05270 */
[----:B------:R-:W-:Y:S02]  /*92d0*/  UIADD3 UR10, UR38, 0xbf, URZ ;  /* 0x000000bf260a7890 */ /* 0x000fe4000fffe03f */
[----:B------:R-:W-:Y:S02]  /*92e0*/  UIADD3 UR11, UR37, 0x1, -UR46 ;  /* 0x00000001250b7890 */ /* 0x000fe4000fffe82e */
[----:B------:R-:W-:-:S03]  /*92f0*/  PLOP3.LUT P1, PT, PT, PT, UP0, 0x40, 0x0 ;  /* 0x000000000000781c */ /* 0x000fc60003f2e808 */
[----:B------:R-:W-:Y:S01]  /*9300*/  @UP1 ULDC UR6, c[0x0][0x44c] ;  /* 0x0001130000061ab9 */ /* 0x000fe20000000800 */
[----:B------:R-:W-:Y:S01]  /*9310*/  @UP1 ULDC UR14, c[0x0][0x450] ;  /* 0x00011400000e1ab9 */ /* 0x000fe20000000800 */
[----:B------:R-:W-:-:S04]  /*9320*/  UIMAD.WIDE.U32 UR6, UR10, UR6, URZ ;  /* 0x000000060a0672a5 */ /* 0x000fc8000f8e003f */
[----:B------:R-:W-:-:S04]  /*9330*/  @UP1 USHF.R.U32.HI UR10, URZ, UR14, UR7 ;  /* 0x0000000e3f0a1299 */ /* 0x000fc80008011607 */
[----:B------:R-:W-:-:S04]  /*9340*/  UIADD3 UR10, UR11, UR10, URZ ;  /* 0x0000000a0b0a7290 */ /* 0x000fc8000fffe03f */
[----:B------:R-:W-:Y:S01]  /*9350*/  UIADD3 UR35, UR10, -UR35, URZ ;  /* 0x800000230a237290 */ /* 0x000fe2000fffe03f */
[----:B------:R-:W-:Y:S11]  /*9360*/  @P1 BRA `(.L_x_1108) ;  /* 0x0000000000501947 */ /* 0x000ff60003800000 */
[----:B------:R-:W-:Y:S02]  /*9370*/  UMOV UR14, UR10 ;  /* 0x0000000a000e7c82 */ /* 0x000fe40008000000 */
[----:B------:R-:W-:-:S06]  /*9380*/  UISETP.GT.AND UP0, UPT, UR14, -0x1, UPT ;  /* 0xffffffff0e00788c */ /* 0x000fcc000bf04270 */
[----:B------:R-:W-:-:S13]  /*9390*/  PLOP3.LUT P1, PT, PT, PT, UP0, 0x80, 0x0 ;  /* 0x000000000000781c */ /* 0x000fda0003f2f008 */
[----:B------:R-:W-:Y:S05]  /*93a0*/  @P1 BRA `(.L_x_1109) ;  /* 0x0000000000201947 */ /* 0x000fea0003800000 */
[----:B------:R-:W-:Y:S01]  /*93b0*/  ULDC UR15, c[0x0][0x9e4] ;  /* 0x00027900000f7ab9 */ /* 0x000fe20000000800 */
[----:B------:R-:W-:Y:S02]  /*93c0*/  ULOP3.LUT UR14, URZ, UR14, URZ, 0x33, !UPT ;  /* 0x0000000e3f0e7292 */ /* 0x000fe4000f8e333f */
[----:B------:R-:W-:-:S11]  /*93d0*/  UISETP.NE.AND UP0, UPT, UR15, 0x1, UPT ;  /* 0x000000010f00788c */ /* 0x000fd6000bf05270 */
[----:B------:R-:W-:Y:S02]  /*93e0*/  @UP0 ULDC.64 UR6, c[0x0][0x9e8] ;  /* 0x00027a0000060ab9 */ /* 0x000fe40000000a00 */
[----:B------:R-:W-:-:S04]  /*93f0*/  UIMAD.WIDE.U32 UR10, UR14, UR6, URZ ;  /* 0x000000060e0a72a5 */ /* 0x000fc8000f8e003f */
[----:B------:R-:W-:-:S04]  /*9400*/  @UP0 USHF.R.U32.HI UR14, URZ, UR7, UR11 ;  /* 0x000000073f0e0299 */ /* 0x000fc8000801160b */
[----:B------:R-:W-:Y:S01]  /*9410*/  ULOP3.LUT UR14, URZ, UR14, URZ, 0x33, !UPT ;  /* 0x0000000e3f0e7292 */ /* 0x000fe2000f8e333f */
[----:B------:R-:W-:Y:S11]  /*9420*/  BRA `(.L_x_1110) ;  /* 0x0000000000147947 */ /* 0x000ff60003800000 */
.L_x_1109:
[----:B------:R-:W-:Y:S02]  /*9430*/  ULDC UR15, c[0x0][0x9e4] ;  /* 0x00027900000f7ab9 */ /* 0x000fe40000000800 */
[----:B------:R-:W-:-:S11]  /*9440*/  UISETP.NE.AND UP0, UPT, UR15, 0x1, UPT ;  /* 0x000000010f00788c */ /* 0x000fd6000bf05270 */
[----:B------:R-:W-:Y:S02]  /*9450*/  @UP0 ULDC.64 UR6, c[0x0][0x9e8] ;  /* 0x00027a0000060ab9 */ /* 0x000fe40000000a00 */
[----:B------:R-:W-:-:S04]  /*9460*/  UIMAD.WIDE.U32 UR10, UR14, UR6, URZ ;  /* 0x000000060e0a72a5 */ /* 0x000fc8000f8e003f */
[----:B------:R-:W-:-:S12]  /*9470*/  @UP0 USHF.R.U32.HI UR14, URZ, UR7, UR11 ;  /* 0x000000073f0e0299 */ /* 0x000fd8000801160b */
.L_x_1110:
[----:B------:R-:W-:-:S04]  /*9480*/  UIMAD UR14, UR14, UR15, URZ ;  /* 0x0000000f0e0e72a4 */ /* 0x000fc8000f8e023f */
[----:B------:R-:W-:-:S04]  /*9490*/  UISETP.LT.AND UP0, UPT, UR35, UR14, UPT ;  /* 0x0000000e2300728c */ /* 0x000fc8000bf01270 */
[----:B------:R-:W-:-:S12]  /*94a0*/  USEL UR35, UR35, UR14, !UP0 ;  /* 0x0000000e23237287 */ /* 0x000fd8000c000000 */
.L_x_1108:
[----:B------:R-:W-:-:S04]  /*94b0*/  UIADD3 UR35, UR35, 0x7f, URZ ;  /* 0x0000007f23237890 */ /* 0x000fc8000fffe03f */
[----:B------:R-:W-:-:S04]  /*94c0*/  USHF.R.S32.HI UR6, URZ, 0x1f, UR35 ;  /* 0x0000001f3f067899 */ /* 0x000fc80008011423 */
[----:B------:R-:W-:-:S04]  /*94d0*/  ULEA.HI UR6, UR6, UR35, URZ, 0x7 ;  /* 0x0000002306067291 */ /* 0x000fc8000f8f383f */
[----:B------:R-:W-:-:S04]  /*94e0*/  USHF.R.S32.HI UR6, URZ, 0x7, UR6 ;  /* 0x000000073f067899 */ /* 0x000fc80008011406 */
[----:B------:R-:W-:-:S04]  /*94f0*/  UISETP.LT.AND UP0, UPT, UR36, UR6, UPT ;  /* 0x000000062400728c */ /* 0x000fc8000bf01270 */
[----:B------:R-:W-:-:S06]  /*9500*/  USEL UR35, UR36, UR6, !UP0 ;  /* 0x0000000624237287 */ /* 0x000fcc000c000000 */
[----:B------:R-:W-:-:S13]  /*9510*/  ISETP.GE.AND P1, PT, R6, UR35, PT ;  /* 0x0000002306007c0c */ /* 0x000fda000bf26270 */
        /* <DEDUP_REMOVED lines=8> */
.L_x_1122:
[----:B------:R-:W-:Y:S01]  /*95a0*/  ISETP.NE.AND P2, PT, RZ, UR45, PT ;  /* 0x0000002dff007c0c */ /* 0x000fe2000bf45270 */
[----:B------:R-:W-:-:S04]  /*95b0*/  UISETP.NE.AND UP0, UPT, UR53, 0x1, UPT ;  /* 0x000000013500788c */ /* 0x000fc8000bf05270 */
[----:B------:R-:W-:-:S04]  /*95c0*/  USEL UR48, URZ, 0x1, UP0 ;  /* 0x000000013f307887 */ /* 0x000fc80008000000 */
[----:B------:R-:W-:-:S04]  /*95d0*/  ULOP3.LUT UR48, UR28, UR48, URZ, 0x3c, !UPT ;  /* 0x000000301c307292 */ /* 0x000fc8000f8e3c3f */
[----:B------:R-:W-:Y:S08]  /*95e0*/  @P2 BRA `(.L_x_1112) ;  /* 0x0000000000382947 */ /* 0x000ff00003800000 */
[----:B------:R-:W-:Y:S05]  /*95f0*/  @!P0 BRA `(.L_x_1113) ;  /* 0x0000000000048947 */ /* 0x000fea0003800000 */
[----:B------:R-:W-:Y:S01]  /*9600*/  BPT.TRAP 0x1 ;  /* 0x000000040000795c */ /* 0x000fe20000300000 */
.L_x_1113:
        /* <DEDUP_REMOVED lines=9> */
.L_x_1114:
[----:B-1----:R-:W-:Y:S05]  /*96a0*/  @P1 BRA `(.L_x_1112) ;  /* 0x0000000000081947 */ /* 0x002fea0003800000 */
[----:B------:R-:W1:Y:S02]  /*96b0*/  SYNCS.PHASECHK.TRANS64.TRYWAIT P1, [UR6+0x2d830], R6 ;  /* 0x02d83006ff0075a7 */ /* 0x000e640008020146 */
[----:B-1----:R-:W-:Y:S05]  /*96c0*/  @!P1 BRA `(.L_x_1115) ;  /* 0x000000e400009947 */ /* 0x002fea0003800000 */
.L_x_1112:
        /* <DEDUP_REMOVED lines=40> */
.L_x_1117:
[----:B------:R-:W-:Y:S01]  /*9950*/  ULEA UR6, UR53, UR41, 0x3 ;  /* 0x0000002935067291 */ /* 0x000fe2000f8e183f */
[----:B------:R-:W-:-:S05]  /*9960*/  IMAD.U32 R6, RZ, RZ, UR28 ;  /* 0x0000001cff067e24 */ /* 0x000fca000f8e00ff */
[----:B------:R-:W-:-:S04]  /*9970*/  SHF.L.U32 R6, R6, 0x1f, RZ ;  /* 0x0000001f06067819 */ /* 0x000fc800000006ff */
[----:B------:R0:W1:Y:S01]  /*9980*/  SYNCS.PHASECHK.TRANS64.TRYWAIT P1, [UR6+0x2d850], R6 ;  /* 0x02d85006ff0075a7 */ /* 0x0000620008020146 */
[----:B------:R-:W-:Y:S05]  /*9990*/  @!P0 BRA `(.L_x_1118) ;  /* 0x0000000000048947 */ /* 0x000fea0003800000 */
[----:B------:R-:W-:Y:S01]  /*99a0*/  BPT.TRAP 0x1 ;  /* 0x000000040000795c */ /* 0x000fe20000300000 */
.L_x_1118:
[----:B-1----:R-:W-:Y:S05]  /*99b0*/  @P1 BRA `(.L_x_1116) ;  /* 0x0000000000081947 */ /* 0x002fea0003800000 */
[----:B------:R-:W1:Y:S02]  /*99c0*/  SYNCS.PHASECHK.TRANS64.TRYWAIT P1, [UR6+0x2d850], R6 ;  /* 0x02d85006ff0075a7 */ /* 0x000e640008020146 */
[----:B-1----:R-:W-:Y:S05]  /*99d0*/  @!P1 BRA `(.L_x_1119) ;  /* 0x000000e000549947 */ /* 0x002fea0003800000 */
.L_x_1116:
        /* <DEDUP_REMOVED lines=70> */
.L_x_1120:
        /* <DEDUP_REMOVED lines=74> */
[----:B------:R-:W-:-:S04]  /*a2e0*/  ULEA UR6, UR47, UR41, 0x3 ;  /* 0x000000292f067291 */ /* 0x000fc8000f8e183f */
[----:B------:R-:W0:Y:S01]  /*a2f0*/  MUFU.TANH R20, R20 ;  /* 0x0000001400147308 */ /* 0x000e220000002400 */
[----:B-1----:R-:W-:Y:S01]  /*a300*/  FMNMX.FTZ R69, R13, R52, !PT ;  /* 0x000000340d457209 */ /* 0x002fe20007810000 */
[----:B------:R-:W-:-:S04]  /*a310*/  UIADD3 UR6, UR6, 0x2d840, URZ ;  /* 0x0002d84006067890 */ /* 0x000fc8000fffe03f */
[----:B------:R-:W-:Y:S02]  /*a320*/  UPRMT UR6, UR42, 0x654, UR6 ;  /* 0x000006542a067896 */ /* 0x000fe40008000006 */
[----:B------:R-:W1:Y:S01]  /*a330*/  MUFU.TANH R15, R15 ;  /* 0x0000000f000f7308 */ /* 0x000e620000002400 */
[----:B--2---:R-:W-:Y:S01]  /*a340*/  FMNMX.FTZ R24, R14, R67, !PT ;  /* 0x000000430e187209 */ /* 0x004fe20007810000 */
[----:B------:R-:W-:-:S05]  /*a350*/  FMUL.FTZ R67, R77, UR34 ;  /* 0x000000224d437c20 */ /* 0x000fca0008410000 */
[----:B------:R-:W-:Y:S01]  /*a360*/  SYNCS.ARRIVE.TRANS64.RED.A1T0 RZ, [UR6], RZ ;  /* 0x000000ffffff79a7 */ /* 0x000fe20008100406 */
        /* <DEDUP_REMOVED lines=111> */
[----:B--2---:R-:W-:-:S03]  /*aa60*/  FMNMX.FTZ R52, R76, R81, !PT ;  /* 0x000000514c347209 */ /* 0x004fc60007810000 */
        /* <DEDUP_REMOVED lines=46> */
[----:B------:R-:W-:Y:S01]  /*ad50*/  FMUL.FTZ R3, R3, UR33 ;  /* 0x0000002103037c20 */ /* 0x000fe20008410000 */
        /* <DEDUP_REMOVED lines=17> */
[--C-:B0-----:R-:W-:Y:S01]  /*ae70*/  FFMA.FTZ R82, R40, UR33, -R80.reuse ;  /* 0x0000002128527c23 */ /* 0x101fe20008010850 */
[----:B------:R-:W-:Y:S01]  /*ae80*/  MUFU.EX2 R3, R3 ;  /* 0x0000000300037308 */ /* 0x000fe20000000800 */
[--C-:B------:R-:W-:Y:S01]  /*ae90*/  FFMA.FTZ R40, R51, UR33, -R80.reuse ;  /* 0x0000002133287c23 */ /* 0x100fe20008010850 */
[--C-:B------:R-:W-:Y:S01]  /*aea0*/  FFMA.FTZ R36, R44, UR33, -R80.reuse ;  /* 0x000000212c247c23 */ /* 0x100fe20008010850 */
[--C-:B------:R-:W-:Y:S01]  /*aeb0*/  FFMA.FTZ R81, R48, UR33, -R80.reuse ;  /* 0x0000002130517c23 */ /* 0x100fe20008010850 */
[--C-:B------:R-:W-:Y:S01]  /*aec0*/  FFMA.FTZ R79, R53, UR33, -R80.reuse ;  /* 0x00000021354f7c23 */ /* 0x100fe20008010850 */
[--C-:B------:R-:W-:Y:S01]  /*aed0*/  FFMA.FTZ R57, R57, UR33, -R80.reuse ;  /* 0x0000002139397c23 */ /* 0x100fe20008010850 */
[--C-:B------:R-:W-:Y:S01]  /*aee0*/  FFMA.FTZ R44, R60, UR33, -R80.reuse ;  /* 0x000000213c2c7c23 */ /* 0x100fe20008010850 */
[----:B------:R-:W-:Y:S01]  /*aef0*/  FFMA.FTZ R60, R61, UR33, -R80 ;  /* 0x000000213d3c7c23 */ /* 0x000fe20008010850 */
[----:B------:R-:W0:Y:S01]  /*af00*/  MUFU.EX2 R78, R78 ;  /* 0x0000004e004e7308 */ /* 0x000e220000000800 */
[----:B-1----:R-:W-:Y:S01]  /*af10*/  FFMA.FTZ R2, R5, R2, R6 ;  /* 0x0000000205027223 */ /* 0x002fe20000010006 */
[--C-:B------:R-:W-:Y:S01]  /*af20*/  FFMA.FTZ R65, R65, UR33, -R80.reuse ;  /* 0x0000002141417c23 */ /* 0x100fe20008010850 */
[--C-:B------:R-:W-:Y:S01]  /*af30*/  FFMA.FTZ R48, R68, UR33, -R80.reuse ;  /* 0x0000002144307c23 */ /* 0x100fe20008010850 */
[----:B------:R-:W-:-:S04]  /*af40*/  FFMA.FTZ R68, R76, UR33, -R80 ;  /* 0x000000214c447c23 */ /* 0x000fc80008010850 */
[----:B------:R-:W1:Y:S08]  /*af50*/  MUFU.EX2 R7, R7 ;  /* 0x0000000700077308 */ /* 0x000e700000000800 */
[----:B------:R-:W2:Y:S01]  /*af60*/  MUFU.EX2 R9, R9 ;  /* 0x0000000900097308 */ /* 0x000ea20000000800 */
[----:B0-----:R-:W-:-:S07]  /*af70*/  FFMA.FTZ R0, R3, R0, R78 ;  /* 0x0000000003007223 */ /* 0x001fce000001004e */
        /* <DEDUP_REMOVED lines=130> */
.L_x_1121:
        /* <DEDUP_REMOVED lines=12> */
[----:B------:R-:W-:Y:S01]  /*b860*/  FMUL.FTZ R89, R89, R5 ;  /* 0x0000000559597220 */ /* 0x000fe20000410000 */
        /* <DEDUP_REMOVED lines=93> */
[----:B------:R-:W-:-:S07]  /*be40*/  IMAD.MOV.U32 R6, RZ, RZ, R4 ;  /* 0x000000ffff067224 */ /* 0x000fce00078e0004 */
.L_x_1111:
        /* <DEDUP_REMOVED lines=10> */
[----:B------:R-:W-:-:S05]  /*bef0*/  ULDC UR35, c[0x0][0x9e0] ;  /* 0x0002780000237ab9 */ /* 0x000fca0000000800 */
.L_x_1142:
[----:B------:R-:W-:Y:S01]  /*bf00*/  ISETP.NE.AND P2, PT, RZ, UR45, PT ;  /* 0x0000002dff007c0c */ /* 0x000fe2000bf45270 */
[----:B------:R-:W-:-:S04]  /*bf10*/  UISETP.NE.AND UP0, UPT, UR57, 0x1, UPT ;  /* 0x000000013900788c */ /* 0x000fc8000bf05270 */
[----:B------:R-:W-:-:S04]  /*bf20*/  USEL UR48, URZ, 0x1, UP0 ;  /* 0x000000013f307887 */ /* 0x000fc80008000000 */
[----:B------:R-:W-:-:S04]  /*bf30*/  ULOP3.LUT UR48, UR28, UR48, URZ, 0x3c, !UPT ;  /* 0x000000301c307292 */ /* 0x000fc8000f8e3c3f */
[----:B------:R-:W-:Y:S08]  /*bf40*/  @P2 BRA `(.L_x_1124) ;  /* 0x0000000000382947 */ /* 0x000ff00003800000 */
[----:B------:R-:W-:Y:S05]  /*bf50*/  @!P0 BRA `(.L_x_1125) ;  /* 0x0000000000048947 */ /* 0x000fea0003800000 */
[----:B------:R-:W-:Y:S01]  /*bf60*/  BPT.TRAP 0x1 ;  /* 0x000000040000795c */ /* 0x000fe20000300000 */
.L_x_1125:
        /* <DEDUP_REMOVED lines=9> */
.L_x_1126:
[----:B-1----:R-:W-:Y:S05]  /*c000*/  @P1 BRA `(.L_x_1124) ;  /* 0x0000000000081947 */ /* 0x002fea0003800000 */
[----:B------:R-:W1:Y:S02]  /*c010*/  SYNCS.PHASECHK.TRANS64.TRYWAIT P1, [UR6+0x2d830], R5 ;  /* 0x02d83005ff0075a7 */ /* 0x000e640008020146 */
[----:B-1----:R-:W-:Y:S05]  /*c020*/  @!P1 BRA `(.L_x_1127) ;  /* 0x000000b800d89947 */ /* 0x002fea0003800000 */
.L_x_1124:
[----:B------:R-:W2:Y:S01]  /*c030*/  S2R R7, SR_TID.X ;  /* 0x0000000000077919 */ /* 0x000ea20000002100 */
        /* <DEDUP_REMOVED lines=16> */
[----:B01----:R-:W-:-:S05]  /*c140*/  VIADD R5, R7, 0x8 ;  /* 0x0000000807057836 */ /* 0x003fca0000000000 */
        /* <DEDUP_REMOVED lines=22> */
.L_x_1129:
[----:B------:R-:W-:Y:S01]  /*c2b0*/  ULEA UR6, UR57, UR41, 0x3 ;  /* 0x0000002939067291 */ /* 0x000fe2000f8e183f */
[----:B------:R-:W-:-:S05]  /*c2c0*/  IMAD.U32 R5, RZ, RZ, UR28 ;  /* 0x0000001cff057e24 */ /* 0x000fca000f8e00ff */
[----:B------:R-:W-:-:S04]  /*c2d0*/  SHF.L.U32 R5, R5, 0x1f, RZ ;  /* 0x0000001f05057819 */ /* 0x000fc800000006ff */
[----:B------:R0:W1:Y:S01]  /*c2e0*/  SYNCS.PHASECHK.TRANS64.TRYWAIT P1, [UR6+0x2d850], R5 ;  /* 0x02d85005ff0075a7 */ /* 0x0000620008020146 */
[----:B------:R-:W-:Y:S05]  /*c2f0*/  @!P0 BRA `(.L_x_1130) ;  /* 0x0000000000048947 */ /* 0x000fea0003800000 */
[----:B------:R-:W-:Y:S01]  /*c300*/  BPT.TRAP 0x1 ;  /* 0x000000040000795c */ /* 0x000fe20000300000 */
.L_x_1130:
[----:B-1----:R-:W-:Y:S05]  /*c310*/  @P1 BRA `(.L_x_1128) ;  /* 0x0000000000081947 */ /* 0x002fea0003800000 */
[----:B------:R-:W1:Y:S02]  /*c320*/  SYNCS.PHASECHK.TRANS64.TRYWAIT P1, [UR6+0x2d850], R5 ;  /* 0x02d85005ff0075a7 */ /* 0x000e640008020146 */
[----:B-1----:R-:W-:Y:S05]  /*c330*/  @!P1 BRA `(.L_x_1131) ;  /* 0x000000b8002c9947 */ /* 0x002fea0003800000 */
.L_x_1128:
[----:B------:R-:W-:Y:S01]  /*c340*/  UIADD3 UR6, UR41, 0x400, URZ ;  /* 0x0000040029067890 */ /* 0x000fe2000fffe03f */
[----:B------:R-:W-:Y:S01]  /*c350*/  WARPGROUP.ARRIVE ;  /* 0x00000000000079c5 */ /* 0x000fe20000000000 */
[----:B------:R-:W-:Y:S01]  /*c360*/  UMOV UR29, 0x40000040 ;  /* 0x40000040001d7882 */ /* 0x000fe20000000000 */
[----:B------:R-:W-:Y:S01]  /*c370*/  UMOV UR31, 0x80000020 ;  /* 0x80000020001f7882 */ /* 0x000fe20000000000 */
[----:B------:R-:W-:-:S03]  /*c380*/  USHF.R.U32.HI UR6, URZ, 0x4, UR6 ;  /* 0x000000043f067899 */ /* 0x000fc60008011606 */
[----:B-1----:R-:W1:Y:S01]  /*c390*/  S2R R8, SR_TID.X ;  /* 0x0000000000087919 */ /* 0x002e620000002100 */
        /* <DEDUP_REMOVED lines=64> */
.L_x_1132:
        /* <DEDUP_REMOVED lines=167> */
.L_x_1135:
[----:B------:R-:W-:-:S05]  /*d210*/  IMAD.U32 R84, RZ, RZ, UR34 ;  /* 0x00000022ff547e24 */ /* 0x000fca000f8e00ff */
[----:B------:R-:W-:-:S13]  /*d220*/  ISETP.NE.AND P1, PT, R84, 0x1, PT ;  /* 0x000000015400780c */ /* 0x000fda0003f25270 */
[----:B------:R-:W1:Y:S02]  /*d230*/  @P1 LDC.64 R52, c[0x0][0x9e8] ;  /* 0x00027a00ff341b82 */ /* 0x000e640000000a00 */
[----:B-1----:R-:W-:-:S05]  /*d240*/  @P1 IMAD.HI.U32 R52, R85, R52, RZ ;  /* 0x0000003455341227 */ /* 0x002fca00078e00ff */
[----:B------:R-:W-:-:S07]  /*d250*/  @P1 SHF.R.U32.HI R85, RZ, R53, R52 ;  /* 0x00000035ff551219 */ /* 0x000fce0000011634 */
.L_x_1136:
[----:B------:R-:W-:Y:S05]  /*d260*/  BSYNC B0 ;  /* 0x0000000000007941 */ /* 0x000fea0003800000 */
.L_x_1134:
[----:B------:R-:W-:-:S04]  /*d270*/  IMAD R85, R85, R84, -R76 ;  /* 0x0000005455557224 */ /* 0x000fc800078e0a4c */
[----:B------:R-:W-:-:S05]  /*d280*/  IMAD R85, R16, -0x2, R85 ;  /* 0xfffffffe10557824 */ /* 0x000fca00078e0255 */
[----:B------:R-:W-:Y:S02]  /*d290*/  VIADDMNMX R80, R85, R84, R80, PT ;  /* 0x0000005455507246 */ /* 0x000fe40003800150 */
[----:B------:R-:W-:-:S07]  /*d2a0*/  VIMNMX R79, R79, R85, !PT ;  /* 0x000000554f4f7248 */ /* 0x000fce0007fe0100 */
.L_x_1133:
        /* <DEDUP_REMOVED lines=116> */
.L_x_1139:
[----:B------:R-:W-:-:S05]  /*d9f0*/  IMAD.U32 R24, RZ, RZ, UR34 ;  /* 0x00000022ff187e24 */ /* 0x000fca000f8e00ff */
[----:B------:R-:W-:-:S13]  /*da00*/  ISETP.NE.AND P2, PT, R24, 0x1, PT ;  /* 0x000000011800780c */ /* 0x000fda0003f45270 */
[----:B------:R-:W0:Y:S02]  /*da10*/  @P2 LDC.64 R52, c[0x0][0x9e8] ;  /* 0x00027a00ff342b82 */ /* 0x000e240000000a00 */
[----:B0-----:R-:W-:-:S05]  /*da20*/  @P2 IMAD.HI.U32 R52, R79, R52, RZ ;  /* 0x000000344f342227 */ /* 0x001fca00078e00ff */
[----:B------:R-:W-:-:S07]  /*da30*/  @P2 SHF.R.U32.HI R79, RZ, R53, R52 ;  /* 0x00000035ff4f2219 */ /* 0x000fce0000011634 */
.L_x_1140:
[----:B------:R-:W-:Y:S05]  /*da40*/  BSYNC B0 ;  /* 0x0000000000007941 */ /* 0x000fea0003800000 */
.L_x_1138:
[----:B------:R-:W-:-:S04]  /*da50*/  IMAD R79, R79, R24, -R76 ;  /* 0x000000184f4f7224 */ /* 0x000fc800078e0a4c */
[----:B------:R-:W-:-:S05]  /*da60*/  IMAD R79, R16, -0x2, R79 ;  /* 0xfffffffe104f7824 */ /* 0x000fca00078e024f */
[----:B------:R-:W-:Y:S02]  /*da70*/  VIADDMNMX R82, R79, R24, R82, PT ;  /* 0x000000184f527246 */ /* 0x000fe40003800152 */
[----:B------:R-:W-:-:S07]  /*da80*/  VIMNMX R81, R81, R79, !PT ;  /* 0x0000004f51517248 */ /* 0x000fce0007fe0100 */
.L_x_1137:
        /* <DEDUP_REMOVED lines=115> */
[----:B------:R-:W-:Y:S01]  /*e1c0*/  MUFU.EX2 R5, R5 ;  /* 0x0000000500057308 */ /* 0x000fe20000000800 */
[----:B------:R-:W-:Y:S01]  /*e1d0*/  FMNMX.FTZ R52, R11, R52, !PT ;  /* 0x000000340b347209 */ /* 0x000fe20007810000 */
[--C-:B0-----:R-:W-:Y:S01]  /*e1e0*/  FFMA.FTZ R76, R83, UR33, -R53.reuse ;  /* 0x00000021534c7c23 */ /* 0x101fe20008010835 */
[----:B------:R-:W-:Y:S01]  /*e1f0*/  ISETP.GT.AND P5, PT, R81, 0x48, P1 ;  /* 0x000000485100780c */ /* 0x000fe20000fa4270 */
[--C-:B------:R-:W-:Y:S01]  /*e200*/  FFMA.FTZ R15, R15, UR33, -R53.reuse ;  /* 0x000000210f0f7c23 */ /* 0x100fe20008010835 */
[----:B------:R-:W-:Y:S01]  /*e210*/  FMNMX.FTZ R79, R13, R52, !PT ;  /* 0x000000340d4f7209 */ /* 0x000fe20007810000 */
[--C-:B------:R-:W-:Y:S01]  /*e220*/  FFMA.FTZ R26, R26, UR33, -R53.reuse ;  /* 0x000000211a1a7c23 */ /* 0x100fe20008010835 */
[----:B------:R-:W-:Y:S01]  /*e230*/  ISETP.LT.OR P5, PT, R82, 0x49, P5 ;  /* 0x000000495200780c */ /* 0x000fe20002fa1670 */
[----:B------:R-:W-:Y:S01]  /*e240*/  MUFU.EX2 R8, R8 ;  /* 0x0000000800087308 */ /* 0x000fe20000000800 */
        /* <DEDUP_REMOVED lines=35> */
[----:B------:R-:W-:Y:S01]  /*e480*/  FFMA.FTZ R64, R64, UR33, -R53 ;  /* 0x0000002140407c23 */ /* 0x000fe20008010835 */
[----:B------:R-:W-:Y:S01]  /*e490*/  FMNMX.FTZ R52, R39, R52, !PT ;  /* 0x0000003427347209 */ /* 0x000fe20007810000 */
[----:B------:R-:W-:Y:S01]  /*e4a0*/  MUFU.EX2 R10, R10 ;  /* 0x0000000a000a7308 */ /* 0x000fe20000000800 */
[----:B------:R-:W-:-:S02]  /*e4b0*/  ISETP.LT.OR P5, PT, R82, 0x69, P5 ;  /* 0x000000695200780c */ /* 0x000fc40002fa1670 */
[----:B------:R-:W-:Y:S02]  /*e4c0*/  FMNMX.FTZ R52, R41, R52, !PT ;  /* 0x0000003429347209 */ /* 0x000fe40007810000 */
[----:B------:R-:W-:Y:S02]  /*e4d0*/  FSEL R79, R65, -INF , !P3 ;  /* 0xff800000414f7808 */ /* 0x000fe40005800000 */
[----:B------:R-:W-:Y:S01]  /*e4e0*/  FMNMX.FTZ R52, R43, R52, !PT ;  /* 0x000000342b347209 */ /* 0x000fe20007810000 */
[----:B------:R-:W-:Y:S01]  /*e4f0*/  MUFU.EX2 R12, R12 ;  /* 0x0000000c000c7308 */ /* 0x000fe20000000800 */
[----:B------:R-:W-:Y:S02]  /*e500*/  ISETP.GT.AND P2, PT, R81, 0x70, P1 ;  /* 0x000000705100780c */ /* 0x000fe40000f44270 */
[----:B------:R-:W-:Y:S02]  /*e510*/  FMNMX.FTZ R52, R45, R52, !PT ;  /* 0x000000342d347209 */ /* 0x000fe40007810000 */
[----:B------:R-:W-:Y:S01]  /*e520*/  FSEL R80, R67, -INF , !P5 ;  /* 0xff80000043507808 */ /* 0x000fe20006800000 */
[----:B------:R-:W-:Y:S01]  /*e530*/  FFMA.FTZ R67, R70, UR33, -R53 ;  /* 0x0000002146437c23 */ /* 0x000fe20008010835 */
[----:B------:R-:W-:Y:S01]  /*e540*/  FMNMX.FTZ R52, R47, R52, !PT ;  /* 0x000000342f347209 */ /* 0x000fe20007810000 */
[----:B------:R-:W-:Y:S01]  /*e550*/  MUFU.EX2 R15, R15 ;  /* 0x0000000f000f7308 */ /* 0x000fe20000000800 */
[----:B------:R-:W-:-:S02]  /*e560*/  ISETP.LT.OR P4, PT, R82, 0x6a, P4 ;  /* 0x0000006a5200780c */ /* 0x000fc40002781670 */
[----:B------:R-:W-:Y:S02]  /*e570*/  FMNMX.FTZ R52, R49, R52, !PT ;  /* 0x0000003431347209 */ /* 0x000fe40007810000 */
[----:B------:R-:W-:Y:S02]  /*e580*/  ISETP.GT.AND P3, PT, R81, 0x71, P1 ;  /* 0x000000715100780c */ /* 0x000fe40000f64270 */
[----:B------:R-:W-:Y:S01]  /*e590*/  FMNMX.FTZ R52, R51, R52, !PT ;  /* 0x0000003433347209 */ /* 0x000fe20007810000 */
[----:B------:R-:W-:Y:S01]  /*e5a0*/  MUFU.EX2 R76, R76 ;  /* 0x0000004c004c7308 */ /* 0x000fe20000000800 */
[----:B------:R-:W-:Y:S02]  /*e5b0*/  ISETP.GT.AND P5, PT, R81, 0x78, P1 ;  /* 0x000000785100780c */ /* 0x000fe40000fa4270 */
        /* <DEDUP_REMOVED lines=15> */
[----:B------:R-:W-:Y:S02]  /*e6b0*/  ISETP.LT.OR P5, PT, R82, 0x79, P5 ;  /* 0x000000795200780c */ /* 0x000fe40002fa1670 */
[----:B------:R-:W-:Y:S02]  /*e6c0*/  FMNMX.FTZ R52, R80, R65, !PT ;  /* 0x0000004150347209 */ /* 0x000fe40007810000 */
[----:B------:R-:W-:-:S02]  /*e6d0*/  FSEL R73, R73, -INF , !P3 ;  /* 0xff80000049497808 */ /* 0x000fc40005800000 */
[----:B------:R-:W-:Y:S01]  /*e6e0*/  FMNMX.FTZ R52, R81, R52, !PT ;  /* 0x0000003451347209 */ /* 0x000fe20007810000 */
[----:B------:R-:W-:Y:S01]  /*e6f0*/  MUFU.EX2 R32, R32 ;  /* 0x0000002000207308 */ /* 0x000fe20000000800 */
[----:B------:R-:W-:Y:S02]  /*e700*/  ISETP.LT.OR P1, PT, R82, 0x7a, P1 ;  /* 0x0000007a5200780c */ /* 0x000fe40000f21670 */
[----:B------:R-:W-:Y:S02]  /*e710*/  FMNMX.FTZ R52, R71, R52, !PT ;  /* 0x0000003447347209 */ /* 0x000fe40007810000 */
[----:B------:R-:W-:Y:S02]  /*e720*/  FSEL R75, R75, -INF , !P5 ;  /* 0xff8000004b4b7808 */ /* 0x000fe40006800000 */
[----:B------:R-:W-:Y:S01]  /*e730*/  FMNMX.FTZ R52, R73, R52, !PT ;  /* 0x0000003449347209 */ /* 0x000fe20007810000 */
[----:B------:R-:W-:Y:S01]  /*e740*/  MUFU.EX2 R34, R34 ;  /* 0x0000002200227308 */ /* 0x000fe20000000800 */
[----:B------:R-:W-:-:S02]  /*e750*/  FSEL R78, R78, -INF , !P1 ;  /* 0xff8000004e4e7808 */ /* 0x000fc40004800000 */
[----:B------:R-:W-:Y:S02]  /*e760*/  FMNMX.FTZ R65, R75, R52, !PT ;  /* 0x000000344b417209 */ /* 0x000fe40007810000 */
[----:B------:R-:W-:Y:S02]  /*e770*/  FSEL R70, R24, RZ, P6 ;  /* 0x000000ff18467208 */ /* 0x000fe40003000000 */
[----:B------:R-:W-:Y:S01]  /*e780*/  FMNMX.FTZ R65, R78, R65, !PT ;  /* 0x000000414e417209 */ /* 0x000fe20007810000 */
[----:B------:R-:W-:Y:S02]  /*e790*/  MUFU.EX2 R36, R36 ;  /* 0x0000002400247308 */ /* 0x000fe40000000800 */
[----:B------:R-:W-:Y:S02]  /*e7a0*/  FADD.FTZ R70, -R70, R3 ;  /* 0x0000000346467221 */ /* 0x000fe40000010100 */
[----:B------:R-:W0:Y:S02]  /*e7b0*/  SHFL.BFLY PT, R52, R65, 0x2, 0x1f ;  /* 0x0c401f0041347f89 */ /* 0x000e2400000e0000 */
[----:B------:R-:W-:-:S02]  /*e7c0*/  FMUL.FTZ R3, R70, UR33 ;  /* 0x0000002146037c20 */ /* 0x000fc40008410000 */
[----:B------:R-:W-:Y:S08]  /*e7d0*/  MUFU.EX2 R38, R38 ;  /* 0x0000002600267308 */ /* 0x000ff00000000800 */
[----:B------:R-:W1:Y:S08]  /*e7e0*/  MUFU.EX2 R3, R3 ;  /* 0x0000000300037308 */ /* 0x000e700000000800 */
[----:B------:R-:W-:Y:S01]  /*e7f0*/  MUFU.EX2 R40, R40 ;  /* 0x0000002800287308 */ /* 0x000fe20000000800 */
[----:B0-----:R-:W-:Y:S01]  /*e800*/  FMNMX.FTZ R52, R65, R52, !PT ;  /* 0x0000003441347209 */ /* 0x001fe20007810000 */
[--C-:B------:R-:W-:Y:S01]  /*e810*/  FFMA.FTZ R65, R66, UR33, -R53.reuse ;  /* 0x0000002142417c23 */ /* 0x100fe20008010835 */
[--C-:B------:R-:W-:Y:S01]  /*e820*/  FFMA.FTZ R66, R68, UR33, -R53.reuse ;  /* 0x0000002144427c23 */ /* 0x100fe20008010835 */
[--C-:B------:R-:W-:Y:S01]  /*e830*/  FFMA.FTZ R68, R72, UR33, -R53.reuse ;  /* 0x0000002148447c23 */ /* 0x100fe20008010835 */
[----:B------:R-:W-:Y:S01]  /*e840*/  FFMA.FTZ R53, R77, UR33, -R53 ;  /* 0x000000214d357c23 */ /* 0x000fe20008010835 */
[----:B------:R-:W0:Y:S02]  /*e850*/  SHFL.BFLY PT, R83, R52, 0x1, 0x1f ;  /* 0x0c201f0034537f89 */ /* 0x000e2400000e0000 */
[----:B------:R-:W-:Y:S08]  /*e860*/  MUFU.EX2 R42, R42 ;  /* 0x0000002a002a7308 */ /* 0x000ff00000000800 */
[----:B------:R-:W-:Y:S08]  /*e870*/  MUFU.EX2 R44, R44 ;  /* 0x0000002c002c7308 */ /* 0x000ff00000000800 */
[----:B------:R-:W-:Y:S01]  /*e880*/  MUFU.EX2 R46, R46 ;  /* 0x0000002e002e7308 */ /* 0x000fe20000000800 */
[----:B0-----:R-:W-:-:S07]  /*e890*/  FMNMX.FTZ R52, R52, R83, !PT ;  /* 0x0000005334347209 */ /* 0x001fce0007810000 */
[----:B------:R-:W-:Y:S01]  /*e8a0*/  MUFU.EX2 R48, R48 ;  /* 0x0000003000307308 */ /* 0x000fe20000000800 */
[C---:B------:R-:W-:Y:S01]  /*e8b0*/  FSETP.NEU.FTZ.AND P1, PT, R52.reuse, -INF , PT ;  /* 0xff8000003400780b */ /* 0x040fe20003f3d000 */
[----:B------:R-:W-:-:S06]  /*e8c0*/  FMUL.FTZ R72, R52, UR33 ;  /* 0x0000002134487c20 */ /* 0x000fcc0008410000 */
[----:B------:R-:W-:Y:S01]  /*e8d0*/  MUFU.EX2 R50, R50 ;  /* 0x0000003200327308 */ /* 0x000fe20000000800 */
        /* <DEDUP_REMOVED lines=14> */
[----:B-1----:R-:W-:Y:S01]  /*e9c0*/  FFMA.FTZ R33, R3, R2, R5 ;  /* 0x0000000203217223 */ /* 0x002fe20000010005 */
        /* <DEDUP_REMOVED lines=14> */
[----:B------:R-:W-:Y:S01]  /*eab0*/  FFMA.FTZ R47, R49, UR33, -R70 ;  /* 0x00000021312f7c23 */ /* 0x000fe20008010846 */
        /* <DEDUP_REMOVED lines=53> */
[----:B------:R-:W-:Y:S01]  /*ee10*/  FADD.FTZ R43, R46, R49 ;  /* 0x000000312e2b7221 */ /* 0x000fe20000010000 */
[----:B------:R-:W-:-:S03]  /*ee20*/  FFMA.FTZ R49, R81, UR33, -R70 ;  /* 0x0000002151317c23 */ /* 0x000fc60008010846 */
[----:B------:R-:W-:Y:S02]  /*ee30*/  FADD.FTZ R43, R48, R43 ;  /* 0x0000002b302b7221 */ /* 0x000fe40000010000 */
[----:B------:R-:W0:Y:S01]  /*ee40*/  MUFU.EX2 R47, R47 ;  /* 0x0000002f002f7308 */ /* 0x000e220000000800 */
[----:B-1----:R-:W-:Y:S01]  /*ee50*/  FADD.FTZ R0, R45, R0 ;  /* 0x000000002d007221 */ /* 0x002fe20000010000 */
[----:B------:R-:W-:Y:S01]  /*ee60*/  FADD.FTZ R63, R50, R43 ;  /* 0x0000002b323f7221 */ /* 0x000fe20000010000 */
[----:B------:R-:W-:-:S05]  /*ee70*/  FFMA.FTZ R43, R71, UR33, -R70 ;  /* 0x00000021472b7c23 */ /* 0x000fca0008010846 */
        /* <DEDUP_REMOVED lines=22> */
[----:B------:R-:W-:-:S05]  /*efe0*/  FFMA.FTZ R70, R78, UR33, -R70 ;  /* 0x000000214e467c23 */ /* 0x000fca0008010846 */
        /* <DEDUP_REMOVED lines=34> */
.L_x_1141:
        /* <DEDUP_REMOVED lines=49> */
[----:B0-----:R-:W-:Y:S01]  /*f520*/  F2FP.BF16.F32.PACK_AB R8, R64, R62 ;  /* 0x0000003e4008723e */ /* 0x001fe200000010ff */
        /* <DEDUP_REMOVED lines=55> */
[----:B-1----:R-:W-:Y:S05]  /*f8a0*/  @P1 BRA `(.L_x_1142) ;  /* 0xffffffc400941947 */ /* 0x002fea000383ffff */
.L_x_1123:
[----:B------:R-:W-:Y:S06]  /*f8b0*/  BAR.ARV 0x8, 0x200 ;  /* 0x0208000000007b1d */ /* 0x000fec0000002000 */
[----:B------:R-:W-:Y:S05]  /*f8c0*/  @!P0 BRA `(.L_x_1143) ;  /* 0x0000000000048947 */ /* 0x000fea0003800000 */
[----:B------:R-:W-:Y:S01]  /*f8d0*/  BPT.TRAP 0x1 ;  /* 0x000000040000795c */ /* 0x000fe20000300000 */
.L_x_1143:
[----:B------:R-:W-:Y:S01]  /*f8e0*/  ULEA UR8, UR47, UR41, 0x3 ;  /* 0x000000292f087291 */ /* 0x000fe2000f8e183f */
[----:B------:R-:W-:-:S05]  /*f8f0*/  IMAD.U32 R3, RZ, RZ, UR48 ;  /* 0x00000030ff037e24 */ /* 0x000fca000f8e00ff */
[----:B------:R-:W-:-:S04]  /*f900*/  SHF.L.U32 R3, R3, 0x1f, RZ ;  /* 0x0000001f03037819 */ /* 0x000fc800000006ff */
[----:B------:R0:W1:Y:S01]  /*f910*/  SYNCS.PHASECHK.TRANS64.TRYWAIT P1, [UR8+0x2d850], R3 ;  /* 0x02d85003ff0075a7 */ /* 0x0000620008020148 */
[----:B------:R-:W-:Y:S05]  /*f920*/  @!P0 BRA `(.L_x_1144) ;  /* 0x0000000000048947 */ /* 0x000fea0003800000 */
[----:B------:R-:W-:Y:S01]  /*f930*/  BPT.TRAP 0x1 ;  /* 0x000000040000795c */ /* 0x000fe20000300000 */
.L_x_1144:
[----:B-1----:R-:W-:Y:S05]  /*f940*/  @P1 BRA `(.L_x_1145) ;  /* 0x0000000000081947 */ /* 0x002fea0003800000 */
[----:B------:R-:W1:Y:S02]  /*f950*/  SYNCS.PHASECHK.TRANS64.TRYWAIT P1, [UR8+0x2d850], R3 ;  /* 0x02d85003ff0075a7 */ /* 0x000e640008020148 */
[----:B-1----:R-:W-:Y:S05]  /*f960*/  @!P1 BRA `(.L_x_1146) ;  /* 0x0000008000b89947 */ /* 0x002fea0003800000 */
.L_x_1145:
        /* <DEDUP_REMOVED lines=11> */
[----:B------:R-:W-:Y:S01]  /*fa20*/  IMAD.U32 R12, RZ, RZ, UR33 ;  /* 0x00000021ff0c7e24 */ /* 0x000fe2000f8e00ff */
        /* <DEDUP_REMOVED lines=10> */
[----:B------:R-:W0:Y:S01]  /*fad0*/  SHFL.BFLY PT, R4, R3, 0x1, 0x1f ;  /* 0x0c201f0003047f89 */ /* 0x000e2200000e0000 */
[----:B-1----:R-:W-:Y:S01]  /*fae0*/  FADD.FTZ R5, R5, R0 ;  /* 0x0000000005057221 */ /* 0x002fe20000010000 */
[----:B------:R-:W-:-:S04]  /*faf0*/  IMAD.MOV.U32 R0, RZ, RZ, -0x800000 ;  /* 0xff800000ff007424 */ /* 0x000fc800078e00ff */
[----:B------:R-:W1:Y:S01]  /*fb00*/  SHFL.BFLY PT, R6, R5, 0x1, 0x1f ;  /* 0x0c201f0005067f89 */ /* 0x000e6200000e0000 */
[----:B0-----:R-:W-:Y:S01]  /*fb10*/  FADD.FTZ R9, R3, R4 ;  /* 0x0000000403097221 */ /* 0x001fe20000010000 */
[----:B------:R-:W-:Y:S02]  /*fb20*/  IMAD.MOV.U32 R4, RZ, RZ, RZ ;  /* 0x000000ffff047224 */ /* 0x000fe400078e00ff */
[----:B------:R-:W-:Y:S02]  /*fb30*/  IMAD.U32 R3, RZ, RZ, UR33 ;  /* 0x00000021ff037e24 */ /* 0x000fe4000f8e00ff */
        /* <DEDUP_REMOVED lines=61> */
.L_x_1147:
        /* <DEDUP_REMOVED lines=10> */
[----:B------:R-:W-:Y:S01]  /*ffb0*/  USEL UR4, URZ, 0x1, UP0 ;  /* 0x000000013f047887 */ /* 0x000fe20008000000 */
        /* <DEDUP_REMOVED lines=41> */
[-C--:B------:R-:W-:Y:S01]  /*10250*/  FMUL.FTZ R131, R131, R7.reuse ;  /* 0x0000000783837220 */ /* 0x080fe20000410000 */
[-C--:B------:R-:W-:Y:S01]  /*10260*/  FMUL.FTZ R134, R134, R7.reuse ;  /* 0x0000000786867220 */ /* 0x080fe20000410000 */
[----:B------:R-:W-:Y:S01]  /*10270*/  FMUL.FTZ R135, R135, R7 ;  /* 0x0000000787877220 */ /* 0x000fe20000410000 */
[----:B------:R-:W-:-:S02]  /*10280*/  UIADD3 UR49, UR49, 0x1, URZ ;  /* 0x0000000131317890 */ /* 0x000fc4000fffe03f */
[----:B------:R-:W-:Y:S02]  /*10290*/  USEL UR47, UR47, URZ, UP0 ;  /* 0x0000003f2f2f7287 */ /* 0x000fe40008000000 */
[----:B------:R-:W-:-:S12]  /*102a0*/  ULOP3.LUT UR48, UR48, UR4, URZ, 0x3c, !UPT ;  /* 0x0000000430307292 */ /* 0x000fd8000f8e3c3f */
.L_x_1069:
[----:B------:R-:W0:Y:S08]  /*102b0*/  S2UR UR42, SR_CgaCtaId ;  /* 0x00000000002a79c3 */ /* 0x000e300000008800 */
[----:B------:R-:W-:Y:S06]  /*102c0*/  BAR.SYNC.DEFER_BLOCKING 0x5, 0x200 ;  /* 0x0148000000007b1d */ /* 0x000fec0000010000 */
[----:B------:R-:W-:Y:S01]  /*102d0*/  UMOV UR41, 0x400 ;  /* 0x0000040000297882 */ /* 0x000fe20000000000 */
[----:B------:R-:W-:Y:S01]  /*102e0*/  BSSY B0, `(.L_x_1148) ;  /* 0x00001b8000007945 */ /* 0x000fe20003800000 */
[----:B0-----:R-:W-:-:S09]  /*102f0*/  ULEA UR41, UR42, UR41, 0x18 ;  /* 0x000000292a297291 */ /* 0x001fd2000f8ec03f */
[----:B------:R-:W0:Y:S02]  /*10300*/  LDS.128 R4, [UR41+0x2d8d0] ;  /* 0x02d8d029ff047984 */ /* 0x000e240008000c00 */
[----:B0-----:R-:W-:Y:S02]  /*10310*/  R2UR UR5, R5 ;  /* 0x00000000050572ca */ /* 0x001fe400000e0000 */
[----:B------:R-:W-:Y:S02]  /*10320*/  R2UR UR7, R6 ;  /* 0x00000000060772ca */ /* 0x000fe400000e0000 */
[----:B------:R-:W-:Y:S01]  /*10330*/  R2UR UR6, R7 ;  /* 0x00000000070672ca */ /* 0x000fe200000e0000 */
[----:B------:R-:W-:Y:S06]  /*10340*/  BAR.ARV 0x4, 0x200 ;  /* 0x0108000000007b1d */ /* 0x000fec0000002000 */
[----:B------:R-:W-:Y:S08]  /*10350*/  @P0 BRA `(.L_x_1149) ;  /* 0x0000001000480947 */ /* 0x000ff00003800000 */
[----:B------:R-:W0:Y:S08]  /*10360*/  S2UR UR4, SR_SWINHI ;  /* 0x00000000000479c3 */ /* 0x000e300000002f00 */
[----:B------:R-:W-:Y:S01]  /*10370*/  BAR.SYNC.DEFER_BLOCKING 0x1, 0x180 ;  /* 0x0046000000007b1d */ /* 0x000fe20000010000 */
[----:B------:R-:W-:Y:S02]  /*10380*/  F2FP.BF16.F32.PACK_AB R6, R93, R92 ;  /* 0x0000005c5d06723e */ /* 0x000fe400000010ff */
[----:B------:R-:W-:-:S02]  /*10390*/  F2FP.BF16.F32.PACK_AB R7, R95, R94 ;  /* 0x0000005e5f07723e */ /* 0x000fc400000010ff */
[----:B------:R-:W-:Y:S02]  /*103a0*/  F2FP.BF16.F32.PACK_AB R26, R125, R26 ;  /* 0x0000001a7d1a723e */ /* 0x000fe400000010ff */
[----:B------:R-:W-:Y:S01]  /*103b0*/  F2FP.BF16.F32.PACK_AB R27, R27, R126 ;  /* 0x0000007e1b1b723e */ /* 0x000fe200000010ff */
[----:B------:R-:W1:Y:S01]  /*103c0*/  LDC R40, c[0x0][0xbe8] ;  /* 0x0002fa00ff287b82 */ /* 0x000e620000000800 */
[----:B------:R-:W-:Y:S01]  /*103d0*/  UMOV UR8, UR41 ;  /* 0x0000002900087c82 */ /* 0x000fe20008000000 */
[----:B0-----:R-:W-:Y:S01]  /*103e0*/  UMOV UR9, UR4 ;  /* 0x0000000400097c82 */ /* 0x001fe20008000000 */
[----:B------:R-:W-:Y:S02]  /*103f0*/  IMAD.U32 R20, RZ, RZ, UR8 ;  /* 0x00000008ff147e24 */ /* 0x000fe4000f8e00ff */
[----:B------:R-:W-:Y:S01]  /*10400*/  IMAD.U32 R21, RZ, RZ, UR9 ;  /* 0x00000009ff157e24 */ /* 0x000fe2000f8e00ff */
[----:B------:R-:W-:Y:S02]  /*10410*/  ULDC.64 UR8, c[0x0][0xc00] ;  /* 0x0003000000087ab9 */ /* 0x000fe40000000a00 */
[----:B------:R-:W-:Y:S01]  /*10420*/  UISETP.NE.U32.AND UP0, UPT, UR8, URZ, UPT ;  /* 0x0000003f0800728c */ /* 0x000fe2000bf05070 */
[----:B------:R-:W-:-:S03]  /*10430*/  IMAD.WIDE R4, R146, 0x2, R20 ;  /* 0x0000000292047825 */ /* 0x000fc600078e0214 */
[----:B------:R-:W-:Y:S01]  /*10440*/  UISETP.NE.AND.EX UP0, UPT, UR9, URZ, UPT, UP0 ;  /* 0x0000003f0900728c */ /* 0x000fe2000bf05300 */
[C---:B------:R-:W-:Y:S02]  /*10450*/  LOP3.LUT R3, R4.reuse, 0x180, RZ, 0xc0, !PT ;  /* 0x0000018004037812 */ /* 0x040fe400078ec0ff */
[----:B------:R-:W-:Y:S01]  /*10460*/  ULDC.64 UR8, c[0x0][0xc00] ;  /* 0x0003000000087ab9 */ /* 0x000fe20000000a00 */
[C---:B------:R-:W-:Y:S01]  /*10470*/  IADD3 R9, P0, R4.reuse, 0x6020, RZ ;  /* 0x0000602004097810 */ /* 0x040fe20007f1e0ff */
[----:B------:R-:W-:Y:S01]  /*10480*/  UIMAD.WIDE UR8, UR39, 0x4, UR8 ;  /* 0x00000004270878a5 */ /* 0x000fe2000f8e0208 */
[C---:B------:R-:W-:Y:S02]  /*10490*/  IADD3 R11, P1, R4.reuse, 0x6000, RZ ;  /* 0x00006000040b7810 */ /* 0x040fe40007f3e0ff */
[----:B------:R-:W-:Y:S02]  /*104a0*/  SHF.R.U64 R3, R3, 0x3, RZ ;  /* 0x0000000303037819 */ /* 0x000fe400000012ff */
[----:B------:R-:W-:Y:S01]  /*104b0*/  IADD3 R29, P4, R4, 0x20, RZ ;  /* 0x00000020041d7810 */ /* 0x000fe20007f9e0ff */
[----:B------:R-:W-:Y:S01]  /*104c0*/  IMAD.U32 R28, RZ, RZ, UR8 ;  /* 0x00000008ff1c7e24 */ /* 0x000fe2000f8e00ff */
[----:B------:R-:W-:-:S02]  /*104d0*/  LOP3.LUT R8, R9, 0x180, RZ, 0xc0, !PT ;  /* 0x0000018009087812 */ /* 0x000fc400078ec0ff */
[----:B------:R-:W-:Y:S01]  /*104e0*/  LOP3.LUT R10, R11, 0x180, RZ, 0xc0, !PT ;  /* 0x000001800b0a7812 */ /* 0x000fe200078ec0ff */
[--C-:B------:R-:W-:Y:S01]  /*104f0*/  IMAD.X R25, RZ, RZ, R5.reuse, P4 ;  /* 0x000000ffff197224 */ /* 0x100fe200020e0605 */
[C---:B------:R-:W-:Y:S02]  /*10500*/  IADD3 R33, P2, R4.reuse, 0x3020, RZ ;  /* 0x0000302004217810 */ /* 0x040fe40007f5e0ff */
[----:B------:R-:W-:Y:S02]  /*10510*/  IADD3 R31, P3, R4, 0x3000, RZ ;  /* 0x00003000041f7810 */ /* 0x000fe40007f7e0ff */
[----:B------:R-:W-:Y:S01]  /*10520*/  LOP3.LUT R4, R3, R4, RZ, 0x3c, !PT ;  /* 0x0000000403047212 */ /* 0x000fe200078e3cff */
[--C-:B------:R-:W-:Y:S01]  /*10530*/  IMAD.X R13, RZ, RZ, R5.reuse, P2 ;  /* 0x000000ffff0d7224 */ /* 0x100fe200010e0605 */
[----:B------:R-:W-:Y:S01]  /*10540*/  LOP3.LUT R24, R29, 0x180, RZ, 0xc0, !PT ;  /* 0x000001801d187812 */ /* 0x000fe200078ec0ff */
[----:B------:R-:W-:Y:S01]  /*10550*/  IMAD.X R15, RZ, RZ, R5, P3 ;  /* 0x000000ffff0f7224 */ /* 0x000fe200018e0605 */
[----:B------:R-:W-:-:S02]  /*10560*/  SHF.R.U64 R8, R8, 0x3, RZ ;  /* 0x0000000308087819 */ /* 0x000fc400000012ff */
[----:B------:R-:W-:Y:S02]  /*10570*/  SHF.R.U64 R10, R10, 0x3, RZ ;  /* 0x000000030a0a7819 */ /* 0x000fe400000012ff */
[----:B------:R-:W-:Y:S02]  /*10580*/  MOV R3, R4 ;  /* 0x0000000400037202 */ /* 0x000fe40000000f00 */
[----:B------:R-:W-:Y:S02]  /*10590*/  LOP3.LUT R14, R31, 0x180, RZ, 0xc0, !PT ;  /* 0x000001801f0e7812 */ /* 0x000fe400078ec0ff */
[----:B------:R-:W-:Y:S02]  /*105a0*/  F2FP.BF16.F32.PACK_AB R4, R89, R12 ;  /* 0x0000000c5904723e */ /* 0x000fe400000010ff */
[----:B------:R-:W-:Y:S02]  /*105b0*/  LOP3.LUT R12, R33, 0x180, RZ, 0xc0, !PT ;  /* 0x00000180210c7812 */ /* 0x000fe400078ec0ff */
[----:B------:R-:W-:-:S02]  /*105c0*/  SHF.R.U64 R24, R24, 0x3, RZ ;  /* 0x0000000318187819 */ /* 0x000fc400000012ff */
[----:B------:R-:W-:Y:S01]  /*105d0*/  LOP3.LUT R8, R8, R9, RZ, 0x3c, !PT ;  /* 0x0000000908087212 */ /* 0x000fe200078e3cff */
[--C-:B------:R-:W-:Y:S01]  /*105e0*/  IMAD.X R9, RZ, RZ, R5.reuse, P0 ;  /* 0x000000ffff097224 */ /* 0x100fe200000e0605 */
[----:B------:R-:W-:Y:S01]  /*105f0*/  LOP3.LUT R10, R10, R11, RZ, 0x3c, !PT ;  /* 0x0000000b0a0a7212 */ /* 0x000fe200078e3cff */
[----:B------:R-:W-:Y:S01]  /*10600*/  IMAD.X R11, RZ, RZ, R5, P1 ;  /* 0x000000ffff0b7224 */ /* 0x000fe200008e0605 */
[----:B------:R-:W-:Y:S02]  /*10610*/  SHF.R.U64 R14, R14, 0x3, RZ ;  /* 0x000000030e0e7819 */ /* 0x000fe400000012ff */
[----:B------:R-:W-:Y:S02]  /*10620*/  SHF.R.U64 R12, R12, 0x3, RZ ;  /* 0x000000030c0c7819 */ /* 0x000fe400000012ff */
[----:B------:R-:W-:Y:S01]  /*10630*/  LOP3.LUT R24, R24, R29, RZ, 0x3c, !PT ;  /* 0x0000001d18187212 */ /* 0x000fe200078e3cff */
[----:B------:R-:W-:Y:S01]  /*10640*/  IMAD.U32 R29, RZ, RZ, UR9 ;  /* 0x00000009ff1d7e24 */ /* 0x000fe2000f8e00ff */
[----:B------:R-:W-:Y:S01]  /*10650*/  F2FP.BF16.F32.PACK_AB R5, R91, R90 ;  /* 0x0000005a5b05723e */ /* 0x000fe200000010ff */
[----:B------:R-:W-:Y:S01]  /*10660*/  ULDC.64 UR8, c[0x0][0xc08] ;  /* 0x0003020000087ab9 */ /* 0x000fe20000000a00 */
[----:B------:R-:W-:-:S02]  /*10670*/  LOP3.LUT R14, R14, R31, RZ, 0x3c, !PT ;  /* 0x0000001f0e0e7212 */ /* 0x000fc400078e3cff */
[----:B------:R-:W-:Y:S01]  /*10680*/  MOV R30, R8 ;  /* 0x00000008001e7202 */ /* 0x000fe20000000f00 */
[----:B------:R0:W-:Y:S01]  /*10690*/  STSM.16.M88.4 [R3], R4 ;  /* 0x0000000403007844 */ /* 0x0001e20000000200 */
[----:B------:R-:W-:Y:S02]  /*106a0*/  MOV R31, R10 ;  /* 0x0000000a001f7202 */ /* 0x000fe40000000f00 */
[----:B------:R-:W-:Y:S02]  /*106b0*/  LOP3.LUT R12, R12, R33, RZ, 0x3c, !PT ;  /* 0x000000210c0c7212 */ /* 0x000fe400078e3cff */
[----:B------:R-:W-:Y:S02]  /*106c0*/  MOV R25, R24 ;  /* 0x0000001800197202 */ /* 0x000fe40000000f00 */
[----:B------:R-:W-:Y:S02]  /*106d0*/  F2FP.BF16.F32.PACK_AB R8, R97, R96 ;  /* 0x000000606108723e */ /* 0x000fe400000010ff */
[----:B------:R-:W-:-:S02]  /*106e0*/  F2FP.BF16.F32.PACK_AB R9, R99, R98 ;  /* 0x000000626309723e */ /* 0x000fc400000010ff */
[----:B------:R-:W-:Y:S02]  /*106f0*/  F2FP.BF16.F32.PACK_AB R10, R101, R100 ;  /* 0x00000064650a723e */ /* 0x000fe400000010ff */
[----:B------:R-:W-:Y:S02]  /*10700*/  F2FP.BF16.F32.PACK_AB R11, R103, R102 ;  /* 0x00000066670b723e */ /* 0x000fe400000010ff */
[----:B------:R-:W-:Y:S02]  /*10710*/  MOV R32, R12 ;  /* 0x0000000c00207202 */ /* 0x000fe40000000f00 */
[----:B------:R-:W-:Y:S01]  /*10720*/  MOV R33, R14 ;  /* 0x0000000e00217202 */ /* 0x000fe20000000f00 */
[----:B------:R2:W-:Y:S01]  /*10730*/  STSM.16.M88.4 [R25], R8 ;  /* 0x0000000819007844 */ /* 0x0005e20000000200 */
[----:B0-----:R-:W-:Y:S02]  /*10740*/  F2FP.BF16.F32.PACK_AB R4, R105, R104 ;  /* 0x000000686904723e */ /* 0x001fe400000010ff */
[----:B------:R-:W-:-:S02]  /*10750*/  F2FP.BF16.F32.PACK_AB R5, R107, R106 ;  /* 0x0000006a6b05723e */ /* 0x000fc400000010ff */
[----:B------:R-:W-:Y:S02]  /*10760*/  F2FP.BF16.F32.PACK_AB R6, R109, R108 ;  /* 0x0000006c6d06723e */ /* 0x000fe400000010ff */
[----:B------:R-:W-:Y:S02]  /*10770*/  F2FP.BF16.F32.PACK_AB R7, R111, R110 ;  /* 0x0000006e6f07723e */ /* 0x000fe400000010ff */
[----:B------:R-:W-:Y:S02]  /*10780*/  F2FP.BF16.F32.PACK_AB R12, R113, R112 ;  /* 0x00000070710c723e */ /* 0x000fe400000010ff */
[----:B------:R-:W-:Y:S01]  /*10790*/  F2FP.BF16.F32.PACK_AB R13, R115, R114 ;  /* 0x00000072730d723e */ /* 0x000fe200000010ff */
[----:B------:R0:W-:Y:S01]  /*107a0*/  STSM.16.M88.4 [R33], R4 ;  /* 0x0000000421007844 */ /* 0x0001e20000000200 */
[----:B------:R-:W-:Y:S02]  /*107b0*/  F2FP.BF16.F32.PACK_AB R14, R117, R116 ;  /* 0x00000074750e723e */ /* 0x000fe400000010ff */
[----:B------:R-:W-:-:S02]  /*107c0*/  F2FP.BF16.F32.PACK_AB R15, R119, R118 ;  /* 0x00000076770f723e */ /* 0x000fc400000010ff */
[----:B------:R-:W-:Y:S02]  /*107d0*/  F2FP.BF16.F32.PACK_AB R24, R121, R120 ;  /* 0x000000787918723e */ /* 0x000fe400000010ff */
[----:B--2---:R-:W-:Y:S01]  /*107e0*/  F2FP.BF16.F32.PACK_AB R25, R123, R122 ;  /* 0x0000007a7b19723e */ /* 0x004fe200000010ff */
[----:B------:R-:W-:Y:S01]  /*107f0*/  STSM.16.M88.4 [R32], R12 ;  /* 0x0000000c20007844 */ /* 0x000fe20000000200 */
[----:B------:R-:W-:Y:S02]  /*10800*/  F2FP.BF16.F32.PACK_AB R8, R129, R128 ;  /* 0x000000808108723e */ /* 0x000fe400000010ff */
[----:B------:R-:W-:Y:S01]  /*10810*/  F2FP.BF16.F32.PACK_AB R9, R131, R130 ;  /* 0x000000828309723e */ /* 0x000fe200000010ff */
[----:B------:R-:W-:Y:S01]  /*10820*/  STSM.16.M88.4 [R31], R24 ;  /* 0x000000181f007844 */ /* 0x000fe20000000200 */
[----:B------:R-:W-:Y:S02]  /*10830*/  F2FP.BF16.F32.PACK_AB R10, R133, R132 ;  /* 0x00000084850a723e */ /* 0x000fe400000010ff */
[----:B------:R-:W-:-:S02]  /*10840*/  F2FP.BF16.F32.PACK_AB R11, R135, R134 ;  /* 0x00000086870b723e */ /* 0x000fc400000010ff */
[----:B------:R-:W-:-:S03]  /*10850*/  PLOP3.LUT P0, PT, PT, PT, UP0, 0x80, 0x0 ;  /* 0x000000000000781c */ /* 0x000fc60003f0f008 */
[----:B------:R2:W-:Y:S01]  /*10860*/  STSM.16.M88.4 [R30], R8 ;  /* 0x000000081e007844 */ /* 0x0005e20000000200 */
[----:B------:R-:W-:Y:S09]  /*10870*/  BAR.SYNC.DEFER_BLOCKING 0x1, 0x180 ;  /* 0x0046000000007b1d */ /* 0x000ff20000010000 */
[----:B------:R-:W3:Y:S01]  /*10880*/  @P0 LDG.E R3, desc[UR54][R28.64] ;  /* 0x000000361c030981 */ /* 0x000ee2000c1e1900 */
[----:B------:R-:W-:Y:S01]  /*10890*/  UISETP.NE.U32.AND UP1, UPT, UR8, URZ, UPT ;  /* 0x0000003f0800728c */ /* 0x000fe2000bf25070 */
[----:B-1----:R-:W-:Y:S01]  /*108a0*/  ISETP.NE.AND P1, PT, R40, 0x1, PT ;  /* 0x000000012800780c */ /* 0x002fe20003f25270 */
[----:B------:R-:W-:Y:S01]  /*108b0*/  ULDC UR10, c[0x0][0xa88] ;  /* 0x0002a200000a7ab9 */ /* 0x000fe20000000800 */
[----:B------:R-:W-:Y:S01]  /*108c0*/  UMOV UR4, URZ ;  /* 0x0000003f00047c82 */ /* 0x000fe20008000000 */
[----:B------:R-:W-:-:S06]  /*108d0*/  UISETP.NE.AND.EX UP1, UPT, UR9, URZ, UPT, UP1 ;  /* 0x0000003f0900728c */ /* 0x000fcc000bf25310 */
[----:B------:R-:W-:-:S04]  /*108e0*/  PLOP3.LUT P2, PT, PT, PT, UP1, 0x80, 0x0 ;  /* 0x000000000000781c */ /* 0x000fc80003f4f018 */
[----:B0-----:R-:W0:Y:S01]  /*108f0*/  @P1 LDC R5, c[0x0][0xbec] ;  /* 0x0002fb00ff051b82 */ /* 0x001e220000000800 */
[----:B------:R-:W-:Y:S02]  /*10900*/  @UP1 ULDC.64 UR8, c[0x0][0xc08] ;  /* 0x0003020000081ab9 */ /* 0x000fe40000000a00 */
[----:B------:R-:W-:-:S05]  /*10910*/  @UP1 UIMAD.WIDE UR8, UR39, 0x4, UR8 ;  /* 0x00000004270818a5 */ /* 0x000fca000f8e0208 */
[----:B------:R-:W1:Y:S01]  /*10920*/  @P1 LDC R6, c[0x0][0xbf0] ;  /* 0x0002fc00ff061b82 */ /* 0x000e620000000800 */
[----:B--2---:R-:W-:Y:S02]  /*10930*/  IMAD.U32 R8, RZ, RZ, UR8 ;  /* 0x00000008ff087e24 */ /* 0x004fe4000f8e00ff */
[----:B------:R-:W-:Y:S01]  /*10940*/  IMAD.U32 R9, RZ, RZ, UR9 ;  /* 0x00000009ff097e24 */ /* 0x000fe2000f8e00ff */
[----:B---3--:R-:W-:Y:S01]  /*10950*/  @P0 R2UR UR4, R3 ;  /* 0x00000000030402ca */ /* 0x008fe200000e0000 */
[----:B------:R-:W-:-:S06]  /*10960*/  IMAD.U32 R3, RZ, RZ, UR10 ;  /* 0x0000000aff037e24 */ /* 0x000fcc000f8e00ff */
[----:B------:R2:W5:Y:S01]  /*10970*/  @P2 LDG.E R3, desc[UR54][R8.64] ;  /* 0x0000003608032981 */ /* 0x000562000c1e1900 */
[----:B01----:R-:W-:Y:S07]  /*10980*/  @P2 BRA `(.L_x_1150) ;  /* 0x0000000000102947 */ /* 0x003fee0003800000 */
[----:B------:R-:W-:Y:S05]  /*10990*/  @!P0 BRA `(.L_x_1150) ;  /* 0x00000000000c8947 */ /* 0x000fea0003800000 */
[----:B------:R-:W3:Y:S04]  /*109a0*/  LDG.E R4, desc[UR54][R28.64] ;  /* 0x000000361c047981 */ /* 0x000ee8000c1e1900 */
[----:B-----5:R-:W3:Y:S02]  /*109b0*/  LDG.E R3, desc[UR54][R28.64+0x4] ;  /* 0x000004361c037981 */ /* 0x020ee4000c1e1900 */
[----:B---3--:R-:W-:-:S07]  /*109c0*/  IMAD.IADD R3, R3, 0x1, -R4 ;  /* 0x0000000103037824 */ /* 0x008fce00078e0a04 */
.L_x_1150:
[----:B--2---:R-:W-:Y:S01]  /*109d0*/  VIADD R8, R137, UR38 ;  /* 0x0000002689087c36 */ /* 0x004fe20008000000 */
[----:B------:R-:W-:Y:S01]  /*109e0*/  USHF.R.S32.HI UR9, URZ, 0x1f, UR4 ;  /* 0x0000001f3f097899 */ /* 0x000fe20008011404 */
[----:B-----5:R-:W-:Y:S01]  /*109f0*/  IMAD R41, R3, R40, RZ ;  /* 0x0000002803297224 */ /* 0x020fe200078e02ff */
[----:B------:R-:W-:Y:S01]  /*10a00*/  USHF.R.S32.HI UR16, URZ, 0x1f, UR40 ;  /* 0x0000001f3f107899 */ /* 0x000fe20008011428 */
[----:B------:R-:W-:Y:S01]  /*10a10*/  @P1 IMAD.HI.U32 R5, R8, R5, RZ ;  /* 0x0000000508051227 */ /* 0x000fe200078e00ff */
[----:B------:R-:W-:Y:S01]  /*10a20*/  ULDC.64 UR14, c[0x0][0xb90] ;  /* 0x0002e400000e7ab9 */ /* 0x000fe20000000a00 */
[----:B------:R-:W-:Y:S01]  /*10a30*/  UMOV UR8, UR4 ;  /* 0x0000000400087c82 */ /* 0x000fe20008000000 */
[----:B------:R-:W-:Y:S01]  /*10a40*/  UIMAD UR12, UR16, UR14, URZ ;  /* 0x0000000e100c72a4 */ /* 0x000fe2000f8e023f */
[----:B------:R-:W-:Y:S01]  /*10a50*/  IMAD.MOV.U32 R4, RZ, RZ, R8 ;  /* 0x000000ffff047224 */ /* 0x000fe200078e0008 */
[----:B------:R-:W-:Y:S01]  /*10a60*/  UIMAD.WIDE.U32 UR10, UR40, UR14, UR8 ;  /* 0x0000000e280a72a5 */ /* 0x000fe2000f8e0008 */
[----:B------:R-:W-:Y:S01]  /*10a70*/  @P1 SHF.R.U32.HI R4, RZ, R6, R5 ;  /* 0x00000006ff041219 */ /* 0x000fe20000011605 */
[----:B------:R-:W-:Y:S01]  /*10a80*/  USHF.R.S32.HI UR8, URZ, 0x1f, UR39 ;  /* 0x0000001f3f087899 */ /* 0x000fe20008011427 */
[----:B------:R-:W-:Y:S01]  /*10a90*/  IMAD R5, R142, 0x20, R138 ;  /* 0x000000208e057824 */ /* 0x000fe200078e028a */
[----:B------:R-:W-:Y:S01]  /*10aa0*/  UIMAD UR12, UR40, UR15, UR12 ;  /* 0x0000000f280c72a4 */ /* 0x000fe2000f8e020c */
[--C-:B------:R-:W-:Y:S01]  /*10ab0*/  SHF.R.S32.HI R6, RZ, 0x1f, R4.reuse ;  /* 0x0000001fff067819 */ /* 0x100fe20000011404 */
[----:B------:R-:W-:Y:S01]  /*10ac0*/  USEL UR18, UR8, URZ, !UP0 ;  /* 0x0000003f08127287 */ /* 0x000fe2000c000000 */
[----:B------:R-:W-:Y:S01]  /*10ad0*/  IMAD.MOV R7, RZ, RZ, -R4 ;  /* 0x000000ffff077224 */ /* 0x000fe200078e0a04 */
[----:B------:R-:W-:Y:S01]  /*10ae0*/  ULDC.64 UR14, c[0x0][0xb98] ;  /* 0x0002e600000e7ab9 */ /* 0x000fe20000000a00 */
[----:B------:R-:W-:Y:S01]  /*10af0*/  USEL UR17, UR39, URZ, !UP0 ;  /* 0x0000003f27117287 */ /* 0x000fe2000c000000 */
[----:B------:R-:W-:Y:S01]  /*10b00*/  IMAD.WIDE R20, R5, 0x2, R20 ;  /* 0x0000000205147825 */ /* 0x000fe200078e0214 */
[----:B------:R-:W-:-:S02]  /*10b10*/  UIMAD UR8, UR18, UR14, URZ ;  /* 0x0000000e120872a4 */ /* 0x000fc4000f8e023f */
[----:B------:R-:W-:Y:S01]  /*10b20*/  UIADD3 UR11, UR11, UR12, URZ ;  /* 0x0000000c0b0b7290 */ /* 0x000fe2000fffe03f */
[----:B------:R-:W-:Y:S01]  /*10b30*/  IMAD R7, R40, R7, R8 ;  /* 0x0000000728077224 */ /* 0x000fe200078e0208 */
[----:B------:R-:W-:Y:S01]  /*10b40*/  UIMAD UR8, UR17, UR15, UR8 ;  /* 0x0000000f110872a4 */ /* 0x000fe2000f8e0208 */
[C---:B------:R-:W-:Y:S01]  /*10b50*/  IADD3 R9, P2, R20.reuse, 0x1800, RZ ;  /* 0x0000180014097810 */ /* 0x040fe20007f5e0ff */
[----:B------:R-:W-:Y:S01]  /*10b60*/  UIMAD.WIDE.U32 UR10, UR17, UR14, UR10 ;  /* 0x0000000e110a72a5 */ /* 0x000fe2000f8e000a */
[----:B------:R-:W-:Y:S01]  /*10b70*/  IADD3 R25, P6, R20, 0x3000, RZ ;  /* 0x0000300014197810 */ /* 0x000fe20007fde0ff */
[----:B------:R-:W-:Y:S01]  /*10b80*/  ULDC.64 UR12, c[0x0][0xb88] ;  /* 0x0002e200000c7ab9 */ /* 0x000fe20000000a00 */
[----:B------:R-:W-:Y:S01]  /*10b90*/  SHF.R.S32.HI R5, RZ, 0x1f, R7 ;  /* 0x0000001fff057819 */ /* 0x000fe20000011407 */
[----:B------:R-:W-:Y:S01]  /*10ba0*/  IMAD.U32 R11, RZ, RZ, UR8 ;  /* 0x00000008ff0b7e24 */ /* 0x000fe2000f8e00ff */
[----:B------:R-:W-:Y:S02]  /*10bb0*/  LOP3.LUT R8, R9, 0x180, RZ, 0xc0, !PT ;  /* 0x0000018009087812 */ /* 0x000fe400078ec0ff */
[----:B------:R-:W-:Y:S01]  /*10bc0*/  IADD3 R4, P0, R4, UR10, RZ ;  /* 0x0000000a04047c10 */ /* 0x000fe2000ff1e0ff */
[----:B------:R-:W-:Y:S01]  /*10bd0*/  IMAD R10, R5, UR12, RZ ;  /* 0x0000000c050a7c24 */ /* 0x000fe2000f8e02ff */
[----:B------:R-:W-:-:S02]  /*10be0*/  SHF.R.U64 R8, R8, 0x3, RZ ;  /* 0x0000000308087819 */ /* 0x000fc400000012ff */
[----:B------:R-:W-:Y:S01]  /*10bf0*/  IADD3.X R5, R6, UR11, R11, P0, !PT ;  /* 0x0000000b06057c10 */ /* 0x000fe200087fe40b */
[----:B------:R-:W-:Y:S01]  /*10c00*/  ULDC.64 UR10, c[0x0][0xb50] ;  /* 0x0002d400000a7ab9 */ /* 0x000fe20000000a00 */
[----:B------:R-:W-:Y:S01]  /*10c10*/  LOP3.LUT R6, R8, R9, RZ, 0x3c, !PT ;  /* 0x0000000908067212 */ /* 0x000fe200078e3cff */
[C---:B------:R-:W-:Y:S01]  /*10c20*/  IMAD R9, R7.reuse, UR13, R10 ;  /* 0x0000000d07097c24 */ /* 0x040fe2000f8e020a */
[C---:B------:R-:W-:Y:S01]  /*10c30*/  IADD3 R13, P5, R20.reuse, 0x4800, RZ ;  /* 0x00004800140d7810 */ /* 0x040fe20007fbe0ff */
[----:B------:R-:W-:Y:S01]  /*10c40*/  IMAD.WIDE.U32 R4, R7, UR12, R4 ;  /* 0x0000000c07047c25 */ /* 0x000fe2000f8e0004 */
[----:B------:R-:W-:Y:S01]  /*10c50*/  ULDC.64 UR12, c[0x0][0xaa0] ;  /* 0x0002a800000c7ab9 */ /* 0x000fe20000000a00 */
[----:B------:R-:W-:Y:S02]  /*10c60*/  IADD3 R33, P4, R20, 0x6000, RZ ;  /* 0x0000600014217810 */ /* 0x000fe40007f9e0ff */
[----:B------:R-:W-:Y:S01]  /*10c70*/  IMAD.IADD R5, R5, 0x1, R9 ;  /* 0x0000000105057824 */ /* 0x000fe200078e0209 */
[C---:B------:R-:W-:Y:S01]  /*10c80*/  LEA R8, P0, R4.reuse, UR10, 0x2 ;  /* 0x0000000a04087c11 */ /* 0x040fe2000f8010ff */
[----:B------:R-:W-:Y:S01]  /*10c90*/  VIADD R10, R145, UR38 ;  /* 0x00000026910a7c36 */ /* 0x000fe20008000000 */
[----:B------:R-:W-:Y:S01]  /*10ca0*/  LOP3.LUT R24, R25, 0x180, RZ, 0xc0, !PT ;  /* 0x0000018019187812 */ /* 0x000fe200078ec0ff */
[----:B------:R-:W-:Y:S01]  /*10cb0*/  IMAD.X R7, RZ, RZ, R21, P2 ;  /* 0x000000ffff077224 */ /* 0x000fe200010e0615 */
[----:B------:R-:W-:Y:S01]  /*10cc0*/  LEA.HI.X R9, R4, UR11, R5, 0x2, P0 ;  /* 0x0000000b04097c11 */ /* 0x000fe200080f1405 */
[----:B------:R-:W-:Y:S01]  /*10cd0*/  SHFL.IDX PT, R36, R8, RZ, 0x1c1f ;  /* 0x001c1fff08247589 */ /* 0x000fe200000e0000 */
[----:B------:R-:W-:Y:S01]  /*10ce0*/  LOP3.LUT P0, RZ, R143, 0x3, RZ, 0xc0, !PT ;  /* 0x000000038fff7812 */ /* 0x000fe2000780c0ff */
[----:B------:R-:W-:Y:S01]  /*10cf0*/  VIADD R3, R10, 0x8 ;  /* 0x000000080a037836 */ /* 0x000fe20000000000 */
[----:B------:R-:W-:Y:S01]  /*10d00*/  IADD3 R4, P3, R20, 0x7800, RZ ;  /* 0x0000780014047810 */ /* 0x000fe20007f7e0ff */
[----:B------:R-:W0:Y:S01]  /*10d10*/  SHFL.IDX PT, R37, R9, RZ, 0x1c1f ;  /* 0x001c1fff09257589 */ /* 0x000e2200000e0000 */
[----:B------:R-:W-:-:S02]  /*10d20*/  ISETP.GE.OR P2, PT, R10, R41, P0 ;  /* 0x000000290a00720c */ /* 0x000fc40000746670 */
[----:B------:R-:W-:Y:S01]  /*10d30*/  ISETP.GE.OR P0, PT, R3, R41, P0 ;  /* 0x000000290300720c */ /* 0x000fe20000706670 */
[----:B------:R-:W-:Y:S01]  /*10d40*/  SHFL.IDX PT, R38, R8, 0x1, 0x1c1f ;  /* 0x003c1f0008267f89 */ /* 0x000fe200000e0000 */
[----:B------:R-:W-:Y:S01]  /*10d50*/  LOP3.LUT R3, R4, 0x180, RZ, 0xc0, !PT ;  /* 0x0000018004037812 */ /* 0x000fe200078ec0ff */
[----:B------:R-:W-:Y:S01]  /*10d60*/  UIMAD UR10, UR9, UR12, URZ ;  /* 0x0000000c090a72a4 */ /* 0x000fe2000f8e023f */
[----:B------:R-:W-:Y:S01]  /*10d70*/  LOP3.LUT R5, R20, 0x180, RZ, 0xc0, !PT ;  /* 0x0000018014057812 */ /* 0x000fe200078ec0ff */
[----:B------:R-:W1:Y:S01]  /*10d80*/  SHFL.IDX PT, R39, R9, 0x1, 0x1c1f ;  /* 0x003c1f0009277f89 */ /* 0x000e6200000e0000 */
[----:B------:R-:W-:Y:S01]  /*10d90*/  SHF.R.U64 R3, R3, 0x3, RZ ;  /* 0x0000000303037819 */ /* 0x000fe200000012ff */
[----:B------:R-:W-:Y:S01]  /*10da0*/  IMAD.X R29, RZ, RZ, R21, P3 ;  /* 0x000000ffff1d7224 */ /* 0x000fe200018e0615 */
[----:B------:R-:W-:Y:S02]  /*10db0*/  SHF.R.U64 R5, R5, 0x3, RZ ;  /* 0x0000000305057819 */ /* 0x000fe400000012ff */
[----:B------:R-:W-:-:S02]  /*10dc0*/  LOP3.LUT R28, R3, R4, RZ, 0x3c, !PT ;  /* 0x00000004031c7212 */ /* 0x000fc400078e3cff */
[----:B------:R-:W2:Y:S01]  /*10dd0*/  @P1 LDC R3, c[0x0][0xbec] ;  /* 0x0002fb00ff031b82 */ /* 0x000ea20000000800 */
[----:B------:R-:W-:Y:S02]  /*10de0*/  LOP3.LUT R20, R5, R20, RZ, 0x3c, !PT ;  /* 0x0000001405147212 */ /* 0x000fe400078e3cff */
[----:B------:R-:W-:Y:S02]  /*10df0*/  LOP3.LUT R12, R13, 0x180, RZ, 0xc0, !PT ;  /* 0x000001800d0c7812 */ /* 0x000fe400078ec0ff */
[----:B------:R-:W-:Y:S02]  /*10e00*/  LOP3.LUT R32, R33, 0x180, RZ, 0xc0, !PT ;  /* 0x0000018021207812 */ /* 0x000fe400078ec0ff */
[----:B------:R-:W-:Y:S01]  /*10e10*/  SHF.R.U64 R24, R24, 0x3, RZ ;  /* 0x0000000318187819 */ /* 0x000fe200000012ff */
[----:B0-----:R0:W-:Y:S01]  /*10e20*/  @!P2 ST.E desc[UR54][R36.64], R2 ;  /* 0x000000022400a985 */ /* 0x0011e2000c101936 */
[----:B------:R-:W-:Y:S01]  /*10e30*/  UIMAD.WIDE.U32 UR8, UR4, UR12, URZ ;  /* 0x0000000c040872a5 */ /* 0x000fe2000f8e003f */
[----:B------:R-:W-:Y:S01]  /*10e40*/  SHF.R.U64 R12, R12, 0x3, RZ ;  /* 0x000000030c0c7819 */ /* 0x000fe200000012ff */
[----:B------:R-:W-:Y:S01]  /*10e50*/  UIMAD UR10, UR4, UR13, UR10 ;  /* 0x0000000d040a72a4 */ /* 0x000fe2000f8e020a */
[----:B------:R-:W-:-:S02]  /*10e60*/  SHF.R.U64 R32, R32, 0x3, RZ ;  /* 0x0000000320207819 */ /* 0x000fc400000012ff */
[----:B------:R-:W-:Y:S01]  /*10e70*/  ULDC.64 UR12, c[0x0][0xae8] ;  /* 0x0002ba00000c7ab9 */ /* 0x000fe20000000a00 */
[----:B------:R-:W-:Y:S01]  /*10e80*/  LOP3.LUT R24, R24, R25, RZ, 0x3c, !PT ;  /* 0x0000001918187212 */ /* 0x000fe200078e3cff */
[----:B-1----:R1:W-:Y:S01]  /*10e90*/  @!P0 ST.E desc[UR54][R38.64], R0 ;  /* 0x0000000026008985 */ /* 0x0023e2000c101936 */
[----:B0-----:R-:W0:Y:S03]  /*10ea0*/  @P1 LDC R37, c[0x0][0xbf0] ;  /* 0x0002fc00ff251b82 */ /* 0x001e260000000800 */
[----:B------:R3:W5:Y:S01]  /*10eb0*/  LD.E.128 R8, desc[UR54][R20.64] ;  /* 0x0000003614087980 */ /* 0x000762000c101d00 */
[----:B------:R-:W-:Y:S01]  /*10ec0*/  UIADD3 UR9, UR9, UR10, URZ ;  /* 0x0000000a09097290 */ /* 0x000fe2000fffe03f */
[----:B------:R-:W-:Y:S01]  /*10ed0*/  LOP3.LUT R12, R12, R13, RZ, 0x3c, !PT ;  /* 0x0000000d0c0c7212 */ /* 0x000fe200078e3cff */
[----:B------:R-:W-:Y:S01]  /*10ee0*/  UIMAD UR4, UR16, UR12, URZ ;  /* 0x0000000c100472a4 */ /* 0x000fe2000f8e023f */
[----:B------:R-:W-:Y:S01]  /*10ef0*/  LOP3.LUT R32, R32, R33, RZ, 0x3c, !PT ;  /* 0x0000002120207212 */ /* 0x000fe200078e3cff */
[----:B------:R-:W-:-:S02]  /*10f00*/  IMAD.X R25, RZ, RZ, R21, P6 ;  /* 0x000000ffff197224 */ /* 0x000fc400030e0615 */
[----:B-1----:R-:W-:Y:S01]  /*10f10*/  IMAD R0, R141, 0x60, R142 ;  /* 0x000000608d007824 */ /* 0x002fe200078e028e */
[----:B------:R-:W-:Y:S01]  /*10f20*/  UIMAD UR4, UR40, UR13, UR4 ;  /* 0x0000000d280472a4 */ /* 0x000fe2000f8e0204 */
[--C-:B------:R-:W-:Y:S01]  /*10f30*/  IMAD.X R13, RZ, RZ, R21.reuse, P5 ;  /* 0x000000ffff0d7224 */ /* 0x100fe200028e0615 */
[----:B------:R-:W-:Y:S01]  /*10f40*/  ULDC.64 UR10, c[0x0][0xaf0] ;  /* 0x0002bc00000a7ab9 */ /* 0x000fe20000000a00 */
[----:B---3--:R-:W-:Y:S01]  /*10f50*/  VIADD R20, R0, UR38 ;  /* 0x0000002600147c36 */ /* 0x008fe20008000000 */
[----:B------:R-:W-:Y:S01]  /*10f60*/  UIMAD.WIDE.U32 UR8, UR40, UR12, UR8 ;  /* 0x0000000c280872a5 */ /* 0x000fe2000f8e0008 */
[----:B------:R-:W-:Y:S01]  /*10f70*/  IMAD.X R33, RZ, RZ, R21, P4 ;  /* 0x000000ffff217224 */ /* 0x000fe200020e0615 */
[----:B------:R-:W5:Y:S01]  /*10f80*/  LD.E.128 R4, desc[UR54][R6.64] ;  /* 0x0000003606047980 */ /* 0x000f62000c101d00 */
[----:B--2---:R-:W-:Y:S01]  /*10f90*/  @P1 IMAD.HI.U32 R0, R20, R3, RZ ;  /* 0x0000000314001227 */ /* 0x004fe200078e00ff */
[----:B------:R-:W-:Y:S02]  /*10fa0*/  UIADD3 UR9, UR9, UR4, URZ ;  /* 0x0000000409097290 */ /* 0x000fe4000fffe03f */
[----:B------:R-:W5:Y:S01]  /*10fb0*/  LD.E.128 R24, desc[UR54][R24.64] ;  /* 0x0000003618187980 */ /* 0x000f62000c101d00 */
[----:B------:R-:W-:Y:S01]  /*10fc0*/  IMAD.MOV.U32 R21, RZ, RZ, R20 ;  /* 0x000000ffff157224 */ /* 0x000fe200078e0014 */
[----:B------:R-:W-:-:S02]  /*10fd0*/  UIMAD UR4, UR18, UR10, URZ ;  /* 0x0000000a120472a4 */ /* 0x000fc4000f8e023f */
[----:B------:R-:W5:Y:S01]  /*10fe0*/  LD.E.128 R12, desc[UR54][R12.64] ;  /* 0x000000360c0c7980 */ /* 0x000f62000c101d00 */
[----:B0-----:R-:W-:Y:S01]  /*10ff0*/  @P1 SHF.R.U32.HI R21, RZ, R37, R0 ;  /* 0x00000025ff151219 */ /* 0x001fe20000011600 */
[----:B------:R-:W-:Y:S02]  /*11000*/  UIMAD UR4, UR17, UR11, UR4 ;  /* 0x0000000b110472a4 */ /* 0x000fe4000f8e0204 */
[----:B------:R-:W-:Y:S01]  /*11010*/  UIMAD.WIDE.U32 UR8, UR17, UR10, UR8 ;  /* 0x0000000a110872a5 */ /* 0x000fe2000f8e0008 */
[--C-:B------:R-:W-:Y:S01]  /*11020*/  SHF.R.S32.HI R0, RZ, 0x1f, R21.reuse ;  /* 0x0000001fff007819 */ /* 0x100fe20000011415 */
[----:B------:R-:W-:Y:S01]  /*11030*/  IMAD.MOV R37, RZ, RZ, -R21 ;  /* 0x000000ffff257224 */ /* 0x000fe200078e0a15 */
[----:B------:R-:W-:Y:S01]  /*11040*/  ULDC.64 UR10, c[0x0][0xae0] ;  /* 0x0002b800000a7ab9 */ /* 0x000fe20000000a00 */
[----:B------:R-:W-:Y:S01]  /*11050*/  UIADD3 UR4, UR9, UR4, URZ ;  /* 0x0000000409047290 */ /* 0x000fe2000fffe03f */
[----:B------:R-:W5:Y:S01]  /*11060*/  LD.E.128 R32, desc[UR54][R32.64] ;  /* 0x0000003620207980 */ /* 0x000f62000c101d00 */
[----:B------:R-:W-:-:S02]  /*11070*/  IMAD R0, R0, UR10, RZ ;  /* 0x0000000a00007c24 */ /* 0x000fc4000f8e02ff */
[----:B------:R-:W-:Y:S01]  /*11080*/  IMAD R37, R40, R37, R20 ;  /* 0x0000002528257224 */ /* 0x000fe200078e0214 */
[----:B------:R-:W5:Y:S01]  /*11090*/  LD.E.128 R28, desc[UR54][R28.64] ;  /* 0x000000361c1c7980 */ /* 0x000f62000c101d00 */
[----:B------:R-:W-:Y:S02]  /*110a0*/  IMAD R39, R21, UR11, R0 ;  /* 0x0000000b15277c24 */ /* 0x000fe4000f8e0200 */
[----:B------:R-:W-:Y:S01]  /*110b0*/  IMAD.U32 R3, RZ, RZ, UR9 ;  /* 0x00000009ff037e24 */ /* 0x000fe2000f8e00ff */
[----:B------:R-:W-:Y:S01]  /*110c0*/  SHF.R.S32.HI R0, RZ, 0x1f, R37 ;  /* 0x0000001fff007819 */ /* 0x000fe20000011425 */
[----:B------:R-:W-:Y:S01]  /*110d0*/  IMAD.U32 R2, RZ, RZ, UR8 ;  /* 0x00000008ff027e24 */ /* 0x000fe2000f8e00ff */
[----:B------:R-:W-:Y:S01]  /*110e0*/  ULDC.64 UR8, c[0x0][0xad8] ;  /* 0x0002b60000087ab9 */ /* 0x000fe20000000a00 */
[----:B------:R-:W-:Y:S01]  /*110f0*/  IMAD.U32 R3, RZ, RZ, UR4 ;  /* 0x00000004ff037e24 */ /* 0x000fe2000f8e00ff */
[----:B------:R-:W-:Y:S01]  /*11100*/  @!PT LDS RZ, [RZ] ;  /* 0x00000000fffff984 */ /* 0x000fe20000000800 */
[----:B------:R-:W-:Y:S01]  /*11110*/  @!PT LDS RZ, [RZ] ;  /* 0x00000000fffff984 */ /* 0x000fe20000000800 */
[----:B------:R-:W-:Y:S01]  /*11120*/  @!PT LDS RZ, [RZ] ;  /* 0x00000000fffff984 */ /* 0x000fe20000000800 */
[----:B------:R-:W-:Y:S01]  /*11130*/  @!PT LDS RZ, [RZ] ;  /* 0x00000000fffff984 */ /* 0x000fe20000000800 */
[----:B------:R0:W-:Y:S06]  /*11140*/  MEMBAR.ALL.CTA ;  /* 0x0000000000007992 */ /* 0x0001ec0000008000 */
[----:B0-----:R-:W0:Y:S01]  /*11150*/  FENCE.VIEW.ASYNC.S ;  /* 0x00000000000073c6 */ /* 0x001e220000000000 */
[----:B------:R-:W-:-:S02]  /*11160*/  IMAD R0, R0, UR8, RZ ;  /* 0x0000000800007c24 */ /* 0x000fc4000f8e02ff */
[----:B------:R-:W-:-:S04]  /*11170*/  IMAD.WIDE.U32 R2, R21, UR10, R2 ;  /* 0x0000000a15027c25 */ /* 0x000fc8000f8e0002 */
[----:B------:R-:W-:Y:S02]  /*11180*/  IMAD.IADD R3, R3, 0x1, R39 ;  /* 0x0000000103037824 */ /* 0x000fe400078e0227 */
[C---:B------:R-:W-:Y:S02]  /*11190*/  IMAD R21, R37.reuse, UR9, R0 ;  /* 0x0000000925157c24 */ /* 0x040fe4000f8e0200 */
[----:B------:R-:W-:Y:S01]  /*111a0*/  VIADD R0, R142, UR38 ;  /* 0x000000268e007c36 */ /* 0x000fe20008000000 */
[----:B------:R-:W-:Y:S01]  /*111b0*/  UIADD3 UR4, UR41, 0x2d820, URZ ;  /* 0x0002d82029047890 */ /* 0x000fe2000fffe03f */
[----:B------:R-:W-:Y:S01]  /*111c0*/  IMAD.WIDE.U32 R2, R37, UR8, R2 ;  /* 0x0000000825027c25 */ /* 0x000fe2000f8e0002 */
[----:B------:R-:W-:Y:S02]  /*111d0*/  ULDC.64 UR8, c[0x0][0xa80] ;  /* 0x0002a00000087ab9 */ /* 0x000fe40000000a00 */
        /* <DEDUP_REMOVED lines=19> */
[----:B-----5:R3:W-:Y:S04]  /*11310*/  @!P0 ST.E.128 desc[UR54][R2.64], R8 ;  /* 0x0000000802008985 */ /* 0x0207e8000c101d36 */
[----:B------:R3:W-:Y:S04]  /*11320*/  @!P1 ST.E.128 desc[UR54][R36.64], R24 ;  /* 0x0000001824009985 */ /* 0x0007e8000c101d36 */
[----:B------:R3:W-:Y:S02]  /*11330*/  @!P2 ST.E.128 desc[UR54][R38.64], R32 ;  /* 0x000000202600a985 */ /* 0x0007e4000c101d36 */
.L_x_1152:
[----:B------:R-:W-:Y:S05]  /*11340*/  BSYNC B1 ;  /* 0x0000000000017941 */ /* 0x000fea0003800000 */
.L_x_1151:
        /* <DEDUP_REMOVED lines=8> */
[C---:B0-----:R-:W-:Y:S02]  /*113d0*/  @!P2 LEA R10, P0, R139.reuse, R8, 0x1 ;  /* 0x000000088b0aa211 */ /* 0x041fe400078008ff */
        /* <DEDUP_REMOVED lines=10> */
.L_x_1149:
[----:B------:R-:W-:Y:S01]  /*11480*/  ULDC.64 UR8, c[0x0][0xc00] ;  /* 0x0003000000087ab9 */ /* 0x000fe20000000a00 */
[----:B------:R-:W-:Y:S01]  /*11490*/  ULDC UR4, c[0x0][0xa88] ;  /* 0x0002a20000047ab9 */ /* 0x000fe20000000800 */
[----:B------:R-:W-:Y:S01]  /*114a0*/  UISETP.NE.U32.AND UP0, UPT, UR8, URZ, UPT ;  /* 0x0000003f0800728c */ /* 0x000fe2000bf05070 */
[----:B------:R-:W0:Y:S03]  /*114b0*/  LDC R11, c[0x0][0xbe8] ;  /* 0x0002fa00ff0b7b82 */ /* 0x000e260000000800 */
[----:B------:R-:W-:-:S03]  /*114c0*/  UISETP.NE.AND.EX UP0, UPT, UR9, URZ, UPT, UP0 ;  /* 0x0000003f0900728c */ /* 0x000fc6000bf05300 */
[----:B------:R-:W-:Y:S02]  /*114d0*/  ULDC.64 UR8, c[0x0][0xc00] ;  /* 0x0003000000087ab9 */ /* 0x000fe40000000a00 */
[----:B------:R-:W-:Y:S01]  /*114e0*/  UIMAD.WIDE UR8, UR39, 0x4, UR8 ;  /* 0x00000004270878a5 */ /* 0x000fe2000f8e0208 */
[----:B------:R-:W-:-:S05]  /*114f0*/  PLOP3.LUT P2, PT, PT, PT, UP0, 0x80, 0x0 ;  /* 0x000000000000781c */ /* 0x000fca0003f4f008 */
[----:B------:R-:W-:Y:S02]  /*11500*/  IMAD.U32 R2, RZ, RZ, UR8 ;  /* 0x00000008ff027e24 */ /* 0x000fe4000f8e00ff */
[----:B------:R-:W-:Y:S01]  /*11510*/  IMAD.U32 R3, RZ, RZ, UR9 ;  /* 0x00000009ff037e24 */ /* 0x000fe2000f8e00ff */
[----:B------:R-:W-:Y:S02]  /*11520*/  ULDC.64 UR8, c[0x0][0xc08] ;  /* 0x0003020000087ab9 */ /* 0x000fe40000000a00 */
[----:B------:R-:W-:Y:S01]  /*11530*/  UISETP.NE.U32.AND UP1, UPT, UR8, URZ, UPT ;  /* 0x0000003f0800728c */ /* 0x000fe2000bf25070 */
[----:B------:R-:W-:Y:S02]  /*11540*/  IMAD.U32 R0, RZ, RZ, UR4 ;  /* 0x00000004ff007e24 */ /* 0x000fe4000f8e00ff */
[----:B------:R-:W2:Y:S01]  /*11550*/  @P2 LDG.E R6, desc[UR54][R2.64] ;  /* 0x0000003602062981 */ /* 0x000ea2000c1e1900 */
[----:B------:R-:W-:-:S06]  /*11560*/  UISETP.NE.AND.EX UP1, UPT, UR9, URZ, UPT, UP1 ;  /* 0x0000003f0900728c */ /* 0x000fcc000bf25310 */
[----:B------:R-:W-:-:S05]  /*11570*/  PLOP3.LUT P3, PT, PT, PT, UP1, 0x80, 0x0 ;  /* 0x000000000000781c */ /* 0x000fca0003f6f018 */
[----:B------:R-:W-:Y:S02]  /*11580*/  @UP1 ULDC.64 UR8, c[0x0][0xc08] ;  /* 0x0003020000081ab9 */ /* 0x000fe40000000a00 */
[----:B------:R-:W-:-:S06]  /*11590*/  @UP1 UIMAD.WIDE UR8, UR39, 0x4, UR8 ;  /* 0x00000004270818a5 */ /* 0x000fcc000f8e0208 */
[----:B------:R-:W-:Y:S02]  /*115a0*/  IMAD.U32 R4, RZ, RZ, UR8 ;  /* 0x00000008ff047e24 */ /* 0x000fe4000f8e00ff */
[----:B------:R-:W-:-:S05]  /*115b0*/  IMAD.U32 R5, RZ, RZ, UR9 ;  /* 0x00000009ff057e24 */ /* 0x000fca000f8e00ff */
[----:B------:R1:W5:Y:S01]  /*115c0*/  @P3 LDG.E R0, desc[UR54][R4.64] ;  /* 0x0000003604003981 */ /* 0x000362000c1e1900 */
[----:B0-----:R-:W-:Y:S01]  /*115d0*/  ISETP.NE.AND P0, PT, R11, 0x1, PT ;  /* 0x000000010b00780c */ /* 0x001fe20003f05270 */
[----:B------:R-:W-:Y:S01]  /*115e0*/  UMOV UR4, URZ ;  /* 0x0000003f00047c82 */ /* 0x000fe20008000000 */
[----:B------:R-:W-:Y:S01]  /*115f0*/  USHF.R.S32.HI UR13, URZ, 0x1f, UR40 ;  /* 0x0000001f3f0d7899 */ /* 0x000fe20008011428 */
[----:B------:R-:W-:-:S10]  /*11600*/  ISETP.GE.AND P1, PT, R149, 0xc0, PT ;  /* 0x000000c09500780c */ /* 0x000fd40003f26270 */
[----:B------:R-:W0:Y:S01]  /*11610*/  @P0 LDC R9, c[0x0][0xbec] ;  /* 0x0002fb00ff090b82 */ /* 0x000e220000000800 */
[----:B--2---:R-:W-:Y:S01]  /*11620*/  @P2 R2UR UR4, R6 ;  /* 0x00000000060422ca */ /* 0x004fe200000e0000 */
[----:B01----:R-:W-:-:S14]  /*11630*/  @P3 BRA `(.L_x_1154) ;  /* 0x0000000000103947 */ /* 0x003fdc0003800000 */
[----:B------:R-:W-:Y:S05]  /*11640*/  @!P2 BRA `(.L_x_1154) ;  /* 0x00000000000ca947 */ /* 0x000fea0003800000 */
[----:B------:R-:W2:Y:S04]  /*11650*/  LDG.E R5, desc[UR54][R2.64] ;  /* 0x0000003602057981 */ /* 0x000ea8000c1e1900 */
[----:B-----5:R-:W2:Y:S02]  /*11660*/  LDG.E R0, desc[UR54][R2.64+0x4] ;  /* 0x0000043602007981 */ /* 0x020ea4000c1e1900 */
[----:B--2---:R-:W-:-:S07]  /*11670*/  IMAD.IADD R0, R0, 0x1, -R5 ;  /* 0x0000000100007824 */ /* 0x004fce00078e0a05 */
.L_x_1154:
[----:B------:R-:W-:Y:S01]  /*11680*/  USHF.R.S32.HI UR9, URZ, 0x1f, UR39 ;  /* 0x0000001f3f097899 */ /* 0x000fe20008011427 */
[----:B------:R-:W-:Y:S01]  /*11690*/  BSSY B1, `(.L_x_1155) ;  /* 0x000002e000017945 */ /* 0x000fe20003800000 */
[----:B------:R-:W-:Y:S02]  /*116a0*/  USHF.R.S32.HI UR12, URZ, 0x1f, UR4 ;  /* 0x0000001f3f0c7899 */ /* 0x000fe40008011404 */
[----:B------:R-:W-:Y:S02]  /*116b0*/  USEL UR8, UR39, URZ, !UP0 ;  /* 0x0000003f27087287 */ /* 0x000fe4000c000000 */
[----:B------:R-:W-:Y:S01]  /*116c0*/  USEL UR14, UR9, URZ, !UP0 ;  /* 0x0000003f090e7287 */ /* 0x000fe2000c000000 */
[----:B------:R-:W-:Y:S11]  /*116d0*/  @P1 BRA `(.L_x_1156) ;  /* 0x0000000000a41947 */ /* 0x000ff60003800000 */
[----:B------:R-:W0:Y:S01]  /*116e0*/  S2R R3, SR_TID.X ;  /* 0x0000000000037919 */ /* 0x000e220000002100 */
[----:B------:R-:W1:Y:S01]  /*116f0*/  LDC R7, c[0x0][0xbe8] ;  /* 0x0002fa00ff077b82 */ /* 0x000e620000000800 */
[----:B------:R-:W-:Y:S02]  /*11700*/  IMAD.U32 R4, RZ, RZ, UR38 ;  /* 0x00000026ff047e24 */ /* 0x000fe4000f8e00ff */
[----:B-1---5:R-:W-:-:S03]  /*11710*/  IMAD R2, R0, R7, RZ ;  /* 0x0000000700027224 */ /* 0x022fc600078e02ff */
[----:B0-----:R-:W-:-:S04]  /*11720*/  IADD3 R4, R4, -0x80, R3 ;  /* 0xffffff8004047810 */ /* 0x001fc80007ffe003 */
[----:B------:R-:W-:-:S13]  /*11730*/  ISETP.GE.AND P1, PT, R4, R2, PT ;  /* 0x000000020400720c */ /* 0x000fda0003f26270 */
[----:B------:R-:W-:Y:S05]  /*11740*/  @P1 BRA `(.L_x_1156) ;  /* 0x0000000000881947 */ /* 0x000fea0003800000 */
[----:B------:R-:W-:Y:S01]  /*11750*/  ISETP.NE.AND P1, PT, R7, 0x1, PT ;  /* 0x000000010700780c */ /* 0x000fe20003f25270 */
[----:B------:R-:W-:Y:S01]  /*11760*/  ULDC.64 UR16, c[0x0][0xb90] ;  /* 0x0002e40000107ab9 */ /* 0x000fe20000000a00 */
[----:B------:R-:W-:Y:S01]  /*11770*/  UMOV UR10, UR4 ;  /* 0x00000004000a7c82 */ /* 0x000fe20008000000 */
[----:B------:R-:W-:Y:S01]  /*11780*/  UIMAD UR9, UR13, UR16, URZ ;  /* 0x000000100d0972a4 */ /* 0x000fe2000f8e023f */
[----:B------:R-:W-:Y:S01]  /*11790*/  IMAD.MOV.U32 R2, RZ, RZ, R4 ;  /* 0x000000ffff027224 */ /* 0x000fe200078e0004 */
[----:B------:R-:W-:Y:S02]  /*117a0*/  UMOV UR11, UR12 ;  /* 0x0000000c000b7c82 */ /* 0x000fe40008000000 */
[----:B------:R-:W-:Y:S02]  /*117b0*/  UIMAD.WIDE.U32 UR10, UR40, UR16, UR10 ;  /* 0x00000010280a72a5 */ /* 0x000fe4000f8e000a */
[----:B------:R-:W-:-:S03]  /*117c0*/  UIMAD UR9, UR40, UR17, UR9 ;  /* 0x00000011280972a4 */ /* 0x000fc6000f8e0209 */
[----:B------:R-:W-:Y:S01]  /*117d0*/  ULDC.64 UR16, c[0x0][0xb98] ;  /* 0x0002e60000107ab9 */ /* 0x000fe20000000a00 */
[----:B------:R-:W0:Y:S01]  /*117e0*/  @P1 LDC R3, c[0x0][0xbec] ;  /* 0x0002fb00ff031b82 */ /* 0x000e220000000800 */
[----:B------:R-:W-:Y:S02]  /*117f0*/  UIADD3 UR11, UR11, UR9, URZ ;  /* 0x000000090b0b7290 */ /* 0x000fe4000fffe03f */
[----:B------:R-:W-:Y:S02]  /*11800*/  UIMAD UR9, UR14, UR16, URZ ;  /* 0x000000100e0972a4 */ /* 0x000fe4000f8e023f */
[----:B------:R-:W-:Y:S02]  /*11810*/  UIMAD.WIDE.U32 UR10, UR8, UR16, UR10 ;  /* 0x00000010080a72a5 */ /* 0x000fe4000f8e000a */
[----:B------:R-:W-:Y:S01]  /*11820*/  UIMAD UR9, UR8, UR17, UR9 ;  /* 0x00000011080972a4 */ /* 0x000fe2000f8e0209 */
[----:B------:R-:W1:Y:S02]  /*11830*/  @P1 LDC R6, c[0x0][0xbf0] ;  /* 0x0002fc00ff061b82 */ /* 0x000e640000000800 */
[----:B------:R-:W-:Y:S01]  /*11840*/  ULDC.64 UR16, c[0x0][0xb88] ;  /* 0x0002e20000107ab9 */ /* 0x000fe20000000a00 */
[----:B0-----:R-:W-:-:S05]  /*11850*/  @P1 IMAD.HI.U32 R3, R4, R3, RZ ;  /* 0x0000000304031227 */ /* 0x001fca00078e00ff */
[----:B-1----:R-:W-:Y:S01]  /*11860*/  @P1 SHF.R.U32.HI R2, RZ, R6, R3 ;  /* 0x00000006ff021219 */ /* 0x002fe20000011603 */
[----:B------:R-:W-:-:S03]  /*11870*/  IMAD.U32 R6, RZ, RZ, UR9 ;  /* 0x00000009ff067e24 */ /* 0x000fc6000f8e00ff */
[--C-:B------:R-:W-:Y:S01]  /*11880*/  SHF.R.S32.HI R3, RZ, 0x1f, R2.reuse ;  /* 0x0000001fff037819 */ /* 0x100fe20000011402 */
[----:B------:R-:W-:Y:S01]  /*11890*/  IMAD.MOV R5, RZ, RZ, -R2 ;  /* 0x000000ffff057224 */ /* 0x000fe200078e0a02 */
[----:B------:R-:W-:-:S03]  /*118a0*/  IADD3 R2, P1, R2, UR10, RZ ;  /* 0x0000000a02027c10 */ /* 0x000fc6000ff3e0ff */
[----:B------:R-:W-:Y:S01]  /*118b0*/  IMAD R5, R7, R5, R4 ;  /* 0x0000000507057224 */ /* 0x000fe200078e0204 */
[----:B------:R-:W-:Y:S01]  /*118c0*/  IADD3.X R3, R3, UR11, R6, P1, !PT ;  /* 0x0000000b03037c10 */ /* 0x000fe20008ffe406 */
[----:B------:R-:W-:-:S03]  /*118d0*/  ULDC.64 UR10, c[0x0][0xb50] ;  /* 0x0002d400000a7ab9 */ /* 0x000fc60000000a00 */
[----:B------:R-:W-:Y:S01]  /*118e0*/  SHF.R.S32.HI R4, RZ, 0x1f, R5 ;  /* 0x0000001fff047819 */ /* 0x000fe20000011405 */
[----:B------:R-:W-:-:S04]  /*118f0*/  IMAD.WIDE.U32 R2, R5, UR16, R2 ;  /* 0x0000001005027c25 */ /* 0x000fc8000f8e0002 */
[----:B------:R-:W-:-:S04]  /*11900*/  IMAD R4, R4, UR16, RZ ;  /* 0x0000001004047c24 */ /* 0x000fc8000f8e02ff */
[----:B------:R-:W-:Y:S01]  /*11910*/  IMAD R7, R5, UR17, R4 ;  /* 0x0000001105077c24 */ /* 0x000fe2000f8e0204 */
[----:B------:R-:W-:-:S03]  /*11920*/  LEA R4, P1, R2, UR10, 0x2 ;  /* 0x0000000a02047c11 */ /* 0x000fc6000f8210ff */
[----:B------:R-:W-:-:S05]  /*11930*/  IMAD.IADD R3, R3, 0x1, R7 ;  /* 0x0000000103037824 */ /* 0x000fca00078e0207 */
[----:B------:R-:W-:Y:S01]  /*11940*/  LEA.HI.X R5, R2, UR11, R3, 0x2, P1 ;  /* 0x0000000b02057c11 */ /* 0x000fe200088f1403 */
[----:B------:R-:W-:-:S05]  /*11950*/  IMAD.MOV.U32 R3, RZ, RZ, -0x800000 ;  /* 0xff800000ff037424 */ /* 0x000fca00078e00ff */
[----:B------:R0:W-:Y:S02]  /*11960*/  STG.E desc[UR54][R4.64], R3 ;  /* 0x0000000304007986 */ /* 0x0001e4000c101936 */
.L_x_1156:
[----:B------:R-:W-:Y:S05]  /*11970*/  BSYNC B1 ;  /* 0x0000000000017941 */ /* 0x000fea0003800000 */
.L_x_1155:
[----:B0-----:R-:W0:Y:S01]  /*11980*/  @P0 LDC R3, c[0x0][0xbf0] ;  /* 0x0002fc00ff030b82 */ /* 0x001e220000000800 */
[----:B------:R-:W-:Y:S01]  /*11990*/  ULDC.64 UR16, c[0x0][0xaa0] ;  /* 0x0002a80000107ab9 */ /* 0x000fe20000000a00 */
[----:B------:R-:W-:Y:S01]  /*119a0*/  IMAD R2, R141, 0x60, R142 ;  /* 0x000000608d027824 */ /* 0x000fe200078e028e */
[----:B------:R-:W-:Y:S01]  /*119b0*/  UIMAD UR9, UR12, UR16, URZ ;  /* 0x000000100c0972a4 */ /* 0x000fe2000f8e023f */
[----:B------:R-:W-:Y:S01]  /*119c0*/  BSSY B1, `(.L_x_1157) ;  /* 0x0000038000017945 */ /* 0x000fe20003800000 */
[----:B------:R-:W-:Y:S01]  /*119d0*/  UIMAD.WIDE.U32 UR10, UR4, UR16, URZ ;  /* 0x00000010040a72a5 */ /* 0x000fe2000f8e003f */
[----:B------:R-:W-:Y:S01]  /*119e0*/  VIADD R4, R2, UR38 ;  /* 0x0000002602047c36 */ /* 0x000fe20008000000 */
[----:B------:R-:W-:-:S03]  /*119f0*/  UIMAD UR9, UR4, UR17, UR9 ;  /* 0x00000011040972a4 */ /* 0x000fc6000f8e0209 */
[----:B------:R-:W-:Y:S01]  /*11a00*/  ULDC.64 UR16, c[0x0][0xae8] ;  /* 0x0002ba0000107ab9 */ /* 0x000fe20000000a00 */
[----:B------:R-:W-:Y:S01]  /*11a10*/  UIADD3 UR11, UR11, UR9, URZ ;  /* 0x000000090b0b7290 */ /* 0x000fe2000fffe03f */
[----:B------:R-:W-:Y:S01]  /*11a20*/  @P0 IMAD.HI.U32 R2, R4, R9, RZ ;  /* 0x0000000904020227 */ /* 0x000fe200078e00ff */
[----:B------:R-:W-:Y:S02]  /*11a30*/  UIMAD UR4, UR13, UR16, URZ ;  /* 0x000000100d0472a4 */ /* 0x000fe4000f8e023f */
[----:B------:R-:W-:Y:S01]  /*11a40*/  UIMAD.WIDE.U32 UR10, UR40, UR16, UR10 ;  /* 0x00000010280a72a5 */ /* 0x000fe2000f8e000a */
[----:B------:R-:W-:Y:S01]  /*11a50*/  IMAD.MOV.U32 R5, RZ, RZ, R4 ;  /* 0x000000ffff057224 */ /* 0x000fe200078e0004 */
[----:B------:R-:W-:Y:S01]  /*11a60*/  UIMAD UR4, UR40, UR17, UR4 ;  /* 0x00000011280472a4 */ /* 0x000fe2000f8e0204 */
[----:B------:R-:W-:-:S03]  /*11a70*/  ULDC.64 UR12, c[0x0][0xaf0] ;  /* 0x0002bc00000c7ab9 */ /* 0x000fc60000000a00 */
[----:B------:R-:W-:Y:S02]  /*11a80*/  UIADD3 UR11, UR11, UR4, URZ ;  /* 0x000000040b0b7290 */ /* 0x000fe4000fffe03f */
[----:B------:R-:W-:Y:S01]  /*11a90*/  UIMAD UR4, UR14, UR12, URZ ;  /* 0x0000000c0e0472a4 */ /* 0x000fe2000f8e023f */
[----:B0-----:R-:W-:-:S03]  /*11aa0*/  @P0 SHF.R.U32.HI R5, RZ, R3, R2 ;  /* 0x00000003ff050219 */ /* 0x001fc60000011602 */
[----:B------:R-:W-:Y:S01]  /*11ab0*/  UIMAD UR4, UR8, UR13, UR4 ;  /* 0x0000000d080472a4 */ /* 0x000fe2000f8e0204 */
[--C-:B------:R-:W-:Y:S01]  /*11ac0*/  SHF.R.S32.HI R2, RZ, 0x1f, R5.reuse ;  /* 0x0000001fff027819 */ /* 0x100fe20000011405 */
[----:B------:R-:W-:Y:S01]  /*11ad0*/  UIMAD.WIDE.U32 UR8, UR8, UR12, UR10 ;  /* 0x0000000c080872a5 */ /* 0x000fe2000f8e000a */
[----:B------:R-:W-:Y:S02]  /*11ae0*/  IMAD.MOV R7, RZ, RZ, -R5 ;  /* 0x000000ffff077224 */ /* 0x000fe400078e0a05 */
[----:B------:R-:W-:Y:S01]  /*11af0*/  ULDC.64 UR10, c[0x0][0xae0] ;  /* 0x0002b800000a7ab9 */ /* 0x000fe20000000a00 */
[----:B------:R-:W-:Y:S01]  /*11b00*/  UIADD3 UR4, UR9, UR4, URZ ;  /* 0x0000000409047290 */ /* 0x000fe2000fffe03f */
[----:B------:R-:W-:Y:S02]  /*11b10*/  IMAD R7, R11, R7, R4 ;  /* 0x000000070b077224 */ /* 0x000fe400078e0204 */
[----:B------:R-:W-:Y:S02]  /*11b20*/  IMAD R6, R2, UR10, RZ ;  /* 0x0000000a02067c24 */ /* 0x000fe4000f8e02ff */
[----:B------:R-:W-:Y:S01]  /*11b30*/  IMAD.U32 R3, RZ, RZ, UR9 ;  /* 0x00000009ff037e24 */ /* 0x000fe2000f8e00ff */
[----:B------:R-:W-:Y:S01]  /*11b40*/  SHF.R.S32.HI R4, RZ, 0x1f, R7 ;  /* 0x0000001fff047819 */ /* 0x000fe20000011407 */
[----:B------:R-:W-:Y:S01]  /*11b50*/  IMAD.U32 R2, RZ, RZ, UR8 ;  /* 0x00000008ff027e24 */ /* 0x000fe2000f8e00ff */
[----:B------:R-:W-:Y:S01]  /*11b60*/  ULDC.64 UR8, c[0x0][0xad8] ;  /* 0x0002b60000087ab9 */ /* 0x000fe20000000a00 */
[----:B------:R-:W-:-:S02]  /*11b70*/  IMAD.U32 R3, RZ, RZ, UR4 ;  /* 0x00000004ff037e24 */ /* 0x000fc4000f8e00ff */
[C---:B------:R-:W-:Y:S02]  /*11b80*/  IMAD R9, R5.reuse, UR11, R6 ;  /* 0x0000000b05097c24 */ /* 0x040fe4000f8e0206 */
[----:B------:R-:W-:-:S04]  /*11b90*/  IMAD.WIDE.U32 R2, R5, UR10, R2 ;  /* 0x0000000a05027c25 */ /* 0x000fc8000f8e0002 */
[----:B------:R-:W-:Y:S02]  /*11ba0*/  IMAD R4, R4, UR8, RZ ;  /* 0x0000000804047c24 */ /* 0x000fe4000f8e02ff */
[----:B------:R-:W-:Y:S02]  /*11bb0*/  IMAD.IADD R3, R3, 0x1, R9 ;  /* 0x0000000103037824 */ /* 0x000fe400078e0209 */
[----:B-----5:R-:W-:Y:S02]  /*11bc0*/  IMAD R11, R0, R11, RZ ;  /* 0x0000000b000b7224 */ /* 0x020fe400078e02ff */
[----:B------:R-:W-:Y:S02]  /*11bd0*/  VIADD R0, R142, UR38 ;  /* 0x000000268e007c36 */ /* 0x000fe40008000000 */
[C---:B------:R-:W-:Y:S02]  /*11be0*/  IMAD R5, R7.reuse, UR9, R4 ;  /* 0x0000000907057c24 */ /* 0x040fe4000f8e0204 */
[----:B------:R-:W-:Y:S01]  /*11bf0*/  IMAD.WIDE.U32 R2, R7, UR8, R2 ;  /* 0x0000000807027c25 */ /* 0x000fe2000f8e0002 */
[----:B------:R-:W-:Y:S01]  /*11c00*/  ISETP.GE.AND P0, PT, R0, R11, PT ;  /* 0x0000000b0000720c */ /* 0x000fe20003f06270 */
[----:B------:R-:W-:-:S02]  /*11c10*/  ULDC.64 UR8, c[0x0][0xa80] ;  /* 0x0002a00000087ab9 */ /* 0x000fc40000000a00 */
[----:B------:R-:W-:Y:S01]  /*11c20*/  IMAD.IADD R3, R3, 0x1, R5 ;  /* 0x0000000103037824 */ /* 0x000fe200078e0205 */
[----:B------:R-:W-:-:S04]  /*11c30*/  LEA R4, P1, R2, UR8, 0x1 ;  /* 0x0000000802047c11 */ /* 0x000fc8000f8208ff */
[----:B------:R-:W-:Y:S02]  /*11c40*/  LEA.HI.X R5, R2, UR9, R3, 0x1, P1 ;  /* 0x0000000902057c11 */ /* 0x000fe400088f0c03 */
[----:B------:R0:W1:Y:S04]  /*11c50*/  SHFL.IDX PT, R2, R4, RZ, 0x1c1f ;  /* 0x001c1fff04027589 */ /* 0x00006800000e0000 */
[----:B------:R0:W2:Y:S01]  /*11c60*/  SHFL.IDX PT, R3, R5, RZ, 0x1c1f ;  /* 0x001c1fff05037589 */ /* 0x0000a200000e0000 */
        /* <DEDUP_REMOVED lines=13> */
.L_x_1158:
[----:B------:R-:W-:Y:S05]  /*11d40*/  BSYNC B1 ;  /* 0x0000000000017941 */ /* 0x000fea0003800000 */
.L_x_1157:
        /* <DEDUP_REMOVED lines=9> */
[CC--:B-1-3--:R-:W-:Y:S02]  /*11de0*/  @!P3 LEA R6, P0, R139.reuse, R2.reuse, 0x1 ;  /* 0x000000028b06b211 */ /* 0x0cafe400078008ff */
[----:B------:R-:W-:Y:S02]  /*11df0*/  @!P4 LEA R8, P1, R140, R2, 0x1 ;  /* 0x000000028c08c211 */ /* 0x000fe400078208ff */
[----:B0---4-:R-:W-:Y:S01]  /*11e00*/  @!P2 IMAD.WIDE R4, R138, 0x2, R2 ;  /* 0x000000028a04a825 */ /* 0x011fe200078e0202 */
[-C--:B------:R-:W-:Y:S02]  /*11e10*/  @!P3 LEA.HI.X R7, R139, R3.reuse, R148, 0x1, P0 ;  /* 0x000000038b07b211 */ /* 0x080fe400000f0c94 */
[----:B------:R-:W-:Y:S02]  /*11e20*/  @!P4 LEA.HI.X R9, R140, R3, R147, 0x1, P1 ;  /* 0x000000038c09c211 */ /* 0x000fe400008f0c93 */
[----:B------:R0:W-:Y:S04]  /*11e30*/  @!P2 ST.E.128 desc[UR54][R4.64], RZ ;  /* 0x000000ff0400a985 */ /* 0x0001e8000c101d36 */
[----:B------:R0:W-:Y:S04]  /*11e40*/  @!P3 ST.E.128 desc[UR54][R6.64], RZ ;  /* 0x000000ff0600b985 */ /* 0x0001e8000c101d36 */
[----:B------:R0:W-:Y:S02]  /*11e50*/  @!P4 ST.E.128 desc[UR54][R8.64], RZ ;  /* 0x000000ff0800c985 */ /* 0x0001e4000c101d36 */
.L_x_1153:
[----:B------:R-:W-:Y:S05]  /*11e60*/  BSYNC B0 ;  /* 0x0000000000007941 */ /* 0x000fea0003800000 */
.L_x_1148:
[----:B------:R-:W-:Y:S02]  /*11e70*/  ULDC UR4, c[0x0][0xc3c] ;  /* 0x00030f0000047ab9 */ /* 0x000fe40000000800 */
[----:B------:R-:W-:-:S06]  /*11e80*/  UISETP.GE.AND UP0, UPT, UR6, UR4, UPT ;  /* 0x000000040600728c */ /* 0x000fcc000bf06270 */
[----:B------:R-:W-:-:S13]  /*11e90*/  PLOP3.LUT P0, PT, PT, PT, UP0, 0x80, 0x0 ;  /* 0x000000000000781c */ /* 0x000fda0003f0f008 */
[----:B------:R-:W-:Y:S05]  /*11ea0*/  @!P0 BRA `(.L_x_1159) ;  /* 0xfffffeec00f88947 */ /* 0x000fea000383ffff */
[----:B------:R-:W-:Y:S05]  /*11eb0*/  EXIT ;  /* 0x000000000000794d */ /* 0x000fea0003800000 */
.L_x_1058:
        /* <DEDUP_REMOVED lines=16> */
.L_x_1160:
        /* <DEDUP_REMOVED lines=37> */
[----:B------:R-:W-:Y:S01]  /*12210*/  IMAD.MOV.U32 R4, RZ, RZ, R3 ;  /* 0x000000ffff047224 */ /* 0x000fe200078e0003 */
[----:B------:R-:W-:Y:S01]  /*12220*/  UMOV UR4, URZ ;  /* 0x0000003f00047c82 */ /* 0x000fe20008000000 */
[----:B------:R-:W-:-:S05]  /*12230*/  ULDC UR5, c[0x0][0xc38] ;  /* 0x00030e0000057ab9 */ /* 0x000fca0000000800 */
.L_x_1166:
        /* <DEDUP_REMOVED lines=12> */
.L_x_1165:
[----:B------:R-:W-:Y:S05]  /*12300*/  BSYNC B0 ;  /* 0x0000000000007941 */ /* 0x000fea0003800000 */
.L_x_1164:
        /* <DEDUP_REMOVED lines=20> */
.L_x_1162:
[----:B------:R-:W-:-:S04]  /*12450*/  IMAD.IADD R13, R4, 0x1, -R3 ;  /* 0x00000001040d7824 */ /* 0x000fc800078e0a03 */
[----:B------:R-:W-:-:S05]  /*12460*/  IMAD R2, R6, UR5, R13 ;  /* 0x0000000506027c24 */ /* 0x000fca000f8e020d */
[----:B------:R-:W-:Y:S02]  /*12470*/  ISETP.GT.AND P0, PT, R2, UR6, PT ;  /* 0x0000000602007c0c */ /* 0x000fe4000bf04270 */
[----:B------:R-:W0:Y:S11]  /*12480*/  LDC.64 R2, c[0x0][0xc90] ;  /* 0x00032400ff027b82 */ /* 0x000e360000000a00 */
[----:B------:R-:W-:-:S04]  /*12490*/  VOTE.ANY R7, PT, !P0 ;  /* 0x0000000000077806 */ /* 0x000fc800040e0100 */
[----:B------:R-:W1:Y:S02]  /*124a0*/  POPC R15, R7 ;  /* 0x00000007000f7309 */ /* 0x000e640000000000 */
[----:B-1----:R-:W-:-:S04]  /*124b0*/  VIADD R19, R15, UR4 ;  /* 0x000000040f137c36 */ /* 0x002fc80008000000 */
[----:B0-----:R-:W-:-:S05]  /*124c0*/  IMAD.WIDE R2, R19, 0x4, R2 ;  /* 0x0000000413027825 */ /* 0x001fca00078e0202 */
[----:B------:R-:W2:Y:S01]  /*124d0*/  LDG.E R9, desc[UR54][R2.64] ;  /* 0x0000003602097981 */ /* 0x000ea2000c1e1900 */
[----:B------:R-:W-:-:S03]  /*124e0*/  ISETP.NE.AND P0, PT, R7, RZ, PT ;  /* 0x000000ff0700720c */ /* 0x000fc60003f05270 */
[----:B------:R-:W2:Y:S02]  /*124f0*/  SHFL.IDX PT, R0, R0, R15, 0x1f ;  /* 0x00001f0f00007589 */ /* 0x000ea400000e0000 */
[----:B--2---:R-:W-:-:S05]  /*12500*/  IMAD R4, R0, R9, RZ ;  /* 0x0000000900047224 */ /* 0x004fca00078e02ff */
[----:B------:R-:W-:-:S04]  /*12510*/  IABS R8, R4 ;  /* 0x0000000400087213 */ /* 0x000fc80000000000 */
[----:B------:R-:W0:Y:S08]  /*12520*/  I2F.RP R10, R8 ;  /* 0x00000008000a7306 */ /* 0x000e300000209400 */
[----:B0-----:R-:W0:Y:S02]  /*12530*/  MUFU.RCP R10, R10 ;  /* 0x0000000a000a7308 */ /* 0x001e240000001000 */
[----:B0-----:R-:W-:-:S06]  /*12540*/  VIADD R11, R10, 0xffffffe ;  /* 0x0ffffffe0a0b7836 */ /* 0x001fcc0000000000 */
[----:B------:R0:W1:Y:S01]  /*12550*/  F2I.FTZ.U32.TRUNC.NTZ R3, R11 ;  /* 0x0000000b00037305 */ /* 0x000062000021f000 */
[----:B------:R-:W-:Y:S05]  /*12560*/  @!P0 BRA `(.L_x_1167) ;  /* 0x0000000000088947 */ /* 0x000fea0003800000 */
[----:B------:R-:W-:-:S05]  /*12570*/  VIADD R7, R15, 0xffffffff ;  /* 0xffffffff0f077836 */ /* 0x000fca0000000000 */
[----:B------:R2:W3:Y:S02]  /*12580*/  SHFL.IDX PT, R16, R6, R7, 0x1f ;  /* 0x00001f0706107589 */ /* 0x0004e400000e0000 */
.L_x_1167:
[----:B---3--:R-:W-:Y:S01]  /*12590*/  IMAD R16, R16, UR5, R13 ;  /* 0x0000000510107c24 */ /* 0x008fe2000f8e020d */
[----:B------:R-:W-:Y:S01]  /*125a0*/  IABS R2, R4 ;  /* 0x0000000400027213 */ /* 0x000fe20000000000 */
[----:B01----:R-:W-:-:S03]  /*125b0*/  IMAD.MOV R11, RZ, RZ, -R3 ;  /* 0x000000ffff0b7224 */ /* 0x003fc600078e0a03 */
[----:B--2---:R-:W-:Y:S01]  /*125c0*/  IADD3 R7, -R16, UR6, RZ ;  /* 0x0000000610077c10 */ /* 0x004fe2000fffe1ff */
        /* <DEDUP_REMOVED lines=19> */
[----:B------:R-:W-:Y:S02]  /*12700*/  IMAD R6, R9, R2, RZ ;  /* 0x0000000209067224 */ /* 0x000fe400078e02ff */
[----:B------:R-:W-:Y:S02]  /*12710*/  IMAD.MOV R2, RZ, RZ, -R2 ;  /* 0x000000ffff027224 */ /* 0x000fe400078e0a02 */
[----:B------:R-:W-:Y:S02]  /*12720*/  IMAD.MOV R8, RZ, RZ, -R6 ;  /* 0x000000ffff087224 */ /* 0x000fe400078e0a06 */
[----:B------:R-:W-:Y:S02]  /*12730*/  IMAD R4, R4, R2, R7 ;  /* 0x0000000204047224 */ /* 0x000fe400078e0207 */
[----:B------:R-:W-:Y:S01]  /*12740*/  IMAD.MOV.U32 R2, RZ, RZ, RZ ;  /* 0x000000ffff027224 */ /* 0x000fe200078e00ff */
[----:B------:R-:W-:-:S04]  /*12750*/  VIADDMNMX R9, R8, UR5, R9, PT ;  /* 0x0000000508097c46 */ /* 0x000fc8000b800109 */
[-C--:B------:R-:W-:Y:S02]  /*12760*/  IABS R8, R9.reuse ;  /* 0x0000000900087213 */ /* 0x080fe40000000000 */
[----:B------:R-:W-:Y:S02]  /*12770*/  IABS R12, R9 ;  /* 0x00000009000c7213 */ /* 0x000fe40000000000 */
[----:B------:R-:W0:Y:S08]  /*12780*/  I2F.RP R10, R8 ;  /* 0x00000008000a7306 */ /* 0x000e300000209400 */
[----:B0-----:R-:W0:Y:S02]  /*12790*/  MUFU.RCP R10, R10 ;  /* 0x0000000a000a7308 */ /* 0x001e240000001000 */
[----:B0-----:R-:W-:-:S06]  /*127a0*/  VIADD R3, R10, 0xffffffe ;  /* 0x0ffffffe0a037836 */ /* 0x001fcc0000000000 */
[----:B------:R-:W0:Y:S02]  /*127b0*/  F2I.FTZ.U32.TRUNC.NTZ R3, R3 ;  /* 0x0000000300037305 */ /* 0x000e24000021f000 */
[----:B0-----:R-:W-:-:S04]  /*127c0*/  IMAD.MOV R11, RZ, RZ, -R3 ;  /* 0x000000ffff0b7224 */ /* 0x001fc800078e0a03 */
[----:B------:R-:W-:Y:S01]  /*127d0*/  IMAD.MOV.U32 R7, RZ, RZ, R11 ;  /* 0x000000ffff077224 */ /* 0x000fe200078e000b */
[----:B------:R-:W-:-:S03]  /*127e0*/  IABS R11, R4 ;  /* 0x00000004000b7213 */ /* 0x000fc60000000000 */
[----:B------:R-:W-:-:S04]  /*127f0*/  IMAD R7, R7, R8, RZ ;  /* 0x0000000807077224 */ /* 0x000fc800078e02ff */
[----:B------:R-:W-:-:S04]  /*12800*/  IMAD.HI.U32 R2, R3, R7, R2 ;  /* 0x0000000703027227 */ /* 0x000fc800078e0002 */
        /* <DEDUP_REMOVED lines=9> */
[----:B------:R-:W-:Y:S01]  /*128a0*/  ISETP.GE.AND P2, PT, R3, RZ, PT ;  /* 0x000000ff0300720c */ /* 0x000fe20003f46270 */
[----:B------:R-:W-:-:S06]  /*128b0*/  IMAD.IADD R3, R4, 0x1, R6 ;  /* 0x0000000104037824 */ /* 0x000fcc00078e0206 */
[----:B------:R-:W-:-:S06]  /*128c0*/  @P0 VIADD R2, R2, 0x1 ;  /* 0x0000000102020836 */ /* 0x000fcc0000000000 */
[----:B------:R-:W-:Y:S01]  /*128d0*/  @!P2 IMAD.MOV R2, RZ, RZ, -R2 ;  /* 0x000000ffff02a224 */ /* 0x000fe200078e0a02 */
[----:B------:R-:W-:Y:S01]  /*128e0*/  @!P1 LOP3.LUT R2, RZ, R9, RZ, 0x33, !PT ;  /* 0x00000009ff029212 */ /* 0x000fe200078e33ff */
[----:B------:R-:W-:-:S03]  /*128f0*/  IMAD.MOV R9, RZ, RZ, -R9 ;  /* 0x000000ffff097224 */ /* 0x000fc600078e0a09 */
[----:B------:R-:W-:Y:S01]  /*12900*/  LOP3.LUT R17, RZ, R2, RZ, 0x33, !PT ;  /* 0x00000002ff117212 */ /* 0x000fe200078e33ff */
[----:B------:R-:W-:-:S04]  /*12910*/  IMAD R18, R2, R9, R3 ;  /* 0x0000000902127224 */ /* 0x000fc800078e0203 */
[----:B------:R-:W-:Y:S01]  /*12920*/  IMAD.IADD R17, R0, 0x1, R17 ;  /* 0x0000000100117824 */ /* 0x000fe200078e0211 */
[----:B------:R-:W-:Y:S06]  /*12930*/  BRA `(.L_x_1168) ;  /* 0x0000000000147947 */ /* 0x000fec0003800000 */
.L_x_1163:
[----:B------:R-:W-:Y:S01]  /*12940*/  ULDC UR4, c[0x0][0xc3c] ;  /* 0x00030f0000047ab9 */ /* 0x000fe20000000800 */
[----:B------:R-:W-:Y:S02]  /*12950*/  IMAD.MOV.U32 R17, RZ, RZ, RZ ;  /* 0x000000ffff117224 */ /* 0x000fe400078e00ff */
[----:B------:R-:W-:Y:S02]  /*12960*/  IMAD.U32 R16, RZ, RZ, UR6 ;  /* 0x00000006ff107e24 */ /* 0x000fe4000f8e00ff */
[----:B------:R-:W-:Y:S02]  /*12970*/  IMAD.MOV.U32 R18, RZ, RZ, RZ ;  /* 0x000000ffff127224 */ /* 0x000fe400078e00ff */
[----:B------:R-:W-:-:S07]  /*12980*/  IMAD.U32 R19, RZ, RZ, UR4 ;  /* 0x00000004ff137e24 */ /* 0x000fce000f8e00ff */
.L_x_1168:
[----:B------:R-:W-:-:S13]  /*12990*/  ISETP.NE.AND P0, PT, R5, RZ, PT ;  /* 0x000000ff0500720c */ /* 0x000fda0003f05270 */
[----:B------:R-:W0:Y:S01]  /*129a0*/  @!P0 S2R R3, SR_CgaCtaId ;  /* 0x0000000000038919 */ /* 0x000e220000008800 */
[----:B------:R-:W-:-:S04]  /*129b0*/  @!P0 MOV R0, 0x400 ;  /* 0x0000040000008802 */ /* 0x000fc80000000f00 */
[----:B0-----:R-:W-:-:S05]  /*129c0*/  @!P0 LEA R0, R3, R0, 0x18 ;  /* 0x0000000003008211 */ /* 0x001fca00078ec0ff */
[----:B------:R0:W-:Y:S01]  /*129d0*/  @!P0 STS.128 [R0+0x2d8d0], R16 ;  /* 0x02d8d01000008388 */ /* 0x0001e20000000c00 */
[----:B------:R-:W-:Y:S06]  /*129e0*/  BAR.ARV 0x5, 0x200 ;  /* 0x0148000000007b1d */ /* 0x000fec0000002000 */
.L_x_1161:
[----:B------:R2:W-:Y:S01]  /*129f0*/  STL [R1+0x2c], RZ ;  /* 0x00002cff01007387 */ /* 0x0005e20000100800 */
[----:B------:R-:W-:Y:S01]  /*12a00*/  ULDC UR4, c[0x0][0xc3c] ;  /* 0x00030f0000047ab9 */ /* 0x000fe20000000800 */
[----:B------:R-:W-:Y:S01]  /*12a10*/  IMAD.MOV.U32 R29, RZ, RZ, 0x1 ;  /* 0x00000001ff1d7424 */ /* 0x000fe200078e00ff */
[----:B-1----:R-:W-:Y:S01]  /*12a20*/  ISETP.GE.AND P0, PT, R19, UR4, PT ;  /* 0x0000000413007c0c */ /* 0x002fe2000bf06270 */
[----:B------:R-:W-:-:S12]  /*12a30*/  IMAD.MOV.U32 R25, RZ, RZ, RZ ;  /* 0x000000ffff197224 */ /* 0x000fd800078e00ff */
[----:B--2---:R-:W-:Y:S05]  /*12a40*/  @P0 BRA `(.L_x_1169) ;  /* 0x0000004800dc0947 */ /* 0x004fea0003800000 */
[----:B------:R-:W1:Y:S01]  /*12a50*/  S2R R3, SR_TID.X ;  /* 0x0000000000037919 */ /* 0x000e620000002100 */
[----:B------:R-:W2:Y:S01]  /*12a60*/  S2UR UR5, SR_CgaCtaId ;  /* 0x00000000000579c3 */ /* 0x000ea20000008800 */
[----:B------:R-:W-:Y:S01]  /*12a70*/  UMOV UR4, 0x400 ;  /* 0x0000040000047882 */ /* 0x000fe20000000000 */
[----:B------:R-:W-:Y:S01]  /*12a80*/  BSSY B8, `(.L_x_1169) ;  /* 0x00004b3000087945 */ /* 0x000fe20003800000 */
[----:B------:R3:W-:Y:S01]  /*12a90*/  STL [R1+0x2c], RZ ;  /* 0x00002cff01007387 */ /* 0x0007e20000100800 */
[----:B------:R-:W-:Y:S01]  /*12aa0*/  IMAD.MOV.U32 R29, RZ, RZ, 0x1 ;  /* 0x00000001ff1d7424 */ /* 0x000fe200078e00ff */
[----:B------:R-:W-:Y:S01]  /*12ab0*/  ULOP3.LUT UR36, UR43, 0x2, URZ, 0xfc, !UPT ;  /* 0x000000022b247892 */ /* 0x000fe2000f8efc3f */
[----:B------:R-:W-:Y:S01]  /*12ac0*/  IMAD.MOV.U32 R25, RZ, RZ, RZ ;  /* 0x000000ffff197224 */ /* 0x000fe200078e00ff */
[----:B------:R-:W-:Y:S01]  /*12ad0*/  ULDC UR37, c[0x0][0xc] ;  /* 0x0000030000257ab9 */ /* 0x000fe20000000800 */
[----:B--2---:R-:W-:-:S06]  /*12ae0*/  ULEA UR4, UR5, UR4, 0x18 ;  /* 0x0000000405047291 */ /* 0x004fcc000f8ec03f */
[----:B------:R-:W-:Y:S01]  /*12af0*/  IMAD.U32 R22, RZ, RZ, UR4 ;  /* 0x00000004ff167e24 */ /* 0x000fe2000f8e00ff */
[C---:B-1----:R-:W-:Y:S01]  /*12b00*/  LOP3.LUT R5, R3.reuse, 0x7f, RZ, 0xc0, !PT ;  /* 0x0000007f03057812 */ /* 0x042fe200078ec0ff */
[C---:B0-----:R-:W-:Y:S02]  /*12b10*/  IMAD.SHL.U32 R0, R3.reuse, 0x8, RZ ;  /* 0x0000000803007824 */ /* 0x041fe400078e00ff */
[----:B------:R-:W-:Y:S01]  /*12b20*/  IMAD.SHL.U32 R4, R3, 0x20, RZ ;  /* 0x0000002003047824 */ /* 0x000fe200078e00ff */
[----:B------:R-:W-:Y:S02]  /*12b30*/  SHF.R.U32.HI R5, RZ, 0x2, R5 ;  /* 0x00000002ff057819 */ /* 0x000fe40000011605 */
[----:B------:R-:W-:Y:S02]  /*12b40*/  LOP3.LUT R2, R0, 0xd8, RZ, 0xc0, !PT ;  /* 0x000000d800027812 */ /* 0x000fe400078ec0ff */
[----:B------:R-:W-:Y:S02]  /*12b50*/  LOP3.LUT R6, R4, 0x60, RZ, 0xc0, !PT ;  /* 0x0000006004067812 */ /* 0x000fe400078ec0ff */
[----:B------:R-:W-:-:S02]  /*12b60*/  LOP3.LUT R3, R2, 0x18, R3, 0x78, !PT ;  /* 0x0000001802037812 */ /* 0x000fc400078e7803 */
[----:B------:R-:W-:Y:S02]  /*12b70*/  LOP3.LUT R4, R0, 0x18, RZ, 0xc0, !PT ;  /* 0x0000001800047812 */ /* 0x000fe400078ec0ff */
[----:B------:R-:W-:Y:S02]  /*12b80*/  LOP3.LUT R2, R3, 0x320, R0, 0xf8, !PT ;  /* 0x0000032003027812 */ /* 0x000fe400078ef800 */
[----:B------:R-:W-:Y:S02]  /*12b90*/  LOP3.LUT R0, R5, R6, RZ, 0xfc, !PT ;  /* 0x0000000605007212 */ /* 0x000fe400078efcff */
[----:B------:R-:W-:Y:S01]  /*12ba0*/  LOP3.LUT R5, R4, 0x20, RZ, 0xfc, !PT ;  /* 0x0000002004057812 */ /* 0x000fe200078efcff */
[----:B------:R-:W-:Y:S01]  /*12bb0*/  IMAD R0, R2, 0x2, R22 ;  /* 0x0000000202007824 */ /* 0x000fe200078e0216 */
[----:B------:R-:W-:-:S04]  /*12bc0*/  LOP3.LUT R3, R4, 0x40, RZ, 0xfc, !PT ;  /* 0x0000004004037812 */ /* 0x000fc800078efcff */
[----:B------:R3:W-:Y:S03]  /*12bd0*/  STL [R1+0x1c], R0 ;  /* 0x00001c0001007387 */ /* 0x0007e60000100800 */
.L_x_1238:
[----:B------:R-:W-:Y:S05]  /*12be0*/  YIELD ;  /* 0x0000000000007946 */ /* 0x000fea0003800000 */
[----:B------:R-:W-:Y:S01]  /*12bf0*/  ULDC.64 UR4, c[0x0][0xa28] ;  /* 0x00028a0000047ab9 */ /* 0x000fe20000000a00 */
[----:B------:R-:W-:Y:S01]  /*12c00*/  IMAD.MOV.U32 R24, RZ, RZ, RZ ;  /* 0x000000ffff187224 */ /* 0x000fe200078e00ff */
[----:B------:R-:W-:-:S04]  /*12c10*/  ISETP.NE.U32.AND P0, PT, RZ, UR4, PT ;  /* 0x00000004ff007c0c */ /* 0x000fc8000bf05070 */
[----:B------:R-:W-:Y:S01]  /*12c20*/  ISETP.NE.AND.EX P0, PT, RZ, UR5, PT, P0 ;  /* 0x00000005ff007c0c */ /* 0x000fe2000bf05300 */
[----:B------:R-:W-:-:S12]  /*12c30*/  ULDC.64 UR4, c[0x0][0xa18] ;  /* 0x0002860000047ab9 */ /* 0x000fd80000000a00 */
[----:B0-----:R-:W0:Y:S02]  /*12c40*/  @P0 LDC.64 R2, c[0x0][0xa28] ;  /* 0x00028a00ff020b82 */ /* 0x001e240000000a00 */
[----:B0-----:R-:W-:-:S05]  /*12c50*/  @P0 IMAD.WIDE R2, R19, 0x4, R2 ;  /* 0x0000000413020825 */ /* 0x001fca00078e0202 */
[----:B--2---:R0:W2:Y:S01]  /*12c60*/  @P0 LDG.E R24, desc[UR54][R2.64] ;  /* 0x0000003602180981 */ /* 0x0040a2000c1e1900 */
[----:B------:R-:W-:Y:S01]  /*12c70*/  ISETP.NE.U32.AND P0, PT, RZ, UR4, PT ;  /* 0x00000004ff007c0c */ /* 0x000fe2000bf05070 */
[----:B---3--:R-:W-:Y:S01]  /*12c80*/  IMAD.MOV.U32 R0, RZ, RZ, RZ ;  /* 0x000000ffff007224 */ /* 0x008fe200078e00ff */
[----:B------:R-:W-:Y:S02]  /*12c90*/  LOP3.LUT R23, R23, 0xffffffbf, RZ, 0xc0, !PT ;  /* 0xffffffbf17177812 */ /* 0x000fe400078ec0ff */
[----:B------:R-:W-:Y:S01]  /*12ca0*/  ISETP.NE.AND.EX P1, PT, RZ, UR5, PT, P0 ;  /* 0x00000005ff007c0c */ /* 0x000fe2000bf25300 */
[----:B------:R-:W-:Y:S02]  /*12cb0*/  ULDC.64 UR4, c[0x0][0xa00] ;  /* 0x0002800000047ab9 */ /* 0x000fe40000000a00 */
[----:B------:R-:W-:Y:S01]  /*12cc0*/  ISETP.NE.U32.AND P0, PT, RZ, UR4, PT ;  /* 0x00000004ff007c0c */ /* 0x000fe2000bf05070 */
[----:B0-----:R-:W0:Y:S03]  /*12cd0*/  LDC.64 R2, c[0x0][0xa00] ;  /* 0x00028000ff027b82 */ /* 0x001e260000000a00 */
[----:B------:R-:W-:Y:S01]  /*12ce0*/  ISETP.NE.AND.EX P2, PT, RZ, UR5, PT, P0 ;  /* 0x00000005ff007c0c */ /* 0x000fe2000bf45300 */
[----:B------:R-:W-:-:S05]  /*12cf0*/  ULDC.64 UR4, c[0x0][0x418] ;  /* 0x0001060000047ab9 */ /* 0x000fca0000000a00 */
[----:B-1----:R-:W1:Y:S07]  /*12d00*/  @P1 LDC.64 R4, c[0x0][0xa18] ;  /* 0x00028600ff041b82 */ /* 0x002e6e0000000a00 */
[----:B------:R-:W-:Y:S01]  /*12d10*/  @P2 LOP3.LUT R23, R23, 0x40, RZ, 0xfc, !PT ;  /* 0x0000004017172812 */ /* 0x000fe200078efcff */
[----:B0-----:R-:W-:-:S05]  /*12d20*/  IMAD.WIDE R2, R19, 0x4, R2 ;  /* 0x0000000413027825 */ /* 0x001fca00078e0202 */
[----:B------:R-:W3:Y:S01]  /*12d30*/  @P2 LDG.E R0, desc[UR54][R2.64] ;  /* 0x0000003602002981 */ /* 0x000ee2000c1e1900 */
[----:B-1----:R-:W-:-:S05]  /*12d40*/  @P1 IMAD.WIDE R4, R19, 0x4, R4 ;  /* 0x0000000413041825 */ /* 0x002fca00078e0204 */
[----:B------:R0:W5:Y:S01]  /*12d50*/  @P1 LDG.E R28, desc[UR54][R4.64] ;  /* 0x00000036041c1981 */ /* 0x000162000c1e1900 */
        /* <DEDUP_REMOVED lines=8> */
[----:B-1----:R-:W-:Y:S01]  /*12de0*/  IMAD.U32 R0, RZ, RZ, UR4 ;  /* 0x00000004ff007e24 */ /* 0x002fe2000f8e00ff */
[----:B------:R-:W-:Y:S06]  /*12df0*/  @P1 BRA `(.L_x_1170) ;  /* 0x0000000000181947 */ /* 0x000fec0003800000 */
[----:B------:R-:W-:Y:S02]  /*12e00*/  ULDC UR4, c[0x0][0x288] ;  /* 0x0000a20000047ab9 */ /* 0x000fe40000000800 */
[----:B-----5:R-:W-:Y:S01]  /*12e10*/  IMAD.U32 R28, RZ, RZ, UR4 ;  /* 0x00000004ff1c7e24 */ /* 0x020fe2000f8e00ff */
[----:B------:R-:W-:Y:S06]  /*12e20*/  @!P2 BRA `(.L_x_1170) ;  /* 0x00000000000ca947 */ /* 0x000fec0003800000 */
[----:B0-----:R-:W2:Y:S04]  /*12e30*/  LDG.E R5, desc[UR54][R2.64] ;  /* 0x0000003602057981 */ /* 0x001ea8000c1e1900 */
[----:B------:R-:W2:Y:S02]  /*12e40*/  LDG.E R28, desc[UR54][R2.64+0x4] ;  /* 0x00000436021c7981 */ /* 0x000ea4000c1e1900 */
[----:B--2---:R-:W-:-:S07]  /*12e50*/  IMAD.IADD R28, R28, 0x1, -R5 ;  /* 0x000000011c1c7824 */ /* 0x004fce00078e0a05 */
.L_x_1170:
[----:B------:R-:W-:Y:S02]  /*12e60*/  ULDC.64 UR4, c[0x0][0xa20] ;  /* 0x0002880000047ab9 */ /* 0x000fe40000000a00 */
[----:B------:R-:W-:-:S04]  /*12e70*/  ISETP.NE.U32.AND P0, PT, RZ, UR4, PT ;  /* 0x00000004ff007c0c */ /* 0x000fc8000bf05070 */
[----:B------:R-:W-:-:S13]  /*12e80*/  ISETP.NE.AND.EX P0, PT, RZ, UR5, PT, P0 ;  /* 0x00000005ff007c0c */ /* 0x000fda000bf05300 */
[----:B------:R-:W-:Y:S05]  /*12e90*/  @!P0 BRA `(.L_x_1171) ;  /* 0x0000000000108947 */ /* 0x000fea0003800000 */
[----:B------:R-:W1:Y:S02]  /*12ea0*/  LDC.64 R2, c[0x0][0xa20] ;  /* 0x00028800ff027b82 */ /* 0x000e640000000a00 */
[----:B-1----:R-:W-:-:S05]  /*12eb0*/  IMAD.WIDE R2, R19, 0x4, R2 ;  /* 0x0000000413027825 */ /* 0x002fca00078e0202 */
[----:B------:R1:W5:Y:S01]  /*12ec0*/  LDG.E R0, desc[UR54][R2.64] ;  /* 0x0000003602007981 */ /* 0x000362000c1e1900 */
[----:B------:R-:W-:Y:S05]  /*12ed0*/  BRA `(.L_x_1172) ;  /* 0x0000000000247947 */ /* 0x000fea0003800000 */
.L_x_1171:
[----:B------:R-:W-:Y:S02]  /*12ee0*/  ULDC.64 UR4, c[0x0][0xa08] ;  /* 0x0002820000047ab9 */ /* 0x000fe40000000a00 */
[----:B------:R-:W-:-:S04]  /*12ef0*/  ISETP.NE.U32.AND P0, PT, RZ, UR4, PT ;  /* 0x00000004ff007c0c */ /* 0x000fc8000bf05070 */
[----:B------:R-:W-:-:S13]  /*12f00*/  ISETP.NE.AND.EX P0, PT, RZ, UR5, PT, P0 ;  /* 0x00000005ff007c0c */ /* 0x000fda000bf05300 */
[----:B------:R-:W-:Y:S05]  /*12f10*/  @!P0 BRA `(.L_x_1172) ;  /* 0x0000000000148947 */ /* 0x000fea0003800000 */
[----:B------:R-:W1:Y:S02]  /*12f20*/  LDC.64 R2, c[0x0][0xa08] ;  /* 0x00028200ff027b82 */ /* 0x000e640000000a00 */
[----:B-1----:R-:W-:-:S05]  /*12f30*/  IMAD.WIDE R2, R19, 0x4, R2 ;  /* 0x0000000413027825 */ /* 0x002fca00078e0202 */
[----:B------:R-:W2:Y:S04]  /*12f40*/  LDG.E R0, desc[UR54][R2.64] ;  /* 0x0000003602007981 */ /* 0x000ea8000c1e1900 */
[----:B0-----:R-:W2:Y:S02]  /*12f50*/  LDG.E R5, desc[UR54][R2.64+0x4] ;  /* 0x0000043602057981 */ /* 0x001ea4000c1e1900 */
[----:B--2---:R-:W-:-:S07]  /*12f60*/  IMAD.IADD R0, R5, 0x1, -R0 ;  /* 0x0000000105007824 */ /* 0x004fce00078e0a00 */
.L_x_1172:
[----:B-1----:R-:W1:Y:S01]  /*12f70*/  LDC R2, c[0x0][0x448] ;  /* 0x00011200ff027b82 */ /* 0x002e620000000800 */
[----:B------:R-:W-:Y:S01]  /*12f80*/  IMAD R27, R17, 0xc0, RZ ;  /* 0x000000c0111b7824 */ /* 0x000fe200078e02ff */
[----:B------:R-:W-:Y:S01]  /*12f90*/  LOP3.LUT R23, R23, 0xfffffff7, RZ, 0xc0, !PT ;  /* 0xfffffff717177812 */ /* 0x000fe200078ec0ff */
[----:B-----5:R-:W-:Y:S02]  /*12fa0*/  IMAD.IADD R7, R0, 0x1, -R24 ;  /* 0x0000000100077824 */ /* 0x020fe400078e0a18 */
[----:B------:R-:W-:-:S03]  /*12fb0*/  VIADD R3, R27, 0xbf ;  /* 0x000000bf1b037836 */ /* 0x000fc60000000000 */
[----:B------:R-:W-:Y:S01]  /*12fc0*/  IADD3 R0, R7, 0x1, -R28 ;  /* 0x0000000107007810 */ /* 0x000fe20007ffe81c */
[----:B------:R2:W-:Y:S01]  /*12fd0*/  STL [R1+0xc], R7 ;  /* 0x00000c0701007387 */ /* 0x0005e20000100800 */
[----:B-1----:R-:W-:-:S13]  /*12fe0*/  ISETP.NE.AND P2, PT, R2, 0x1, PT ;  /* 0x000000010200780c */ /* 0x002fda0003f45270 */
[----:B0-----:R-:W0:Y:S01]  /*12ff0*/  @P2 LDC R4, c[0x0][0x44c] ;  /* 0x00011300ff042b82 */ /* 0x001e220000000800 */
[----:B------:R-:W-:-:S07]  /*13000*/  @P2 LOP3.LUT R23, R23, 0x8, RZ, 0xfc, !PT ;  /* 0x0000000817172812 */ /* 0x000fce00078efcff */
[----:B------:R-:W1:Y:S01]  /*13010*/  @P2 LDC R2, c[0x0][0x450] ;  /* 0x00011400ff022b82 */ /* 0x000e620000000800 */
[----:B0-----:R-:W-:-:S05]  /*13020*/  @P2 IMAD.HI.U32 R5, R3, R4, RZ ;  /* 0x0000000403052227 */ /* 0x001fca00078e00ff */
[----:B-1----:R-:W-:-:S05]  /*13030*/  @P2 SHF.R.U32.HI R3, RZ, R2, R5 ;  /* 0x00000002ff032219 */ /* 0x002fca0000011605 */
[----:B------:R-:W-:Y:S02]  /*13040*/  IMAD.IADD R0, R0, 0x1, R3 ;  /* 0x0000000100007824 */ /* 0x000fe400078e0203 */
[----:B------:R-:W0:Y:S02]  /*13050*/  LDC.64 R2, c[0x0][0x9e0] ;  /* 0x00027800ff027b82 */ /* 0x000e240000000a00 */
[----:B0-----:R-:W-:Y:S01]  /*13060*/  ISETP.GE.AND P1, PT, R3, 0x1, PT ;  /* 0x000000010300780c */ /* 0x001fe20003f26270 */
[----:B------:R-:W-:-:S12]  /*13070*/  IMAD.IADD R2, R0, 0x1, R2 ;  /* 0x0000000100027824 */ /* 0x000fd800078e0202 */
[----:B--2---:R-:W-:Y:S05]  /*13080*/  @!P1 BRA `(.L_x_1173) ;  /* 0x0000000000489947 */ /* 0x004fea0003800000 */
[C---:B------:R-:W-:Y:S01]  /*13090*/  ISETP.GT.AND P0, PT, R0.reuse, RZ, PT ;  /* 0x000000ff0000720c */ /* 0x040fe20003f04270 */
[----:B------:R-:W-:Y:S01]  /*130a0*/  BSSY B0, `(.L_x_1174) ;  /* 0x000000e000007945 */ /* 0x000fe20003800000 */
[----:B------:R-:W-:-:S11]  /*130b0*/  VIADD R6, R0, 0xffffffff ;  /* 0xffffffff00067836 */ /* 0x000fd60000000000 */
[----:B------:R-:W-:Y:S05]  /*130c0*/  @P0 BRA `(.L_x_1175) ;  /* 0x00000000001c0947 */ /* 0x000fea0003800000 */
[----:B------:R-:W-:Y:S01]  /*130d0*/  ISETP.NE.AND P0, PT, R3, 0x1, PT ;  /* 0x000000010300780c */ /* 0x000fe20003f05270 */
[----:B------:R-:W-:-:S12]  /*130e0*/  IMAD.MOV R0, RZ, RZ, -R0 ;  /* 0x000000ffff007224 */ /* 0x000fd800078e0a00 */
[----:B------:R-:W0:Y:S02]  /*130f0*/  @P0 LDC.64 R4, c[0x0][0x9e8] ;  /* 0x00027a00ff040b82 */ /* 0x000e240000000a00 */
[----:B0-----:R-:W-:-:S05]  /*13100*/  @P0 IMAD.HI.U32 R4, R0, R4, RZ ;  /* 0x0000000400040227 */ /* 0x001fca00078e00ff */
[----:B------:R-:W-:-:S04]  /*13110*/  @P0 SHF.R.U32.HI R0, RZ, R5, R4 ;  /* 0x00000005ff000219 */ /* 0x000fc80000011604 */
[----:B------:R-:W-:Y:S01]  /*13120*/  LOP3.LUT R6, RZ, R0, RZ, 0x33, !PT ;  /* 0x00000000ff067212 */ /* 0x000fe200078e33ff */
[----:B------:R-:W-:Y:S06]  /*13130*/  BRA `(.L_x_1176) ;  /* 0x0000000000107947 */ /* 0x000fec0003800000 */
.L_x_1175:
[----:B------:R-:W-:-:S13]  /*13140*/  ISETP.NE.AND P0, PT, R3, 0x1, PT ;  /* 0x000000010300780c */ /* 0x000fda0003f05270 */
[----:B------:R-:W0:Y:S02]  /*13150*/  @P0 LDC.64 R4, c[0x0][0x9e8] ;  /* 0x00027a00ff040b82 */ /* 0x000e240000000a00 */
[----:B0-----:R-:W-:-:S05]  /*13160*/  @P0 IMAD.HI.U32 R4, R6, R4, RZ ;  /* 0x0000000406040227 */ /* 0x001fca00078e00ff */
[----:B------:R-:W-:-:S07]  /*13170*/  @P0 SHF.R.U32.HI R6, RZ, R5, R4 ;  /* 0x00000005ff060219 */ /* 0x000fce0000011604 */
.L_x_1176:
[----:B------:R-:W-:Y:S05]  /*13180*/  BSYNC B0 ;  /* 0x0000000000007941 */ /* 0x000fea0003800000 */
.L_x_1174:
[----:B------:R-:W-:-:S05]  /*13190*/  IMAD R5, R6, R3, R3 ;  /* 0x0000000306057224 */ /* 0x000fca00078e0203 */
[----:B------:R-:W-:-:S07]  /*131a0*/  VIMNMX R2, R2, R5, PT ;  /* 0x0000000502027248 */ /* 0x000fce0003fe0100 */
.L_x_1173:
[----:B------:R-:W0:Y:S01]  /*131b0*/  @P2 LDC R0, c[0x0][0x44c] ;  /* 0x00011300ff002b82 */ /* 0x000e220000000800 */
[----:B------:R-:W-:Y:S01]  /*131c0*/  VIADD R2, R2, 0x7f ;  /* 0x0000007f02027836 */ /* 0x000fe20000000000 */
[----:B------:R-:W-:-:S06]  /*131d0*/  ULDC UR4, c[0x0][0x9dc] ;  /* 0x0002770000047ab9 */ /* 0x000fcc0000000800 */
[----:B------:R-:W1:Y:S01]  /*131e0*/  @P2 LDC R4, c[0x0][0x450] ;  /* 0x00011400ff042b82 */ /* 0x000e620000000800 */
[----:B0-----:R-:W-:-:S04]  /*131f0*/  @P2 IMAD.HI.U32 R5, R27, R0, RZ ;  /* 0x000000001b052227 */ /* 0x001fc800078e00ff */
[----:B------:R-:W-:Y:S01]  /*13200*/  IMAD.MOV.U32 R0, RZ, RZ, R27 ;  /* 0x000000ffff007224 */ /* 0x000fe200078e001b */
[----:B-1----:R-:W-:Y:S01]  /*13210*/  @P2 SHF.R.U32.HI R0, RZ, R4, R5 ;  /* 0x00000004ff002219 */ /* 0x002fe20000011605 */
[----:B------:R-:W-:Y:S01]  /*13220*/  VIADD R4, R7, 0x7f ;  /* 0x0000007f07047836 */ /* 0x000fe20000000000 */
[----:B------:R-:W-:-:S04]  /*13230*/  SHF.R.S32.HI R5, RZ, 0x1f, R2 ;  /* 0x0000001fff057819 */ /* 0x000fc80000011402 */
[----:B------:R-:W-:Y:S02]  /*13240*/  LEA.HI R2, R5, R2, RZ, 0x7 ;  /* 0x0000000205027211 */ /* 0x000fe400078f38ff */
[----:B------:R-:W-:Y:S02]  /*13250*/  SHF.R.S32.HI R5, RZ, 0x1f, R4 ;  /* 0x0000001fff057819 */ /* 0x000fe40000011404 */
[----:B------:R-:W-:Y:S02]  /*13260*/  SHF.R.S32.HI R2, RZ, 0x7, R2 ;  /* 0x00000007ff027819 */ /* 0x000fe40000011402 */
[----:B------:R-:W-:-:S04]  /*13270*/  LEA.HI R5, R5, R4, RZ, 0x7 ;  /* 0x0000000405057211 */ /* 0x000fc800078f38ff */
[----:B------:R-:W-:-:S04]  /*13280*/  SHF.R.S32.HI R5, RZ, 0x7, R5 ;  /* 0x00000007ff057819 */ /* 0x000fc80000011405 */
[----:B------:R-:W-:Y:S02]  /*13290*/  VIMNMX R26, R5, R2, PT ;  /* 0x00000002051a7248 */ /* 0x000fe40003fe0100 */
[----:B------:R-:W-:-:S03]  /*132a0*/  IADD3 R2, R0, R7, -R28 ;  /* 0x0000000700027210 */ /* 0x000fc60007ffe81c */
[----:B------:R0:W-:Y:S02]  /*132b0*/  STL [R1+0x28], R26 ;  /* 0x0000281a01007387 */ /* 0x0001e40000100800 */
[----:B------:R-:W-:Y:S01]  /*132c0*/  VIADD R0, R2, -UR4 ;  /* 0x8000000402007c36 */ /* 0x000fe20008000000 */
[----:B------:R-:W-:Y:S06]  /*132d0*/  @!P1 BRA `(.L_x_1177) ;  /* 0x0000000000449947 */ /* 0x000fec0003800000 */
[----:B------:R-:W-:Y:S01]  /*132e0*/  ISETP.GT.AND P0, PT, R2, -0x1, PT ;  /* 0xffffffff0200780c */ /* 0x000fe20003f04270 */
[----:B------:R-:W-:-:S12]  /*132f0*/  BSSY B0, `(.L_x_1178) ;  /* 0x000000d000007945 */ /* 0x000fd80003800000 */
[----:B------:R-:W-:Y:S05]  /*13300*/  @P0 BRA `(.L_x_1179) ;  /* 0x00000000001c0947 */ /* 0x000fea0003800000 */
[----:B------:R-:W-:Y:S02]  /*13310*/  ISETP.NE.AND P0, PT, R3, 0x1, PT ;  /* 0x000000010300780c */ /* 0x000fe40003f05270 */
[----:B------:R-:W-:-:S11]  /*13320*/  LOP3.LUT R2, RZ, R2, RZ, 0x33, !PT ;  /* 0x00000002ff027212 */ /* 0x000fd600078e33ff */
[----:B------:R-:W1:Y:S02]  /*13330*/  @P0 LDC.64 R4, c[0x0][0x9e8] ;  /* 0x00027a00ff040b82 */ /* 0x000e640000000a00 */
[----:B-1----:R-:W-:-:S05]  /*13340*/  @P0 IMAD.HI.U32 R4, R2, R4, RZ ;  /* 0x0000000402040227 */ /* 0x002fca00078e00ff */
[----:B------:R-:W-:-:S04]  /*13350*/  @P0 SHF.R.U32.HI R2, RZ, R5, R4 ;  /* 0x00000005ff020219 */ /* 0x000fc80000011604 */
[----:B------:R-:W-:Y:S01]  /*13360*/  LOP3.LUT R2, RZ, R2, RZ, 0x33, !PT ;  /* 0x00000002ff027212 */ /* 0x000fe200078e33ff */
[----:B------:R-:W-:Y:S06]  /*13370*/  BRA `(.L_x_1180) ;  /* 0x0000000000107947 */ /* 0x000fec0003800000 */
.L_x_1179:
[----:B------:R-:W-:-:S13]  /*13380*/  ISETP.NE.AND P0, PT, R3, 0x1, PT ;  /* 0x000000010300780c */ /* 0x000fda0003f05270 */
[----:B------:R-:W1:Y:S02]  /*13390*/  @P0 LDC.64 R4, c[0x0][0x9e8] ;  /* 0x00027a00ff040b82 */ /* 0x000e640000000a00 */
[----:B-1----:R-:W-:-:S05]  /*133a0*/  @P0 IMAD.HI.U32 R4, R2, R4, RZ ;  /* 0x0000000402040227 */ /* 0x002fca00078e00ff */
[----:B------:R-:W-:-:S07]  /*133b0*/  @P0 SHF.R.U32.HI R2, RZ, R5, R4 ;  /* 0x00000005ff020219 */ /* 0x000fce0000011604 */
.L_x_1180:
[----:B------:R-:W-:Y:S05]  /*133c0*/  BSYNC B0 ;  /* 0x0000000000007941 */ /* 0x000fea0003800000 */
.L_x_1178:
[----:B------:R-:W-:-:S05]  /*133d0*/  IMAD R3, R2, R3, RZ ;  /* 0x0000000302037224 */ /* 0x000fca00078e02ff */
[----:B------:R-:W-:-:S07]  /*133e0*/  VIMNMX R0, R0, R3, !PT ;  /* 0x0000000300007248 */ /* 0x000fce0007fe0100 */
.L_x_1177:
[----:B------:R-:W-:Y:S01]  /*133f0*/  SHF.R.S32.HI R3, RZ, 0x1f, R0 ;  /* 0x0000001fff037819 */ /* 0x000fe20000011400 */
[----:B------:R-:W-:Y:S03]  /*13400*/  BSSY B7, `(.L_x_1181) ;  /* 0x0000359000077945 */ /* 0x000fe60003800000 */
[----:B------:R-:W-:-:S04]  /*13410*/  LEA.HI R3, R3, R0, RZ, 0x7 ;  /* 0x0000000003037211 */ /* 0x000fc800078f38ff */
[----:B------:R-:W-:-:S04]  /*13420*/  SHF.R.S32.HI R3, RZ, 0x7, R3 ;  /* 0x00000007ff037819 */ /* 0x000fc80000011403 */
[----:B------:R-:W-:-:S04]  /*13430*/  VIMNMX R2, RZ, R3, !PT ;  /* 0x00000003ff027248 */ /* 0x000fc80007fe0100 */
[----:B------:R-:W-:Y:S01]  /*13440*/  ISETP.GT.AND P0, PT, R26, R2, PT ;  /* 0x000000021a00720c */ /* 0x000fe20003f04270 */
[----:B------:R1:W-:-:S12]  /*13450*/  STL [R1+0x10], R2 ;  /* 0x0000100201007387 */ /* 0x0003d80000100800 */
[----:B-1----:R-:W-:Y:S05]  /*13460*/  @P0 BRA `(.L_x_1182) ;  /* 0x0000000000440947 */ /* 0x002fea0003800000 */
[----:B------:R-:W1:Y:S02]  /*13470*/  S2R R2, SR_TID.X ;  /* 0x0000000000027919 */ /* 0x000e640000002100 */
[----:B-1----:R-:W-:-:S04]  /*13480*/  LOP3.LUT R2, R2, 0x7f, RZ, 0xc0, !PT ;  /* 0x0000007f02027812 */ /* 0x002fc800078ec0ff */
[----:B------:R-:W-:-:S13]  /*13490*/  ISETP.NE.AND P0, PT, R2, RZ, PT ;  /* 0x000000ff0200720c */ /* 0x000fda0003f05270 */
[----:B------:R-:W-:Y:S05]  /*134a0*/  @P0 BRA `(.L_x_1183) ;  /* 0x0000003400380947 */ /* 0x000fea0003800000 */
[----:B------:R-:W1:Y:S01]  /*134b0*/  S2R R5, SR_LANEID ;  /* 0x0000000000057919 */ /* 0x000e620000000000 */
[----:B------:R-:W-:Y:S01]  /*134c0*/  VOTEU.ANY UR4, UPT, PT ;  /* 0x0000000000047886 */ /* 0x000fe200038e0100 */
[----:B------:R-:W2:Y:S01]  /*134d0*/  LDC.64 R2, c[0x0][0xc60] ;  /* 0x00031800ff027b82 */ /* 0x000ea20000000a00 */
[----:B------:R-:W1:Y:S02]  /*134e0*/  FLO.U32 R0, UR4 ;  /* 0x0000000400007d00 */ /* 0x000e6400080e0000 */
[----:B-1----:R-:W-:-:S06]  /*134f0*/  ISETP.EQ.U32.AND P0, PT, R0, R5, PT ;  /* 0x000000050000720c */ /* 0x002fcc0003f02070 */
[----:B------:R-:W2:Y:S07]  /*13500*/  POPC R5, UR4 ;  /* 0x0000000400057d09 */ /* 0x000eae0008000000 */
[----:B--2---:R-:W2:Y:S01]  /*13510*/  @P0 ATOMG.E.ADD.STRONG.GPU PT, R3, desc[UR54][R2.64], R5 ;  /* 0x00000005020309a8 */ /* 0x004ea200081ee1f6 */
[----:B------:R-:W1:Y:S02]  /*13520*/  S2R R4, SR_LTMASK ;  /* 0x0000000000047919 */ /* 0x000e640000003900 */
[----:B-1----:R-:W-:-:S04]  /*13530*/  LOP3.LUT R4, R4, UR4, RZ, 0xc0, !PT ;  /* 0x0000000404047c12 */ /* 0x002fc8000f8ec0ff */
[----:B------:R-:W1:Y:S01]  /*13540*/  POPC R7, R4 ;  /* 0x0000000400077309 */ /* 0x000e620000000000 */
[----:B--2---:R-:W1:Y:S02]  /*13550*/  SHFL.IDX PT, R0, R3, R0, 0x1f ;  /* 0x00001f0003007589 */ /* 0x004e6400000e0000 */
[----:B-1----:R-:W-:Y:S01]  /*13560*/  IADD3 R16, R0, UR37, R7 ;  /* 0x0000002500107c10 */ /* 0x002fe2000fffe007 */
[----:B------:R-:W-:Y:S06]  /*13570*/  BRA `(.L_x_1183) ;  /* 0x0000003400047947 */ /* 0x000fec0003800000 */
.L_x_1182:
        /* <DEDUP_REMOVED lines=20> */
.L_x_1185:
[----:B------:R-:W-:Y:S05]  /*136c0*/  BSYNC B6 ;  /* 0x0000000000067941 */ /* 0x000fea0003800000 */
.L_x_1184:
        /* <DEDUP_REMOVED lines=20> */
.L_x_1188:
        /* <DEDUP_REMOVED lines=15> */
.L_x_1187:
[----:B------:R-:W-:Y:S05]  /*13900*/  BSYNC B6 ;  /* 0x0000000000067941 */ /* 0x000fea0003800000 */
.L_x_1186:
[----:B------:R-:W-:Y:S01]  /*13910*/  ULDC.64 UR4, c[0x0][0x9f8] ;  /* 0x00027e0000047ab9 */ /* 0x000fe20000000a00 */
[----:B------:R-:W2:Y:S01]  /*13920*/  LDL R17, [R1+0xc] ;  /* 0x00000c0001117983 */ /* 0x000ea20000100800 */
[----:B------:R-:W-:Y:S01]  /*13930*/  ISETP.NE.U32.AND P0, PT, RZ, UR4, PT ;  /* 0x00000004ff007c0c */ /* 0x000fe2000bf05070 */
[----:B------:R-:W-:Y:S01]  /*13940*/  IMAD.MOV.U32 R7, RZ, RZ, R19 ;  /* 0x000000ffff077224 */ /* 0x000fe200078e0013 */
[----:B------:R-:W1:Y:S01]  /*13950*/  LDC R9, c[0x0][0x430] ;  /* 0x00010c00ff097b82 */ /* 0x000e620000000800 */
[----:B------:R-:W3:Y:S01]  /*13960*/  S2R R21, SR_TID.X ;  /* 0x0000000000157919 */ /* 0x000ee20000002100 */
[----:B------:R-:W-:Y:S01]  /*13970*/  ISETP.NE.AND.EX P0, PT, RZ, UR5, PT, P0 ;  /* 0x00000005ff007c0c */ /* 0x000fe2000bf05300 */
[----:B------:R-:W4:Y:S01]  /*13980*/  S2R R20, SR_TID.X ;  /* 0x0000000000147919 */ /* 0x000f220000002100 */
[----:B0-----:R-:W-:Y:S01]  /*13990*/  VIADD R26, R26, 0xffffffff ;  /* 0xffffffff1a1a7836 */ /* 0x001fe20000000000 */
[----:B------:R-:W-:Y:S01]  /*139a0*/  LOP3.LUT R23, R23, 0xffffffdf, RZ, 0xc0, !PT ;  /* 0xffffffdf17177812 */ /* 0x000fe200078ec0ff */
[----:B------:R-:W-:-:S09]  /*139b0*/  ULDC UR4, c[0x0][0x2f4] ;  /* 0x0000bd0000047ab9 */ /* 0x000fd20000000800 */
[----:B------:R-:W0:Y:S02]  /*139c0*/  @P0 LDC.64 R2, c[0x0][0x9f8] ;  /* 0x00027e00ff020b82 */ /* 0x000e240000000a00 */
[----:B0-----:R-:W-:-:S05]  /*139d0*/  @P0 IMAD.WIDE R2, R19, 0x4, R2 ;  /* 0x0000000413020825 */ /* 0x001fca00078e0202 */
[----:B------:R0:W2:Y:S01]  /*139e0*/  @P0 LDG.E R7, desc[UR54][R2.64] ;  /* 0x0000003602070981 */ /* 0x0000a2000c1e1900 */
[----:B-1----:R-:W-:Y:S01]  /*139f0*/  ISETP.NE.AND P1, PT, R9, 0x1, PT ;  /* 0x000000010900780c */ /* 0x002fe20003f25270 */
[----:B---3--:R-:W-:Y:S01]  /*13a00*/  IMAD.SHL.U32 R21, R21, 0x20, RZ ;  /* 0x0000002015157824 */ /* 0x008fe200078e00ff */
[----:B----4-:R-:W-:Y:S01]  /*13a10*/  LOP3.LUT R20, R20, 0x7f, RZ, 0xc0, !PT ;  /* 0x0000007f14147812 */ /* 0x010fe200078ec0ff */
[----:B------:R-:W-:-:S03]  /*13a20*/  IMAD.SHL.U32 R8, R26, 0x80, RZ ;  /* 0x000000801a087824 */ /* 0x000fc600078e00ff */
[----:B------:R-:W-:Y:S02]  /*13a30*/  SHF.R.U32.HI R20, RZ, 0x2, R20 ;  /* 0x00000002ff147819 */ /* 0x000fe40000011614 */
[----:B------:R-:W-:-:S04]  /*13a40*/  LOP3.LUT R21, R21, 0x60, RZ, 0xc0, !PT ;  /* 0x0000006015157812 */ /* 0x000fc800078ec0ff */
[----:B------:R-:W-:Y:S01]  /*13a50*/  LOP3.LUT R5, R8, R20, R21, 0xfe, !PT ;  /* 0x0000001408057212 */ /* 0x000fe200078efe15 */
[----:B------:R-:W1:Y:S01]  /*13a60*/  @P1 LDC R6, c[0x0][0x434] ;  /* 0x00010d00ff061b82 */ /* 0x000e620000000800 */
[----:B------:R-:W-:-:S07]  /*13a70*/  @P1 LOP3.LUT R23, R23, 0x20, RZ, 0xfc, !PT ;  /* 0x0000002017171812 */ /* 0x000fce00078efcff */
[----:B------:R-:W3:Y:S01]  /*13a80*/  @P1 LDC R0, c[0x0][0x438] ;  /* 0x00010e00ff001b82 */ /* 0x000ee20000000800 */
[----:B------:R-:W-:Y:S01]  /*13a90*/  LOP3.LUT R23, R23, 0xfffffffb, RZ, 0xc0, !PT ;  /* 0xfffffffb17177812 */ /* 0x000fe200078ec0ff */
[----:B------:R-:W-:Y:S01]  /*13aa0*/  UMOV UR5, 0xffffffff ;  /* 0xffffffff00057882 */ /* 0x000fe20000000000 */
[C---:B--2---:R-:W-:Y:S01]  /*13ab0*/  ISETP.GE.AND P0, PT, R5.reuse, R17, PT ;  /* 0x000000110500720c */ /* 0x044fe20003f06270 */
[----:B------:R-:W-:-:S04]  /*13ac0*/  IMAD.IADD R5, R5, 0x1, R24 ;  /* 0x0000000105057824 */ /* 0x000fc800078e0218 */
[----:B-1----:R-:W-:-:S04]  /*13ad0*/  @P1 IMAD.HI.U32 R6, R5, R6, RZ ;  /* 0x0000000605061227 */ /* 0x002fc800078e00ff */
[----:B------:R-:W-:Y:S01]  /*13ae0*/  IMAD.MOV.U32 R4, RZ, RZ, R5 ;  /* 0x000000ffff047224 */ /* 0x000fe200078e0005 */
[----:B---3--:R-:W-:-:S03]  /*13af0*/  @P1 SHF.R.U32.HI R4, RZ, R0, R6 ;  /* 0x00000000ff041219 */ /* 0x008fc60000011606 */
[----:B0-----:R-:W0:Y:S02]  /*13b00*/  @!P0 LDC.64 R2, c[0x0][0x428] ;  /* 0x00010a00ff028b82 */ /* 0x001e240000000a00 */
[----:B------:R-:W-:-:S04]  /*13b10*/  IMAD.MOV R0, RZ, RZ, -R4 ;  /* 0x000000ffff007224 */ /* 0x000fc800078e0a04 */
[----:B------:R-:W-:Y:S01]  /*13b20*/  IMAD R0, R9, R0, R5 ;  /* 0x0000000009007224 */ /* 0x000fe200078e0205 */
[--C-:B------:R-:W-:Y:S01]  /*13b30*/  @!P0 SHF.R.S32.HI R5, RZ, 0x1f, R4.reuse ;  /* 0x0000001fff058819 */ /* 0x100fe20000011404 */
[----:B------:R-:W1:Y:S01]  /*13b40*/  S2R R9, SR_TID.X ;  /* 0x0000000000097919 */ /* 0x000e620000002100 */
[----:B------:R-:W-:Y:S01]  /*13b50*/  SHF.R.S32.HI R6, RZ, 0x1f, R7 ;  /* 0x0000001fff067819 */ /* 0x000fe20000011407 */
[----:B------:R-:W-:Y:S01]  /*13b60*/  STL [R1+0x8], R7 ;  /* 0x0000080701007387 */ /* 0x000fe20000100800 */
[----:B0-----:R-:W-:-:S03]  /*13b70*/  @!P0 IMAD.WIDE.U32 R4, R7, R2, R4 ;  /* 0x0000000207048225 */ /* 0x001fc600078e0004 */
[----:B------:R0:W-:Y:S01]  /*13b80*/  STL [R1+0x18], R6 ;  /* 0x0000180601007387 */ /* 0x0001e20000100800 */
[----:B-1----:R-:W-:-:S05]  /*13b90*/  IMAD.SHL.U32 R17, R9, 0x8, RZ ;  /* 0x0000000809117824 */ /* 0x002fca00078e00ff */
[----:B------:R-:W-:Y:S01]  /*13ba0*/  LOP3.LUT R17, R17, 0x18, RZ, 0xc0, !PT ;  /* 0x0000001811117812 */ /* 0x000fe200078ec0ff */
[----:B0-----:R-:W-:-:S04]  /*13bb0*/  @!P0 IMAD R6, R6, R2, RZ ;  /* 0x0000000206068224 */ /* 0x001fc800078e02ff */
[----:B------:R-:W-:Y:S02]  /*13bc0*/  @!P0 IMAD R6, R7, R3, R6 ;  /* 0x0000000307068224 */ /* 0x000fe400078e0206 */
[----:B------:R-:W0:Y:S01]  /*13bd0*/  @!P0 LDC.64 R2, c[0x0][0x418] ;  /* 0x00010600ff028b82 */ /* 0x000e220000000a00 */
[----:B------:R-:W-:Y:S01]  /*13be0*/  ISETP.GE.AND P2, PT, R17, UR4, PT ;  /* 0x0000000411007c0c */ /* 0x000fe2000bf46270 */
[----:B------:R-:W-:Y:S01]  /*13bf0*/  @!P0 IMAD.IADD R5, R5, 0x1, R6 ;  /* 0x0000000105058824 */ /* 0x000fe200078e0206 */
[C---:B------:R-:W-:Y:S02]  /*13c00*/  LOP3.LUT R10, R17.reuse, 0x20, RZ, 0xfc, !PT ;  /* 0x00000020110a7812 */ /* 0x040fe400078efcff */
[----:B------:R-:W-:-:S09]  /*13c10*/  LOP3.LUT R9, R17, 0x40, RZ, 0xfc, !PT ;  /* 0x0000004011097812 */ /* 0x000fd200078efcff */
[----:B------:R-:W-:Y:S02]  /*13c20*/  @P2 LOP3.LUT R23, R23, 0x4, RZ, 0xfc, !PT ;  /* 0x0000000417172812 */ /* 0x000fe400078efcff */
[----:B0-----:R-:W-:-:S04]  /*13c30*/  @!P0 LEA R6, P1, R4, R2, 0x2 ;  /* 0x0000000204068211 */ /* 0x001fc800078210ff */
[----:B------:R-:W-:Y:S01]  /*13c40*/  @!P0 LEA.HI.X R7, R4, R3, R5, 0x2, P1 ;  /* 0x0000000304078211 */ /* 0x000fe200008f1405 */
[----:B------:R-:W-:Y:S01]  /*13c50*/  IMAD.MOV.U32 R3, RZ, RZ, RZ ;  /* 0x000000ffff037224 */ /* 0x000fe200078e00ff */
[----:B------:R-:W-:Y:S02]  /*13c60*/  ISETP.GE.AND P1, PT, R10, UR4, PT ;  /* 0x000000040a007c0c */ /* 0x000fe4000bf26270 */
[----:B------:R-:W-:-:S03]  /*13c70*/  LOP3.LUT R23, R23, 0xfffffffd, RZ, 0xc0, !PT ;  /* 0xfffffffd17177812 */ /* 0x000fc600078ec0ff */
[----:B------:R0:W5:Y:S01]  /*13c80*/  @!P0 LDG.E R3, desc[UR54][R6.64] ;  /* 0x0000003606038981 */ /* 0x000162000c1e1900 */
[----:B------:R-:W-:Y:S01]  /*13c90*/  ISETP.GE.AND P0, PT, R9, UR4, PT ;  /* 0x0000000409007c0c */ /* 0x000fe2000bf06270 */
[----:B------:R-:W-:-:S06]  /*13ca0*/  IMAD.U32 R2, RZ, RZ, UR36 ;  /* 0x00000024ff027e24 */ /* 0x000fcc000f8e00ff */
[----:B------:R-:W-:-:S04]  /*13cb0*/  @P1 LOP3.LUT R23, R23, 0x2, RZ, 0xfc, !PT ;  /* 0x0000000217171812 */ /* 0x000fc800078efcff */
[----:B------:R-:W-:-:S04]  /*13cc0*/  LOP3.LUT R23, R23, 0xfffffffe, RZ, 0xc0, !PT ;  /* 0xfffffffe17177812 */ /* 0x000fc800078ec0ff */
[----:B------:R-:W-:Y:S01]  /*13cd0*/  @P0 LOP3.LUT R23, R23, 0x1, RZ, 0xfc, !PT ;  /* 0x0000000117170812 */ /* 0x000fe200078efcff */
[----:B0-----:R-:W-:Y:S06]  /*13ce0*/  BRA.DIV UR5, `(.L_x_1189) ;  /* 0x0000003e05f07947 */ /* 0x001fec000b800000 */
.L_x_1255:
[----:B------:R-:W-:Y:S02]  /*13cf0*/  SHF.R.S32.HI R9, RZ, 0x1f, R18 ;  /* 0x0000001fff097819 */ /* 0x000fe40000011412 */
[----:B------:R-:W-:Y:S02]  /*13d00*/  ISETP.NE.AND P0, PT, R2, 0x3, PT ;  /* 0x000000030200780c */ /* 0x000fe40003f05270 */
[----:B------:R-:W-:Y:S01]  /*13d10*/  LOP3.LUT R23, R23, 0xffffffef, RZ, 0xc0, !PT ;  /* 0xffffffef17177812 */ /* 0x000fe200078ec0ff */
[----:B------:R0:W-:Y:S10]  /*13d20*/  STL [R1+0x4], R9 ;  /* 0x0000040901007387 */ /* 0x0001f40000100800 */
[----:B------:R-:W-:Y:S01]  /*13d30*/  @P0 LOP3.LUT R23, R23, 0x10, RZ, 0xfc, !PT ;  /* 0x0000001017170812 */ /* 0x000fe200078efcff */
[----:B0-----:R-:W-:Y:S06]  /*13d40*/  @!P0 BRA `(.L_x_1190) ;  /* 0x0000000000048947 */ /* 0x001fec0003800000 */
[----:B------:R-:W-:Y:S01]  /*13d50*/  BPT.TRAP 0x1 ;  /* 0x000000040000795c */ /* 0x000fe20000300000 */
.L_x_1190:
        /* <DEDUP_REMOVED lines=22> */
[----:B------:R-:W-:-:S04]  /*13ec0*/  SHF.L.U32 R4, R29, 0x1f, RZ ;  /* 0x0000001f1d047819 */ /* 0x000fc800000006ff */
[----:B------:R-:W0:Y:S02]  /*13ed0*/  SYNCS.PHASECHK.TRANS64.TRYWAIT P0, [R2+URZ+0x2d840], R4 ;  /* 0x02d84004020075a7 */ /* 0x000e24000800017f */
[----:B0-----:R-:W-:Y:S05]  /*13ee0*/  @!P0 BRA `(.L_x_1192) ;  /* 0x0000003c00a48947 */ /* 0x001fea0003800000 */
.L_x_1256:
[----:B------:R-:W-:Y:S05]  /*13ef0*/  BSYNC B0 ;  /* 0x0000000000007941 */ /* 0x000fea0003800000 */
.L_x_1191:
[----:B------:R-:W2:Y:S01]  /*13f00*/  LDL R9, [R1+0x4] ;  /* 0x0000040001097983 */ /* 0x000ea20000100800 */
[----:B------:R-:W-:-:S03]  /*13f10*/  ULDC.64 UR4, c[0x0][0x300] ;  /* 0x0000c00000047ab9 */ /* 0x000fc60000000a00 */
[----:B------:R-:W3:Y:S01]  /*13f20*/  LDL R13, [R1+0xc] ;  /* 0x00000c00010d7983 */ /* 0x000ee20000100800 */
[----:B------:R-:W-:Y:S01]  /*13f30*/  IMAD R6, R6, UR4, RZ ;  /* 0x0000000406067c24 */ /* 0x000fe2000f8e02ff */
[C---:B------:R-:W-:Y:S01]  /*13f40*/  LOP3.LUT P4, RZ, R23.reuse, 0x4, RZ, 0xc0, !PT ;  /* 0x0000000417ff7812 */ /* 0x040fe2000788c0ff */
[C---:B0-----:R-:W-:Y:S01]  /*13f50*/  IMAD.WIDE.U32 R4, R0.reuse, UR4, RZ ;  /* 0x0000000400047c25 */ /* 0x041fe2000f8e00ff */
[----:B------:R-:W0:Y:S01]  /*13f60*/  S2R R10, SR_TID.X ;  /* 0x00000000000a7919 */ /* 0x000e220000002100 */
[C---:B------:R-:W-:Y:S02]  /*13f70*/  LOP3.LUT P3, RZ, R23.reuse, 0x2, RZ, 0xc0, !PT ;  /* 0x0000000217ff7812 */ /* 0x040fe4000786c0ff */
[----:B------:R-:W-:Y:S01]  /*13f80*/  IMAD R6, R0, UR5, R6 ;  /* 0x0000000500067c24 */ /* 0x000fe2000f8e0206 */
[----:B------:R-:W-:Y:S01]  /*13f90*/  ULDC.64 UR4, c[0x0][0x310] ;  /* 0x0000c40000047ab9 */ /* 0x000fe20000000a00 */
[----:B------:R-:W-:Y:S01]  /*13fa0*/  LOP3.LUT P2, RZ, R23, 0x1, RZ, 0xc0, !PT ;  /* 0x0000000117ff7812 */ /* 0x000fe2000784c0ff */
[----:B------:R-:W-:-:S02]  /*13fb0*/  IMAD R7, R7, UR4, RZ ;  /* 0x0000000407077c24 */ /* 0x000fc4000f8e02ff */
[----:B------:R-:W-:Y:S02]  /*13fc0*/  IMAD.IADD R5, R5, 0x1, R6 ;  /* 0x0000000105057824 */ /* 0x000fe400078e0206 */
[C---:B------:R-:W-:Y:S02]  /*13fd0*/  IMAD R7, R3.reuse, UR5, R7 ;  /* 0x0000000503077c24 */ /* 0x040fe4000f8e0207 */
[----:B------:R-:W-:Y:S01]  /*13fe0*/  IMAD.WIDE.U32 R4, R3, UR4, R4 ;  /* 0x0000000403047c25 */ /* 0x000fe2000f8e0004 */
[----:B------:R-:W-:-:S03]  /*13ff0*/  ULDC.64 UR4, c[0x0][0x308] ;  /* 0x0000c20000047ab9 */ /* 0x000fc60000000a00 */
[----:B------:R-:W-:Y:S02]  /*14000*/  IMAD.IADD R5, R5, 0x1, R7 ;  /* 0x0000000105057824 */ /* 0x000fe400078e0207 */
[----:B------:R-:W-:Y:S01]  /*14010*/  IMAD.WIDE.U32 R4, R18, UR4, R4 ;  /* 0x0000000412047c25 */ /* 0x000fe2000f8e0004 */
[----:B0-----:R-:W-:-:S04]  /*14020*/  LOP3.LUT R12, R10, 0x7f, RZ, 0xc0, !PT ;  /* 0x0000007f0a0c7812 */ /* 0x001fc800078ec0ff */
[----:B------:R-:W-:Y:S01]  /*14030*/  SHF.R.U32.HI R12, RZ, 0x2, R12 ;  /* 0x00000002ff0c7819 */ /* 0x000fe2000001160c */
[----:B--2---:R-:W-:Y:S02]  /*14040*/  IMAD R6, R9, UR4, RZ ;  /* 0x0000000409067c24 */ /* 0x004fe4000f8e02ff */
[----:B------:R-:W0:Y:S02]  /*14050*/  S2R R9, SR_TID.X ;  /* 0x0000000000097919 */ /* 0x000e240000002100 */
[----:B------:R-:W-:Y:S01]  /*14060*/  IMAD R6, R18, UR5, R6 ;  /* 0x0000000512067c24 */ /* 0x000fe2000f8e0206 */
[----:B------:R-:W-:Y:S01]  /*14070*/  ULDC.64 UR4, c[0x0][0x2e8] ;  /* 0x0000ba0000047ab9 */ /* 0x000fe20000000a00 */
[----:B---3--:R-:W-:Y:S02]  /*14080*/  IADD3 R3, -R12, R13, -R8 ;  /* 0x0000000d0c037210 */ /* 0x008fe40007ffe908 */
[----:B------:R-:W-:Y:S01]  /*14090*/  IMAD.IADD R6, R5, 0x1, R6 ;  /* 0x0000000105067824 */ /* 0x000fe200078e0206 */
[----:B------:R-:W-:Y:S01]  /*140a0*/  LEA R0, P0, R4, UR4, 0x1 ;  /* 0x0000000404007c11 */ /* 0x000fe2000f8008ff */
[----:B------:R-:W-:-:S03]  /*140b0*/  UMOV UR4, 0xffffffff ;  /* 0xffffffff00047882 */ /* 0x000fc60000000000 */
[----:B------:R-:W-:Y:S02]  /*140c0*/  LEA.HI.X R6, R4, UR5, R6, 0x1, P0 ;  /* 0x0000000504067c11 */ /* 0x000fe400080f0c06 */
        /* <DEDUP_REMOVED lines=48> */
.L_x_1266:
[----:B------:R-:W-:-:S13]  /*143d0*/  ISETP.GE.AND P0, PT, R3, 0x61, PT ;  /* 0x000000610300780c */ /* 0x000fda0003f06270 */
[----:B01----:R-:W-:Y:S01]  /*143e0*/  @P0 LEA R4, P1, R9, R0, 0x1 ;  /* 0x0000000009040211 */ /* 0x003fe200078208ff */
        /* <DEDUP_REMOVED lines=10> */
.L_x_1194:
        /* <DEDUP_REMOVED lines=11> */
.L_x_1195:
[----:B------:R1:W5:Y:S01]  /*14540*/  LDL.LU R3, [R1] ;  /* 0x0000000001037983 */ /* 0x0003620000300800 */
[----:B------:R1:W-:Y:S02]  /*14550*/  SYNCS.ARRIVE.TRANS64.A1T0 RZ, [R2+URZ+0x2d830], RZ ;  /* 0x02d830ff02ff79a7 */ /* 0x0003e4000810003f */
[----:B------:R-:W-:Y:S05]  /*14560*/  WARPSYNC.ALL ;  /* 0x0000000000007948 */ /* 0x000fea0003800000 */
[----:B------:R-:W-:Y:S01]  /*14570*/  ULDC.64 UR4, c[0x0][0x298] ;  /* 0x0000a60000047ab9 */ /* 0x000fe20000000a00 */
[----:B------:R-:W-:Y:S01]  /*14580*/  BSSY B6, `(.L_x_1196) ;  /* 0x000001c000067945 */ /* 0x000fe20003800000 */
[----:B-1----:R-:W-:Y:S01]  /*14590*/  VIADD R2, R22, 0xc400 ;  /* 0x0000c40016027836 */ /* 0x002fe20000000000 */
[----:B------:R-:W-:Y:S04]  /*145a0*/  BAR.SYNC.DEFER_BLOCKING 0x8, 0x200 ;  /* 0x0208000000007b1d */ /* 0x000fe80000010000 */
[----:B------:R-:W-:-:S02]  /*145b0*/  LOP3.LUT P0, RZ, R2, 0x1bf, RZ, 0xc0, !PT ;  /* 0x000001bf02ff7812 */ /* 0x000fc4000780c0ff */
[----:B-----5:R-:W-:Y:S01]  /*145c0*/  SHF.R.S32.HI R0, RZ, 0x1f, R3 ;  /* 0x0000001fff007819 */ /* 0x020fe20000011403 */
[----:B0-----:R-:W-:-:S04]  /*145d0*/  IMAD.WIDE.U32 R4, R3, UR4, RZ ;  /* 0x0000000403047c25 */ /* 0x001fc8000f8e00ff */
[----:B------:R-:W-:Y:S01]  /*145e0*/  IMAD R0, R0, UR4, RZ ;  /* 0x0000000400007c24 */ /* 0x000fe2000f8e02ff */
[----:B------:R0:W-:Y:S03]  /*145f0*/  STL.64 [R1+0x20], R4 ;  /* 0x0000200401007387 */ /* 0x0001e60000100a00 */
[----:B------:R-:W-:-:S04]  /*14600*/  IMAD R0, R3, UR5, R0 ;  /* 0x0000000503007c24 */ /* 0x000fc8000f8e0200 */
[----:B------:R-:W-:-:S05]  /*14610*/  IMAD.IADD R0, R5, 0x1, R0 ;  /* 0x0000000105007824 */ /* 0x000fca00078e0200 */
[----:B------:R0:W-:Y:S01]  /*14620*/  STL [R1], R0 ;  /* 0x0000000001007387 */ /* 0x0001e20000100800 */
[----:B------:R-:W-:Y:S05]  /*14630*/  @!P0 BRA `(.L_x_1197) ;  /* 0x0000000000408947 */ /* 0x000fea0003800000 */
[----:B------:R-:W-:Y:S01]  /*14640*/  MOV R2, 0x0 ;  /* 0x0000000000027802 */ /* 0x000fe20000000f00 */
[----:B------:R-:W-:Y:S01]  /*14650*/  ULDC.64 UR6, c[0x4][0x88] ;  /* 0x0100220000067ab9 */ /* 0x000fe20000000a00 */
[----:B------:R-:W-:Y:S01]  /*14660*/  ULDC.64 UR8, c[0x4][0x90] ;  /* 0x0100240000087ab9 */ /* 0x000fe20000000a00 */
[----:B------:R-:W-:Y:S01]  /*14670*/  ULDC.64 UR4, c[0x4][0x20] ;  /* 0x0100080000047ab9 */ /* 0x000fe20000000a00 */
[----:B0-----:R-:W-:Y:S02]  /*14680*/  IMAD.U32 R4, RZ, RZ, UR6 ;  /* 0x00000006ff047e24 */ /* 0x001fe4000f8e00ff */
        /* <DEDUP_REMOVED lines=11> */
.L_x_1197:
[----:B------:R-:W-:Y:S05]  /*14740*/  BSYNC B6 ;  /* 0x0000000000067941 */ /* 0x000fea0003800000 */
.L_x_1196:
[----:B------:R-:W2:Y:S01]  /*14750*/  LDL.LU R21, [R1] ;  /* 0x0000000001157983 */ /* 0x000ea20000300800 */
[----:B------:R-:W1:Y:S01]  /*14760*/  LDC R6, c[0x0][0x448] ;  /* 0x00011200ff067b82 */ /* 0x000e620000000800 */
[----:B------:R-:W-:Y:S01]  /*14770*/  ULDC.64 UR4, c[0x0][0x2d8] ;  /* 0x0000b60000047ab9 */ /* 0x000fe20000000a00 */
[----:B------:R-:W-:Y:S01]  /*14780*/  LOP3.LUT P6, RZ, R23, 0x40, RZ, 0xc0, !PT ;  /* 0x0000004017ff7812 */ /* 0x000fe200078cc0ff */
[----:B------:R-:W2:Y:S01]  /*14790*/  LDL.LU.64 R2, [R1+0x20] ;  /* 0x0000200001027983 */ /* 0x000ea20000300a00 */
[----:B0-----:R-:W-:Y:S01]  /*147a0*/  SHF.R.S32.HI R5, RZ, 0x1f, R19 ;  /* 0x0000001fff057819 */ /* 0x001fe20000011413 */
[----:B------:R-:W-:Y:S01]  /*147b0*/  ULDC.64 UR6, c[0x0][0x2c8] ;  /* 0x0000b20000067ab9 */ /* 0x000fe20000000a00 */
[----:B------:R-:W-:Y:S01]  /*147c0*/  ULDC.64 UR8, c[0x0][0x280] ;  /* 0x0000a00000087ab9 */ /* 0x000fe20000000a00 */
[----:B------:R-:W3:Y:S01]  /*147d0*/  LDL R20, [R1+0x4] ;  /* 0x0000040001147983 */ /* 0x000ee20000100800 */
[----:B------:R-:W-:Y:S01]  /*147e0*/  SEL R5, R5, RZ, !P6 ;  /* 0x000000ff05057207 */ /* 0x000fe20007000000 */
[----:B------:R-:W0:Y:S01]  /*147f0*/  LDC R10, c[0x0][0x448] ;  /* 0x00011200ff0a7b82 */ /* 0x000e220000000800 */
[----:B------:R-:W-:Y:S01]  /*14800*/  SEL R0, R19, RZ, !P6 ;  /* 0x000000ff13007207 */ /* 0x000fe20007000000 */
[----:B------:R-:W4:Y:S01]  /*14810*/  S2R R13, SR_TID.X ;  /* 0x00000000000d7919 */ /* 0x000f220000002100 */
[----:B-1----:R-:W-:Y:S01]  /*14820*/  ISETP.NE.AND P6, PT, R6, 0x1, PT ;  /* 0x000000010600780c */ /* 0x002fe20003fc5270 */
[----:B----4-:R-:W-:-:S05]  /*14830*/  IMAD.SHL.U32 R11, R13, 0x8, RZ ;  /* 0x000000080d0b7824 */ /* 0x010fca00078e00ff */
[----:B------:R-:W-:-:S04]  /*14840*/  LOP3.LUT R11, R11, 0x18, RZ, 0xc0, !PT ;  /* 0x000000180b0b7812 */ /* 0x000fc800078ec0ff */
[C---:B------:R-:W-:Y:S02]  /*14850*/  LOP3.LUT R12, R11.reuse, 0x20, RZ, 0xfc, !PT ;  /* 0x000000200b0c7812 */ /* 0x040fe400078efcff */
[----:B------:R-:W-:Y:S01]  /*14860*/  LOP3.LUT R11, R11, 0x40, RZ, 0xfc, !PT ;  /* 0x000000400b0b7812 */ /* 0x000fe200078efcff */
[----:B--2---:R-:W-:Y:S02]  /*14870*/  IMAD.MOV.U32 R3, RZ, RZ, R21 ;  /* 0x000000ffff037224 */ /* 0x004fe400078e0015 */
[----:B------:R-:W1:Y:S01]  /*14880*/  S2R R21, SR_TID.X ;  /* 0x0000000000157919 */ /* 0x000e620000002100 */
[----:B---3--:R-:W-:Y:S02]  /*14890*/  IMAD R4, R20, UR4, RZ ;  /* 0x0000000414047c24 */ /* 0x008fe4000f8e02ff */
[----:B------:R-:W2:Y:S01]  /*148a0*/  S2R R20, SR_TID.X ;  /* 0x0000000000147919 */ /* 0x000ea20000002100 */
[----:B------:R-:W-:-:S04]  /*148b0*/  IMAD.WIDE.U32 R2, R18, UR4, R2 ;  /* 0x0000000412027c25 */ /* 0x000fc8000f8e0002 */
[----:B------:R-:W-:Y:S01]  /*148c0*/  IMAD R4, R18, UR5, R4 ;  /* 0x0000000512047c24 */ /* 0x000fe2000f8e0204 */
[----:B------:R-:W-:Y:S02]  /*148d0*/  ULDC.64 UR4, c[0x0][0x2e0] ;  /* 0x0000b80000047ab9 */ /* 0x000fe40000000a00 */
[----:B------:R-:W-:Y:S02]  /*148e0*/  IMAD R5, R5, UR4, RZ ;  /* 0x0000000405057c24 */ /* 0x000fe4000f8e02ff */
[----:B------:R-:W-:Y:S02]  /*148f0*/  IMAD.IADD R3, R3, 0x1, R4 ;  /* 0x0000000103037824 */ /* 0x000fe400078e0204 */
[----:B------:R-:W3:Y:S01]  /*14900*/  @P6 LDC R4, c[0x0][0x44c] ;  /* 0x00011300ff046b82 */ /* 0x000ee20000000800 */
[C---:B------:R-:W-:Y:S02]  /*14910*/  IMAD R5, R0.reuse, UR5, R5 ;  /* 0x0000000500057c24 */ /* 0x040fe4000f8e0205 */
[----:B------:R-:W-:Y:S01]  /*14920*/  IMAD.WIDE.U32 R2, R0, UR4, R2 ;  /* 0x0000000400027c25 */ /* 0x000fe2000f8e0002 */
[----:B------:R-:W-:-:S03]  /*14930*/  ULDC.64 UR4, c[0x0][0x2d0] ;  /* 0x0000b40000047ab9 */ /* 0x000fc60000000a00 */
[----:B------:R-:W-:Y:S01]  /*14940*/  IMAD.IADD R3, R3, 0x1, R5 ;  /* 0x0000000103037824 */ /* 0x000fe200078e0205 */
[----:B------:R-:W4:Y:S01]  /*14950*/  @P6 LDC R0, c[0x0][0x450] ;  /* 0x00011400ff006b82 */ /* 0x000f220000000800 */
[----:B-1----:R-:W-:Y:S01]  /*14960*/  IMAD.SHL.U32 R21, R21, 0x20, RZ ;  /* 0x0000002015157824 */ /* 0x002fe200078e00ff */
[----:B--2---:R-:W-:-:S04]  /*14970*/  LOP3.LUT R20, R20, 0x7f, RZ, 0xc0, !PT ;  /* 0x0000007f14147812 */ /* 0x004fc800078ec0ff */
[----:B------:R-:W-:Y:S02]  /*14980*/  LOP3.LUT R21, R21, 0x60, RZ, 0xc0, !PT ;  /* 0x0000006015157812 */ /* 0x000fe400078ec0ff */
[----:B------:R-:W-:-:S04]  /*14990*/  SHF.R.U32.HI R20, RZ, 0x2, R20 ;  /* 0x00000002ff147819 */ /* 0x000fc80000011614 */
[----:B------:R-:W-:Y:S02]  /*149a0*/  LOP3.LUT R20, R20, R21, RZ, 0xfc, !PT ;  /* 0x0000001514147212 */ /* 0x000fe400078efcff */
[----:B------:R-:W-:-:S03]  /*149b0*/  LOP3.LUT R21, R13, 0x7f, RZ, 0xc0, !PT ;  /* 0x0000007f0d157812 */ /* 0x000fc600078ec0ff */
[----:B------:R-:W-:Y:S01]  /*149c0*/  IMAD.IADD R6, R20, 0x1, R27 ;  /* 0x0000000114067824 */ /* 0x000fe200078e021b */
[----:B------:R-:W-:Y:S01]  /*149d0*/  SHF.R.U32.HI R21, RZ, 0x2, R21 ;  /* 0x00000002ff157819 */ /* 0x000fe20000011615 */
[----:B------:R-:W-:Y:S02]  /*149e0*/  IMAD.SHL.U32 R20, R13, 0x8, RZ ;  /* 0x000000080d147824 */ /* 0x000fe400078e00ff */
[----:B---3--:R-:W-:-:S03]  /*149f0*/  @P6 IMAD.HI.U32 R5, R6, R4, RZ ;  /* 0x0000000406056227 */ /* 0x008fc600078e00ff */
[----:B------:R-:W-:Y:S01]  /*14a00*/  LOP3.LUT R20, R20, 0x18, RZ, 0xc0, !PT ;  /* 0x0000001814147812 */ /* 0x000fe200078ec0ff */
[----:B------:R-:W-:Y:S01]  /*14a10*/  IMAD.MOV.U32 R4, RZ, RZ, R6 ;  /* 0x000000ffff047224 */ /* 0x000fe200078e0006 */
[----:B----4-:R-:W-:-:S04]  /*14a20*/  @P6 SHF.R.U32.HI R4, RZ, R0, R5 ;  /* 0x00000000ff046219 */ /* 0x010fc80000011605 */
[--C-:B------:R-:W-:Y:S01]  /*14a30*/  SHF.R.S32.HI R0, RZ, 0x1f, R4.reuse ;  /* 0x0000001fff007819 */ /* 0x100fe20000011404 */
[----:B------:R-:W-:-:S04]  /*14a40*/  IMAD.MOV R7, RZ, RZ, -R4 ;  /* 0x000000ffff077224 */ /* 0x000fc800078e0a04 */
[----:B------:R-:W-:-:S04]  /*14a50*/  IMAD R0, R0, UR4, RZ ;  /* 0x0000000400007c24 */ /* 0x000fc8000f8e02ff */
[C---:B------:R-:W-:Y:S02]  /*14a60*/  IMAD R0, R4.reuse, UR5, R0 ;  /* 0x0000000504007c24 */ /* 0x040fe4000f8e0200 */
[----:B------:R-:W-:-:S04]  /*14a70*/  IMAD.WIDE.U32 R4, R4, UR4, R2 ;  /* 0x0000000404047c25 */ /* 0x000fc8000f8e0002 */
[----:B------:R-:W-:Y:S02]  /*14a80*/  IMAD.IADD R5, R5, 0x1, R0 ;  /* 0x0000000105057824 */ /* 0x000fe400078e0200 */
[----:B0-----:R-:W-:-:S04]  /*14a90*/  IMAD R0, R10, R7, R6 ;  /* 0x000000070a007224 */ /* 0x001fc800078e0206 */
        /* <DEDUP_REMOVED lines=23> */
[----:B------:R-:W-:Y:S01]  /*14c10*/  ISETP.GE.AND P2, PT, R11, UR4, PT ;  /* 0x000000040b007c0c */ /* 0x000fe2000bf46270 */
[----:B------:R-:W-:Y:S02]  /*14c20*/  IMAD.IADD R3, R3, 0x1, R7 ;  /* 0x0000000103037824 */ /* 0x000fe400078e0207 */
        /* <DEDUP_REMOVED lines=8> */
[----:B------:R-:W2:Y:S01]  /*14cb0*/  LDL R11, [R1+0x1c] ;  /* 0x00001c00010b7983 */ /* 0x000ea20000100800 */
[----:B------:R-:W-:Y:S02]  /*14cc0*/  IMAD R3, R28, R10, RZ ;  /* 0x0000000a1c037224 */ /* 0x000fe400078e02ff */
[----:B------:R-:W-:Y:S01]  /*14cd0*/  IMAD.IADD R2, R21, 0x1, R27 ;  /* 0x0000000115027824 */ /* 0x000fe200078e021b */
[----:B------:R-:W0:Y:S04]  /*14ce0*/  SHFL.IDX PT, R5, R4, RZ, 0x1c1f ;  /* 0x001c1fff04057589 */ /* 0x000e2800000e0000 */
[----:B------:R-:W1:Y:S01]  /*14cf0*/  SHFL.IDX PT, R6, R0, RZ, 0x1c1f ;  /* 0x001c1fff00067589 */ /* 0x000e6200000e0000 */
[----:B------:R-:W-:-:S13]  /*14d00*/  ISETP.GE.AND P3, PT, R2, R3, PT ;  /* 0x000000030200720c */ /* 0x000fda0003f66270 */
[----:B0-----:R-:W-:-:S05]  /*14d10*/  @!P3 LEA R5, P4, R20, R5, 0x1 ;  /* 0x000000051405b211 */ /* 0x001fca00078808ff */
[----:B-1----:R-:W-:-:S04]  /*14d20*/  @!P3 IMAD.X R6, RZ, RZ, R6, P4 ;  /* 0x000000ffff06b224 */ /* 0x002fc800020e0606 */
[----:B------:R-:W-:Y:S02]  /*14d30*/  @!P3 IMAD.MOV.U32 R7, RZ, RZ, R6 ;  /* 0x000000ffff07b224 */ /* 0x000fe400078e0006 */
[----:B------:R-:W-:Y:S02]  /*14d40*/  @!P3 IMAD.MOV.U32 R6, RZ, RZ, R5 ;  /* 0x000000ffff06b224 */ /* 0x000fe400078e0005 */
[----:B------:R-:W0:Y:S04]  /*14d50*/  SHFL.IDX PT, R5, R4, 0x1, 0x1c1f ;  /* 0x003c1f0004057f89 */ /* 0x000e2800000e0000 */
[----:B--2---:R-:W-:Y:S04]  /*14d60*/  @!P3 LDGSTS.E.BYPASS.LTC128B.128 [R11+0xc400], desc[UR54][R6.64], !P0 ;  /* 0x0c400000060bbfae */ /* 0x004fe8000c101d76 */
        /* <DEDUP_REMOVED lines=14> */
[----:B------:R-:W-:-:S03]  /*14e50*/  VIADD R6, R2, 0x40 ;  /* 0x0000004002067836 */ /* 0x000fc60000000000 */
[----:B------:R-:W2:Y:S02]  /*14e60*/  SHFL.IDX PT, R0, R0, 0x3, 0x1c1f ;  /* 0x007c1f0000007f89 */ /* 0x000ea400000e0000 */
[----:B------:R-:W-:-:S13]  /*14e70*/  ISETP.GE.AND P3, PT, R6, R3, PT ;  /* 0x000000030600720c */ /* 0x000fda0003f66270 */
[----:B0-----:R-:W-:-:S05]  /*14e80*/  @!P3 LEA R5, P4, R20, R5, 0x1 ;  /* 0x000000051405b211 */ /* 0x001fca00078808ff */
[----:B-1----:R-:W-:Y:S02]  /*14e90*/  @!P3 IMAD.X R7, RZ, RZ, R7, P4 ;  /* 0x000000ffff07b224 */ /* 0x002fe400020e0607 */
[----:B------:R-:W-:Y:S02]  /*14ea0*/  @!P3 IMAD.MOV.U32 R6, RZ, RZ, R5 ;  /* 0x000000ffff06b224 */ /* 0x000fe400078e0005 */
[----:B------:R-:W-:-:S03]  /*14eb0*/  VIADD R5, R2, 0x60 ;  /* 0x0000006002057836 */ /* 0x000fc60000000000 */
[----:B------:R-:W-:Y:S04]  /*14ec0*/  @!P3 LDGSTS.E.BYPASS.LTC128B.128 [R11+0xd400], desc[UR54][R6.64], !P0 ;  /* 0x0d400000060bbfae */ /* 0x000fe8000c101d76 */
[----:B------:R-:W-:Y:S04]  /*14ed0*/  @!P3 LDGSTS.E.BYPASS.LTC128B.128 [R11+0x10400], desc[UR54][R6.64+0x40], !P1 ;  /* 0x10400040060bbfae */ /* 0x000fe8000c901d76 */
[----:B------:R-:W-:Y:S01]  /*14ee0*/  @!P3 LDGSTS.E.BYPASS.LTC128B.128 [R11+0x13400], desc[UR54][R6.64+0x80], !P2 ;  /* 0x13400080060bbfae */ /* 0x000fe2000d101d76 */
[----:B------:R-:W-:-:S13]  /*14ef0*/  ISETP.GE.AND P3, PT, R5, R3, PT ;  /* 0x000000030500720c */ /* 0x000fda0003f66270 */
[----:B------:R-:W-:-:S05]  /*14f00*/  @!P3 LEA R4, P4, R20, R4, 0x1 ;  /* 0x000000041404b211 */ /* 0x000fca00078808ff */
[----:B--2---:R-:W-:-:S04]  /*14f10*/  @!P3 IMAD.X R0, RZ, RZ, R0, P4 ;  /* 0x000000ffff00b224 */ /* 0x004fc800020e0600 */
[----:B------:R-:W-:Y:S02]  /*14f20*/  @!P3 IMAD.MOV.U32 R5, RZ, RZ, R0 ;  /* 0x000000ffff05b224 */ /* 0x000fe400078e0000 */
        /* <DEDUP_REMOVED lines=15> */
.L_x_1279:
[----:B------:R-:W2:Y:S01]  /*15020*/  LDL R0, [R1+0x1c] ;  /* 0x00001c0001007983 */ /* 0x000ea20000100800 */
[----:B------:R-:W-:-:S05]  /*15030*/  VIADD R2, R2, 0xa0 ;  /* 0x000000a002027836 */ /* 0x000fca0000000000 */
[----:B------:R-:W-:-:S13]  /*15040*/  ISETP.GE.AND P3, PT, R2, R3, PT ;  /* 0x000000030200720c */ /* 0x000fda0003f66270 */
[----:B------:R-:W-:-:S05]  /*15050*/  @!P3 LEA R2, P4, R20, R9, 0x1 ;  /* 0x000000091402b211 */ /* 0x000fca00078808ff */
        /* <DEDUP_REMOVED lines=9> */
.L_x_1199:
        /* <DEDUP_REMOVED lines=18> */
.L_x_1280:
[----:B------:R-:W-:Y:S05]  /*15210*/  BSYNC B0 ;  /* 0x0000000000007941 */ /* 0x000fea0003800000 */
.L_x_1200:
[----:B------:R-:W1:Y:S04]  /*15220*/  LDL.LU R3, [R1+0x28] ;  /* 0x0000280001037983 */ /* 0x000e680000300800 */
[----:B------:R-:W2:Y:S01]  /*15230*/  LDL R2, [R1+0x10] ;  /* 0x0000100001027983 */ /* 0x000ea20000100800 */
[----:B------:R-:W-:Y:S01]  /*15240*/  BSSY B0, `(.L_x_1202) ;  /* 0x0000100000007945 */ /* 0x000fe20003800000 */
[----:B-1----:R-:W-:-:S05]  /*15250*/  VIADD R0, R3, 0xfffffffe ;  /* 0xfffffffe03007836 */ /* 0x002fca0000000000 */
[----:B--2---:R-:W-:-:S13]  /*15260*/  ISETP.GE.AND P0, PT, R0, R2, PT ;  /* 0x000000020000720c */ /* 0x004fda0003f06270 */
[----:B------:R-:W-:Y:S05]  /*15270*/  @!P0 BRA `(.L_x_1203) ;  /* 0x0000000c00f08947 */ /* 0x000fea0003800000 */
[----:B------:R-:W0:Y:S01]  /*15280*/  S2R R2, SR_TID.X ;  /* 0x0000000000027919 */ /* 0x000e220000002100 */
[----:B------:R-:W-:Y:S01]  /*15290*/  ULDC UR4, c[0x0][0x2f4] ;  /* 0x0000bd0000047ab9 */ /* 0x000fe20000000800 */
[----:B------:R-:W-:Y:S01]  /*152a0*/  IMAD.MOV.U32 R10, RZ, RZ, R25 ;  /* 0x000000ffff0a7224 */ /* 0x000fe200078e0019 */
[----:B------:R1:W-:Y:S01]  /*152b0*/  STL [R1], R26 ;  /* 0x0000001a01007387 */ /* 0x0003e20000100800 */
[----:B------:R-:W-:Y:S02]  /*152c0*/  IMAD.MOV.U32 R20, RZ, RZ, R29 ;  /* 0x000000ffff147224 */ /* 0x000fe400078e001d */
[----:B0-----:R-:W-:-:S05]  /*152d0*/  IMAD.SHL.U32 R4, R2, 0x8, RZ ;  /* 0x0000000802047824 */ /* 0x001fca00078e00ff */
[----:B------:R-:W-:-:S04]  /*152e0*/  LOP3.LUT R4, R4, 0x18, RZ, 0xc0, !PT ;  /* 0x0000001804047812 */ /* 0x000fc800078ec0ff */
[C---:B------:R-:W-:Y:S02]  /*152f0*/  LOP3.LUT R3, R4.reuse, 0x20, RZ, 0xfc, !PT ;  /* 0x0000002004037812 */ /* 0x040fe400078efcff */
[C---:B------:R-:W-:Y:S02]  /*15300*/  LOP3.LUT R2, R4.reuse, 0x40, RZ, 0xfc, !PT ;  /* 0x0000004004027812 */ /* 0x040fe400078efcff */
[----:B------:R-:W-:Y:S02]  /*15310*/  ISETP.GE.AND P3, PT, R4, UR4, PT ;  /* 0x0000000404007c0c */ /* 0x000fe4000bf66270 */
[----:B------:R-:W-:Y:S02]  /*15320*/  ISETP.GE.AND P2, PT, R3, UR4, PT ;  /* 0x0000000403007c0c */ /* 0x000fe4000bf46270 */
[----:B-1----:R-:W-:-:S13]  /*15330*/  ISETP.GE.AND P1, PT, R2, UR4, PT ;  /* 0x0000000402007c0c */ /* 0x002fda000bf26270 */
.L_x_1216:
[----:B------:R-:W2:Y:S01]  /*15340*/  LDL R8, [R1+0x14] ;  /* 0x0000140001087983 */ /* 0x000ea20000100800 */
[----:B------:R-:W0:Y:S03]  /*15350*/  LDC R4, c[0x0][0x430] ;  /* 0x00010c00ff047b82 */ /* 0x000e260000000800 */
[----:B------:R-:W3:Y:S04]  /*15360*/  LDL R7, [R1+0x18] ;  /* 0x0000180001077983 */ /* 0x000ee80000100800 */
[----:B------:R-:W4:Y:S01]  /*15370*/  LDL R6, [R1+0x8] ;  /* 0x0000080001067983 */ /* 0x000f220000100800 */
[----:B------:R-:W1:Y:S01]  /*15380*/  S2R R2, SR_TID.X ;  /* 0x0000000000027919 */ /* 0x000e620000002100 */
        /* <DEDUP_REMOVED lines=21> */
[----:B------:R-:W-:-:S03]  /*154e0*/  ULDC.64 UR4, c[0x0][0x418] ;  /* 0x0001060000047ab9 */ /* 0x000fc60000000a00 */
[----:B------:R-:W-:Y:S01]  /*154f0*/  IMAD.IADD R3, R4, 0x1, R3 ;  /* 0x0000000104037824 */ /* 0x000fe200078e0203 */
[----:B------:R-:W-:-:S04]  /*15500*/  LEA R4, P0, R2, UR4, 0x2 ;  /* 0x0000000402047c11 */ /* 0x000fc8000f8010ff */
[----:B------:R-:W-:-:S05]  /*15510*/  LEA.HI.X R5, R2, UR5, R3, 0x2, P0 ;  /* 0x0000000502057c11 */ /* 0x000fca00080f1403 */
[----:B------:R-:W2:Y:S01]  /*15520*/  LDG.E R8, desc[UR54][R4.64] ;  /* 0x0000003604087981 */ /* 0x000ea2000c1e1900 */
[----:B------:R-:W-:Y:S02]  /*15530*/  IMAD.U32 R6, RZ, RZ, UR36 ;  /* 0x00000024ff067e24 */ /* 0x000fe4000f8e00ff */
[----:B------:R-:W-:-:S03]  /*15540*/  VIADD R25, R10, 0x1 ;  /* 0x000000010a197836 */ /* 0x000fc60000000000 */
[----:B------:R-:W-:Y:S02]  /*15550*/  ISETP.NE.AND P4, PT, R6, 0x3, PT ;  /* 0x000000030600780c */ /* 0x000fe40003f85270 */
        /* <DEDUP_REMOVED lines=8> */
.L_x_1204:
[----:B------:R-:W-:Y:S01]  /*155e0*/  IMAD R5, R25, 0x8, R22 ;  /* 0x0000000819057824 */ /* 0x000fe200078e0216 */
[----:B------:R-:W-:Y:S01]  /*155f0*/  SHF.L.U32 R0, R29, 0x1f, RZ ;  /* 0x0000001f1d007819 */ /* 0x000fe200000006ff */
[----:B------:R-:W-:Y:S03]  /*15600*/  BSSY B1, `(.L_x_1205) ;  /* 0x0000003000017945 */ /* 0x000fe60003800000 */
[----:B------:R-:W0:Y:S02]  /*15610*/  SYNCS.PHASECHK.TRANS64.TRYWAIT P0, [R5+URZ+0x2d840], R0 ;  /* 0x02d84000050075a7 */ /* 0x000e24000800017f */
[----:B0-----:R-:W-:Y:S05]  /*15620*/  @!P0 BRA `(.L_x_1206) ;  /* 0x0000003400608947 */ /* 0x001fea0003800000 */
.L_x_1281:
[----:B------:R-:W-:Y:S05]  /*15630*/  BSYNC B1 ;  /* 0x0000000000017941 */ /* 0x000fea0003800000 */
.L_x_1205:
[----:B------:R-:W2:Y:S01]  /*15640*/  LDL R4, [R1+0x4] ;  /* 0x0000040001047983 */ /* 0x000ea20000100800 */
[----:B------:R-:W-:Y:S01]  /*15650*/  SHF.R.S32.HI R21, RZ, 0x1f, R9 ;  /* 0x0000001fff157819 */ /* 0x000fe20000011409 */
[----:B------:R-:W-:Y:S01]  /*15660*/  ULDC.64 UR4, c[0x0][0x300] ;  /* 0x0000c00000047ab9 */ /* 0x000fe20000000a00 */
[----:B------:R-:W-:Y:S01]  /*15670*/  LOP3.LUT P5, RZ, R23, 0x2, RZ, 0xc0, !PT ;  /* 0x0000000217ff7812 */ /* 0x000fe200078ac0ff */
        /* <DEDUP_REMOVED lines=56> */
.L_x_1291:
        /* <DEDUP_REMOVED lines=11> */
.L_x_1208:
        /* <DEDUP_REMOVED lines=11> */
.L_x_1209:
[----:B------:R1:W-:Y:S01]  /*15b60*/  SYNCS.ARRIVE.TRANS64.A1T0 RZ, [R5+URZ+0x2d830], RZ ;  /* 0x02d830ff05ff79a7 */ /* 0x0003e2000810003f */
[----:B------:R-:W-:Y:S05]  /*15b70*/  @!P5 BRA `(.L_x_1210) ;  /* 0x000000000004d947 */ /* 0x000fea0003800000 */
[----:B------:R-:W-:Y:S01]  /*15b80*/  BPT.TRAP 0x1 ;  /* 0x000000040000795c */ /* 0x000fe20000300000 */
.L_x_1210:
[----:B------:R-:W-:Y:S01]  /*15b90*/  SHF.L.U32 R2, R20, 0x1f, RZ ;  /* 0x0000001f14027819 */ /* 0x000fe200000006ff */
[----:B-1----:R-:W-:Y:S01]  /*15ba0*/  IMAD R5, R10, 0x8, R22 ;  /* 0x000000080a057824 */ /* 0x002fe200078e0216 */
[----:B------:R-:W-:Y:S03]  /*15bb0*/  BSSY B1, `(.L_x_1211) ;  /* 0x0000003000017945 */ /* 0x000fe60003800000 */
[----:B------:R-:W1:Y:S02]  /*15bc0*/  SYNCS.PHASECHK.TRANS64.TRYWAIT P0, [R5+URZ+0x2d860], R2 ;  /* 0x02d86002050075a7 */ /* 0x000e64000800017f */
[----:B-1----:R-:W-:Y:S05]  /*15bd0*/  @!P0 BRA `(.L_x_1212) ;  /* 0x00000034005c8947 */ /* 0x002fea0003800000 */
.L_x_1292:
[----:B------:R-:W-:Y:S05]  /*15be0*/  BSYNC B1 ;  /* 0x0000000000017941 */ /* 0x000fea0003800000 */
.L_x_1211:
        /* <DEDUP_REMOVED lines=49> */
.L_x_1302:
        /* <DEDUP_REMOVED lines=32> */
.L_x_1214:
[----:B------:R-:W-:Y:S02]  /*16100*/  PLOP3.LUT P4, PT, P4, P0, PT, 0xa2, 0x0 ;  /* 0x000000000000781c */ /* 0x000fe40002781472 */
[----:B------:R-:W-:-:S08]  /*16110*/  @P0 R2UR P4, UR4, R5 ;  /* 0x00000000050402ca */ /* 0x000fd00000080000 */
[----:B------:R-:W-:-:S05]  /*16120*/  @P0 PLOP3.LUT P0, PT, P4, PT, PT, 0x80, 0x0 ;  /* 0x000000000000081c */ /* 0x000fca000270f070 */
[----:B------:R-:W-:Y:S01]  /*16130*/  @!P4 SYNCS.ARRIVE.TRANS64.RED.A0T1 RZ, [UR4+0x2d850], RZ ;  /* 0x02d850ffffffc9a7 */ /* 0x000fe20008200404 */
[----:B------:R-:W-:Y:S07]  /*16140*/  @!P4 ARRIVES.LDGSTSBAR.64.TRANSCNT [UR4+0x2d850] ;  /* 0x02d85000ff00c9b0 */ /* 0x000fee0008000a84 */
[----:B------:R-:W-:Y:S05]  /*16150*/  @P0 BRA.U.ANY `(.L_x_1214) ;  /* 0xfffffffd00e80947 */ /* 0x000fea000393ffff */
[----:B------:R-:W-:Y:S01]  /*16160*/  NOP ;  /* 0x0000000000007918 */ /* 0x000fe20000000000 */
[----:B------:R-:W-:Y:S02]  /*16170*/  IMAD.U32 R2, RZ, RZ, UR36 ;  /* 0x00000024ff027e24 */ /* 0x000fe4000f8e00ff */
[----:B------:R-:W-:-:S03]  /*16180*/  IMAD.MOV.U32 R24, RZ, RZ, R0 ;  /* 0x000000ffff187224 */ /* 0x000fc600078e0000 */
[----:B------:R-:W-:-:S13]  /*16190*/  ISETP.NE.AND P5, PT, R2, 0x3, PT ;  /* 0x000000030200780c */ /* 0x000fda0003fa5270 */
[----:B------:R-:W-:Y:S05]  /*161a0*/  @!P5 BRA `(.L_x_1215) ;  /* 0x000000000004d947 */ /* 0x000fea0003800000 */
[----:B------:R-:W-:Y:S01]  /*161b0*/  BPT.TRAP 0x1 ;  /* 0x000000040000795c */ /* 0x000fe20000300000 */
.L_x_1215:
[----:B------:R-:W2:Y:S01]  /*161c0*/  LDL R2, [R1+0x10] ;  /* 0x0000100001027983 */ /* 0x000ea20000100800 */
[----:B------:R1:W-:Y:S01]  /*161d0*/  SYNCS.ARRIVE.TRANS64.A1T0 RZ, [R5+URZ+0x2d850], RZ ;  /* 0x02d850ff05ff79a7 */ /* 0x0003e2000810003f */
[C---:B------:R-:W-:Y:S02]  /*161e0*/  VIADD R0, R26.reuse, 0xffffffff ;  /* 0xffffffff1a007836 */ /* 0x040fe40000000000 */
[----:B------:R1:W-:Y:S01]  /*161f0*/  STL [R1], R26 ;  /* 0x0000001a01007387 */ /* 0x0003e20000100800 */
[----:B------:R-:W-:Y:S02]  /*16200*/  IMAD.MOV.U32 R10, RZ, RZ, R25 ;  /* 0x000000ffff0a7224 */ /* 0x000fe400078e0019 */
[----:B------:R-:W-:Y:S01]  /*16210*/  IMAD.MOV.U32 R20, RZ, RZ, R29 ;  /* 0x000000ffff147224 */ /* 0x000fe200078e001d */
[----:B--2---:R-:W-:-:S13]  /*16220*/  ISETP.GT.AND P0, PT, R26, R2, PT ;  /* 0x000000021a00720c */ /* 0x004fda0003f04270 */
[----:B-1----:R-:W-:Y:S05]  /*16230*/  @P0 BRA `(.L_x_1216) ;  /* 0xfffffff000400947 */ /* 0x002fea000383ffff */
.L_x_1203:
[----:B------:R-:W-:Y:S05]  /*16240*/  BSYNC B0 ;  /* 0x0000000000007941 */ /* 0x000fea0003800000 */
.L_x_1202:
[----:B------:R-:W1:Y:S01]  /*16250*/  S2R R2, SR_TID.X ;  /* 0x0000000000027919 */ /* 0x000e620000002100 */
[----:B------:R-:W-:Y:S01]  /*16260*/  BSSY B0, `(.L_x_1217) ;  /* 0x0000010000007945 */ /* 0x000fe20003800000 */
[----:B-1----:R-:W-:-:S04]  /*16270*/  LOP3.LUT R2, R2, 0x7f, RZ, 0xc0, !PT ;  /* 0x0000007f02027812 */ /* 0x002fc800078ec0ff */
[----:B------:R-:W-:-:S13]  /*16280*/  ISETP.NE.AND P0, PT, R2, RZ, PT ;  /* 0x000000ff0200720c */ /* 0x000fda0003f05270 */
[----:B------:R-:W-:Y:S05]  /*16290*/  @P0 BRA `(.L_x_1218) ;  /* 0x0000000000300947 */ /* 0x000fea0003800000 */
[----:B0-----:R-:W0:Y:S01]  /*162a0*/  S2R R5, SR_LANEID ;  /* 0x0000000000057919 */ /* 0x001e220000000000 */
[----:B------:R-:W-:Y:S01]  /*162b0*/  VOTEU.ANY UR4, UPT, PT ;  /* 0x0000000000047886 */ /* 0x000fe200038e0100 */
[----:B------:R-:W1:Y:S01]  /*162c0*/  LDC.64 R2, c[0x0][0xc60] ;  /* 0x00031800ff027b82 */ /* 0x000e620000000a00 */
[----:B------:R-:W0:Y:S02]  /*162d0*/  FLO.U32 R0, UR4 ;  /* 0x0000000400007d00 */ /* 0x000e2400080e0000 */
[----:B0-----:R-:W-:-:S06]  /*162e0*/  ISETP.EQ.U32.AND P0, PT, R0, R5, PT ;  /* 0x000000050000720c */ /* 0x001fcc0003f02070 */
[----:B------:R-:W1:Y:S07]  /*162f0*/  POPC R5, UR4 ;  /* 0x0000000400057d09 */ /* 0x000e6e0008000000 */
[----:B-1----:R-:W2:Y:S01]  /*16300*/  @P0 ATOMG.E.ADD.STRONG.GPU PT, R3, desc[UR54][R2.64], R5 ;  /* 0x00000005020309a8 */ /* 0x002ea200081ee1f6 */
[----:B------:R-:W0:Y:S02]  /*16310*/  S2R R4, SR_LTMASK ;  /* 0x0000000000047919 */ /* 0x000e240000003900 */
[----:B0-----:R-:W-:-:S04]  /*16320*/  LOP3.LUT R4, R4, UR4, RZ, 0xc0, !PT ;  /* 0x0000000404047c12 */ /* 0x001fc8000f8ec0ff */
[----:B------:R-:W0:Y:S01]  /*16330*/  POPC R7, R4 ;  /* 0x0000000400077309 */ /* 0x000e220000000000 */
[----:B--2---:R-:W0:Y:S02]  /*16340*/  SHFL.IDX PT, R0, R3, R0, 0x1f ;  /* 0x00001f0003007589 */ /* 0x004e2400000e0000 */
[----:B0-----:R-:W-:-:S07]  /*16350*/  IADD3 R16, R0, UR37, R7 ;  /* 0x0000002500107c10 */ /* 0x001fce000fffe007 */
.L_x_1218:
[----:B------:R-:W-:Y:S05]  /*16360*/  BSYNC B0 ;  /* 0x0000000000007941 */ /* 0x000fea0003800000 */
.L_x_1217:
[----:B------:R-:W-:-:S05]  /*16370*/  IMAD.U32 R0, RZ, RZ, UR36 ;  /* 0x00000024ff007e24 */ /* 0x000fca000f8e00ff */
[----:B------:R-:W-:-:S13]  /*16380*/  ISETP.NE.AND P0, PT, R0, 0x3, PT ;  /* 0x000000030000780c */ /* 0x000fda0003f05270 */
[----:B------:R-:W-:Y:S05]  /*16390*/  @!P0 BRA `(.L_x_1219) ;  /* 0x0000000000048947 */ /* 0x000fea0003800000 */
[----:B------:R-:W-:Y:S01]  /*163a0*/  BPT.TRAP 0x1 ;  /* 0x000000040000795c */ /* 0x000fe20000300000 */
.L_x_1219:
[----:B------:R-:W2:Y:S01]  /*163b0*/  LDL.LU R2, [R1+0xc] ;  /* 0x00000c0001027983 */ /* 0x000ea20000300800 */
[----:B------:R-:W-:Y:S01]  /*163c0*/  IMAD R0, R25, 0x8, R22 ;  /* 0x0000000819007824 */ /* 0x000fe200078e0216 */
[----:B------:R-:W-:Y:S01]  /*163d0*/  SHF.L.U32 R3, R29, 0x1f, RZ ;  /* 0x0000001f1d037819 */ /* 0x000fe200000006ff */
[----:B------:R-:W-:Y:S03]  /*163e0*/  BSSY B0, `(.L_x_1220) ;  /* 0x0000004000007945 */ /* 0x000fe60003800000 */
[----:B------:R-:W1:Y:S01]  /*163f0*/  SYNCS.PHASECHK.TRANS64.TRYWAIT P0, [R0+URZ+0x2d860], R3 ;  /* 0x02d86003000075a7 */ /* 0x000e62000800017f */
[----:B--2---:R-:W-:Y:S01]  /*16400*/  IMAD R6, R26, -0x80, R2 ;  /* 0xffffff801a067824 */ /* 0x004fe200078e0202 */
[----:B-1----:R-:W-:Y:S06]  /*16410*/  @!P0 BRA `(.L_x_1221) ;  /* 0x0000003000c48947 */ /* 0x002fec0003800000 */
.L_x_1303:
[----:B------:R-:W-:Y:S05]  /*16420*/  BSYNC B0 ;  /* 0x0000000000007941 */ /* 0x000fea0003800000 */
.L_x_1220:
[----:B------:R-:W0:Y:S01]  /*16430*/  S2R R2, SR_TID.X ;  /* 0x0000000000027919 */ /* 0x000e220000002100 */
[----:B------:R-:W-:Y:S01]  /*16440*/  UMOV UR4, 0xffffffff ;  /* 0xffffffff00047882 */ /* 0x000fe20000000000 */
[----:B------:R-:W2:Y:S01]  /*16450*/  S2R R7, SR_TID.X ;  /* 0x0000000000077919 */ /* 0x000ea20000002100 */
[----:B0-----:R-:W-:Y:S01]  /*16460*/  LOP3.LUT R5, R2, 0x7f, RZ, 0xc0, !PT ;  /* 0x0000007f02057812 */ /* 0x001fe200078ec0ff */
[----:B--2---:R-:W-:-:S03]  /*16470*/  IMAD.SHL.U32 R2, R7, 0x8, RZ ;  /* 0x0000000807027824 */ /* 0x004fc600078e00ff */
[----:B------:R-:W-:Y:S01]  /*16480*/  SHF.R.U32.HI R5, RZ, 0x2, R5 ;  /* 0x00000002ff057819 */ /* 0x000fe20000011605 */
[----:B------:R-:W-:Y:S01]  /*16490*/  IMAD.SHL.U32 R4, R7, 0x8, RZ ;  /* 0x0000000807047824 */ /* 0x000fe200078e00ff */
[----:B------:R-:W-:-:S03]  /*164a0*/  LOP3.LUT R2, R2, 0xd8, RZ, 0xc0, !PT ;  /* 0x000000d802027812 */ /* 0x000fc600078ec0ff */
[----:B------:R-:W-:Y:S01]  /*164b0*/  IMAD.IADD R6, R6, 0x1, -R5 ;  /* 0x0000000106067824 */ /* 0x000fe200078e0a05 */
        /* <DEDUP_REMOVED lines=47> */
.L_x_1313:
        /* <DEDUP_REMOVED lines=13> */
.L_x_1223:
        /* <DEDUP_REMOVED lines=11> */
.L_x_1224:
[----:B------:R-:W-:Y:S01]  /*16930*/  VIADD R25, R25, 0x1 ;  /* 0x0000000119197836 */ /* 0x000fe20000000000 */
[----:B------:R0:W-:Y:S04]  /*16940*/  SYNCS.ARRIVE.TRANS64.A1T0 RZ, [R0+URZ+0x2d850], RZ ;  /* 0x02d850ff00ff79a7 */ /* 0x0001e8000810003f */
[----:B------:R-:W-:-:S04]  /*16950*/  ISETP.NE.AND P0, PT, R25, 0x2, PT ;  /* 0x000000021900780c */ /* 0x000fc80003f05270 */
[----:B0-----:R-:W-:Y:S02]  /*16960*/  SEL R0, RZ, 0x1, P0 ;  /* 0x00000001ff007807 */ /* 0x001fe40000000000 */
[----:B------:R-:W-:Y:S02]  /*16970*/  SEL R25, R25, RZ, P0 ;  /* 0x000000ff19197207 */ /* 0x000fe40000000000 */
[----:B------:R-:W-:-:S07]  /*16980*/  LOP3.LUT R29, R29, R0, RZ, 0x3c, !PT ;  /* 0x000000001d1d7212 */ /* 0x000fce00078e3cff */
.L_x_1183:
[----:B------:R-:W-:Y:S05]  /*16990*/  BSYNC B7 ;  /* 0x0000000000077941 */ /* 0x000fea0003800000 */
.L_x_1181:
        /* <DEDUP_REMOVED lines=8> */
[----:B------:R2:W3:Y:S01]  /*16a20*/  LDS.128 R16, [R22+0x2d8d0] ;  /* 0x02d8d00016107984 */ /* 0x0004e20000000c00 */
[----:B------:R-:W-:Y:S06]  /*16a30*/  BAR.ARV 0x4, 0x200 ;  /* 0x0108000000007b1d */ /* 0x000fec0000002000 */
[----:B------:R-:W-:Y:S05]  /*16a40*/  BRA `(.L_x_1226) ;  /* 0x0000000800cc7947 */ /* 0x000fea0003800000 */
.L_x_1225:
[----:B------:R-:W1:Y:S01]  /*16a50*/  S2R R0, SR_TID.X ;  /* 0x0000000000007919 */ /* 0x000e620000002100 */
[----:B------:R-:W-:Y:S01]  /*16a60*/  UMOV UR4, 0xffffffff ;  /* 0xffffffff00047882 */ /* 0x000fe20000000000 */
[----:B-1----:R-:W-:-:S04]  /*16a70*/  LOP3.LUT R7, R0, 0x1f, RZ, 0xc0, !PT ;  /* 0x0000001f00077812 */ /* 0x002fc800078ec0ff */
[----:B------:R-:W-:Y:S01]  /*16a80*/  ISETP.NE.AND P0, PT, R7, 0x1f, PT ;  /* 0x0000001f0700780c */ /* 0x000fe20003f05270 */
[----:B------:R-:W-:-:S12]  /*16a90*/  BRA.DIV UR4, `(.L_x_1227) ;  /* 0x0000003204a87947 */ /* 0x000fd8000b800000 */
[----:B------:R-:W-:Y:S01]  /*16aa0*/  IMAD.IADD R5, R19, 0x1, R7 ;  /* 0x0000000113057824 */ /* 0x000fe200078e0207 */
[----:B------:R-:W-:-:S04]  /*16ab0*/  ULDC UR4, c[0x0][0xc3c] ;  /* 0x00030f0000047ab9 */ /* 0x000fc80000000800 */
[----:B------:R-:W-:-:S13]  /*16ac0*/  ISETP.GE.OR P1, PT, R5, UR4, !P0 ;  /* 0x0000000405007c0c */ /* 0x000fda000c726670 */
[----:B------:R-:W1:Y:S02]  /*16ad0*/  @!P1 LDC.64 R2, c[0x0][0xc80] ;  /* 0x00032000ff029b82 */ /* 0x000e640000000a00 */
[----:B-1----:R-:W-:-:S06]  /*16ae0*/  @!P1 IMAD.WIDE R2, R5, 0x4, R2 ;  /* 0x0000000405029825 */ /* 0x002fcc00078e0202 */
[----:B------:R1:W2:Y:S01]  /*16af0*/  @!P1 LDG.E R3, desc[UR54][R2.64] ;  /* 0x0000003602039981 */ /* 0x0002a2000c1e1900 */
[C---:B------:R-:W-:Y:S02]  /*16b00*/  ISETP.GE.U32.AND P2, PT, R7.reuse, 0x2, PT ;  /* 0x000000020700780c */ /* 0x040fe40003f46070 */
[C---:B------:R-:W-:Y:S01]  /*16b10*/  ISETP.GE.U32.AND P3, PT, R7.reuse, 0x4, PT ;  /* 0x000000040700780c */ /* 0x040fe20003f66070 */
[----:B------:R-:W-:Y:S01]  /*16b20*/  SHFL.IDX PT, R0, R16, RZ, 0x1f ;  /* 0x00001fff10007589 */ /* 0x000fe200000e0000 */
[C---:B------:R-:W-:Y:S02]  /*16b30*/  ISETP.GE.U32.AND P4, PT, R7.reuse, 0x8, PT ;  /* 0x000000080700780c */ /* 0x040fe40003f86070 */
[C---:B------:R-:W-:Y:S01]  /*16b40*/  ISETP.GE.U32.AND P5, PT, R7.reuse, 0x10, PT ;  /* 0x000000100700780c */ /* 0x040fe20003fa6070 */
[----:B------:R-:W-:Y:S01]  /*16b50*/  SHFL.IDX PT, R16, R16, 0x1, 0x1f ;  /* 0x00201f0010107f89 */ /* 0x000fe200000e0000 */
[----:B-1----:R-:W-:Y:S02]  /*16b60*/  IMAD.MOV.U32 R2, RZ, RZ, RZ ;  /* 0x000000ffff027224 */ /* 0x002fe400078e00ff */
[----:B--2---:R-:W-:Y:S01]  /*16b70*/  @!P1 IMAD.MOV.U32 R2, RZ, RZ, R3 ;  /* 0x000000ffff029224 */ /* 0x004fe200078e0003 */
[----:B------:R-:W-:-:S04]  /*16b80*/  ISETP.NE.AND P1, PT, R7, RZ, PT ;  /* 0x000000ff0700720c */ /* 0x000fc80003f25270 */
[----:B------:R-:W1:Y:S02]  /*16b90*/  SHFL.UP PT, R14, R2, 0x1, RZ ;  /* 0x04200000020e7989 */ /* 0x000e6400000e00ff */
[----:B-1----:R-:W-:-:S05]  /*16ba0*/  SEL R5, R14, RZ, P1 ;  /* 0x000000ff0e057207 */ /* 0x002fca0000800000 */
[----:B------:R-:W-:-:S05]  /*16bb0*/  IMAD.IADD R4, R2, 0x1, R5 ;  /* 0x0000000102047824 */ /* 0x000fca00078e0205 */
        /* <DEDUP_REMOVED lines=12> */
[----:B------:R1:W2:Y:S02]  /*16c80*/  SHFL.IDX PT, R14, R3, 0x1f, 0x1f ;  /* 0x03e01f00030e7f89 */ /* 0x0002a400000e0000 */
.L_x_1323:
[----:B------:R-:W-:Y:S02]  /*16c90*/  ULDC UR4, c[0x0][0xc38] ;  /* 0x00030e0000047ab9 */ /* 0x000fe40000000800 */
[----:B------:R-:W-:-:S04]  /*16ca0*/  IMAD.U32 R4, RZ, RZ, UR4 ;  /* 0x00000004ff047e24 */ /* 0x000fc8000f8e00ff */
[----:B--2---:R-:W-:-:S04]  /*16cb0*/  IMAD R5, R14, R4, RZ ;  /* 0x000000040e057224 */ /* 0x004fc800078e02ff */
[----:B------:R-:W-:-:S05]  /*16cc0*/  IMAD.IADD R16, R16, 0x1, R5 ;  /* 0x0000000110107824 */ /* 0x000fca00078e0205 */
[----:B------:R-:W-:-:S13]  /*16cd0*/  ISETP.GT.AND P6, PT, R16, R0, PT ;  /* 0x000000001000720c */ /* 0x000fda0003fc4270 */
[----:B------:R-:W-:Y:S05]  /*16ce0*/  @P6 BRA `(.L_x_1228) ;  /* 0x00000000009c6947 */ /* 0x000fea0003800000 */
.L_x_1233:
[----:B------:R-:W2:Y:S01]  /*16cf0*/  LDC R4, c[0x0][0xc3c] ;  /* 0x00030f00ff047b82 */ /* 0x000ea20000000800 */
[----:B------:R-:W-:-:S05]  /*16d00*/  VIADD R19, R19, 0x1f ;  /* 0x0000001f13137836 */ /* 0x000fca0000000000 */
[----:B--2---:R-:W-:-:S13]  /*16d10*/  ISETP.GE.AND P6, PT, R19, R4, PT ;  /* 0x000000041300720c */ /* 0x004fda0003fc6270 */
[----:B------:R-:W-:Y:S05]  /*16d20*/  @P6 BRA `(.L_x_1229) ;  /* 0x0000000400d06947 */ /* 0x000fea0003800000 */
[----:B------:R-:W2:Y:S01]  /*16d30*/  S2R R2, SR_TID.X ;  /* 0x0000000000027919 */ /* 0x000ea20000002100 */
[----:B------:R-:W-:Y:S01]  /*16d40*/  BSSY B0, `(.L_x_1230) ;  /* 0x0000009000007945 */ /* 0x000fe20003800000 */
[----:B--2---:R-:W-:-:S05]  /*16d50*/  LOP3.LUT R2, R2, 0x1f, RZ, 0xc0, !PT ;  /* 0x0000001f02027812 */ /* 0x004fca00078ec0ff */
[----:B------:R-:W-:Y:S02]  /*16d60*/  IMAD.IADD R5, R19, 0x1, R2 ;  /* 0x0000000113057824 */ /* 0x000fe400078e0202 */
[----:B------:R-:W-:-:S03]  /*16d70*/  IMAD.MOV.U32 R2, RZ, RZ, RZ ;  /* 0x000000ffff027224 */ /* 0x000fc600078e00ff */
[----:B------:R-:W-:-:S13]  /*16d80*/  ISETP.GE.OR P6, PT, R5, R4, !P0 ;  /* 0x000000040500720c */ /* 0x000fda00047c6670 */
[----:B------:R-:W-:Y:S05]  /*16d90*/  @P6 BRA `(.L_x_1231) ;  /* 0x00000000000c6947 */ /* 0x000fea0003800000 */
[----:B-1----:R-:W1:Y:S02]  /*16da0*/  LDC.64 R2, c[0x0][0xc80] ;  /* 0x00032000ff027b82 */ /* 0x002e640000000a00 */
[----:B-1----:R-:W-:-:S06]  /*16db0*/  IMAD.WIDE R2, R5, 0x4, R2 ;  /* 0x0000000405027825 */ /* 0x002fcc00078e0202 */
[----:B------:R2:W5:Y:S02]  /*16dc0*/  LDG.E R2, desc[UR54][R2.64] ;  /* 0x0000003602027981 */ /* 0x000564000c1e1900 */
.L_x_1231:
[----:B------:R-:W-:Y:S05]  /*16dd0*/  BSYNC B0 ;  /* 0x0000000000007941 */ /* 0x000fea0003800000 */
.L_x_1230:
[----:B------:R-:W-:-:S03]  /*16de0*/  UMOV UR4, 0xffffffff ;  /* 0xffffffff00047882 */ /* 0x000fc60000000000 */
[----:B------:R-:W-:Y:S05]  /*16df0*/  BRA.DIV UR4, `(.L_x_1232) ;  /* 0x0000003204f47947 */ /* 0x000fea000b800000 */
[----:B-----5:R-:W3:Y:S02]  /*16e00*/  SHFL.UP PT, R14, R2, 0x1, RZ ;  /* 0x04200000020e7989 */ /* 0x020ee400000e00ff */
[----:B---3--:R-:W-:-:S05]  /*16e10*/  SEL R13, R14, RZ, P1 ;  /* 0x000000ff0e0d7207 */ /* 0x008fca0000800000 */
[----:B------:R-:W-:-:S05]  /*16e20*/  IMAD.IADD R13, R2, 0x1, R13 ;  /* 0x00000001020d7824 */ /* 0x000fca00078e020d */
[----:B------:R-:W3:Y:S02]  /*16e30*/  SHFL.UP PT, R14, R13, 0x2, RZ ;  /* 0x044000000d0e7989 */ /* 0x000ee400000e00ff */
[----:B---3--:R-:W-:-:S05]  /*16e40*/  SEL R14, R14, RZ, P2 ;  /* 0x000000ff0e0e7207 */ /* 0x008fca0001000000 */
[----:B-12---:R-:W-:-:S05]  /*16e50*/  IMAD.IADD R3, R13, 0x1, R14 ;  /* 0x000000010d037824 */ /* 0x006fca00078e020e */
        /* <DEDUP_REMOVED lines=10> */
.L_x_1331:
[----:B------:R-:W-:Y:S02]  /*16f00*/  ULDC UR4, c[0x0][0xc38] ;  /* 0x00030e0000047ab9 */ /* 0x000fe40000000800 */
[----:B------:R-:W-:-:S04]  /*16f10*/  IMAD.U32 R4, RZ, RZ, UR4 ;  /* 0x00000004ff047e24 */ /* 0x000fc8000f8e00ff */
[----:B--2---:R-:W-:-:S04]  /*16f20*/  IMAD R5, R14, R4, RZ ;  /* 0x000000040e057224 */ /* 0x004fc800078e02ff */
[----:B------:R-:W-:-:S05]  /*16f30*/  IMAD.IADD R16, R5, 0x1, R16 ;  /* 0x0000000105107824 */ /* 0x000fca00078e0210 */
[----:B------:R-:W-:-:S13]  /*16f40*/  ISETP.GT.AND P6, PT, R16, R0, PT ;  /* 0x000000001000720c */ /* 0x000fda0003fc4270 */
[----:B------:R-:W-:Y:S05]  /*16f50*/  @!P6 BRA `(.L_x_1233) ;  /* 0xfffffffc0064e947 */ /* 0x000fea000383ffff */
.L_x_1228:
[----:B------:R-:W-:Y:S01]  /*16f60*/  IMAD.IADD R16, R16, 0x1, -R5 ;  /* 0x0000000110107824 */ /* 0x000fe200078e0a05 */
[----:B------:R-:W-:-:S03]  /*16f70*/  UMOV UR4, 0xffffffff ;  /* 0xffffffff00047882 */ /* 0x000fc60000000000 */
[----:B------:R-:W-:-:S05]  /*16f80*/  IMAD R5, R3, R4, R16 ;  /* 0x0000000403057224 */ /* 0x000fca00078e0210 */
[----:B------:R-:W-:Y:S01]  /*16f90*/  ISETP.GT.AND P6, PT, R5, R0, PT ;  /* 0x000000000500720c */ /* 0x000fe20003fc4270 */
[----:B------:R-:W-:-:S12]  /*16fa0*/  BRA.DIV UR4, `(.L_x_1234) ;  /* 0x0000003604447947 */ /* 0x000fd8000b800000 */
[----:B------:R-:W-:-:S04]  /*16fb0*/  VOTE.ANY R6, PT, !P6 ;  /* 0x0000000000067806 */ /* 0x000fc800070e0100 */
[----:B------:R-:W2:Y:S02]  /*16fc0*/  POPC R5, R6 ;  /* 0x0000000600057309 */ /* 0x000ea40000000000 */
[----:B--2---:R2:W3:Y:S02]  /*16fd0*/  SHFL.IDX PT, R17, R2, R5, 0x1f ;  /* 0x00001f0502117589 */ /* 0x0044e400000e0000 */
.L_x_1335:
[----:B------:R-:W-:Y:S01]  /*16fe0*/  ISETP.NE.AND P0, PT, R6, RZ, PT ;  /* 0x000000ff0600720c */ /* 0x000fe20003f05270 */
[----:B------:R-:W-:-:S12]  /*16ff0*/  IMAD.MOV.U32 R6, RZ, RZ, RZ ;  /* 0x000000ffff067224 */ /* 0x000fd800078e00ff */
[----:B------:R-:W-:Y:S05]  /*17000*/  @!P0 BRA `(.L_x_1235) ;  /* 0x0000000000108947 */ /* 0x000fea0003800000 */
[----:B------:R-:W-:Y:S01]  /*17010*/  UMOV UR4, 0xffffffff ;  /* 0xffffffff00047882 */ /* 0x000fe20000000000 */
[----:B------:R-:W-:Y:S02]  /*17020*/  VIADD R12, R5, 0xffffffff ;  /* 0xffffffff050c7836 */ /* 0x000fe40000000000 */
[----:B------:R-:W-:Y:S05]  /*17030*/  BRA.DIV UR4, `(.L_x_1236) ;  /* 0x0000003604687947 */ /* 0x000fea000b800000 */
[----:B------:R4:W0:Y:S02]  /*17040*/  SHFL.IDX PT, R6, R3, R12, 0x1f ;  /* 0x00001f0c03067589 */ /* 0x00082400000e0000 */
.L_x_1235:
[----:B-12-4-:R-:W1:Y:S01]  /*17050*/  LDC.64 R2, c[0x0][0xc90] ;  /* 0x00032400ff027b82 */ /* 0x016e620000000a00 */
[----:B------:R-:W-:-:S04]  /*17060*/  IMAD.IADD R19, R5, 0x1, R19 ;  /* 0x0000000105137824 */ /* 0x000fc800078e0213 */
[----:B-1----:R-:W-:-:S05]  /*17070*/  IMAD.WIDE R2, R19, 0x4, R2 ;  /* 0x0000000413027825 */ /* 0x002fca00078e0202 */
[----:B------:R1:W3:Y:S01]  /*17080*/  LDG.E R7, desc[UR54][R2.64] ;  /* 0x0000003602077981 */ /* 0x0002e2000c1e1900 */
[----:B0-----:R-:W-:-:S04]  /*17090*/  IMAD R16, R6, R4, R16 ;  /* 0x0000000406107224 */ /* 0x001fc800078e0210 */
[----:B------:R-:W-:Y:S02]  /*170a0*/  IMAD.IADD R0, R0, 0x1, -R16 ;  /* 0x0000000100007824 */ /* 0x000fe400078e0a10 */
[----:B-1----:R-:W-:Y:S02]  /*170b0*/  IMAD.MOV.U32 R2, RZ, RZ, RZ ;  /* 0x000000ffff027224 */ /* 0x002fe400078e00ff */
[----:B---3--:R-:W-:-:S05]  /*170c0*/  IMAD R5, R17, R7, RZ ;  /* 0x0000000711057224 */ /* 0x008fca00078e02ff */
[-C--:B------:R-:W-:Y:S02]  /*170d0*/  IABS R8, R5.reuse ;  /* 0x0000000500087213 */ /* 0x080fe40000000000 */
[----:B------:R-:W-:Y:S02]  /*170e0*/  IABS R6, R5 ;  /* 0x0000000500067213 */ /* 0x000fe40000000000 */
[----:B------:R-:W0:Y:S03]  /*170f0*/  I2F.RP R9, R8 ;  /* 0x0000000800097306 */ /* 0x000e260000209400 */
[----:B------:R-:W-:-:S05]  /*17100*/  IMAD.MOV R6, RZ, RZ, -R6 ;  /* 0x000000ffff067224 */ /* 0x000fca00078e0a06 */
[----:B0-----:R-:W0:Y:S02]  /*17110*/  MUFU.RCP R9, R9 ;  /* 0x0000000900097308 */ /* 0x001e240000001000 */
[----:B0-----:R-:W-:-:S06]  /*17120*/  VIADD R10, R9, 0xffffffe ;  /* 0x0ffffffe090a7836 */ /* 0x001fcc0000000000 */
[----:B------:R-:W0:Y:S02]  /*17130*/  F2I.FTZ.U32.TRUNC.NTZ R3, R10 ;  /* 0x0000000a00037305 */ /* 0x000e24000021f000 */
[----:B0-----:R-:W-:-:S04]  /*17140*/  IMAD.MOV R11, RZ, RZ, -R3 ;  /* 0x000000ffff0b7224 */ /* 0x001fc800078e0a03 */
[----:B------:R-:W-:-:S04]  /*17150*/  IMAD R11, R11, R8, RZ ;  /* 0x000000080b0b7224 */ /* 0x000fc800078e02ff */
[----:B------:R-:W-:Y:S01]  /*17160*/  IMAD.HI.U32 R2, R3, R11, R2 ;  /* 0x0000000b03027227 */ /* 0x000fe200078e0002 */
[----:B------:R-:W-:-:S05]  /*17170*/  IABS R3, R0 ;  /* 0x0000000000037213 */ /* 0x000fca0000000000 */
        /* <DEDUP_REMOVED lines=17> */
[----:B------:R-:W-:-:S04]  /*17290*/  VIADDMNMX R4, R3, R4, R7, PT ;  /* 0x0000000403047246 */ /* 0x000fc80003800107 */
[----:B------:R-:W-:-:S04]  /*172a0*/  IABS R7, R4 ;  /* 0x0000000400077213 */ /* 0x000fc80000000000 */
[----:B------:R-:W0:Y:S08]  /*172b0*/  I2F.RP R8, R7 ;  /* 0x0000000700087306 */ /* 0x000e300000209400 */
[----:B0-----:R-:W0:Y:S02]  /*172c0*/  MUFU.RCP R8, R8 ;  /* 0x0000000800087308 */ /* 0x001e240000001000 */
[----:B0-----:R-:W-:-:S06]  /*172d0*/  VIADD R3, R8, 0xffffffe ;  /* 0x0ffffffe08037836 */ /* 0x001fcc0000000000 */
[----:B------:R-:W0:Y:S02]  /*172e0*/  F2I.FTZ.U32.TRUNC.NTZ R3, R3 ;  /* 0x0000000300037305 */ /* 0x000e24000021f000 */
[----:B0-----:R-:W-:-:S04]  /*172f0*/  IMAD.MOV R0, RZ, RZ, -R3 ;  /* 0x000000ffff007224 */ /* 0x001fc800078e0a03 */
[----:B------:R-:W-:Y:S01]  /*17300*/  IMAD R9, R0, R7, RZ ;  /* 0x0000000700097224 */ /* 0x000fe200078e02ff */
[----:B------:R-:W-:-:S03]  /*17310*/  IABS R0, R4 ;  /* 0x0000000400007213 */ /* 0x000fc60000000000 */
[----:B------:R-:W-:Y:S01]  /*17320*/  IMAD.HI.U32 R2, R3, R9, R2 ;  /* 0x0000000903027227 */ /* 0x000fe200078e0002 */
        /* <DEDUP_REMOVED lines=9> */
[C---:B------:R-:W-:Y:S01]  /*173c0*/  LOP3.LUT R0, R5.reuse, R4, RZ, 0x3c, !PT ;  /* 0x0000000405007212 */ /* 0x040fe200078e3cff */
[----:B------:R-:W-:-:S03]  /*173d0*/  IMAD.IADD R5, R5, 0x1, R6 ;  /* 0x0000000105057824 */ /* 0x000fc600078e0206 */
[----:B------:R-:W-:-:S07]  /*173e0*/  ISETP.GE.AND P2, PT, R0, RZ, PT ;  /* 0x000000ff0000720c */ /* 0x000fce0003f46270 */
[----:B------:R-:W-:-:S06]  /*173f0*/  @P0 VIADD R2, R2, 0x1 ;  /* 0x0000000102020836 */ /* 0x000fcc0000000000 */
[----:B------:R-:W-:Y:S01]  /*17400*/  @!P2 IMAD.MOV R2, RZ, RZ, -R2 ;  /* 0x000000ffff02a224 */ /* 0x000fe200078e0a02 */
[----:B------:R-:W-:Y:S01]  /*17410*/  @!P1 LOP3.LUT R2, RZ, R4, RZ, 0x33, !PT ;  /* 0x00000004ff029212 */ /* 0x000fe200078e33ff */
[----:B------:R-:W-:-:S04]  /*17420*/  IMAD.MOV R4, RZ, RZ, -R4 ;  /* 0x000000ffff047224 */ /* 0x000fc800078e0a04 */
[----:B------:R-:W-:Y:S01]  /*17430*/  IMAD R18, R2, R4, R5 ;  /* 0x0000000402127224 */ /* 0x000fe200078e0205 */
[----:B------:R-:W-:-:S05]  /*17440*/  LOP3.LUT R2, RZ, R2, RZ, 0x33, !PT ;  /* 0x00000002ff027212 */ /* 0x000fca00078e33ff */
[----:B------:R-:W-:Y:S01]  /*17450*/  IMAD.IADD R17, R17, 0x1, R2 ;  /* 0x0000000111117824 */ /* 0x000fe200078e0202 */
[----:B------:R-:W-:Y:S06]  /*17460*/  BRA `(.L_x_1237) ;  /* 0x00000000001c7947 */ /* 0x000fec0003800000 */
.L_x_1229:
[----:B------:R-:W-:Y:S01]  /*17470*/  UMOV UR4, URZ ;  /* 0x0000003f00047c82 */ /* 0x000fe20008000000 */
[----:B------:R-:W-:Y:S01]  /*17480*/  UMOV UR5, URZ ;  /* 0x0000003f00057c82 */ /* 0x000fe20008000000 */
[----:B------:R-:W-:Y:S01]  /*17490*/  ULDC UR6, c[0x0][0xc3c] ;  /* 0x00030f0000067ab9 */ /* 0x000fe20000000800 */
[----:B------:R-:W-:Y:S02]  /*174a0*/  IMAD.MOV.U32 R16, RZ, RZ, R0 ;  /* 0x000000ffff107224 */ /* 0x000fe400078e0000 */
[----:B------:R-:W-:Y:S02]  /*174b0*/  IMAD.U32 R17, RZ, RZ, UR4 ;  /* 0x00000004ff117e24 */ /* 0x000fe4000f8e00ff */
[----:B------:R-:W-:Y:S02]  /*174c0*/  IMAD.U32 R18, RZ, RZ, UR5 ;  /* 0x00000005ff127e24 */ /* 0x000fe4000f8e00ff */
[----:B------:R-:W-:-:S07]  /*174d0*/  IMAD.U32 R19, RZ, RZ, UR6 ;  /* 0x00000006ff137e24 */ /* 0x000fce000f8e00ff */
.L_x_1237:
[----:B------:R-:W2:Y:S01]  /*174e0*/  S2R R0, SR_TID.X ;  /* 0x0000000000007919 */ /* 0x000ea20000002100 */
[----:B------:R-:W-:Y:S05]  /*174f0*/  WARPSYNC.ALL ;  /* 0x0000000000007948 */ /* 0x000fea0003800000 */
[----:B------:R-:W-:Y:S01]  /*17500*/  BAR.SYNC.DEFER_BLOCKING 0x4, 0x200 ;  /* 0x0108000000007b1d */ /* 0x000fe20000010000 */
[----:B--2---:R-:W-:-:S04]  /*17510*/  LOP3.LUT R0, R0, 0x1f, RZ, 0xc0, !PT ;  /* 0x0000001f00007812 */ /* 0x004fc800078ec0ff */
[----:B------:R-:W-:-:S13]  /*17520*/  ISETP.NE.AND P0, PT, R0, RZ, PT ;  /* 0x000000ff0000720c */ /* 0x000fda0003f05270 */
[----:B-1----:R-:W1:Y:S01]  /*17530*/  @!P0 S2R R3, SR_CgaCtaId ;  /* 0x0000000000038919 */ /* 0x002e620000008800 */
[----:B------:R-:W-:-:S04]  /*17540*/  @!P0 MOV R0, 0x400 ;  /* 0x0000040000008802 */ /* 0x000fc80000000f00 */
[----:B-1----:R-:W-:-:S05]  /*17550*/  @!P0 LEA R22, R3, R0, 0x18 ;  /* 0x0000000003168211 */ /* 0x002fca00078ec0ff */
[----:B------:R1:W-:Y:S01]  /*17560*/  @!P0 STS.128 [R22+0x2d8d0], R16 ;  /* 0x02d8d01016008388 */ /* 0x0003e20000000c00 */
[----:B------:R-:W-:Y:S06]  /*17570*/  BAR.ARV 0x5, 0x200 ;  /* 0x0148000000007b1d */ /* 0x000fec0000002000 */
.L_x_1226:
[----:B------:R-:W-:Y:S02]  /*17580*/  ULDC UR4, c[0x0][0xc3c] ;  /* 0x00030f0000047ab9 */ /* 0x000fe40000000800 */
[----:B---3--:R-:W-:-:S13]  /*17590*/  ISETP.GE.AND P0, PT, R19, UR4, PT ;  /* 0x0000000413007c0c */ /* 0x008fda000bf06270 */
[----:B------:R-:W-:Y:S05]  /*175a0*/  @!P0 BRA `(.L_x_1238) ;  /* 0xffffffb4008c8947 */ /* 0x000fea000383ffff */
[----:B------:R-:W-:Y:S05]  /*175b0*/  BSYNC B8 ;  /* 0x0000000000087941 */ /* 0x000fea0003800000 */
.L_x_1169:
[----:B0-----:R-:W3:Y:S01]  /*175c0*/  LDL.LU R0, [R1+0x2c] ;  /* 0x00002c0001007983 */ /* 0x001ee20000300800 */
[----:B------:R-:W-:Y:S01]  /*175d0*/  BSSY B0, `(.L_x_1239) ;  /* 0x000000b000007945 */ /* 0x000fe20003800000 */
[----:B------:R-:W0:Y:S01]  /*175e0*/  S2R R5, SR_CgaCtaId ;  /* 0x0000000000057919 */ /* 0x000e220000008800 */
        /* <DEDUP_REMOVED lines=9> */
.L_x_1338:
[----:B------:R-:W-:Y:S05]  /*17680*/  BSYNC B0 ;  /* 0x0000000000007941 */ /* 0x000fea0003800000 */
.L_x_1239:
[----:B------:R-:W-:-:S03]  /*17690*/  UMOV UR4, 0xffffffff ;  /* 0xffffffff00047882 */ /* 0x000fc60000000000 */
[----:B------:R-:W-:Y:S05]  /*176a0*/  BRA.DIV UR4, `(.L_x_1241) ;  /* 0x0000003204087947 */ /* 0x000fea000b800000 */
[----:B0-----:R-:W0:Y:S02]  /*176b0*/  S2R R0, SR_TID.X ;  /* 0x0000000000007919 */ /* 0x001e240000002100 */
[----:B0-----:R-:W-:-:S04]  /*176c0*/  SHF.R.U32.HI R0, RZ, 0x5, R0 ;  /* 0x00000005ff007819 */ /* 0x001fc80000011600 */
[----:B------:R-:W-:-:S05]  /*176d0*/  LOP3.LUT R0, R0, 0x3, RZ, 0xc0, !PT ;  /* 0x0000000300007812 */ /* 0x000fca00078ec0ff */
[----:B------:R0:W3:Y:S02]  /*176e0*/  SHFL.IDX PT, R14, R0, RZ, 0x1f ;  /* 0x00001fff000e7589 */ /* 0x0000e400000e0000 */
.L_x_1341:
[----:B---3--:R-:W-:Y:S01]  /*176f0*/  ISETP.NE.AND P0, PT, R14, RZ, PT ;  /* 0x000000ff0e00720c */ /* 0x008fe20003f05270 */
[----:B------:R-:W-:-:S12]  /*17700*/  BSSY B0, `(.L_x_1242) ;  /* 0x0000024000007945 */ /* 0x000fd80003800000 */
[----:B------:R-:W-:Y:S05]  /*17710*/  @P0 BRA `(.L_x_1243) ;  /* 0x0000000000880947 */ /* 0x000fea0003800000 */
[----:B------:R-:W-:-:S03]  /*17720*/  UMOV UR4, 0xffffffff ;  /* 0xffffffff00047882 */ /* 0x000fc60000000000 */
[----:B------:R-:W-:Y:S05]  /*17730*/  BRA.DIV UR4, `(.L_x_1244) ;  /* 0x0000003204187947 */ /* 0x000fea000b800000 */
[----:B------:R-:W-:-:S13]  /*17740*/  ELECT P6, URZ, PT ;  /* 0x00000000003f782f */ /* 0x000fda00038c0000 */
.L_x_1344:
[----:B------:R-:W-:Y:S05]  /*17750*/  @!P6 BRA `(.L_x_1243) ;  /* 0x000000000078e947 */ /* 0x000fea0003800000 */
[----:B------:R-:W-:-:S06]  /*17760*/  ULOP3.LUT UR4, UR43, 0x2, URZ, 0xfc, !UPT ;  /* 0x000000022b047892 */ /* 0x000fcc000f8efc3f */
[----:B0-----:R-:W-:-:S05]  /*17770*/  IMAD.U32 R0, RZ, RZ, UR4 ;  /* 0x00000004ff007e24 */ /* 0x001fca000f8e00ff */
[----:B------:R-:W-:-:S13]  /*17780*/  ISETP.NE.AND P0, PT, R0, 0x3, PT ;  /* 0x000000030000780c */ /* 0x000fda0003f05270 */
[----:B------:R-:W-:Y:S05]  /*17790*/  @!P0 BRA `(.L_x_1245) ;  /* 0x0000000000048947 */ /* 0x000fea0003800000 */
[----:B------:R-:W-:Y:S01]  /*177a0*/  BPT.TRAP 0x1 ;  /* 0x000000040000795c */ /* 0x000fe20000300000 */
.L_x_1245:
[----:B------:R-:W-:Y:S01]  /*177b0*/  IMAD R3, R25, 0x8, R5 ;  /* 0x0000000819037824 */ /* 0x000fe200078e0205 */
[----:B------:R-:W-:Y:S01]  /*177c0*/  SHF.L.U32 R2, R29, 0x1f, RZ ;  /* 0x0000001f1d027819 */ /* 0x000fe200000006ff */
[----:B------:R-:W-:-:S03]  /*177d0*/  VIADD R25, R25, 0x1 ;  /* 0x0000000119197836 */ /* 0x000fc60000000000 */
[----:B------:R-:W0:Y:S02]  /*177e0*/  SYNCS.PHASECHK.TRANS64.TRYWAIT P1, [R3+URZ+0x2d840], R2 ;  /* 0x02d84002030075a7 */ /* 0x000e24000802017f */
[----:B------:R-:W-:-:S04]  /*177f0*/  ISETP.NE.AND P2, PT, R25, 0x2, PT ;  /* 0x000000021900780c */ /* 0x000fc80003f45270 */
[----:B------:R-:W-:Y:S01]  /*17800*/  SEL R0, RZ, 0x1, P2 ;  /* 0x00000001ff007807 */ /* 0x000fe20001000000 */
[----:B0-----:R-:W-:Y:S08]  /*17810*/  @!P1 BRA `(.L_x_1246) ;  /* 0x0000003000009947 */ /* 0x001ff00003800000 */
.L_x_1345:
[----:B------:R-:W-:Y:S02]  /*17820*/  SEL R25, R25, RZ, P2 ;  /* 0x000000ff19197207 */ /* 0x000fe40001000000 */
[----:B------:R-:W-:Y:S01]  /*17830*/  LOP3.LUT R0, R29, R0, RZ, 0x3c, !PT ;  /* 0x000000001d007212 */ /* 0x000fe200078e3cff */
[----:B------:R-:W-:Y:S06]  /*17840*/  @!P0 BRA `(.L_x_1247) ;  /* 0x0000000000048947 */ /* 0x000fec0003800000 */
[----:B------:R-:W-:Y:S01]  /*17850*/  BPT.TRAP 0x1 ;  /* 0x000000040000795c */ /* 0x000fe20000300000 */
.L_x_1247:
[----:B------:R-:W-:Y:S01]  /*17860*/  IMAD R25, R25, 0x8, R5 ;  /* 0x0000000819197824 */ /* 0x000fe200078e0205 */
[----:B------:R-:W-:-:S04]  /*17870*/  SHF.L.U32 R0, R0, 0x1f, RZ ;  /* 0x0000001f00007819 */ /* 0x000fc800000006ff */
[----:B------:R-:W3:Y:S02]  /*17880*/  SYNCS.PHASECHK.TRANS64.TRYWAIT P1, [R25+URZ+0x2d840], R0 ;  /* 0x02d84000190075a7 */ /* 0x000ee4000802017f */
[----:B---3--:R-:W-:Y:S05]  /*17890*/  @!P1 BRA `(.L_x_1248) ;  /* 0x0000002c00f49947 */ /* 0x008fea0003800000 */
.L_x_1346:
[----:B------:R-:W-:Y:S05]  /*178a0*/  @!P0 BRA `(.L_x_1249) ;  /* 0x0000000000048947 */ /* 0x000fea0003800000 */
[----:B------:R-:W-:Y:S01]  /*178b0*/  BPT.TRAP 0x1 ;  /* 0x000000040000795c */ /* 0x000fe20000300000 */
.L_x_1249:
[----:B------:R-:W4:Y:S02]  /*178c0*/  SYNCS.PHASECHK.TRANS64.TRYWAIT P1, [R3+URZ+0x2d860], R2 ;  /* 0x02d86002030075a7 */ /* 0x000f24000802017f */
[----:B----4-:R-:W-:Y:S05]  /*178d0*/  @!P1 BRA `(.L_x_1250) ;  /* 0x0000002c00f89947 */ /* 0x010fea0003800000 */
.L_x_1347:
[----:B------:R-:W-:Y:S05]  /*178e0*/  @!P0 BRA `(.L_x_1251) ;  /* 0x0000000000048947 */ /* 0x000fea0003800000 */
[----:B------:R-:W-:Y:S01]  /*178f0*/  BPT.TRAP 0x1 ;  /* 0x000000040000795c */ /* 0x000fe20000300000 */
.L_x_1251:
[----:B------:R0:W0:Y:S02]  /*17900*/  SYNCS.PHASECHK.TRANS64.TRYWAIT P0, [R25+URZ+0x2d860], R0 ;  /* 0x02d86000190075a7 */ /* 0x000024000800017f */
[----:B0-----:R-:W-:Y:S05]  /*17910*/  @!P0 NANOSLEEP.SYNCS 0x989680 ;  /* 0x009896800000895d */ /* 0x001fea0003900000 */
[----:B------:R-:W0:Y:S02]  /*17920*/  @!P0 SYNCS.PHASECHK.TRANS64 P0, [R25+URZ+0x2d860], R0 ;  /* 0x02d86000190085a7 */ /* 0x000e24000800007f */
[----:B0-----:R-:W-:Y:S05]  /*17930*/  @!P0 BRA `(.L_x_1251) ;  /* 0xfffffffc00f08947 */ /* 0x001fea000383ffff */
.L_x_1243:
[----:B------:R-:W-:Y:S05]  /*17940*/  BSYNC B0 ;  /* 0x0000000000007941 */ /* 0x000fea0003800000 */
.L_x_1242:
[----:B------:R-:W-:Y:S05]  /*17950*/  EXIT ;  /* 0x000000000000794d */ /* 0x000fea0003800000 */
.L_x_1071:
[----:B0-----:R-:W-:-:S04]  /*17960*/  IMAD.U32 R3, RZ, RZ, UR41 ;  /* 0x00000029ff037e24 */ /* 0x001fc8000f8e00ff */
[----:B------:R0:W1:Y:S03]  /*17970*/  SYNCS.PHASECHK.TRANS64.TRYWAIT P1, [R3+URZ+0x2d800], R0 ;  /* 0x02d80000030075a7 */ /* 0x000066000802017f */
[----:B-1----:R-:W-:Y:S05]  /*17980*/  @!P1 NANOSLEEP.SYNCS 0x989680 ;  /* 0x009896800000995d */ /* 0x002fea0003900000 */
[----:B------:R-:W1:Y:S02]  /*17990*/  @!P1 SYNCS.PHASECHK.TRANS64 P1, [R3+URZ+0x2d800], R0 ;  /* 0x02d80000030095a7 */ /* 0x000e64000802007f */
[----:B-1----:R-:W-:Y:S05]  /*179a0*/  @!P1 BRA `(.L_x_1071) ;  /* 0xfffffffc00ec9947 */ /* 0x002fea000383ffff */
[----:B------:R-:W-:Y:S05]  /*179b0*/  BRA `(.L_x_1252) ;  /* 0xfffffea000a47947 */ /* 0x000fea000383ffff */
.L_x_1075:
[----:B-1----:R1:W2:Y:S02]  /*179c0*/  SYNCS.PHASECHK.TRANS64.TRYWAIT P1, [R6+URZ+0x2d830], R3 ;  /* 0x02d83003060075a7 */ /* 0x0022a4000802017f */
[----:B--2---:R-:W-:Y:S05]  /*179d0*/  @!P1 NANOSLEEP.SYNCS 0x989680 ;  /* 0x009896800000995d */ /* 0x004fea0003900000 */
[----:B------:R-:W2:Y:S02]  /*179e0*/  @!P1 SYNCS.PHASECHK.TRANS64 P1, [R6+URZ+0x2d830], R3 ;  /* 0x02d83003060095a7 */ /* 0x000ea4000802007f */
[----:B--2---:R-:W-:Y:S05]  /*179f0*/  @!P1 BRA `(.L_x_1075) ;  /* 0xfffffffc00f09947 */ /* 0x004fea000383ffff */
[----:B------:R-:W-:Y:S05]  /*17a00*/  BRA `(.L_x_1074) ;  /* 0xfffffea000c07947 */ /* 0x000fea000383ffff */
.L_x_1092:
[----:B-1----:R-:W-:-:S04]  /*17a10*/  IMAD.U32 R7, RZ, RZ, UR6 ;  /* 0x00000006ff077e24 */ /* 0x002fc8000f8e00ff */
[----:B------:R1:W2:Y:S03]  /*17a20*/  SYNCS.PHASECHK.TRANS64.TRYWAIT P1, [R7+URZ+0x2d830], R6 ;  /* 0x02d83006070075a7 */ /* 0x0002a6000802017f */
[----:B--2---:R-:W-:Y:S05]  /*17a30*/  @!P1 NANOSLEEP.SYNCS 0x989680 ;  /* 0x009896800000995d */ /* 0x004fea0003900000 */
[----:B------:R-:W2:Y:S02]  /*17a40*/  @!P1 SYNCS.PHASECHK.TRANS64 P1, [R7+URZ+0x2d830], R6 ;  /* 0x02d83006070095a7 */ /* 0x000ea4000802007f */
[----:B--2---:R-:W-:Y:S05]  /*17a50*/  @!P1 BRA `(.L_x_1092) ;  /* 0xfffffffc00ec9947 */ /* 0x004fea000383ffff */
[----:B------:R-:W-:Y:S05]  /*17a60*/  BRA `(.L_x_1089) ;  /* 0xfffffedc00dc7947 */ /* 0x000fea000383ffff */
.L_x_1096:
[----:B-1----:R-:W-:-:S04]  /*17a70*/  IMAD.U32 R7, RZ, RZ, UR6 ;  /* 0x00000006ff077e24 */ /* 0x002fc8000f8e00ff */
[----:B------:R1:W2:Y:S03]  /*17a80*/  SYNCS.PHASECHK.TRANS64.TRYWAIT P1, [R7+URZ+0x2d850], R6 ;  /* 0x02d85006070075a7 */ /* 0x0002a6000802017f */
[----:B--2---:R-:W-:Y:S05]  /*17a90*/  @!P1 NANOSLEEP.SYNCS 0x989680 ;  /* 0x009896800000995d */ /* 0x004fea0003900000 */
[----:B------:R-:W2:Y:S02]  /*17aa0*/  @!P1 SYNCS.PHASECHK.TRANS64 P1, [R7+URZ+0x2d850], R6 ;  /* 0x02d85006070095a7 */ /* 0x000ea4000802007f */
[----:B--2---:R-:W-:Y:S05]  /*17ab0*/  @!P1 BRA `(.L_x_1096) ;  /* 0xfffffffc00ec9947 */ /* 0x004fea000383ffff */
[----:B------:R-:W-:Y:S05]  /*17ac0*/  BRA `(.L_x_1093) ;  /* 0xfffffee000887947 */ /* 0x000fea000383ffff */
.L_x_1115:
[----:B-1----:R-:W-:-:S04]  /*17ad0*/  IMAD.U32 R7, RZ, RZ, UR6 ;  /* 0x00000006ff077e24 */ /* 0x002fc8000f8e00ff */
[----:B------:R1:W2:Y:S03]  /*17ae0*/  SYNCS.PHASECHK.TRANS64.TRYWAIT P1, [R7+URZ+0x2d830], R6 ;  /* 0x02d83006070075a7 */ /* 0x0002a6000802017f */
[----:B--2---:R-:W-:Y:S05]  /*17af0*/  @!P1 NANOSLEEP.SYNCS 0x989680 ;  /* 0x009896800000995d */ /* 0x004fea0003900000 */
[----:B------:R-:W2:Y:S02]  /*17b00*/  @!P1 SYNCS.PHASECHK.TRANS64 P1, [R7+URZ+0x2d830], R6 ;  /* 0x02d83006070095a7 */ /* 0x000ea4000802007f */
[----:B--2---:R-:W-:Y:S05]  /*17b10*/  @!P1 BRA `(.L_x_1115) ;  /* 0xfffffffc00ec9947 */ /* 0x004fea000383ffff */
[----:B------:R-:W-:Y:S05]  /*17b20*/  BRA `(.L_x_1112) ;  /* 0xffffff1800e87947 */ /* 0x000fea000383ffff */
.L_x_1119:
[----:B-1----:R-:W-:-:S04]  /*17b30*/  IMAD.U32 R7, RZ, RZ, UR6 ;  /* 0x00000006ff077e24 */ /* 0x002fc8000f8e00ff */
[----:B------:R1:W2:Y:S03]  /*17b40*/  SYNCS.PHASECHK.TRANS64.TRYWAIT P1, [R7+URZ+0x2d850], R6 ;  /* 0x02d85006070075a7 */ /* 0x0002a6000802017f */
[----:B--2---:R-:W-:Y:S05]  /*17b50*/  @!P1 NANOSLEEP.SYNCS 0x989680 ;  /* 0x009896800000995d */ /* 0x004fea0003900000 */
[----:B------:R-:W2:Y:S02]  /*17b60*/  @!P1 SYNCS.PHASECHK.TRANS64 P1, [R7+URZ+0x2d850], R6 ;  /* 0x02d85006070095a7 */ /* 0x000ea4000802007f */
[----:B--2---:R-:W-:Y:S05]  /*17b70*/  @!P1 BRA `(.L_x_1119) ;  /* 0xfffffffc00ec9947 */ /* 0x004fea000383ffff */
[----:B------:R-:W-:Y:S05]  /*17b80*/  BRA `(.L_x_1116) ;  /* 0xffffff1c00947947 */ /* 0x000fea000383ffff */
.L_x_1127:
[----:B-1----:R-:W-:-:S04]  /*17b90*/  IMAD.U32 R8, RZ, RZ, UR6 ;  /* 0x00000006ff087e24 */ /* 0x002fc8000f8e00ff */
[----:B------:R1:W2:Y:S03]  /*17ba0*/  SYNCS.PHASECHK.TRANS64.TRYWAIT P1, [R8+URZ+0x2d830], R5 ;  /* 0x02d83005080075a7 */ /* 0x0002a6000802017f */
[----:B--2---:R-:W-:Y:S05]  /*17bb0*/  @!P1 NANOSLEEP.SYNCS 0x989680 ;  /* 0x009896800000995d */ /* 0x004fea0003900000 */
[----:B------:R-:W2:Y:S02]  /*17bc0*/  @!P1 SYNCS.PHASECHK.TRANS64 P1, [R8+URZ+0x2d830], R5 ;  /* 0x02d83005080095a7 */ /* 0x000ea4000802007f */
[----:B--2---:R-:W-:Y:S05]  /*17bd0*/  @!P1 BRA `(.L_x_1127) ;  /* 0xfffffffc00ec9947 */ /* 0x004fea000383ffff */
[----:B------:R-:W-:Y:S05]  /*17be0*/  BRA `(.L_x_1124) ;  /* 0xffffff4400107947 */ /* 0x000fea000383ffff */
.L_x_1131:
[----:B-1----:R-:W-:-:S04]  /*17bf0*/  IMAD.U32 R8, RZ, RZ, UR6 ;  /* 0x00000006ff087e24 */ /* 0x002fc8000f8e00ff */
[----:B------:R1:W2:Y:S03]  /*17c00*/  SYNCS.PHASECHK.TRANS64.TRYWAIT P1, [R8+URZ+0x2d850], R5 ;  /* 0x02d85005080075a7 */ /* 0x0002a6000802017f */
[----:B--2---:R-:W-:Y:S05]  /*17c10*/  @!P1 NANOSLEEP.SYNCS 0x989680 ;  /* 0x009896800000995d */ /* 0x004fea0003900000 */
[----:B------:R-:W2:Y:S02]  /*17c20*/  @!P1 SYNCS.PHASECHK.TRANS64 P1, [R8+URZ+0x2d850], R5 ;  /* 0x02d85005080095a7 */ /* 0x000ea4000802007f */
[----:B--2---:R-:W-:Y:S05]  /*17c30*/  @!P1 BRA `(.L_x_1131) ;  /* 0xfffffffc00ec9947 */ /* 0x004fea000383ffff */
[----:B------:R-:W-:Y:S05]  /*17c40*/  BRA `(.L_x_1128) ;  /* 0xffffff4400bc7947 */ /* 0x000fea000383ffff */
.L_x_1146:
[----:B-1----:R-:W-:-:S04]  /*17c50*/  IMAD.U32 R4, RZ, RZ, UR8 ;  /* 0x00000008ff047e24 */ /* 0x002fc8000f8e00ff */
[----:B------:R1:W2:Y:S03]  /*17c60*/  SYNCS.PHASECHK.TRANS64.TRYWAIT P1, [R4+URZ+0x2d850], R3 ;  /* 0x02d85003040075a7 */ /* 0x0002a6000802017f */
[----:B--2---:R-:W-:Y:S05]  /*17c70*/  @!P1 NANOSLEEP.SYNCS 0x989680 ;  /* 0x009896800000995d */ /* 0x004fea0003900000 */
[----:B------:R-:W2:Y:S02]  /*17c80*/  @!P1 SYNCS.PHASECHK.TRANS64 P1, [R4+URZ+0x2d850], R3 ;  /* 0x02d85003040095a7 */ /* 0x000ea4000802007f */
[----:B--2---:R-:W-:Y:S05]  /*17c90*/  @!P1 BRA `(.L_x_1146) ;  /* 0xfffffffc00ec9947 */ /* 0x004fea000383ffff */
[----:B------:R-:W-:Y:S05]  /*17ca0*/  BRA `(.L_x_1145) ;  /* 0xffffff7c00307947 */ /* 0x000fea000383ffff */
.L_x_1189:
        /* <DEDUP_REMOVED lines=8> */
[----:B-----5:R-:W-:Y:S05]  /*17d30*/  WARPSYNC.COLLECTIVE R15, `(.L_x_1254) ;  /* 0x000000000f087348 */ /* 0x020fea0003c00000 */
[----:B------:R0:W1:Y:S02]  /*17d40*/  SHFL.IDX P6, R14, R13, R12, R11 ;  /* 0x0000000c0d0e7389 */ /* 0x00006400000c000b */
[----:B01---5:R-:W-:Y:S01]  /*17d50*/  ENDCOLLECTIVE ;  /* 0x000000000000791b */ /* 0x023fe20003800000 */
.L_x_1254:
[----:B------:R-:W-:Y:S05]  /*17d60*/  BSYNC B0 ;  /* 0x0000000000007941 */ /* 0x000fea0003800000 */
.L_x_1253:
[----:B------:R-:W-:Y:S05]  /*17d70*/  BRA `(.L_x_1255) ;  /* 0xffffffbc00dc7947 */ /* 0x000fea000383ffff */
.L_x_1192:
[----:B0-----:R0:W1:Y:S02]  /*17d80*/  SYNCS.PHASECHK.TRANS64.TRYWAIT P0, [R2+URZ+0x2d840], R4 ;  /* 0x02d84004020075a7 */ /* 0x001064000800017f */
[----:B-1----:R-:W-:Y:S05]  /*17d90*/  @!P0 NANOSLEEP.SYNCS 0x989680 ;  /* 0x009896800000895d */ /* 0x002fea0003900000 */
[----:B------:R-:W1:Y:S02]  /*17da0*/  @!P0 SYNCS.PHASECHK.TRANS64 P0, [R2+URZ+0x2d840], R4 ;  /* 0x02d84004020085a7 */ /* 0x000e64000800007f */
[----:B-1----:R-:W-:Y:S05]  /*17db0*/  @!P0 BRA `(.L_x_1192) ;  /* 0xfffffffc00f08947 */ /* 0x002fea000383ffff */
[----:B------:R-:W-:Y:S05]  /*17dc0*/  BRA `(.L_x_1256) ;  /* 0xffffffc000487947 */ /* 0x000fea000383ffff */
.L_x_1193:
        /* <DEDUP_REMOVED lines=8> */
.L_x_1258:
[----:B------:R-:W-:Y:S05]  /*17e50*/  BSYNC B0 ;  /* 0x0000000000007941 */ /* 0x000fea0003800000 */
.L_x_1257:
        /* <DEDUP_REMOVED lines=9> */
.L_x_1259:
[----:B------:R-:W-:Y:S02]  /*17ef0*/  IMAD.MOV.U32 R13, RZ, RZ, R6 ;  /* 0x000000ffff0d7224 */ /* 0x000fe400078e0006 */
[----:B------:R-:W-:Y:S02]  /*17f00*/  IMAD.MOV.U32 R12, RZ, RZ, 0x1 ;  /* 0x00000001ff0c7424 */ /* 0x000fe400078e00ff */
[----:B------:R-:W-:-:S07]  /*17f10*/  IMAD.MOV.U32 R5, RZ, RZ, R14 ;  /* 0x000000ffff057224 */ /* 0x000fce00078e000e */
[----:B------:R-:W-:Y:S05]  /*17f20*/  WARPSYNC.COLLECTIVE R15, `(.L_x_1260) ;  /* 0x000000000f087348 */ /* 0x000fea0003c00000 */
[----:B------:R0:W1:Y:S02]  /*17f30*/  SHFL.IDX P6, R14, R13, R12, R11 ;  /* 0x0000000c0d0e7389 */ /* 0x00006400000c000b */
[----:B01----:R-:W-:Y:S01]  /*17f40*/  ENDCOLLECTIVE ;  /* 0x000000000000791b */ /* 0x003fe20003800000 */
.L_x_1260:
        /* <DEDUP_REMOVED lines=17> */
.L_x_1261:
[----:B------:R-:W-:Y:S02]  /*18060*/  @P1 IMAD R8, R7, 0x2, R22 ;  /* 0x0000000207081824 */ /* 0x000fe400078e0216 */
[----:B------:R-:W-:Y:S02]  /*18070*/  IMAD.MOV.U32 R13, RZ, RZ, R6 ;  /* 0x000000ffff0d7224 */ /* 0x000fe400078e0006 */
[----:B------:R-:W-:Y:S02]  /*18080*/  IMAD.MOV.U32 R12, RZ, RZ, 0x2 ;  /* 0x00000002ff0c7424 */ /* 0x000fe400078e00ff */
[----:B------:R-:W-:-:S07]  /*18090*/  IMAD.MOV.U32 R5, RZ, RZ, R14 ;  /* 0x000000ffff057224 */ /* 0x000fce00078e000e */
[----:B------:R-:W-:Y:S05]  /*180a0*/  WARPSYNC.COLLECTIVE R15, `(.L_x_1262) ;  /* 0x000000000f087348 */ /* 0x000fea0003c00000 */
[----:B------:R0:W1:Y:S02]  /*180b0*/  SHFL.IDX P6, R14, R13, R12, R11 ;  /* 0x0000000c0d0e7389 */ /* 0x00006400000c000b */
[----:B01----:R-:W-:Y:S01]  /*180c0*/  ENDCOLLECTIVE ;  /* 0x000000000000791b */ /* 0x003fe20003800000 */
.L_x_1262:
        /* <DEDUP_REMOVED lines=17> */
.L_x_1263:
[----:B------:R-:W-:Y:S02]  /*181e0*/  @P1 IMAD R8, R7, 0x2, R22 ;  /* 0x0000000207081824 */ /* 0x000fe400078e0216 */
[----:B------:R-:W-:Y:S02]  /*181f0*/  IMAD.MOV.U32 R13, RZ, RZ, R6 ;  /* 0x000000ffff0d7224 */ /* 0x000fe400078e0006 */
[----:B------:R-:W-:Y:S02]  /*18200*/  IMAD.MOV.U32 R12, RZ, RZ, 0x3 ;  /* 0x00000003ff0c7424 */ /* 0x000fe400078e00ff */
[----:B------:R-:W-:-:S07]  /*18210*/  IMAD.MOV.U32 R5, RZ, RZ, R14 ;  /* 0x000000ffff057224 */ /* 0x000fce00078e000e */
[----:B------:R-:W-:Y:S05]  /*18220*/  WARPSYNC.COLLECTIVE R15, `(.L_x_1264) ;  /* 0x000000000f087348 */ /* 0x000fea0003c00000 */
[----:B------:R0:W1:Y:S02]  /*18230*/  SHFL.IDX P6, R14, R13, R12, R11 ;  /* 0x0000000c0d0e7389 */ /* 0x00006400000c000b */
[----:B01----:R-:W-:Y:S01]  /*18240*/  ENDCOLLECTIVE ;  /* 0x000000000000791b */ /* 0x003fe20003800000 */
.L_x_1264:
[----:B------:R-:W-:-:S05]  /*18250*/  @P1 LEA R5, P0, R9, R5, 0x1 ;  /* 0x0000000509051211 */ /* 0x000fca00078008ff */
[----:B------:R-:W-:-:S05]  /*18260*/  @P1 IMAD.X R4, RZ, RZ, R4, P0 ;  /* 0x000000ffff041224 */ /* 0x000fca00000e0604 */
        /* <DEDUP_REMOVED lines=8> */
.L_x_1265:
        /* <DEDUP_REMOVED lines=8> */
.L_x_1198:
[----:B------:R-:W-:Y:S02]  /*18370*/  IMAD.IADD R2, R21, 0x1, R27 ;  /* 0x0000000115027824 */ /* 0x000fe400078e021b */
[----:B------:R0:W5:Y:S01]  /*18380*/  LDL R27, [R1+0x1c] ;  /* 0x00001c00011b7983 */ /* 0x0001620000100800 */
[----:B------:R-:W-:Y:S02]  /*18390*/  IMAD.MOV.U32 R13, RZ, RZ, R0 ;  /* 0x000000ffff0d7224 */ /* 0x000fe400078e0000 */
[----:B------:R-:W-:Y:S02]  /*183a0*/  IMAD.MOV.U32 R12, RZ, RZ, RZ ;  /* 0x000000ffff0c7224 */ /* 0x000fe400078e00ff */
[----:B------:R-:W-:Y:S02]  /*183b0*/  IMAD.MOV.U32 R11, RZ, RZ, 0x1c1f ;  /* 0x00001c1fff0b7424 */ /* 0x000fe400078e00ff */
[----:B------:R-:W-:Y:S02]  /*183c0*/  IMAD.MOV.U32 R15, RZ, RZ, -0x1 ;  /* 0xffffffffff0f7424 */ /* 0x000fe400078e00ff */
[----:B0-----:R-:W-:-:S07]  /*183d0*/  IMAD R3, R28, R10, RZ ;  /* 0x0000000a1c037224 */ /* 0x001fce00078e02ff */
[----:B-----5:R-:W-:Y:S05]  /*183e0*/  WARPSYNC.COLLECTIVE R15, `(.L_x_1267) ;  /* 0x000000000f087348 */ /* 0x020fea0003c00000 */
[----:B------:R0:W1:Y:S02]  /*183f0*/  SHFL.IDX P6, R14, R13, R12, R11 ;  /* 0x0000000c0d0e7389 */ /* 0x00006400000c000b */
[----:B01---5:R-:W-:Y:S01]  /*18400*/  ENDCOLLECTIVE ;  /* 0x000000000000791b */ /* 0x023fe20003800000 */
.L_x_1267:
[----:B------:R-:W-:Y:S02]  /*18410*/  IMAD.MOV.U32 R13, RZ, RZ, R4 ;  /* 0x000000ffff0d7224 */ /* 0x000fe400078e0004 */
[----:B------:R-:W-:-:S07]  /*18420*/  IMAD.MOV.U32 R6, RZ, RZ, R14 ;  /* 0x000000ffff067224 */ /* 0x000fce00078e000e */
[----:B------:R-:W-:Y:S05]  /*18430*/  WARPSYNC.COLLECTIVE R15, `(.L_x_1268) ;  /* 0x000000000f087348 */ /* 0x000fea0003c00000 */
[----:B------:R0:W1:Y:S02]  /*18440*/  SHFL.IDX P6, R14, R13, R12, R11 ;  /* 0x0000000c0d0e7389 */ /* 0x00006400000c000b */
[----:B01----:R-:W-:Y:S01]  /*18450*/  ENDCOLLECTIVE ;  /* 0x000000000000791b */ /* 0x003fe20003800000 */
.L_x_1268:
[----:B------:R-:W-:Y:S01]  /*18460*/  ISETP.GE.AND P3, PT, R2, R3, PT ;  /* 0x000000030200720c */ /* 0x000fe20003f66270 */
[----:B------:R-:W-:Y:S02]  /*18470*/  IMAD.MOV.U32 R13, RZ, RZ, R0 ;  /* 0x000000ffff0d7224 */ /* 0x000fe400078e0000 */
[----:B------:R-:W-:Y:S02]  /*18480*/  IMAD.MOV.U32 R12, RZ, RZ, 0x1 ;  /* 0x00000001ff0c7424 */ /* 0x000fe400078e00ff */
[----:B------:R-:W-:-:S08]  /*18490*/  IMAD.MOV.U32 R5, RZ, RZ, R14 ;  /* 0x000000ffff057224 */ /* 0x000fd000078e000e */
[----:B------:R-:W-:Y:S05]  /*184a0*/  WARPSYNC.COLLECTIVE R15, `(.L_x_1269) ;  /* 0x000000000f087348 */ /* 0x000fea0003c00000 */
[----:B------:R0:W1:Y:S02]  /*184b0*/  SHFL.IDX P6, R14, R13, R12, R11 ;  /* 0x0000000c0d0e7389 */ /* 0x00006400000c000b */
[----:B01----:R-:W-:Y:S01]  /*184c0*/  ENDCOLLECTIVE ;  /* 0x000000000000791b */ /* 0x003fe20003800000 */
.L_x_1269:
[----:B------:R-:W-:-:S05]  /*184d0*/  @!P3 LEA R5, P4, R20, R5, 0x1 ;  /* 0x000000051405b211 */ /* 0x000fca00078808ff */
[----:B------:R-:W-:-:S04]  /*184e0*/  @!P3 IMAD.X R6, RZ, RZ, R6, P4 ;  /* 0x000000ffff06b224 */ /* 0x000fc800020e0606 */
[----:B------:R-:W-:Y:S02]  /*184f0*/  @!P3 IMAD.MOV.U32 R7, RZ, RZ, R6 ;  /* 0x000000ffff07b224 */ /* 0x000fe400078e0006 */
[----:B------:R-:W-:Y:S02]  /*18500*/  @!P3 IMAD.MOV.U32 R6, RZ, RZ, R5 ;  /* 0x000000ffff06b224 */ /* 0x000fe400078e0005 */
[----:B------:R-:W-:Y:S02]  /*18510*/  IMAD.MOV.U32 R13, RZ, RZ, R4 ;  /* 0x000000ffff0d7224 */ /* 0x000fe400078e0004 */
[----:B------:R-:W-:Y:S01]  /*18520*/  VIADD R10, R2, 0x20 ;  /* 0x00000020020a7836 */ /* 0x000fe20000000000 */
        /* <DEDUP_REMOVED lines=10> */
.L_x_1270:
[----:B------:R-:W-:Y:S01]  /*185d0*/  ISETP.GE.AND P3, PT, R10, R3, PT ;  /* 0x000000030a00720c */ /* 0x000fe20003f66270 */
[----:B------:R-:W-:Y:S02]  /*185e0*/  IMAD.MOV.U32 R13, RZ, RZ, R0 ;  /* 0x000000ffff0d7224 */ /* 0x000fe400078e0000 */
[----:B------:R-:W-:Y:S02]  /*185f0*/  IMAD.MOV.U32 R12, RZ, RZ, 0x2 ;  /* 0x00000002ff0c7424 */ /* 0x000fe400078e00ff */
[----:B------:R-:W-:-:S08]  /*18600*/  IMAD.MOV.U32 R5, RZ, RZ, R14 ;  /* 0x000000ffff057224 */ /* 0x000fd000078e000e */
[----:B------:R-:W-:Y:S05]  /*18610*/  WARPSYNC.COLLECTIVE R15, `(.L_x_1271) ;  /* 0x000000000f087348 */ /* 0x000fea0003c00000 */
[----:B------:R0:W1:Y:S02]  /*18620*/  SHFL.IDX P6, R14, R13, R12, R11 ;  /* 0x0000000c0d0e7389 */ /* 0x00006400000c000b */
[----:B01----:R-:W-:Y:S01]  /*18630*/  ENDCOLLECTIVE ;  /* 0x000000000000791b */ /* 0x003fe20003800000 */
.L_x_1271:
[----:B------:R-:W-:-:S05]  /*18640*/  @!P3 LEA R5, P4, R20, R5, 0x1 ;  /* 0x000000051405b211 */ /* 0x000fca00078808ff */
[----:B------:R-:W-:Y:S02]  /*18650*/  @!P3 IMAD.X R7, RZ, RZ, R7, P4 ;  /* 0x000000ffff07b224 */ /* 0x000fe400020e0607 */
        /* <DEDUP_REMOVED lines=12> */
.L_x_1272:
        /* <DEDUP_REMOVED lines=8> */
.L_x_1273:
[----:B------:R-:W-:Y:S01]  /*187a0*/  @!P3 LEA R5, P4, R20, R5, 0x1 ;  /* 0x000000051405b211 */ /* 0x000fe200078808ff */
[----:B------:R-:W-:Y:S02]  /*187b0*/  IMAD.MOV.U32 R13, RZ, RZ, R4 ;  /* 0x000000ffff0d7224 */ /* 0x000fe400078e0004 */
[----:B------:R-:W-:-:S10]  /*187c0*/  IMAD.MOV.U32 R0, RZ, RZ, R14 ;  /* 0x000000ffff007224 */ /* 0x000fd400078e000e */
[----:B------:R-:W-:Y:S05]  /*187d0*/  WARPSYNC.COLLECTIVE R15, `(.L_x_1274) ;  /* 0x000000000f087348 */ /* 0x000fea0003c00000 */
[----:B------:R0:W1:Y:S02]  /*187e0*/  SHFL.IDX P6, R14, R13, R12, R11 ;  /* 0x0000000c0d0e7389 */ /* 0x00006400000c000b */
[----:B01----:R-:W-:Y:S01]  /*187f0*/  ENDCOLLECTIVE ;  /* 0x000000000000791b */ /* 0x003fe20003800000 */
.L_x_1274:
        /* <DEDUP_REMOVED lines=16> */
.L_x_1275:
[----:B------:R-:W-:-:S05]  /*18900*/  @!P3 LEA R4, P4, R20, R4, 0x1 ;  /* 0x000000041404b211 */ /* 0x000fca00078808ff */
[----:B------:R-:W-:-:S04]  /*18910*/  @!P3 IMAD.X R0, RZ, RZ, R0, P4 ;  /* 0x000000ffff00b224 */ /* 0x000fc800020e0600 */
        /* <DEDUP_REMOVED lines=9> */
[----:B------:R-:W-:Y:S01]  /*189b0*/  ISETP.GE.AND P3, PT, R0, R3, PT ;  /* 0x000000030000720c */ /* 0x000fe20003f66270 */
[----:B------:R-:W-:-:S12]  /*189c0*/  IMAD.MOV.U32 R0, RZ, RZ, R14 ;  /* 0x000000ffff007224 */ /* 0x000fd800078e000e */
[----:B0-----:R-:W-:Y:S05]  /*189d0*/  WARPSYNC.COLLECTIVE R15, `(.L_x_1276) ;  /* 0x000000000f087348 */ /* 0x001fea0003c00000 */
[----:B------:R1:W2:Y:S02]  /*189e0*/  SHFL.IDX P6, R14, R13, R12, R11 ;  /* 0x0000000c0d0e7389 */ /* 0x0002a400000c000b */
[----:B012---:R-:W-:Y:S01]  /*189f0*/  ENDCOLLECTIVE ;  /* 0x000000000000791b */ /* 0x007fe20003800000 */
.L_x_1276:
[----:B------:R-:W-:Y:S02]  /*18a00*/  IMAD.MOV.U32 R13, RZ, RZ, R8 ;  /* 0x000000ffff0d7224 */ /* 0x000fe400078e0008 */
[----:B------:R-:W-:Y:S02]  /*18a10*/  IMAD.MOV.U32 R12, RZ, RZ, 0x1 ;  /* 0x00000001ff0c7424 */ /* 0x000fe400078e00ff */
[----:B------:R-:W-:-:S07]  /*18a20*/  IMAD.MOV.U32 R4, RZ, RZ, R14 ;  /* 0x000000ffff047224 */ /* 0x000fce00078e000e */
[----:B------:R-:W-:Y:S05]  /*18a30*/  WARPSYNC.COLLECTIVE R15, `(.L_x_1277) ;  /* 0x000000000f087348 */ /* 0x000fea0003c00000 */
[----:B------:R0:W1:Y:S02]  /*18a40*/  SHFL.IDX P6, R14, R13, R12, R11 ;  /* 0x0000000c0d0e7389 */ /* 0x00006400000c000b */
[----:B01----:R-:W-:Y:S01]  /*18a50*/  ENDCOLLECTIVE ;  /* 0x000000000000791b */ /* 0x003fe20003800000 */
.L_x_1277:
        /* <DEDUP_REMOVED lines=14> */
.L_x_1278:
[----:B------:R-:W-:Y:S01]  /*18b40*/  IMAD.MOV.U32 R9, RZ, RZ, R14 ;  /* 0x000000ffff097224 */ /* 0x000fe200078e000e */
[----:B------:R-:W-:Y:S06]  /*18b50*/  BRA `(.L_x_1279) ;  /* 0xffffffc400307947 */ /* 0x000fec000383ffff */
.L_x_1201:
[----:B-1----:R1:W2:Y:S02]  /*18b60*/  SYNCS.PHASECHK.TRANS64.TRYWAIT P0, [R22+URZ+0x2d820], R0 ;  /* 0x02d82000160075a7 */ /* 0x0022a4000800017f */
[----:B--2---:R-:W-:Y:S05]  /*18b70*/  @!P0 NANOSLEEP.SYNCS 0x989680 ;  /* 0x009896800000895d */ /* 0x004fea0003900000 */
[----:B------:R-:W2:Y:S02]  /*18b80*/  @!P0 SYNCS.PHASECHK.TRANS64 P0, [R22+URZ+0x2d820], R0 ;  /* 0x02d82000160085a7 */ /* 0x000ea4000800007f */
[----:B--2---:R-:W-:Y:S05]  /*18b90*/  @!P0 BRA `(.L_x_1201) ;  /* 0xfffffffc00f08947 */ /* 0x004fea000383ffff */
[----:B------:R-:W-:Y:S05]  /*18ba0*/  BRA `(.L_x_1280) ;  /* 0xffffffc400987947 */ /* 0x000fea000383ffff */
.L_x_1206:
[----:B0-----:R0:W1:Y:S02]  /*18bb0*/  SYNCS.PHASECHK.TRANS64.TRYWAIT P0, [R5+URZ+0x2d840], R0 ;  /* 0x02d84000050075a7 */ /* 0x001064000800017f */
[----:B-1----:R-:W-:Y:S05]  /*18bc0*/  @!P0 NANOSLEEP.SYNCS 0x989680 ;  /* 0x009896800000895d */ /* 0x002fea0003900000 */
[----:B------:R-:W1:Y:S02]  /*18bd0*/  @!P0 SYNCS.PHASECHK.TRANS64 P0, [R5+URZ+0x2d840], R0 ;  /* 0x02d84000050085a7 */ /* 0x000e64000800007f */
[----:B-1----:R-:W-:Y:S05]  /*18be0*/  @!P0 BRA `(.L_x_1206) ;  /* 0xfffffffc00f08947 */ /* 0x002fea000383ffff */
[----:B------:R-:W-:Y:S05]  /*18bf0*/  BRA `(.L_x_1281) ;  /* 0xffffffc8008c7947 */ /* 0x000fea000383ffff */
.L_x_1207:
        /* <DEDUP_REMOVED lines=8> */
.L_x_1283:
[----:B------:R-:W-:Y:S05]  /*18c80*/  BSYNC B1 ;  /* 0x0000000000017941 */ /* 0x000fea0003800000 */
.L_x_1282:
[----:B------:R-:W0:Y:S01]  /*18c90*/  S2R R27, SR_TID.X ;  /* 0x00000000001b7919 */ /* 0x000e220000002100 */
[----:B------:R-:W-:Y:S01]  /*18ca0*/  IMAD.MOV.U32 R13, RZ, RZ, R6 ;  /* 0x000000ffff0d7224 */ /* 0x000fe200078e0006 */
[----:B------:R-:W-:Y:S01]  /*18cb0*/  LOP3.LUT R23, R23, 0xf7ffffff, RZ, 0xc0, !PT ;  /* 0xf7ffffff17177812 */ /* 0x000fe200078ec0ff */
[----:B------:R-:W-:Y:S02]  /*18cc0*/  IMAD.MOV.U32 R12, RZ, RZ, RZ ;  /* 0x000000ffff0c7224 */ /* 0x000fe400078e00ff */
[----:B------:R-:W-:Y:S01]  /*18cd0*/  IMAD.MOV.U32 R11, RZ, RZ, 0x1c1f ;  /* 0x00001c1fff0b7424 */ /* 0x000fe200078e00ff */
[----:B------:R-:W-:Y:S01]  /*18ce0*/  @P1 LOP3.LUT R23, R23, 0x8000000, RZ, 0xfc, !PT ;  /* 0x0800000017171812 */ /* 0x000fe200078efcff */
[----:B------:R-:W-:Y:S02]  /*18cf0*/  IMAD.MOV.U32 R15, RZ, RZ, -0x1 ;  /* 0xffffffffff0f7424 */ /* 0x000fe400078e00ff */
[----:B------:R-:W-:Y:S01]  /*18d00*/  IMAD.MOV.U32 R3, RZ, RZ, R14 ;  /* 0x000000ffff037224 */ /* 0x000fe200078e000e */
[----:B------:R-:W-:Y:S01]  /*18d10*/  LOP3.LUT P1, RZ, R23, 0x4, RZ, 0xc0, !PT ;  /* 0x0000000417ff7812 */ /* 0x000fe2000782c0ff */
[----:B------:R-:W-:-:S12]  /*18d20*/  IMAD R4, R4, 0x2, R22 ;  /* 0x0000000204047824 */ /* 0x000fd800078e0216 */
[----:B0-----:R-:W-:Y:S05]  /*18d30*/  WARPSYNC.COLLECTIVE R15, `(.L_x_1284) ;  /* 0x000000000f087348 */ /* 0x001fea0003c00000 */
[----:B------:R1:W2:Y:S02]  /*18d40*/  SHFL.IDX P6, R14, R13, R12, R11 ;  /* 0x0000000c0d0e7389 */ /* 0x0002a400000c000b */
[----:B012---:R-:W-:Y:S01]  /*18d50*/  ENDCOLLECTIVE ;  /* 0x000000000000791b */ /* 0x007fe20003800000 */
.L_x_1284:
        /* <DEDUP_REMOVED lines=8> */
.L_x_1285:
        /* <DEDUP_REMOVED lines=14> */
.L_x_1286:
[----:B------:R-:W-:Y:S02]  /*18ec0*/  IMAD.MOV.U32 R13, RZ, RZ, R7 ;  /* 0x000000ffff0d7224 */ /* 0x000fe400078e0007 */
[----:B------:R-:W-:Y:S02]  /*18ed0*/  IMAD.MOV.U32 R12, RZ, RZ, 0x2 ;  /* 0x00000002ff0c7424 */ /* 0x000fe400078e00ff */
[----:B------:R-:W-:-:S07]  /*18ee0*/  IMAD.MOV.U32 R2, RZ, RZ, R14 ;  /* 0x000000ffff027224 */ /* 0x000fce00078e000e */
[----:B------:R-:W-:Y:S05]  /*18ef0*/  WARPSYNC.COLLECTIVE R15, `(.L_x_1287) ;  /* 0x000000000f087348 */ /* 0x000fea0003c00000 */
[----:B------:R0:W1:Y:S02]  /*18f00*/  SHFL.IDX P6, R14, R13, R12, R11 ;  /* 0x0000000c0d0e7389 */ /* 0x00006400000c000b */
[----:B01----:R-:W-:Y:S01]  /*18f10*/  ENDCOLLECTIVE ;  /* 0x000000000000791b */ /* 0x003fe20003800000 */
.L_x_1287:
        /* <DEDUP_REMOVED lines=13> */
.L_x_1288:
[----:B------:R-:W-:Y:S02]  /*18ff0*/  IMAD.MOV.U32 R13, RZ, RZ, R7 ;  /* 0x000000ffff0d7224 */ /* 0x000fe400078e0007 */
[----:B------:R-:W-:Y:S02]  /*19000*/  IMAD.MOV.U32 R12, RZ, RZ, 0x3 ;  /* 0x00000003ff0c7424 */ /* 0x000fe400078e00ff */
[----:B------:R-:W-:-:S07]  /*19010*/  IMAD.MOV.U32 R2, RZ, RZ, R14 ;  /* 0x000000ffff027224 */ /* 0x000fce00078e000e */
[----:B------:R-:W-:Y:S05]  /*19020*/  WARPSYNC.COLLECTIVE R15, `(.L_x_1289) ;  /* 0x000000000f087348 */ /* 0x000fea0003c00000 */
[----:B------:R0:W1:Y:S02]  /*19030*/  SHFL.IDX P6, R14, R13, R12, R11 ;  /* 0x0000000c0d0e7389 */ /* 0x00006400000c000b */
[----:B01----:R-:W-:Y:S01]  /*19040*/  ENDCOLLECTIVE ;  /* 0x000000000000791b */ /* 0x003fe20003800000 */
.L_x_1289:
        /* <DEDUP_REMOVED lines=14> */
.L_x_1290:
[----:B------:R-:W-:Y:S01]  /*19130*/  IMAD.MOV.U32 R2, RZ, RZ, R14 ;  /* 0x000000ffff027224 */ /* 0x000fe200078e000e */
[----:B------:R-:W-:Y:S06]  /*19140*/  BRA `(.L_x_1291) ;  /* 0xffffffc8002c7947 */ /* 0x000fec000383ffff */
.L_x_1212:
[----:B-1----:R1:W2:Y:S02]  /*19150*/  SYNCS.PHASECHK.TRANS64.TRYWAIT P0, [R5+URZ+0x2d860], R2 ;  /* 0x02d86002050075a7 */ /* 0x0022a4000800017f */
[----:B--2---:R-:W-:Y:S05]  /*19160*/  @!P0 NANOSLEEP.SYNCS 0x989680 ;  /* 0x009896800000895d */ /* 0x004fea0003900000 */
[----:B------:R-:W2:Y:S02]  /*19170*/  @!P0 SYNCS.PHASECHK.TRANS64 P0, [R5+URZ+0x2d860], R2 ;  /* 0x02d86002050085a7 */ /* 0x000ea4000800007f */
[----:B--2---:R-:W-:Y:S05]  /*19180*/  @!P0 BRA `(.L_x_1212) ;  /* 0xfffffffc00f08947 */ /* 0x004fea000383ffff */
[----:B------:R-:W-:Y:S05]  /*19190*/  BRA `(.L_x_1292) ;  /* 0xffffffc800907947 */ /* 0x000fea000383ffff */
.L_x_1213:
        /* <DEDUP_REMOVED lines=8> */
.L_x_1294:
[----:B------:R-:W-:Y:S05]  /*19220*/  BSYNC B1 ;  /* 0x0000000000017941 */ /* 0x000fea0003800000 */
.L_x_1293:
        /* <DEDUP_REMOVED lines=9> */
.L_x_1295:
[----:B------:R-:W-:Y:S02]  /*192c0*/  IMAD.MOV.U32 R13, RZ, RZ, R24 ;  /* 0x000000ffff0d7224 */ /* 0x000fe400078e0018 */
[----:B------:R-:W-:Y:S02]  /*192d0*/  IMAD.MOV.U32 R12, RZ, RZ, 0x1 ;  /* 0x00000001ff0c7424 */ /* 0x000fe400078e00ff */
[----:B------:R-:W-:-:S07]  /*192e0*/  IMAD.MOV.U32 R2, RZ, RZ, R14 ;  /* 0x000000ffff027224 */ /* 0x000fce00078e000e */
[----:B------:R-:W-:Y:S05]  /*192f0*/  WARPSYNC.COLLECTIVE R15, `(.L_x_1296) ;  /* 0x000000000f087348 */ /* 0x000fea0003c00000 */
[----:B------:R0:W1:Y:S02]  /*19300*/  SHFL.IDX P6, R14, R13, R12, R11 ;  /* 0x0000000c0d0e7389 */ /* 0x00006400000c000b */
[----:B01----:R-:W-:Y:S01]  /*19310*/  ENDCOLLECTIVE ;  /* 0x000000000000791b */ /* 0x003fe20003800000 */
.L_x_1296:
        /* <DEDUP_REMOVED lines=16> */
.L_x_1297:
[----:B------:R-:W-:Y:S02]  /*19420*/  IMAD.MOV.U32 R13, RZ, RZ, R24 ;  /* 0x000000ffff0d7224 */ /* 0x000fe400078e0018 */
[----:B------:R-:W-:Y:S02]  /*19430*/  IMAD.MOV.U32 R12, RZ, RZ, 0x2 ;  /* 0x00000002ff0c7424 */ /* 0x000fe400078e00ff */
[----:B------:R-:W-:-:S07]  /*19440*/  IMAD.MOV.U32 R2, RZ, RZ, R14 ;  /* 0x000000ffff027224 */ /* 0x000fce00078e000e */
[----:B------:R-:W-:Y:S05]  /*19450*/  WARPSYNC.COLLECTIVE R15, `(.L_x_1298) ;  /* 0x000000000f087348 */ /* 0x000fea0003c00000 */
[----:B------:R0:W1:Y:S02]  /*19460*/  SHFL.IDX P6, R14, R13, R12, R11 ;  /* 0x0000000c0d0e7389 */ /* 0x00006400000c000b */
[----:B01----:R-:W-:Y:S01]  /*19470*/  ENDCOLLECTIVE ;  /* 0x000000000000791b */ /* 0x003fe20003800000 */
.L_x_1298:
        /* <DEDUP_REMOVED lines=16> */
.L_x_1299:
[----:B------:R-:W-:Y:S02]  /*19580*/  IMAD.MOV.U32 R13, RZ, RZ, R24 ;  /* 0x000000ffff0d7224 */ /* 0x000fe400078e0018 */
[----:B------:R-:W-:Y:S02]  /*19590*/  IMAD.MOV.U32 R12, RZ, RZ, 0x3 ;  /* 0x00000003ff0c7424 */ /* 0x000fe400078e00ff */
[----:B------:R-:W-:-:S07]  /*195a0*/  IMAD.MOV.U32 R2, RZ, RZ, R14 ;  /* 0x000000ffff027224 */ /* 0x000fce00078e000e */
[----:B------:R-:W-:Y:S05]  /*195b0*/  WARPSYNC.COLLECTIVE R15, `(.L_x_1300) ;  /* 0x000000000f087348 */ /* 0x000fea0003c00000 */
[----:B------:R0:W1:Y:S02]  /*195c0*/  SHFL.IDX P6, R14, R13, R12, R11 ;  /* 0x0000000c0d0e7389 */ /* 0x00006400000c000b */
[----:B01----:R-:W-:Y:S01]  /*195d0*/  ENDCOLLECTIVE ;  /* 0x000000000000791b */ /* 0x003fe20003800000 */
.L_x_1300:
        /* <DEDUP_REMOVED lines=13> */
.L_x_1301:
        /* <DEDUP_REMOVED lines=8> */
.L_x_1221:
[----:B-1----:R1:W2:Y:S02]  /*19730*/  SYNCS.PHASECHK.TRANS64.TRYWAIT P0, [R0+URZ+0x2d860], R3 ;  /* 0x02d86003000075a7 */ /* 0x0022a4000800017f */
[----:B--2---:R-:W-:Y:S05]  /*19740*/  @!P0 NANOSLEEP.SYNCS 0x989680 ;  /* 0x009896800000895d */ /* 0x004fea0003900000 */
[----:B------:R-:W2:Y:S02]  /*19750*/  @!P0 SYNCS.PHASECHK.TRANS64 P0, [R0+URZ+0x2d860], R3 ;  /* 0x02d86003000085a7 */ /* 0x000ea4000800007f */
[----:B--2---:R-:W-:Y:S05]  /*19760*/  @!P0 BRA `(.L_x_1221) ;  /* 0xfffffffc00f08947 */ /* 0x004fea000383ffff */
[----:B------:R-:W-:Y:S05]  /*19770*/  BRA `(.L_x_1303) ;  /* 0xffffffcc00287947 */ /* 0x000fea000383ffff */
.L_x_1222:
        /* <DEDUP_REMOVED lines=8> */
.L_x_1305:
[----:B------:R-:W-:Y:S05]  /*19800*/  BSYNC B0 ;  /* 0x0000000000007941 */ /* 0x000fea0003800000 */
.L_x_1304:
        /* <DEDUP_REMOVED lines=10> */
.L_x_1306:
        /* <DEDUP_REMOVED lines=17> */
.L_x_1307:
        /* <DEDUP_REMOVED lines=14> */
.L_x_1308:
[----:B------:R-:W-:Y:S02]  /*19aa0*/  IMAD.MOV.U32 R13, RZ, RZ, R24 ;  /* 0x000000ffff0d7224 */ /* 0x000fe400078e0018 */
[----:B------:R-:W-:Y:S01]  /*19ab0*/  IMAD.MOV.U32 R12, RZ, RZ, 0x2 ;  /* 0x00000002ff0c7424 */ /* 0x000fe200078e00ff */
[----:B------:R-:W-:-:S13]  /*19ac0*/  IADD3 R2, P4, R14, R5, RZ ;  /* 0x000000050e027210 */ /* 0x000fda0007f9e0ff */
[----:B------:R-:W-:Y:S05]  /*19ad0*/  WARPSYNC.COLLECTIVE R15, `(.L_x_1309) ;  /* 0x000000000f087348 */ /* 0x000fea0003c00000 */
[----:B------:R0:W1:Y:S02]  /*19ae0*/  SHFL.IDX P6, R14, R13, R12, R11 ;  /* 0x0000000c0d0e7389 */ /* 0x00006400000c000b */
[----:B01----:R-:W-:Y:S01]  /*19af0*/  ENDCOLLECTIVE ;  /* 0x000000000000791b */ /* 0x003fe20003800000 */
.L_x_1309:
        /* <DEDUP_REMOVED lines=15> */
.L_x_1310:
[----:B------:R-:W-:Y:S02]  /*19bf0*/  IMAD.MOV.U32 R13, RZ, RZ, R24 ;  /* 0x000000ffff0d7224 */ /* 0x000fe400078e0018 */
[----:B------:R-:W-:Y:S01]  /*19c00*/  IMAD.MOV.U32 R12, RZ, RZ, 0x3 ;  /* 0x00000003ff0c7424 */ /* 0x000fe200078e00ff */
[----:B------:R-:W-:-:S13]  /*19c10*/  IADD3 R2, P4, R14, R5, RZ ;  /* 0x000000050e027210 */ /* 0x000fda0007f9e0ff */
[----:B------:R-:W-:Y:S05]  /*19c20*/  WARPSYNC.COLLECTIVE R15, `(.L_x_1311) ;  /* 0x000000000f087348 */ /* 0x000fea0003c00000 */
[----:B------:R0:W1:Y:S02]  /*19c30*/  SHFL.IDX P6, R14, R13, R12, R11 ;  /* 0x0000000c0d0e7389 */ /* 0x00006400000c000b */
[----:B01----:R-:W-:Y:S01]  /*19c40*/  ENDCOLLECTIVE ;  /* 0x000000000000791b */ /* 0x003fe20003800000 */
.L_x_1311:
        /* <DEDUP_REMOVED lines=14> */
.L_x_1312:
[----:B------:R-:W-:Y:S05]  /*19d30*/  BRA `(.L_x_1313) ;  /* 0xffffffc8009c7947 */ /* 0x000fea000383ffff */
.L_x_1227:
        /* <DEDUP_REMOVED lines=8> */
.L_x_1315:
[----:B------:R-:W-:Y:S05]  /*19dc0*/  BSYNC B0 ;  /* 0x0000000000007941 */ /* 0x000fea0003800000 */
.L_x_1314:
        /* <DEDUP_REMOVED lines=9> */
.L_x_1316:
        /* <DEDUP_REMOVED lines=18> */
.L_x_1317:
[----:B------:R-:W-:Y:S01]  /*19f80*/  IMAD.MOV.U32 R12, RZ, RZ, 0x2 ;  /* 0x00000002ff0c7424 */ /* 0x000fe200078e00ff */
[----:B------:R-:W-:-:S05]  /*19f90*/  SEL R5, R14, RZ, P1 ;  /* 0x000000ff0e057207 */ /* 0x000fca0000800000 */
[----:B------:R-:W-:-:S04]  /*19fa0*/  IMAD.IADD R4, R2, 0x1, R5 ;  /* 0x0000000102047824 */ /* 0x000fc800078e0205 */
[----:B------:R-:W-:-:S07]  /*19fb0*/  IMAD.MOV.U32 R13, RZ, RZ, R4 ;  /* 0x000000ffff0d7224 */ /* 0x000fce00078e0004 */
[----:B------:R-:W-:Y:S05]  /*19fc0*/  WARPSYNC.COLLECTIVE R15, `(.L_x_1318) ;  /* 0x000000000f087348 */ /* 0x000fea0003c00000 */
[----:B------:R0:W1:Y:S02]  /*19fd0*/  SHFL.UP P6, R14, R13, R12, R11 ;  /* 0x0400000c0d0e7389 */ /* 0x00006400000c000b */
[----:B01----:R-:W-:Y:S01]  /*19fe0*/  ENDCOLLECTIVE ;  /* 0x000000000000791b */ /* 0x003fe20003800000 */
.L_x_1318:
[----:B------:R-:W-:Y:S01]  /*19ff0*/  IMAD.MOV.U32 R12, RZ, RZ, 0x4 ;  /* 0x00000004ff0c7424 */ /* 0x000fe200078e00ff */
[----:B------:R-:W-:-:S05]  /*1a000*/  SEL R5, R14, RZ, P2 ;  /* 0x000000ff0e057207 */ /* 0x000fca0001000000 */
[----:B------:R-:W-:-:S04]  /*1a010*/  IMAD.IADD R5, R4, 0x1, R5 ;  /* 0x0000000104057824 */ /* 0x000fc800078e0205 */
[----:B------:R-:W-:-:S07]  /*1a020*/  IMAD.MOV.U32 R13, RZ, RZ, R5 ;  /* 0x000000ffff0d7224 */ /* 0x000fce00078e0005 */
[----:B------:R-:W-:Y:S05]  /*1a030*/  WARPSYNC.COLLECTIVE R15, `(.L_x_1319) ;  /* 0x000000000f087348 */ /* 0x000fea0003c00000 */
[----:B------:R0:W1:Y:S02]  /*1a040*/  SHFL.UP P6, R14, R13, R12, R11 ;  /* 0x0400000c0d0e7389 */ /* 0x00006400000c000b */
[----:B01----:R-:W-:Y:S01]  /*1a050*/  ENDCOLLECTIVE ;  /* 0x000000000000791b */ /* 0x003fe20003800000 */
.L_x_1319:
[----:B------:R-:W-:Y:S01]  /*1a060*/  IMAD.MOV.U32 R12, RZ, RZ, 0x8 ;  /* 0x00000008ff0c7424 */ /* 0x000fe200078e00ff */
[----:B------:R-:W-:-:S05]  /*1a070*/  SEL R6, R14, RZ, P3 ;  /* 0x000000ff0e067207 */ /* 0x000fca0001800000 */
[----:B------:R-:W-:-:S04]  /*1a080*/  IMAD.IADD R6, R5, 0x1, R6 ;  /* 0x0000000105067824 */ /* 0x000fc800078e0206 */
[----:B------:R-:W-:-:S07]  /*1a090*/  IMAD.MOV.U32 R13, RZ, RZ, R6 ;  /* 0x000000ffff0d7224 */ /* 0x000fce00078e0006 */
[----:B------:R-:W-:Y:S05]  /*1a0a0*/  WARPSYNC.COLLECTIVE R15, `(.L_x_1320) ;  /* 0x000000000f087348 */ /* 0x000fea0003c00000 */
[----:B------:R0:W1:Y:S02]  /*1a0b0*/  SHFL.UP P6, R14, R13, R12, R11 ;  /* 0x0400000c0d0e7389 */ /* 0x00006400000c000b */
[----:B01----:R-:W-:Y:S01]  /*1a0c0*/  ENDCOLLECTIVE ;  /* 0x000000000000791b */ /* 0x003fe20003800000 */
.L_x_1320:
[----:B------:R-:W-:Y:S01]  /*1a0d0*/  IMAD.MOV.U32 R12, RZ, RZ, 0x10 ;  /* 0x00000010ff0c7424 */ /* 0x000fe200078e00ff */
[----:B------:R-:W-:-:S05]  /*1a0e0*/  SEL R3, R14, RZ, P4 ;  /* 0x000000ff0e037207 */ /* 0x000fca0002000000 */
[----:B------:R-:W-:-:S04]  /*1a0f0*/  IMAD.IADD R4, R6, 0x1, R3 ;  /* 0x0000000106047824 */ /* 0x000fc800078e0203 */
[----:B------:R-:W-:-:S07]  /*1a100*/  IMAD.MOV.U32 R13, RZ, RZ, R4 ;  /* 0x000000ffff0d7224 */ /* 0x000fce00078e0004 */
[----:B------:R-:W-:Y:S05]  /*1a110*/  WARPSYNC.COLLECTIVE R15, `(.L_x_1321) ;  /* 0x000000000f087348 */ /* 0x000fea0003c00000 */
[----:B------:R0:W1:Y:S02]  /*1a120*/  SHFL.UP P6, R14, R13, R12, R11 ;  /* 0x0400000c0d0e7389 */ /* 0x00006400000c000b */
[----:B01----:R-:W-:Y:S01]  /*1a130*/  ENDCOLLECTIVE ;  /* 0x000000000000791b */ /* 0x003fe20003800000 */
.L_x_1321:
        /* <DEDUP_REMOVED lines=8> */
.L_x_1322:
[----:B------:R-:W-:Y:S05]  /*1a1c0*/  BRA `(.L_x_1323) ;  /* 0xffffffc800b07947 */ /* 0x000fea000383ffff */
.L_x_1232:
[----:B------:R-:W-:Y:S01]  /*1a1d0*/  BSSY B0, `(.L_x_1324) ;  /* 0x0000008000007945 */ /* 0x000fe20003800000 */
[----:B-----5:R-:W-:Y:S02]  /*1a1e0*/  IMAD.MOV.U32 R13, RZ, RZ, R2 ;  /* 0x000000ffff0d7224 */ /* 0x020fe400078e0002 */
[----:B------:R-:W-:Y:S02]  /*1a1f0*/  IMAD.MOV.U32 R12, RZ, RZ, 0x1 ;  /* 0x00000001ff0c7424 */ /* 0x000fe400078e00ff */
[----:B------:R-:W-:Y:S02]  /*1a200*/  IMAD.MOV.U32 R11, RZ, RZ, RZ ;  /* 0x000000ffff0b7224 */ /* 0x000fe400078e00ff */
[----:B------:R-:W-:-:S07]  /*1a210*/  IMAD.MOV.U32 R15, RZ, RZ, -0x1 ;  /* 0xffffffffff0f7424 */ /* 0x000fce00078e00ff */
[----:B012---:R-:W-:Y:S05]  /*1a220*/  WARPSYNC.COLLECTIVE R15, `(.L_x_1325) ;  /* 0x000000000f087348 */ /* 0x007fea0003c00000 */
[----:B------:R3:W4:Y:S02]  /*1a230*/  SHFL.UP P6, R14, R13, R12, R11 ;  /* 0x0400000c0d0e7389 */ /* 0x00072400000c000b */
[----:B01234-:R-:W-:Y:S01]  /*1a240*/  ENDCOLLECTIVE ;  /* 0x000000000000791b */ /* 0x01ffe20003800000 */
.L_x_1325:
[----:B------:R-:W-:Y:S05]  /*1a250*/  BSYNC B0 ;  /* 0x0000000000007941 */ /* 0x000fea0003800000 */
.L_x_1324:
        /* <DEDUP_REMOVED lines=8> */
.L_x_1326:
[----:B------:R-:W-:Y:S01]  /*1a2e0*/  IMAD.MOV.U32 R12, RZ, RZ, 0x4 ;  /* 0x00000004ff0c7424 */ /* 0x000fe200078e00ff */
[----:B------:R-:W-:-:S05]  /*1a2f0*/  SEL R14, R14, RZ, P2 ;  /* 0x000000ff0e0e7207 */ /* 0x000fca0001000000 */
[----:B------:R-:W-:-:S04]  /*1a300*/  IMAD.IADD R3, R13, 0x1, R14 ;  /* 0x000000010d037824 */ /* 0x000fc800078e020e */
[----:B------:R-:W-:-:S07]  /*1a310*/  IMAD.MOV.U32 R13, RZ, RZ, R3 ;  /* 0x000000ffff0d7224 */ /* 0x000fce00078e0003 */
[----:B------:R-:W-:Y:S05]  /*1a320*/  WARPSYNC.COLLECTIVE R15, `(.L_x_1327) ;  /* 0x000000000f087348 */ /* 0x000fea0003c00000 */
[----:B------:R0:W1:Y:S02]  /*1a330*/  SHFL.UP P6, R14, R13, R12, R11 ;  /* 0x0400000c0d0e7389 */ /* 0x00006400000c000b */
[----:B01----:R-:W-:Y:S01]  /*1a340*/  ENDCOLLECTIVE ;  /* 0x000000000000791b */ /* 0x003fe20003800000 */
.L_x_1327:
[----:B------:R-:W-:Y:S01]  /*1a350*/  IMAD.MOV.U32 R12, RZ, RZ, 0x8 ;  /* 0x00000008ff0c7424 */ /* 0x000fe200078e00ff */
[----:B------:R-:W-:-:S05]  /*1a360*/  SEL R4, R14, RZ, P3 ;  /* 0x000000ff0e047207 */ /* 0x000fca0001800000 */
[----:B------:R-:W-:-:S04]  /*1a370*/  IMAD.IADD R4, R3, 0x1, R4 ;  /* 0x0000000103047824 */ /* 0x000fc800078e0204 */
[----:B------:R-:W-:-:S07]  /*1a380*/  IMAD.MOV.U32 R13, RZ, RZ, R4 ;  /* 0x000000ffff0d7224 */ /* 0x000fce00078e0004 */
[----:B------:R-:W-:Y:S05]  /*1a390*/  WARPSYNC.COLLECTIVE R15, `(.L_x_1328) ;  /* 0x000000000f087348 */ /* 0x000fea0003c00000 */
[----:B------:R0:W1:Y:S02]  /*1a3a0*/  SHFL.UP P6, R14, R13, R12, R11 ;  /* 0x0400000c0d0e7389 */ /* 0x00006400000c000b */
[----:B01----:R-:W-:Y:S01]  /*1a3b0*/  ENDCOLLECTIVE ;  /* 0x000000000000791b */ /* 0x003fe20003800000 */
.L_x_1328:
[----:B------:R-:W-:Y:S01]  /*1a3c0*/  IMAD.MOV.U32 R12, RZ, RZ, 0x10 ;  /* 0x00000010ff0c7424 */ /* 0x000fe200078e00ff */
[----:B------:R-:W-:-:S05]  /*1a3d0*/  SEL R5, R14, RZ, P4 ;  /* 0x000000ff0e057207 */ /* 0x000fca0002000000 */
[----:B------:R-:W-:-:S04]  /*1a3e0*/  IMAD.IADD R5, R4, 0x1, R5 ;  /* 0x0000000104057824 */ /* 0x000fc800078e0205 */
[----:B------:R-:W-:-:S07]  /*1a3f0*/  IMAD.MOV.U32 R13, RZ, RZ, R5 ;  /* 0x000000ffff0d7224 */ /* 0x000fce00078e0005 */
[----:B------:R-:W-:Y:S05]  /*1a400*/  WARPSYNC.COLLECTIVE R15, `(.L_x_1329) ;  /* 0x000000000f087348 */ /* 0x000fea0003c00000 */
[----:B------:R0:W1:Y:S02]  /*1a410*/  SHFL.UP P6, R14, R13, R12, R11 ;  /* 0x0400000c0d0e7389 */ /* 0x00006400000c000b */
[----:B01----:R-:W-:Y:S01]  /*1a420*/  ENDCOLLECTIVE ;  /* 0x000000000000791b */ /* 0x003fe20003800000 */
.L_x_1329:
        /* <DEDUP_REMOVED lines=8> */
.L_x_1330:
[----:B------:R-:W-:Y:S05]  /*1a4b0*/  BRA `(.L_x_1331) ;  /* 0xffffffc800907947 */ /* 0x000fea000383ffff */
.L_x_1234:
[----:B------:R-:W-:Y:S01]  /*1a4c0*/  BSSY B0, `(.L_x_1332) ;  /* 0x0000006000007945 */ /* 0x000fe20003800000 */
[----:B------:R-:W-:Y:S01]  /*1a4d0*/  PLOP3.LUT P6, PT, P6, PT, PT, 0x8, 0x0 ;  /* 0x000000000000781c */ /* 0x000fe200037ce170 */
[----:B------:R-:W-:-:S12]  /*1a4e0*/  IMAD.MOV.U32 R15, RZ, RZ, -0x1 ;  /* 0xffffffffff0f7424 */ /* 0x000fd800078e00ff */
[----:B01----:R-:W-:Y:S05]  /*1a4f0*/  WARPSYNC.COLLECTIVE R15, `(.L_x_1333) ;  /* 0x000000000f087348 */ /* 0x003fea0003c00000 */
[----:B------:R-:W-:Y:S01]  /*1a500*/  VOTE.ANY R14, PT, P6 ;  /* 0x00000000000e7806 */ /* 0x000fe200030e0100 */
[----:B01----:R-:W-:Y:S06]  /*1a510*/  ENDCOLLECTIVE ;  /* 0x000000000000791b */ /* 0x003fec0003800000 */
.L_x_1333:
[----:B------:R-:W-:Y:S05]  /*1a520*/  BSYNC B0 ;  /* 0x0000000000007941 */ /* 0x000fea0003800000 */
.L_x_1332:
        /* <DEDUP_REMOVED lines=9> */
.L_x_1334:
[----:B------:R-:W-:Y:S01]  /*1a5c0*/  IMAD.MOV.U32 R17, RZ, RZ, R14 ;  /* 0x000000ffff117224 */ /* 0x000fe200078e000e */
[----:B------:R-:W-:Y:S06]  /*1a5d0*/  BRA `(.L_x_1335) ;  /* 0xffffffc800807947 */ /* 0x000fec000383ffff */
.L_x_1236:
[----:B------:R-:W-:Y:S01]  /*1a5e0*/  BSSY B0, `(.L_x_1336) ;  /* 0x0000007000007945 */ /* 0x000fe20003800000 */
[----:B------:R-:W-:Y:S02]  /*1a5f0*/  IMAD.MOV.U32 R13, RZ, RZ, R3 ;  /* 0x000000ffff0d7224 */ /* 0x000fe400078e0003 */
[----:B------:R-:W-:Y:S02]  /*1a600*/  IMAD.MOV.U32 R11, RZ, RZ, 0x1f ;  /* 0x0000001fff0b7424 */ /* 0x000fe400078e00ff */
[----:B------:R-:W-:-:S07]  /*1a610*/  IMAD.MOV.U32 R15, RZ, RZ, -0x1 ;  /* 0xffffffffff0f7424 */ /* 0x000fce00078e00ff */
[----:B0123--:R-:W-:Y:S05]  /*1a620*/  WARPSYNC.COLLECTIVE R15, `(.L_x_1337) ;  /* 0x000000000f087348 */ /* 0x00ffea0003c00000 */
[----:B------:R4:W0:Y:S02]  /*1a630*/  SHFL.IDX P6, R14, R13, R12, R11 ;  /* 0x0000000c0d0e7389 */ /* 0x00082400000c000b */
[----:B01234-:R-:W-:Y:S01]  /*1a640*/  ENDCOLLECTIVE ;  /* 0x000000000000791b */ /* 0x01ffe20003800000 */
.L_x_1337:
[----:B------:R-:W-:Y:S05]  /*1a650*/  BSYNC B0 ;  /* 0x0000000000007941 */ /* 0x000fea0003800000 */
.L_x_1336:
[----:B------:R-:W-:Y:S01]  /*1a660*/  IMAD.MOV.U32 R6, RZ, RZ, R14 ;  /* 0x000000ffff067224 */ /* 0x000fe200078e000e */
[----:B------:R-:W-:Y:S06]  /*1a670*/  BRA `(.L_x_1235) ;  /* 0xffffffc800747947 */ /* 0x000fec000383ffff */
.L_x_1240:
[----:B0-----:R0:W3:Y:S02]  /*1a680*/  SYNCS.PHASECHK.TRANS64.TRYWAIT P0, [R5+URZ+0x2d820], R0 ;  /* 0x02d82000050075a7 */ /* 0x0010e4000800017f */
[----:B---3--:R-:W-:Y:S05]  /*1a690*/  @!P0 NANOSLEEP.SYNCS 0x989680 ;  /* 0x009896800000895d */ /* 0x008fea0003900000 */
[----:B------:R-:W3:Y:S02]  /*1a6a0*/  @!P0 SYNCS.PHASECHK.TRANS64 P0, [R5+URZ+0x2d820], R0 ;  /* 0x02d82000050085a7 */ /* 0x000ee4000800007f */
[----:B---3--:R-:W-:Y:S05]  /*1a6b0*/  @!P0 BRA `(.L_x_1240) ;  /* 0xfffffffc00f08947 */ /* 0x008fea000383ffff */
[----:B------:R-:W-:Y:S05]  /*1a6c0*/  BRA `(.L_x_1338) ;  /* 0xffffffcc00ec7947 */ /* 0x000fea000383ffff */
.L_x_1241:
        /* <DEDUP_REMOVED lines=8> */
[----:B012---:R-:W-:Y:S05]  /*1a750*/  WARPSYNC.COLLECTIVE R15, `(.L_x_1340) ;  /* 0x000000000f087348 */ /* 0x007fea0003c00000 */
[----:B------:R3:W4:Y:S02]  /*1a760*/  SHFL.IDX P6, R14, R13, R12, R11 ;  /* 0x0000000c0d0e7389 */ /* 0x00072400000c000b */
[----:B01234-:R-:W-:Y:S01]  /*1a770*/  ENDCOLLECTIVE ;  /* 0x000000000000791b */ /* 0x01ffe20003800000 */
.L_x_1340:
[----:B------:R-:W-:Y:S05]  /*1a780*/  BSYNC B0 ;  /* 0x0000000000007941 */ /* 0x000fea0003800000 */
.L_x_1339:
[----:B------:R-:W-:Y:S05]  /*1a790*/  BRA `(.L_x_1341) ;  /* 0xffffffcc00d47947 */ /* 0x000fea000383ffff */
.L_x_1244:
[----:B------:R-:W-:Y:S01]  /*1a7a0*/  BSSY B1, `(.L_x_1342) ;  /* 0x0000006000017945 */ /* 0x000fe20003800000 */
[----:B------:R-:W-:-:S07]  /*1a7b0*/  IMAD.MOV.U32 R15, RZ, RZ, -0x1 ;  /* 0xffffffffff0f7424 */ /* 0x000fce00078e00ff */
[----:B012---:R-:W-:Y:S05]  /*1a7c0*/  WARPSYNC.COLLECTIVE R15, `(.L_x_1343) ;  /* 0x000000000f0c7348 */ /* 0x007fea0003c00000 */
[----:B------:R-:W-:Y:S02]  /*1a7d0*/  ELECT P6, UR62, PT ;  /* 0x00000000003e782f */ /* 0x000fe400038c0000 */
[----:B------:R-:W-:Y:S01]  /*1a7e0*/  MOV R14, UR62 ;  /* 0x0000003e000e7c02 */ /* 0x000fe20008000f00 */
[----:B012---:R-:W-:Y:S10]  /*1a7f0*/  ENDCOLLECTIVE ;  /* 0x000000000000791b */ /* 0x007ff40003800000 */
.L_x_1343:
[----:B------:R-:W-:Y:S05]  /*1a800*/  BSYNC B1 ;  /* 0x0000000000017941 */ /* 0x000fea0003800000 */
.L_x_1342:
[----:B------:R-:W-:Y:S05]  /*1a810*/  BRA `(.L_x_1344) ;  /* 0xffffffcc00cc7947 */ /* 0x000fea000383ffff */
.L_x_1246:
[----:B0-----:R0:W3:Y:S02]  /*1a820*/  SYNCS.PHASECHK.TRANS64.TRYWAIT P1, [R3+URZ+0x2d840], R2 ;  /* 0x02d84002030075a7 */ /* 0x0010e4000802017f */
[----:B---3--:R-:W-:Y:S05]  /*1a830*/  @!P1 NANOSLEEP.SYNCS 0x989680 ;  /* 0x009896800000995d */ /* 0x008fea0003900000 */
[----:B------:R-:W3:Y:S02]  /*1a840*/  @!P1 SYNCS.PHASECHK.TRANS64 P1, [R3+URZ+0x2d840], R2 ;  /* 0x02d84002030095a7 */ /* 0x000ee4000802007f */
[----:B---3--:R-:W-:Y:S05]  /*1a850*/  @!P1 BRA `(.L_x_1246) ;  /* 0xfffffffc00f09947 */ /* 0x008fea000383ffff */
[----:B------:R-:W-:Y:S05]  /*1a860*/  BRA `(.L_x_1345) ;  /* 0xffffffcc00ec7947 */ /* 0x000fea000383ffff */
.L_x_1248:
[----:B---3--:R3:W4:Y:S02]  /*1a870*/  SYNCS.PHASECHK.TRANS64.TRYWAIT P1, [R25+URZ+0x2d840], R0 ;  /* 0x02d84000190075a7 */ /* 0x008724000802017f */
[----:B----4-:R-:W-:Y:S05]  /*1a880*/  @!P1 NANOSLEEP.SYNCS 0x989680 ;  /* 0x009896800000995d */ /* 0x010fea0003900000 */
[----:B------:R-:W4:Y:S02]  /*1a890*/  @!P1 SYNCS.PHASECHK.TRANS64 P1, [R25+URZ+0x2d840], R0 ;  /* 0x02d84000190095a7 */ /* 0x000f24000802007f */
[----:B----4-:R-:W-:Y:S05]  /*1a8a0*/  @!P1 BRA `(.L_x_1248) ;  /* 0xfffffffc00f09947 */ /* 0x010fea000383ffff */
[----:B------:R-:W-:Y:S05]  /*1a8b0*/  BRA `(.L_x_1346) ;  /* 0xffffffcc00f87947 */ /* 0x000fea000383ffff */
.L_x_1250:
[----:B----4-:R4:W0:Y:S02]  /*1a8c0*/  SYNCS.PHASECHK.TRANS64.TRYWAIT P1, [R3+URZ+0x2d860], R2 ;  /* 0x02d86002030075a7 */ /* 0x010824000802017f */
[----:B0-----:R-:W-:Y:S05]  /*1a8d0*/  @!P1 NANOSLEEP.SYNCS 0x989680 ;  /* 0x009896800000995d */ /* 0x001fea0003900000 */
[----:B------:R-:W0:Y:S02]  /*1a8e0*/  @!P1 SYNCS.PHASECHK.TRANS64 P1, [R3+URZ+0x2d860], R2 ;  /* 0x02d86002030095a7 */ /* 0x000e24000802007f */
[----:B0-----:R-:W-:Y:S05]  /*1a8f0*/  @!P1 BRA `(.L_x_1250) ;  /* 0xfffffffc00f09947 */ /* 0x001fea000383ffff */
[----:B------:R-:W-:Y:S05]  /*1a900*/  BRA `(.L_x_1347) ;  /* 0xffffffcc00f47947 */ /* 0x000fea000383ffff */
.L_x_1348:
        /* <DEDUP_REMOVED lines=15> */
.L_x_2732:


//--------------------- .text._ZN7cutlass13device_kernelIN5flash11enable_sm90INS1_16FlashAttnFwdSm90INS1_25CollectiveMainloopFwdSm90ILi2EN4cute5tupleIJNS5_1CILi1EEES8_S8_EEENS6_IJNS7_ILi192EEENS7_ILi128EEENS7_ILi96EEEEEELi96ENS_10bfloat16_tEfNS_4arch4Sm90ELb0ELb1ELb1ELb1ELb1ELb1ELb0ELb0ELb1ELb1ELb0ELb0EEENS1_21CollectiveEpilogueFwdINS6_IJSA_SC_SB_EEES9_SE_SG_Li384ELb1ELb1ELb0ELb0EEENS1_36VarlenDynamicPersistentTileSchedulerILi192ELi128ELi384ELi128ELb0ELb1ELb1ELb1ELb0ELb1EEEEEEEEEvNT_6ParamsE --------------------------
	.section	.text._ZN7cutlass13device_kernelIN5flash11enable_sm90INS1_16FlashAttnFwdSm90INS1_25CollectiveMainloopFwdSm90ILi2EN4cute5tupleIJNS5_1CILi1EEES8_S8_EEENS6_IJNS7_ILi192EEENS7_ILi128EEENS7_ILi96EEEEEELi96ENS_10bfloat16_tEfNS_4arch4Sm90ELb0ELb1ELb1ELb1ELb1ELb1ELb0ELb0ELb1ELb1ELb0ELb0EEENS1_21CollectiveEpilogueFwdINS6_IJSA_SC_SB_EEES9_SE_SG_Li384ELb1ELb1ELb0ELb0EEENS1_36VarlenDynamicPersistentTileSchedulerILi192ELi128ELi384ELi128ELb0ELb1ELb1ELb1ELb0ELb1EEEEEEEEEvNT_6ParamsE,"ax",@progbits
	.align	128
.text._ZN7cutlass13device_kernelIN5flash11enable_sm90INS1_16FlashAttnFwdSm90INS1_25CollectiveMainloopFwdSm90ILi2EN4cute5tupleIJNS5_1CILi1EEES8_S8_EEENS6_IJNS7_ILi192EEENS7_ILi128EEENS7_ILi96EEEEEELi96ENS_10bfloat16_tEfNS_4arch4Sm90ELb0ELb1ELb1ELb1ELb1ELb1ELb0ELb0ELb1ELb1ELb0ELb0EEENS1_21CollectiveEpilogueFwdINS6_IJSA_SC_SB_EEES9_SE_SG_Li384ELb1ELb1ELb0ELb0EEENS1_36VarlenDynamicPersistentTileSchedulerILi192ELi128ELi384ELi128ELb0ELb1ELb1ELb1ELb0ELb1EEEEEEEEEvNT_6ParamsE:
        .type           _ZN7cutlass13device_kernelIN5flash11enable_sm90INS1_16FlashAttnFwdSm90INS1_25CollectiveMainloopFwdSm90ILi2EN4cute5tupleIJNS5_1CILi1EEES8_S8_EEENS6_IJNS7_ILi192EEENS7_ILi128EEENS7_ILi96EEEEEELi96ENS_10bfloat16_tEfNS_4arch4Sm90ELb0ELb1ELb1ELb1ELb1ELb1ELb0ELb0ELb1ELb1ELb0ELb0EEENS1_21CollectiveEpilogueFwdINS6_IJSA_SC_SB_EEES9_SE_SG_Li384ELb1ELb1ELb0ELb0EEENS1_36VarlenDynamicPersistentTileSchedulerILi192ELi128ELi384ELi128ELb0ELb1ELb1ELb1ELb0ELb1EEEEEEEEEvNT_6ParamsE,@function
        .size           _ZN7cutlass13device_kernelIN5flash11enable_sm90INS1_16FlashAttnFwdSm90INS1_25CollectiveMainloopFwdSm90ILi2EN4cute5tupleIJNS5_1CILi1EEES8_S8_EEENS6_IJNS7_ILi192EEENS7_ILi128EEENS7_ILi96EEEEEELi96ENS_10bfloat16_tEfNS_4arch4Sm90ELb0ELb1ELb1ELb1ELb1ELb1ELb0ELb0ELb1ELb1ELb0ELb0EEENS1_21CollectiveEpilogueFwdINS6_IJSA_SC_SB_EEES9_SE_SG_Li384ELb1ELb1ELb0ELb0EEENS1_36VarlenDynamicPersistentTileSchedulerILi192ELi128ELi384ELi128ELb0ELb1ELb1ELb1ELb0ELb1EEEEEEEEEvNT_6ParamsE,(.L_x_2733 - _ZN7cutlass13device_kernelIN5flash11enable_sm90INS1_16FlashAttnFwdSm90INS1_25CollectiveMainloopFwdSm90ILi2EN4cute5tupleIJNS5_1CILi1EEES8_S8_EEENS6_IJNS7_ILi192EEENS7_ILi128EEENS7_ILi96EEEEEELi96ENS_10bfloat16_tEfNS_4arch4Sm90ELb0ELb1ELb1ELb1ELb1ELb1ELb0ELb0ELb1ELb1ELb0ELb0EEENS1_21CollectiveEpilogueFwdINS6_IJSA_SC_SB_EEES9_SE_SG_Li384ELb1ELb1ELb0ELb0EEENS1_36VarlenDynamicPersistentTileSchedulerILi192ELi128ELi384ELi128ELb0ELb1ELb1ELb1ELb0ELb1EEEEEEEEEvNT_6ParamsE)
        .other          _ZN7cutlass13device_kernelIN5flash11enable_sm90INS1_16FlashAttnFwdSm90INS1_25CollectiveMainloopFwdSm90ILi2EN4cute5tupleIJNS5_1CILi1EEES8_S8_EEENS6_IJNS7_ILi192EEENS7_ILi128EEENS7_ILi96EEEEEELi96ENS_10bfloat16_tEfNS_4arch4Sm90ELb0ELb1ELb1ELb1ELb1ELb1ELb0ELb0ELb1ELb1ELb0ELb0EEENS1_21CollectiveEpilogueFwdINS6_IJSA_SC_SB_EEES9_SE_SG_Li384ELb1ELb1ELb0ELb0EEENS1_36VarlenDynamicPersistentTileSchedulerILi192ELi128ELi384ELi128ELb0ELb1ELb1ELb1ELb0ELb1EEEEEEEEEvNT_6ParamsE,@"STO_CUDA_ENTRY STV_DEFAULT"
_ZN7cutlass13device_kernelIN5flash11enable_sm90INS1_16FlashAttnFwdSm90INS1_25CollectiveMainloopFwdSm90ILi2EN4cute5tupleIJNS5_1CILi1EEES8_S8_EEENS6_IJNS7_ILi192EEENS7_ILi128EEENS7_ILi96EEEEEELi96ENS_10bfloat16_tEfNS_4arch4Sm90ELb0ELb1ELb1ELb1ELb1ELb1ELb0ELb0ELb1ELb1ELb0ELb0EEENS1_21CollectiveEpilogueFwdINS6_IJSA_SC_SB_EEES9_SE_SG_Li384ELb1ELb1ELb0ELb0EEENS1_36VarlenDynamicPersistentTileSchedulerILi192ELi128ELi384ELi128ELb0ELb1ELb1ELb1ELb0ELb1EEEEEEEEEvNT_6ParamsE:
        /* <DEDUP_REMOVED lines=18> */
.L_x_1350:
[----:B------:R-:W-:Y:S05]  /*0120*/  BSYNC B0 ;  /* 0x0000000000007941 */ /* 0x000fea0003800000 */
.L_x_1349:
        /* <DEDUP_REMOVED lines=41> */
.L_x_1351:
        /* <DEDUP_REMOVED lines=22> */
.L_x_1352:
        /* <DEDUP_REMOVED lines=18> */
.L_x_1353:
        /* <DEDUP_REMOVED lines=22> */
.L_x_1354:
        /* <DEDUP_REMOVED lines=22> */
.L_x_1355:
        /* <DEDUP_REMOVED lines=8> */
.L_x_1358:
        /* <DEDUP_REMOVED lines=22> */
[----:B------:R-:W-:Y:S01]  /*0ae0*/  R2UR UR40, R2 ;  /* 0x00000000022872ca */ /* 0x000fe200000e0000 */
[----:B------:R-:W-:Y:S01]  /*0af0*/  IMAD.MOV.U32 R23, RZ, RZ, RZ ;  /* 0x000000ffff177224 */ /* 0x000fe200078e00ff */
[----:B------:R-:W-:Y:S01]  /*0b00*/  ULOP3.LUT UR39, UR36, 0x1, URZ, 0xfc, !UPT ;  /* 0x0000000124277892 */ /* 0x000fe2000f8efc3f */
[----:B------:R-:W-:-:S10]  /*0b10*/  UMOV UR37, URZ ;  /* 0x0000003f00257c82 */ /* 0x000fd40008000000 */
[----:B------:R-:W-:Y:S01]  /*0b20*/  UIADD3 UR40, UR40, 0xc400, URZ ;  /* 0x0000c40028287890 */ /* 0x000fe2000fffe03f */
[----:B0-----:R-:W-:-:S05]  /*0b30*/  VIADD R15, R0, 0xffffff80 ;  /* 0xffffff80000f7836 */ /* 0x001fca0000000000 */
[----:B------:R-:W-:Y:S02]  /*0b40*/  SHF.R.S32.HI R0, RZ, 0x1f, R15 ;  /* 0x0000001fff007819 */ /* 0x000fe4000001140f */
[-C--:B------:R-:W-:Y:S02]  /*0b50*/  LEA.HI R7, R15, R15.reuse, RZ, 0x1 ;  /* 0x0000000f0f077211 */ /* 0x080fe400078f08ff */
[CC--:B------:R-:W-:Y:S02]  /*0b60*/  LEA.HI R4, R0.reuse, R15.reuse, RZ, 0x4 ;  /* 0x0000000f00047211 */ /* 0x0c0fe400078f20ff */
[----:B------:R-:W-:Y:S02]  /*0b70*/  SHF.R.S32.HI R12, RZ, 0x1, R7 ;  /* 0x00000001ff0c7819 */ /* 0x000fe40000011407 */
[----:B------:R-:W-:Y:S02]  /*0b80*/  LEA.HI R8, R0, R15, RZ, 0x2 ;  /* 0x0000000f00087211 */ /* 0x000fe400078f10ff */
[----:B------:R-:W-:-:S02]  /*0b90*/  SHF.R.S32.HI R3, RZ, 0x4, R4 ;  /* 0x00000004ff037819 */ /* 0x000fc40000011404 */
[----:B------:R-:W-:Y:S02]  /*0ba0*/  LEA.HI R10, R7, R12, RZ, 0x1 ;  /* 0x0000000c070a7211 */ /* 0x000fe400078f08ff */
[--C-:B------:R-:W-:Y:S02]  /*0bb0*/  SHF.R.S32.HI R9, RZ, 0x2, R8.reuse ;  /* 0x00000002ff097819 */ /* 0x100fe40000011408 */
[----:B------:R-:W-:Y:S02]  /*0bc0*/  SHF.R.S32.HI R6, RZ, 0x1f, R8 ;  /* 0x0000001fff067819 */ /* 0x000fe40000011408 */
[----:B------:R-:W-:Y:S02]  /*0bd0*/  LEA.HI R5, R4, R3, RZ, 0x1 ;  /* 0x0000000304057211 */ /* 0x000fe400078f08ff */
[----:B------:R-:W-:Y:S02]  /*0be0*/  LOP3.LUT R11, R10, 0x7fffffe, RZ, 0xc0, !PT ;  /* 0x07fffffe0a0b7812 */ /* 0x000fe400078ec0ff */
[----:B------:R-:W-:-:S02]  /*0bf0*/  LEA.HI R10, R6, R9, RZ, 0x2 ;  /* 0x00000009060a7211 */ /* 0x000fc400078f10ff */
[----:B------:R-:W-:Y:S01]  /*0c00*/  LOP3.LUT R6, R5, 0x1ffffffe, RZ, 0xc0, !PT ;  /* 0x1ffffffe05067812 */ /* 0x000fe200078ec0ff */
[----:B------:R-:W-:Y:S01]  /*0c10*/  IMAD.IADD R12, R12, 0x1, -R11 ;  /* 0x000000010c0c7824 */ /* 0x000fe200078e0a0b */
[----:B------:R-:W-:Y:S02]  /*0c20*/  LOP3.LUT R8, R8, 0xfffffffc, RZ, 0xc0, !PT ;  /* 0xfffffffc08087812 */ /* 0x000fe400078ec0ff */
[----:B------:R-:W-:Y:S01]  /*0c30*/  LOP3.LUT R4, R4, 0xfffffff0, RZ, 0xc0, !PT ;  /* 0xfffffff004047812 */ /* 0x000fe200078ec0ff */
[C---:B------:R-:W-:Y:S01]  /*0c40*/  IMAD.IADD R6, R3.reuse, 0x1, -R6 ;  /* 0x0000000103067824 */ /* 0x040fe200078e0a06 */
[----:B------:R-:W-:Y:S01]  /*0c50*/  LOP3.LUT R10, R10, 0xfffffffc, RZ, 0xc0, !PT ;  /* 0xfffffffc0a0a7812 */ /* 0x000fe200078ec0ff */
[----:B------:R-:W-:Y:S01]  /*0c60*/  IMAD R21, R3, 0x8, R12 ;  /* 0x0000000803157824 */ /* 0x000fe200078e020c */
[-C--:B------:R-:W-:Y:S01]  /*0c70*/  LEA.HI R3, R0, R15.reuse, RZ, 0x7 ;  /* 0x0000000f00037211 */ /* 0x080fe200078f38ff */
[----:B------:R-:W-:Y:S01]  /*0c80*/  IMAD.IADD R8, R15, 0x1, -R8 ;  /* 0x000000010f087824 */ /* 0x000fe200078e0a08 */
[----:B------:R-:W-:Y:S01]  /*0c90*/  LOP3.LUT R7, R7, 0xfffffffe, RZ, 0xc0, !PT ;  /* 0xfffffffe07077812 */ /* 0x000fe200078ec0ff */
[----:B------:R-:W-:Y:S01]  /*0ca0*/  IMAD.IADD R4, R15, 0x1, -R4 ;  /* 0x000000010f047824 */ /* 0x000fe200078e0a04 */
[----:B------:R-:W-:Y:S01]  /*0cb0*/  LOP3.LUT R5, R3, 0xffffff80, RZ, 0xc0, !PT ;  /* 0xffffff8003057812 */ /* 0x000fe200078ec0ff */
[----:B------:R-:W-:Y:S01]  /*0cc0*/  IMAD.IADD R10, R9, 0x1, -R10 ;  /* 0x00000001090a7824 */ /* 0x000fe200078e0a0a */
[----:B------:R-:W-:Y:S01]  /*0cd0*/  LEA.HI R9, R8, R8, RZ, 0x1 ;  /* 0x0000000808097211 */ /* 0x000fe200078f08ff */
[C---:B------:R-:W-:Y:S01]  /*0ce0*/  IMAD.IADD R16, R15.reuse, 0x1, -R7 ;  /* 0x000000010f107824 */ /* 0x040fe200078e0a07 */
[----:B------:R-:W-:Y:S01]  /*0cf0*/  LEA.HI R0, R0, R15, RZ, 0x5 ;  /* 0x0000000f00007211 */ /* 0x000fe200078f28ff */
[----:B------:R-:W-:Y:S01]  /*0d00*/  IMAD.IADD R24, R15, 0x1, -R5 ;  /* 0x000000010f187824 */ /* 0x000fe200078e0a05 */
[----:B------:R-:W-:Y:S01]  /*0d10*/  SHF.R.S32.HI R5, RZ, 0x1f, R4 ;  /* 0x0000001fff057819 */ /* 0x000fe20000011404 */
[C---:B------:R-:W-:Y:S01]  /*0d20*/  IMAD.SHL.U32 R26, R16.reuse, 0x4, RZ ;  /* 0x00000004101a7824 */ /* 0x040fe200078e00ff */
[----:B------:R-:W-:Y:S01]  /*0d30*/  LOP3.LUT R7, R9, 0x1ffffffe, RZ, 0xc0, !PT ;  /* 0x1ffffffe09077812 */ /* 0x000fe200078ec0ff */
[----:B------:R-:W-:Y:S01]  /*0d40*/  IMAD.SHL.U32 R16, R16, 0x8, RZ ;  /* 0x0000000810107824 */ /* 0x000fe200078e00ff */
[----:B------:R-:W-:Y:S01]  /*0d50*/  SHF.R.S32.HI R9, RZ, 0x1f, R24 ;  /* 0x0000001fff097819 */ /* 0x000fe20000011418 */
[----:B------:R-:W-:Y:S01]  /*0d60*/  VIADD R17, R26, 0x20 ;  /* 0x000000201a117836 */ /* 0x000fe20000000000 */
[----:B------:R-:W-:Y:S01]  /*0d70*/  LEA.HI R5, R5, R4, RZ, 0x3 ;  /* 0x0000000405057211 */ /* 0x000fe200078f18ff */
[----:B------:R-:W-:Y:S01]  /*0d80*/  IMAD.IADD R14, R8, 0x1, -R7 ;  /* 0x00000001080e7824 */ /* 0x000fe200078e0a07 */
[-C--:B------:R-:W-:Y:S01]  /*0d90*/  LEA.HI R11, R9, R24.reuse, RZ, 0x2 ;  /* 0x00000018090b7211 */ /* 0x080fe200078f10ff */
[C---:B------:R-:W-:Y:S01]  /*0da0*/  VIADD R18, R26.reuse, 0x10 ;  /* 0x000000101a127836 */ /* 0x040fe20000000000 */
[----:B------:R-:W-:Y:S01]  /*0db0*/  LOP3.LUT R7, R5, 0xfffffff8, RZ, 0xc0, !PT ;  /* 0xfffffff805077812 */ /* 0x000fe200078ec0ff */
[----:B------:R-:W-:Y:S01]  /*0dc0*/  IMAD.IADD R12, R26, 0x1, R17 ;  /* 0x000000011a0c7824 */ /* 0x000fe200078e0211 */
[--C-:B------:R-:W-:Y:S01]  /*0dd0*/  SHF.R.S32.HI R8, RZ, 0x2, R11.reuse ;  /* 0x00000002ff087819 */ /* 0x100fe2000001140b */
[----:B------:R-:W-:Y:S01]  /*0de0*/  STL [R1+0x58], R26 ;  /* 0x0000581a01007387 */ /* 0x000fe20000100800 */
[----:B------:R-:W-:Y:S01]  /*0df0*/  SHF.R.S32.HI R13, RZ, 0x1f, R11 ;  /* 0x0000001fff0d7819 */ /* 0x000fe2000001140b */
[----:B------:R-:W-:Y:S01]  /*0e00*/  IMAD.IADD R7, R4, 0x1, -R7 ;  /* 0x0000000104077824 */ /* 0x000fe200078e0a07 */
[----:B------:R-:W-:Y:S01]  /*0e10*/  LEA.HI R9, R9, R24, RZ, 0x5 ;  /* 0x0000001809097211 */ /* 0x000fe200078f28ff */
[----:B------:R-:W-:Y:S01]  /*0e20*/  IMAD.IADD R4, R26, 0x1, R18 ;  /* 0x000000011a047824 */ /* 0x000fe200078e0212 */
[----:B------:R-:W-:Y:S01]  /*0e30*/  LEA.HI R13, R13, R8, RZ, 0x3 ;  /* 0x000000080d0d7211 */ /* 0x000fe200078f18ff */
[----:B------:R0:W-:Y:S01]  /*0e40*/  STL [R1+0x84], R18 ;  /* 0x0000841201007387 */ /* 0x0001e20000100800 */
[----:B------:R-:W-:Y:S01]  /*0e50*/  SHF.R.S32.HI R9, RZ, 0x5, R9 ;  /* 0x00000005ff097819 */ /* 0x000fe20000011409 */
[----:B------:R-:W-:Y:S01]  /*0e60*/  IMAD.SHL.U32 R5, R5, 0x40, RZ ;  /* 0x0000004005057824 */ /* 0x000fe200078e00ff */
[----:B------:R-:W-:Y:S01]  /*0e70*/  LOP3.LUT R13, R13, 0xfffffff8, RZ, 0xc0, !PT ;  /* 0xfffffff80d0d7812 */ /* 0x000fe200078ec0ff */
[----:B------:R1:W-:Y:S01]  /*0e80*/  STL [R1+0x80], R17 ;  /* 0x0000801101007387 */ /* 0x0003e20000100800 */
[----:B------:R-:W-:Y:S01]  /*0e90*/  SHF.R.S32.HI R15, RZ, 0x1f, R4 ;  /* 0x0000001fff0f7819 */ /* 0x000fe20000011404 */
[C---:B------:R-:W-:Y:S01]  /*0ea0*/  VIADD R137, R16.reuse, 0x30 ;  /* 0x0000003010897836 */ /* 0x040fe20000000000 */
[----:B------:R-:W-:Y:S01]  /*0eb0*/  LOP3.LUT R5, R5, 0x7ffffe00, RZ, 0xc0, !PT ;  /* 0x7ffffe0005057812 */ /* 0x000fe200078ec0ff */
[C---:B------:R-:W-:Y:S01]  /*0ec0*/  VIADD R136, R16.reuse, 0x40 ;  /* 0x0000004010887836 */ /* 0x040fe20000000000 */
[----:B------:R-:W-:Y:S01]  /*0ed0*/  LEA.HI R15, R15, R4, RZ, 0x3 ;  /* 0x000000040f0f7211 */ /* 0x000fe200078f18ff */
[----:B------:R-:W-:Y:S01]  /*0ee0*/  VIADD R138, R16, 0x50 ;  /* 0x00000050108a7836 */ /* 0x000fe20000000000 */
[----:B0-----:R-:W-:Y:S01]  /*0ef0*/  SHF.R.S32.HI R18, RZ, 0x7, R3 ;  /* 0x00000007ff127819 */ /* 0x001fe20000011403 */
[----:B------:R-:W-:Y:S01]  /*0f00*/  IMAD.SHL.U32 R3, R6, 0x8, RZ ;  /* 0x0000000806037824 */ /* 0x000fe200078e00ff */
[----:B------:R-:W-:Y:S01]  /*0f10*/  SHF.R.S32.HI R4, RZ, 0x5, R0 ;  /* 0x00000005ff047819 */ /* 0x000fe20000011400 */
[C---:B------:R-:W-:Y:S01]  /*0f20*/  IMAD.SHL.U32 R0, R7.reuse, 0x40, RZ ;  /* 0x0000004007007824 */ /* 0x040fe200078e00ff */
[----:B-1----:R-:W-:Y:S01]  /*0f30*/  SHF.R.S32.HI R17, RZ, 0x1f, R12 ;  /* 0x0000001fff117819 */ /* 0x002fe2000001140c */
[----:B------:R-:W-:Y:S01]  /*0f40*/  IMAD.SHL.U32 R10, R10, 0x40, RZ ;  /* 0x000000400a0a7824 */ /* 0x000fe200078e00ff */
[----:B------:R-:W-:Y:S01]  /*0f50*/  R2P PR, R7, 0x6 ;  /* 0x0000000607007804 */ /* 0x000fe20000000000 */
[----:B------:R-:W-:Y:S01]  /*0f60*/  IMAD R4, R4, 0x400, R5 ;  /* 0x0000040004047824 */ /* 0x000fe200078e0205 */
[----:B------:R-:W-:Y:S01]  /*0f70*/  LEA.HI R20, R17, R12, RZ, 0x3 ;  /* 0x0000000c11147211 */ /* 0x000fe200078f18ff */
[----:B------:R-:W-:Y:S01]  /*0f80*/  IMAD.IADD R12, R8, 0x1, -R13 ;  /* 0x00000001080c7824 */ /* 0x000fe200078e0a0d */
[----:B------:R-:W-:Y:S01]  /*0f90*/  LOP3.LUT R0, R0, 0x1c0, RZ, 0xc0, !PT ;  /* 0x000001c000007812 */ /* 0x000fe200078ec0ff */
[----:B------:R-:W-:Y:S01]  /*0fa0*/  IMAD.HI R8, R18, 0x55555556, RZ ;  /* 0x5555555612087827 */ /* 0x000fe200078e02ff */
[----:B------:R-:W-:-:S02]  /*0fb0*/  LOP3.LUT R156, R11, 0x7ffffffc, RZ, 0xc0, !PT ;  /* 0x7ffffffc0b9c7812 */ /* 0x000fc400078ec0ff */
[----:B------:R-:W-:Y:S01]  /*0fc0*/  LOP3.LUT R3, R0, 0x8, R3, 0xf8, !PT ;  /* 0x0000000800037812 */ /* 0x000fe200078ef803 */
[----:B------:R-:W-:Y:S01]  /*0fd0*/  IMAD R9, R9, 0x10, R12 ;  /* 0x0000001009097824 */ /* 0x000fe200078e020c */
[----:B------:R-:W-:Y:S01]  /*0fe0*/  LEA.HI R8, R8, R8, RZ, 0x1 ;  /* 0x0000000808087211 */ /* 0x000fe200078f08ff */
[C---:B------:R-:W-:Y:S01]  /*0ff0*/  VIADD R7, R26.reuse, 0x18 ;  /* 0x000000181a077836 */ /* 0x040fe20000000000 */
[----:B------:R-:W-:Y:S01]  /*1000*/  SHF.R.U32.HI R0, RZ, 0x3, R0 ;  /* 0x00000003ff007819 */ /* 0x000fe20000011600 */
[----:B------:R-:W-:Y:S01]  /*1010*/  VIADD R5, R26, 0x28 ;  /* 0x000000281a057836 */ /* 0x000fe20000000000 */
[----:B------:R-:W-:Y:S01]  /*1020*/  SHF.R.S32.HI R17, RZ, 0x1f, R16 ;  /* 0x0000001fff117819 */ /* 0x000fe20000011410 */
[----:B------:R-:W-:Y:S01]  /*1030*/  IMAD R8, R8, -0x3, R18 ;  /* 0xfffffffd08087824 */ /* 0x000fe200078e0212 */
[----:B------:R-:W-:Y:S01]  /*1040*/  LOP3.LUT R3, R3, R0, RZ, 0x3c, !PT ;  /* 0x0000000003037212 */ /* 0x000fe200078e3cff */
[----:B------:R-:W-:Y:S01]  /*1050*/  VIADD R0, R26, 0x8 ;  /* 0x000000081a007836 */ /* 0x000fe20000000000 */
[----:B------:R-:W-:Y:S01]  /*1060*/  CS2R R18, SRZ ;  /* 0x0000000000127805 */ /* 0x000fe2000001ff00 */
[----:B------:R-:W-:Y:S01]  /*1070*/  IMAD R6, R8, 0x40, R9 ;  /* 0x0000004008067824 */ /* 0x000fe200078e0209 */
[----:B------:R-:W-:Y:S01]  /*1080*/  SHF.R.S32.HI R9, RZ, 0x3, R15 ;  /* 0x00000003ff097819 */ /* 0x000fe2000001140f */
[----:B------:R-:W-:-:S02]  /*1090*/  IMAD.IADD R3, R4, 0x1, R3 ;  /* 0x0000000104037824 */ /* 0x000fc400078e0203 */
[----:B------:R-:W-:Y:S01]  /*10a0*/  IMAD.MOV.U32 R4, RZ, RZ, 0x40 ;  /* 0x00000040ff047424 */ /* 0x000fe200078e00ff */
[----:B------:R0:W-:Y:S01]  /*10b0*/  STL [R1+0xac], R6 ;  /* 0x0000ac0601007387 */ /* 0x0001e20000100800 */
[----:B------:R-:W-:Y:S02]  /*10c0*/  IMAD R157, R3, 0x2, R2 ;  /* 0x00000002039d7824 */ /* 0x000fe400078e0202 */
[----:B------:R-:W-:Y:S01]  /*10d0*/  IMAD.IADD R156, R24, 0x1, -R156 ;  /* 0x00000001189c7824 */ /* 0x000fe200078e0a9c */
[----:B------:R-:W-:Y:S01]  /*10e0*/  STL [R1+0x38], RZ ;  /* 0x000038ff01007387 */ /* 0x000fe20000100800 */
[----:B------:R-:W-:Y:S01]  /*10f0*/  VIADD R3, R157, 0x21800 ;  /* 0x000218009d037836 */ /* 0x000fe20000000000 */
[----:B------:R-:W-:Y:S02]  /*1100*/  SEL R4, R4, 0xffffffc0, !P2 ;  /* 0xffffffc004047807 */ /* 0x000fe40005000000 */
[----:B------:R1:W-:Y:S01]  /*1110*/  STL [R1+0x8c], R0 ;  /* 0x00008c0001007387 */ /* 0x0003e20000100800 */
[----:B0-----:R-:W-:-:S03]  /*1120*/  IMAD R6, R14, 0x8, R6 ;  /* 0x000000080e067824 */ /* 0x001fc600078e0206 */
[----:B------:R0:W-:Y:S04]  /*1130*/  STL [R1+0x88], R7 ;  /* 0x0000880701007387 */ /* 0x0001e80000100800 */
[----:B------:R2:W-:Y:S01]  /*1140*/  STL [R1+0x94], R5 ;  /* 0x0000940501007387 */ /* 0x0005e20000100800 */
[----:B-1----:R-:W-:Y:S01]  /*1150*/  SHF.R.S32.HI R0, RZ, 0x1f, R137 ;  /* 0x0000001fff007819 */ /* 0x002fe20000011489 */
[----:B0-----:R-:W-:-:S04]  /*1160*/  IMAD.SHL.U32 R7, R21, 0x20, RZ ;  /* 0x0000002015077824 */ /* 0x001fc800078e00ff */
[----:B------:R0:W-:Y:S01]  /*1170*/  STL [R1+0x7c], R0 ;  /* 0x00007c0001007387 */ /* 0x0001e20000100800 */
[----:B--2---:R-:W-:-:S05]  /*1180*/  SHF.R.S32.HI R5, RZ, 0x1f, R136 ;  /* 0x0000001fff057819 */ /* 0x004fca0000011488 */
[----:B------:R1:W-:Y:S01]  /*1190*/  STL [R1+0x78], R5 ;  /* 0x0000780501007387 */ /* 0x0003e20000100800 */
[----:B0-----:R-:W-:-:S05]  /*11a0*/  SHF.R.S32.HI R0, RZ, 0x1f, R138 ;  /* 0x0000001fff007819 */ /* 0x001fca000001148a */
[----:B------:R0:W-:Y:S01]  /*11b0*/  STL [R1+0x74], R0 ;  /* 0x0000740001007387 */ /* 0x0001e20000100800 */
[----:B-1----:R-:W-:-:S04]  /*11c0*/  LOP3.LUT R5, R10, 0xc0, RZ, 0xc0, !PT ;  /* 0x000000c00a057812 */ /* 0x002fc800078ec0ff */
[----:B------:R-:W-:Y:S01]  /*11d0*/  SHF.R.U32.HI R8, RZ, 0x3, R5 ;  /* 0x00000003ff087819 */ /* 0x000fe20000011605 */
[----:B------:R1:W-:Y:S01]  /*11e0*/  STL [R1+0x4c], R5 ;  /* 0x00004c0501007387 */ /* 0x0003e20000100800 */
[----:B0-----:R-:W-:-:S03]  /*11f0*/  LOP3.LUT R0, R5, 0x8, R16, 0xf8, !PT ;  /* 0x0000000805007812 */ /* 0x001fc600078ef810 */
[----:B------:R0:W-:Y:S01]  /*1200*/  STL [R1+0x54], R7 ;  /* 0x0000540701007387 */ /* 0x0001e20000100800 */
[----:B------:R-:W-:-:S03]  /*1210*/  LOP3.LUT R0, R0, R8, RZ, 0x3c, !PT ;  /* 0x0000000800007212 */ /* 0x000fc600078e3cff */
[----:B------:R-:W-:Y:S01]  /*1220*/  STL [R1+0x64], R9 ;  /* 0x0000640901007387 */ /* 0x000fe20000100800 */
[----:B-1----:R-:W-:-:S03]  /*1230*/  VIADD R5, R157, 0x21820 ;  /* 0x000218209d057836 */ /* 0x002fc60000000000 */
[----:B------:R1:W-:Y:S01]  /*1240*/  STL [R1+0x50], R8 ;  /* 0x0000500801007387 */ /* 0x0003e20000100800 */
[----:B------:R-:W-:Y:S02]  /*1250*/  @P1 VIADD R5, R3, 0xffffffe0 ;  /* 0xffffffe003051836 */ /* 0x000fe40000000000 */
[----:B0-----:R-:W-:Y:S02]  /*1260*/  IMAD.IADD R7, R7, 0x1, R0 ;  /* 0x0000000107077824 */ /* 0x001fe400078e0200 */
[----:B------:R-:W-:Y:S02]  /*1270*/  IMAD.IADD R0, R3, 0x1, R4 ;  /* 0x0000000103007824 */ /* 0x000fe400078e0204 */
[----:B------:R-:W-:Y:S01]  /*1280*/  IMAD.IADD R3, R4, 0x1, R5 ;  /* 0x0000000104037824 */ /* 0x000fe200078e0205 */
[----:B-1----:R-:W-:-:S05]  /*1290*/  SHF.R.S32.HI R8, RZ, 0x3, R20 ;  /* 0x00000003ff087819 */ /* 0x002fca0000011414 */
[----:B------:R-:W-:Y:S04]  /*12a0*/  STL [R1+0x68], R8 ;  /* 0x0000680801007387 */ /* 0x000fe80000100800 */
[----:B------:R-:W-:Y:S04]  /*12b0*/  STL [R1+0xa0], R7 ;  /* 0x0000a00701007387 */ /* 0x000fe80000100800 */
[----:B------:R-:W-:Y:S04]  /*12c0*/  STL [R1+0x6c], R5 ;  /* 0x00006c0501007387 */ /* 0x000fe80000100800 */
[----:B------:R-:W-:Y:S04]  /*12d0*/  STL [R1+0x98], R6 ;  /* 0x0000980601007387 */ /* 0x000fe80000100800 */
[----:B------:R0:W-:Y:S04]  /*12e0*/  STL [R1+0x4], R0 ;  /* 0x0000040001007387 */ /* 0x0001e80000100800 */
[----:B------:R1:W-:Y:S01]  /*12f0*/  STL [R1], R3 ;  /* 0x0000000301007387 */ /* 0x0003e20000100800 */
[----:B0-----:R-:W-:-:S05]  /*1300*/  VIADD R0, R5, 0x6000 ;  /* 0x0000600005007836 */ /* 0x001fca0000000000 */
[----:B------:R1:W-:Y:S02]  /*1310*/  STL [R1+0x70], R0 ;  /* 0x0000700001007387 */ /* 0x0003e40000100800 */
.L_x_1575:
[----:B------:R-:W-:Y:S05]  /*1320*/  YIELD ;  /* 0x0000000000007946 */ /* 0x000fea0003800000 */
[----:B------:R-:W-:Y:S01]  /*1330*/  ULDC.64 UR4, c[0x0][0xa28] ;  /* 0x00028a0000047ab9 */ /* 0x000fe20000000a00 */
[----:B0--34-:R-:W0:Y:S01]  /*1340*/  LDC.64 R6, c[0x0][0xa08] ;  /* 0x00028200ff067b82 */ /* 0x019e220000000a00 */
[----:B------:R-:W-:Y:S01]  /*1350*/  ISETP.NE.U32.AND P1, PT, RZ, UR4, PT ;  /* 0x00000004ff007c0c */ /* 0x000fe2000bf25070 */
[----:B-1----:R-:W-:Y:S02]  /*1360*/  IMAD.MOV.U32 R0, RZ, RZ, RZ ;  /* 0x000000ffff007224 */ /* 0x002fe400078e00ff */
[----:B------:R-:W-:Y:S01]  /*1370*/  IMAD.MOV.U32 R80, RZ, RZ, RZ ;  /* 0x000000ffff507224 */ /* 0x000fe200078e00ff */
[----:B------:R-:W-:Y:S01]  /*1380*/  ISETP.NE.AND.EX P1, PT, RZ, UR5, PT, P1 ;  /* 0x00000005ff007c0c */ /* 0x000fe2000bf25310 */
[----:B------:R-:W-:-:S02]  /*1390*/  ULDC.64 UR4, c[0x0][0xa18] ;  /* 0x0002860000047ab9 */ /* 0x000fc40000000a00 */
[----:B------:R-:W-:-:S04]  /*13a0*/  ISETP.NE.U32.AND P2, PT, RZ, UR4, PT ;  /* 0x00000004ff007c0c */ /* 0x000fc8000bf45070 */
[----:B------:R-:W-:Y:S01]  /*13b0*/  ISETP.NE.AND.EX P2, PT, RZ, UR5, PT, P2 ;  /* 0x00000005ff007c0c */ /* 0x000fe2000bf45320 */
[----:B------:R-:W-:Y:S02]  /*13c0*/  ULDC.64 UR4, c[0x0][0xa08] ;  /* 0x0002820000047ab9 */ /* 0x000fe40000000a00 */
[----:B------:R-:W-:-:S03]  /*13d0*/  ISETP.NE.U32.AND P0, PT, RZ, UR4, PT ;  /* 0x00000004ff007c0c */ /* 0x000fc6000bf05070 */
[----:B------:R-:W1:Y:S01]  /*13e0*/  @P1 LDC.64 R4, c[0x0][0xa28] ;  /* 0x00028a00ff041b82 */ /* 0x000e620000000a00 */
[----:B------:R-:W-:Y:S01]  /*13f0*/  ISETP.NE.AND.EX P0, PT, RZ, UR5, PT, P0 ;  /* 0x00000005ff007c0c */ /* 0x000fe2000bf05300 */
[----:B0-----:R-:W-:-:S06]  /*1400*/  IMAD.WIDE R10, R35, 0x4, R6 ;  /* 0x00000004230a7825 */ /* 0x001fcc00078e0206 */
[----:B------:R-:W0:Y:S01]  /*1410*/  @P2 LDC.64 R8, c[0x0][0xa18] ;  /* 0x00028600ff082b82 */ /* 0x000e220000000a00 */
[----:B------:R-:W-:Y:S02]  /*1420*/  ULDC UR4, c[0x0][0x288] ;  /* 0x0000a20000047ab9 */ /* 0x000fe40000000800 */
[----:B------:R-:W-:Y:S01]  /*1430*/  IMAD.U32 R154, RZ, RZ, UR4 ;  /* 0x00000004ff9a7e24 */ /* 0x000fe2000f8e00ff */
[----:B------:R-:W-:Y:S02]  /*1440*/  ULDC.64 UR4, c[0x0][0x418] ;  /* 0x0001060000047ab9 */ /* 0x000fe40000000a00 */
[----:B--2---:R2:W5:Y:S01]  /*1450*/  @P0 LDG.E R80, desc[UR54][R10.64] ;  /* 0x000000360a500981 */ /* 0x004562000c1e1900 */
[----:B-1----:R-:W-:-:S05]  /*1460*/  @P1 IMAD.WIDE R4, R35, 0x4, R4 ;  /* 0x0000000423041825 */ /* 0x002fca00078e0204 */
[----:B------:R2:W5:Y:S01]  /*1470*/  @P1 LDG.E R0, desc[UR54][R4.64] ;  /* 0x0000003604001981 */ /* 0x000562000c1e1900 */
[----:B0-----:R-:W-:-:S05]  /*1480*/  @P2 IMAD.WIDE R6, R35, 0x4, R8 ;  /* 0x0000000423062825 */ /* 0x001fca00078e0208 */
[----:B------:R2:W5:Y:S01]  /*1490*/  @P2 LDG.E R154, desc[UR54][R6.64] ;  /* 0x00000036069a2981 */ /* 0x000562000c1e1900 */
[----:B------:R-:W-:-:S03]  /*14a0*/  UISETP.NE.U32.AND UP0, UPT, UR4, URZ, UPT ;  /* 0x0000003f0400728c */ /* 0x000fc6000bf05070 */
        /* <DEDUP_REMOVED lines=8> */
[----:B--2---:R-:W-:Y:S06]  /*1530*/  @P2 BRA `(.L_x_1360) ;  /* 0x0000000000242947 */ /* 0x004fec0003800000 */
        /* <DEDUP_REMOVED lines=9> */
.L_x_1360:
[----:B------:R-:W-:Y:S01]  /*15d0*/  ULDC.64 UR4, c[0x0][0xa20] ;  /* 0x0002880000047ab9 */ /* 0x000fe20000000a00 */
[----:B------:R0:W-:Y:S01]  /*15e0*/  STL [R1+0xa4], R34 ;  /* 0x0000a42201007387 */ /* 0x0001e20000100800 */
[----:B------:R-:W-:-:S03]  /*15f0*/  ISETP.NE.U32.AND P1, PT, RZ, UR4, PT ;  /* 0x00000004ff007c0c */ /* 0x000fc6000bf25070 */
[----:B------:R0:W-:Y:S01]  /*1600*/  STL [R1+0xa8], R35 ;  /* 0x0000a82301007387 */ /* 0x0001e20000100800 */
[----:B------:R-:W-:-:S13]  /*1610*/  ISETP.NE.AND.EX P1, PT, RZ, UR5, PT, P1 ;  /* 0x00000005ff007c0c */ /* 0x000fda000bf25310 */
[----:B0-----:R-:W-:Y:S05]  /*1620*/  @!P1 BRA `(.L_x_1361) ;  /* 0x0000000000109947 */ /* 0x001fea0003800000 */
[----:B------:R-:W0:Y:S02]  /*1630*/  LDC.64 R4, c[0x0][0xa20] ;  /* 0x00028800ff047b82 */ /* 0x000e240000000a00 */
[----:B0-----:R-:W-:-:S05]  /*1640*/  IMAD.WIDE R4, R35, 0x4, R4 ;  /* 0x0000000423047825 */ /* 0x001fca00078e0204 */
[----:B------:R0:W5:Y:S01]  /*1650*/  LDG.E R27, desc[UR54][R4.64] ;  /* 0x00000036041b7981 */ /* 0x000162000c1e1900 */
[----:B------:R-:W-:Y:S05]  /*1660*/  BRA `(.L_x_1362) ;  /* 0x0000000000107947 */ /* 0x000fea0003800000 */
.L_x_1361:
[----:B------:R-:W-:Y:S05]  /*1670*/  @!P0 BRA `(.L_x_1362) ;  /* 0x00000000000c8947 */ /* 0x000fea0003800000 */
[----:B------:R-:W2:Y:S04]  /*1680*/  LDG.E R4, desc[UR54][R10.64] ;  /* 0x000000360a047981 */ /* 0x000ea8000c1e1900 */
[----:B------:R-:W2:Y:S02]  /*1690*/  LDG.E R27, desc[UR54][R10.64+0x4] ;  /* 0x000004360a1b7981 */ /* 0x000ea4000c1e1900 */
[----:B--2---:R-:W-:-:S07]  /*16a0*/  IMAD.IADD R27, R27, 0x1, -R4 ;  /* 0x000000011b1b7824 */ /* 0x004fce00078e0a04 */
.L_x_1362:
[----:B------:R-:W-:Y:S01]  /*16b0*/  ULDC.64 UR4, c[0x0][0xa10] ;  /* 0x0002840000047ab9 */ /* 0x000fe20000000a00 */
[----:B0-----:R-:W0:Y:S01]  /*16c0*/  LDC R4, c[0x0][0x448] ;  /* 0x00011200ff047b82 */ /* 0x001e220000000800 */
[----:B------:R-:W-:-:S04]  /*16d0*/  ISETP.NE.U32.AND P0, PT, RZ, UR4, PT ;  /* 0x00000004ff007c0c */ /* 0x000fc8000bf05070 */
[----:B------:R-:W-:Y:S01]  /*16e0*/  ISETP.NE.AND.EX P0, PT, RZ, UR5, PT, P0 ;  /* 0x00000005ff007c0c */ /* 0x000fe2000bf05300 */
[----:B------:R-:W-:Y:S02]  /*16f0*/  ULDC.64 UR4, c[0x0][0xa30] ;  /* 0x00028c0000047ab9 */ /* 0x000fe40000000a00 */
[----:B------:R-:W-:-:S04]  /*1700*/  ISETP.NE.U32.AND P1, PT, RZ, UR4, PT ;  /* 0x00000004ff007c0c */ /* 0x000fc8000bf25070 */
[----:B------:R-:W-:-:S06]  /*1710*/  ISETP.NE.AND.EX P1, PT, RZ, UR5, PT, P1 ;  /* 0x00000005ff007c0c */ /* 0x000fcc000bf25310 */
[----:B------:R-:W1:Y:S08]  /*1720*/  @P0 LDC.64 R6, c[0x0][0xa10] ;  /* 0x00028400ff060b82 */ /* 0x000e700000000a00 */
[----:B------:R-:W2:Y:S01]  /*1730*/  @P1 LDC.64 R8, c[0x0][0xa30] ;  /* 0x00028c00ff081b82 */ /* 0x000ea20000000a00 */
[----:B-1----:R-:W-:-:S05]  /*1740*/  @P0 IMAD.WIDE R6, R35, 0x4, R6 ;  /* 0x0000000423060825 */ /* 0x002fca00078e0206 */
[----:B------:R-:W3:Y:S04]  /*1750*/  @P0 LDG.E R3, desc[UR54][R6.64] ;  /* 0x0000003606030981 */ /* 0x000ee8000c1e1900 */
[----:B------:R1:W3:Y:S01]  /*1760*/  @P0 LDG.E R10, desc[UR54][R6.64+0x4] ;  /* 0x00000436060a0981 */ /* 0x0002e2000c1e1900 */
[----:B-----5:R-:W-:Y:S02]  /*1770*/  IMAD.MOV.U32 R98, RZ, RZ, R27 ;  /* 0x000000ffff627224 */ /* 0x020fe400078e001b */
[----:B--2---:R-:W-:-:S05]  /*1780*/  @P1 IMAD.WIDE R8, R35, 0x4, R8 ;  /* 0x0000000423081825 */ /* 0x004fca00078e0208 */
[----:B------:R2:W5:Y:S01]  /*1790*/  @P1 LDG.E R98, desc[UR54][R8.64] ;  /* 0x0000003608621981 */ /* 0x000562000c1e1900 */
[----:B0-----:R-:W-:Y:S01]  /*17a0*/  ISETP.NE.AND P1, PT, R4, 0x1, PT ;  /* 0x000000010400780c */ /* 0x001fe20003f25270 */
[----:B------:R-:W-:Y:S01]  /*17b0*/  IMAD R14, R33, 0xc0, RZ ;  /* 0x000000c0210e7824 */ /* 0x000fe200078e02ff */
[----:B------:R-:W0:Y:S01]  /*17c0*/  LDC.64 R4, c[0x0][0x9e0] ;  /* 0x00027800ff047b82 */ /* 0x000e220000000a00 */
[----:B------:R-:W-:Y:S02]  /*17d0*/  IMAD.IADD R13, R27, 0x1, -R0 ;  /* 0x000000011b0d7824 */ /* 0x000fe400078e0a00 */
[----:B------:R-:W-:Y:S01]  /*17e0*/  VIADD R0, R14, 0xbf ;  /* 0x000000bf0e007836 */ /* 0x000fe20000000000 */
[----:B------:R4:W-:Y:S03]  /*17f0*/  STL [R1+0x60], R14 ;  /* 0x0000600e01007387 */ /* 0x0009e60000100800 */
[----:B-1----:R-:W-:-:S04]  /*1800*/  IMAD.MOV.U32 R6, RZ, RZ, R0 ;  /* 0x000000ffff067224 */ /* 0x002fc800078e0000 */
[----:B------:R-:W1:Y:S08]  /*1810*/  @P1 LDC R11, c[0x0][0x44c] ;  /* 0x00011300ff0b1b82 */ /* 0x000e700000000800 */
[----:B------:R-:W2:Y:S01]  /*1820*/  @P1 LDC R12, c[0x0][0x450] ;  /* 0x00011400ff0c1b82 */ /* 0x000ea20000000800 */
[----:B0-----:R-:W-:Y:S01]  /*1830*/  ISETP.GE.AND P2, PT, R5, 0x1, PT ;  /* 0x000000010500780c */ /* 0x001fe20003f46270 */
[----:B---3--:R-:W-:-:S02]  /*1840*/  @P0 IMAD.IADD R24, R10, 0x1, -R3 ;  /* 0x000000010a180824 */ /* 0x008fc400078e0a03 */
[----:B-1----:R-:W-:-:S04]  /*1850*/  @P1 IMAD.HI.U32 R3, R0, R11, RZ ;  /* 0x0000000b00031227 */ /* 0x002fc800078e00ff */
[----:B------:R-:W-:Y:S01]  /*1860*/  IMAD.IADD R155, R13, 0x1, R24 ;  /* 0x000000010d9b7824 */ /* 0x000fe200078e0218 */
[----:B--2---:R-:W-:-:S03]  /*1870*/  @P1 SHF.R.U32.HI R6, RZ, R12, R3 ;  /* 0x0000000cff061219 */ /* 0x004fc60000011603 */
[C---:B------:R-:W-:Y:S01]  /*1880*/  VIADD R0, R155.reuse, 0x7f ;  /* 0x0000007f9b007836 */ /* 0x040fe20000000000 */
[----:B------:R-:W-:-:S04]  /*1890*/  IADD3 R7, R155, 0x1, -R154 ;  /* 0x000000019b077810 */ /* 0x000fc80007ffe89a */
[----:B------:R-:W-:Y:S01]  /*18a0*/  SHF.R.S32.HI R3, RZ, 0x1f, R0 ;  /* 0x0000001fff037819 */ /* 0x000fe20000011400 */
[----:B------:R-:W-:-:S03]  /*18b0*/  IMAD.IADD R9, R7, 0x1, R6 ;  /* 0x0000000107097824 */ /* 0x000fc600078e0206 */
[----:B------:R-:W-:Y:S01]  /*18c0*/  LEA.HI R3, R3, R0, RZ, 0x7 ;  /* 0x0000000003037211 */ /* 0x000fe200078f38ff */
[----:B------:R-:W-:-:S03]  /*18d0*/  IMAD.IADD R4, R9, 0x1, R4 ;  /* 0x0000000109047824 */ /* 0x000fc600078e0204 */
[----:B------:R-:W-:Y:S01]  /*18e0*/  SHF.R.S32.HI R102, RZ, 0x7, R3 ;  /* 0x00000007ff667819 */ /* 0x000fe20000011403 */
[----:B----4-:R-:W-:Y:S06]  /*18f0*/  @!P2 BRA `(.L_x_1363) ;  /* 0x000000000048a947 */ /* 0x010fec0003800000 */
        /* <DEDUP_REMOVED lines=11> */
.L_x_1365:
[----:B------:R-:W-:-:S13]  /*19b0*/  ISETP.NE.AND P0, PT, R5, 0x1, PT ;  /* 0x000000010500780c */ /* 0x000fda0003f05270 */
[----:B------:R-:W0:Y:S02]  /*19c0*/  @P0 LDC.64 R6, c[0x0][0x9e8] ;  /* 0x00027a00ff060b82 */ /* 0x000e240000000a00 */
[----:B0-----:R-:W-:-:S05]  /*19d0*/  @P0 IMAD.HI.U32 R6, R0, R6, RZ ;  /* 0x0000000600060227 */ /* 0x001fca00078e00ff */
[----:B------:R-:W-:-:S07]  /*19e0*/  @P0 SHF.R.U32.HI R0, RZ, R7, R6 ;  /* 0x00000007ff000219 */ /* 0x000fce0000011606 */
.L_x_1366:
[----:B------:R-:W-:Y:S05]  /*19f0*/  BSYNC B0 ;  /* 0x0000000000007941 */ /* 0x000fea0003800000 */
.L_x_1364:
[----:B------:R-:W-:-:S05]  /*1a00*/  IMAD R3, R0, R5, R5 ;  /* 0x0000000500037224 */ /* 0x000fca00078e0205 */
[----:B------:R-:W-:-:S07]  /*1a10*/  VIMNMX R4, R4, R3, PT ;  /* 0x0000000304047248 */ /* 0x000fce0003fe0100 */
.L_x_1363:
[----:B------:R-:W0:Y:S01]  /*1a20*/  @P1 LDC R3, c[0x0][0x44c] ;  /* 0x00011300ff031b82 */ /* 0x000e220000000800 */
[----:B------:R-:W-:Y:S01]  /*1a30*/  IMAD.MOV.U32 R0, RZ, RZ, R14 ;  /* 0x000000ffff007224 */ /* 0x000fe200078e000e */
[----:B------:R-:W-:Y:S01]  /*1a40*/  ULDC UR4, c[0x0][0x9dc] ;  /* 0x0002770000047ab9 */ /* 0x000fe20000000800 */
[----:B------:R-:W-:-:S05]  /*1a50*/  IMAD.IADD R103, R155, 0x1, -R154 ;  /* 0x000000019b677824 */ /* 0x000fca00078e0a9a */
[----:B------:R-:W1:Y:S01]  /*1a60*/  @P1 LDC R6, c[0x0][0x450] ;  /* 0x00011400ff061b82 */ /* 0x000e620000000800 */
[----:B0-----:R-:W-:-:S05]  /*1a70*/  @P1 IMAD.HI.U32 R3, R14, R3, RZ ;  /* 0x000000030e031227 */ /* 0x001fca00078e00ff */
[----:B-1----:R-:W-:-:S05]  /*1a80*/  @P1 SHF.R.U32.HI R0, RZ, R6, R3 ;  /* 0x00000006ff001219 */ /* 0x002fca0000011603 */
[----:B------:R-:W-:-:S04]  /*1a90*/  IMAD.IADD R0, R103, 0x1, R0 ;  /* 0x0000000167007824 */ /* 0x000fc800078e0200 */
[----:B------:R-:W-:Y:S01]  /*1aa0*/  VIADD R3, R0, -UR4 ;  /* 0x8000000400037c36 */ /* 0x000fe20008000000 */
[----:B------:R-:W-:Y:S06]  /*1ab0*/  @!P2 BRA `(.L_x_1367) ;  /* 0x000000000044a947 */ /* 0x000fec0003800000 */
[----:B------:R-:W-:Y:S01]  /*1ac0*/  ISETP.GT.AND P0, PT, R0, -0x1, PT ;  /* 0xffffffff0000780c */ /* 0x000fe20003f04270 */
[----:B------:R-:W-:-:S12]  /*1ad0*/  BSSY B0, `(.L_x_1368) ;  /* 0x000000d000007945 */ /* 0x000fd80003800000 */
[----:B------:R-:W-:Y:S05]  /*1ae0*/  @P0 BRA `(.L_x_1369) ;  /* 0x00000000001c0947 */ /* 0x000fea0003800000 */
[----:B------:R-:W-:Y:S02]  /*1af0*/  ISETP.NE.AND P0, PT, R5, 0x1, PT ;  /* 0x000000010500780c */ /* 0x000fe40003f05270 */
[----:B------:R-:W-:-:S11]  /*1b00*/  LOP3.LUT R7, RZ, R0, RZ, 0x33, !PT ;  /* 0x00000000ff077212 */ /* 0x000fd600078e33ff */
[----:B------:R-:W0:Y:S02]  /*1b10*/  @P0 LDC.64 R8, c[0x0][0x9e8] ;  /* 0x00027a00ff080b82 */ /* 0x000e240000000a00 */
[----:B0-----:R-:W-:-:S05]  /*1b20*/  @P0 IMAD.HI.U32 R0, R7, R8, RZ ;  /* 0x0000000807000227 */ /* 0x001fca00078e00ff */
[----:B------:R-:W-:-:S04]  /*1b30*/  @P0 SHF.R.U32.HI R7, RZ, R9, R0 ;  /* 0x00000009ff070219 */ /* 0x000fc80000011600 */
[----:B------:R-:W-:Y:S01]  /*1b40*/  LOP3.LUT R0, RZ, R7, RZ, 0x33, !PT ;  /* 0x00000007ff007212 */ /* 0x000fe200078e33ff */
[----:B------:R-:W-:Y:S06]  /*1b50*/  BRA `(.L_x_1370) ;  /* 0x0000000000107947 */ /* 0x000fec0003800000 */
.L_x_1369:
[----:B------:R-:W-:-:S13]  /*1b60*/  ISETP.NE.AND P0, PT, R5, 0x1, PT ;  /* 0x000000010500780c */ /* 0x000fda0003f05270 */
[----:B------:R-:W0:Y:S02]  /*1b70*/  @P0 LDC.64 R6, c[0x0][0x9e8] ;  /* 0x00027a00ff060b82 */ /* 0x000e240000000a00 */
[----:B0-----:R-:W-:-:S05]  /*1b80*/  @P0 IMAD.HI.U32 R6, R0, R6, RZ ;  /* 0x0000000600060227 */ /* 0x001fca00078e00ff */
[----:B------:R-:W-:-:S07]  /*1b90*/  @P0 SHF.R.U32.HI R0, RZ, R7, R6 ;  /* 0x00000007ff000219 */ /* 0x000fce0000011606 */
.L_x_1370:
[----:B------:R-:W-:Y:S05]  /*1ba0*/  BSYNC B0 ;  /* 0x0000000000007941 */ /* 0x000fea0003800000 */
.L_x_1368:
[----:B------:R-:W-:-:S05]  /*1bb0*/  IMAD R0, R0, R5, RZ ;  /* 0x0000000500007224 */ /* 0x000fca00078e02ff */
[----:B------:R-:W-:-:S07]  /*1bc0*/  VIMNMX R3, R3, R0, !PT ;  /* 0x0000000003037248 */ /* 0x000fce0007fe0100 */
.L_x_1367:
[----:B------:R-:W-:Y:S01]  /*1bd0*/  VIADD R4, R4, 0x7f ;  /* 0x0000007f04047836 */ /* 0x000fe20000000000 */
[----:B------:R-:W-:-:S04]  /*1be0*/  SHF.R.S32.HI R0, RZ, 0x1f, R3 ;  /* 0x0000001fff007819 */ /* 0x000fc80000011403 */
[----:B------:R-:W-:Y:S02]  /*1bf0*/  SHF.R.S32.HI R5, RZ, 0x1f, R4 ;  /* 0x0000001fff057819 */ /* 0x000fe40000011404 */
[----:B------:R-:W-:Y:S02]  /*1c00*/  LEA.HI R0, R0, R3, RZ, 0x7 ;  /* 0x0000000300007211 */ /* 0x000fe400078f38ff */
[----:B------:R-:W-:Y:S02]  /*1c10*/  LEA.HI R5, R5, R4, RZ, 0x7 ;  /* 0x0000000405057211 */ /* 0x000fe400078f38ff */
[----:B------:R-:W-:Y:S02]  /*1c20*/  SHF.R.S32.HI R0, RZ, 0x7, R0 ;  /* 0x00000007ff007819 */ /* 0x000fe40000011400 */
[----:B------:R-:W-:Y:S02]  /*1c30*/  SHF.R.S32.HI R5, RZ, 0x7, R5 ;  /* 0x00000007ff057819 */ /* 0x000fe40000011405 */
[----:B------:R-:W-:-:S02]  /*1c40*/  VIMNMX R0, RZ, R0, !PT ;  /* 0x00000000ff007248 */ /* 0x000fc40007fe0100 */
[----:B------:R-:W-:-:S03]  /*1c50*/  VIMNMX R5, R102, R5, PT ;  /* 0x0000000566057248 */ /* 0x000fc60003fe0100 */
[--C-:B------:R-:W-:Y:S02]  /*1c60*/  IMAD R0, R0, 0x80, -R13.reuse ;  /* 0x0000008000007824 */ /* 0x100fe400078e0a0d */
[----:B------:R-:W-:-:S03]  /*1c70*/  IMAD R5, R5, 0x80, -R13 ;  /* 0x0000008005057824 */ /* 0x000fc600078e0a0d */
[----:B------:R-:W-:Y:S02]  /*1c80*/  VIMNMX R0, RZ, R0, !PT ;  /* 0x00000000ff007248 */ /* 0x000fe40007fe0100 */
[----:B------:R-:W-:Y:S02]  /*1c90*/  VIMNMX R5, R5, R24, PT ;  /* 0x0000001805057248 */ /* 0x000fe40003fe0100 */
[----:B------:R-:W-:Y:S02]  /*1ca0*/  SHF.R.U32.HI R75, RZ, 0x7, R0 ;  /* 0x00000007ff4b7819 */ /* 0x000fe40000011600 */
[----:B------:R-:W-:-:S03]  /*1cb0*/  ISETP.GT.AND P0, PT, R5, R0, PT ;  /* 0x000000000500720c */ /* 0x000fc60003f04270 */
[----:B------:R-:W-:-:S10]  /*1cc0*/  IMAD.MOV.U32 R25, RZ, RZ, R75 ;  /* 0x000000ffff197224 */ /* 0x000fd400078e004b */
[----:B------:R-:W-:-:S05]  /*1cd0*/  @P0 VIADD R3, R5, 0x7f ;  /* 0x0000007f05030836 */ /* 0x000fca0000000000 */
[----:B------:R-:W-:-:S04]  /*1ce0*/  @P0 SHF.R.S32.HI R0, RZ, 0x1f, R3 ;  /* 0x0000001fff000819 */ /* 0x000fc80000011403 */
[----:B------:R-:W-:-:S04]  /*1cf0*/  @P0 LEA.HI R0, R0, R3, RZ, 0x7 ;  /* 0x0000000300000211 */ /* 0x000fc800078f38ff */
[----:B------:R-:W-:Y:S02]  /*1d00*/  @P0 SHF.R.S32.HI R25, RZ, 0x7, R0 ;  /* 0x00000007ff190819 */ /* 0x000fe40000011400 */
[----:B------:R-:W-:Y:S02]  /*1d10*/  PLOP3.LUT P0, PT, PT, PT, PT, 0x80, 0x0 ;  /* 0x000000000000781c */ /* 0x000fe40003f0f070 */
[----:B------:R-:W-:-:S13]  /*1d20*/  ISETP.GT.AND P1, PT, R25, R75, PT ;  /* 0x0000004b1900720c */ /* 0x000fda0003f24270 */
[----:B------:R-:W-:Y:S05]  /*1d30*/  @!P1 BRA `(.L_x_1371) ;  /* 0x0000005800749947 */ /* 0x000fea0003800000 */
        /* <DEDUP_REMOVED lines=20> */
.L_x_1373:
[----:B------:R-:W-:Y:S05]  /*1e80*/  BSYNC B6 ;  /* 0x0000000000067941 */ /* 0x000fea0003800000 */
.L_x_1372:
        /* <DEDUP_REMOVED lines=20> */
.L_x_1375:
[----:B------:R-:W-:Y:S05]  /*1fd0*/  BSYNC B6 ;  /* 0x0000000000067941 */ /* 0x000fea0003800000 */
.L_x_1374:
[----:B------:R-:W2:Y:S01]  /*1fe0*/  LDL.64 R38, [R1+0x58] ;  /* 0x0000580001267983 */ /* 0x000ea20000100a00 */
[----:B------:R-:W-:-:S03]  /*1ff0*/  ULDC.64 UR4, c[0x0][0x9f8] ;  /* 0x00027e0000047ab9 */ /* 0x000fc60000000a00 */
[----:B------:R-:W2:Y:S01]  /*2000*/  LDL.64 R20, [R1+0x58] ;  /* 0x0000580001147983 */ /* 0x000ea20000100a00 */
[----:B------:R-:W-:Y:S01]  /*2010*/  ISETP.NE.U32.AND P0, PT, RZ, UR4, PT ;  /* 0x00000004ff007c0c */ /* 0x000fe2000bf05070 */
[----:B------:R-:W-:Y:S01]  /*2020*/  IMAD.MOV.U32 R0, RZ, RZ, R35 ;  /* 0x000000ffff007224 */ /* 0x000fe200078e0023 */
[----:B------:R-:W0:Y:S01]  /*2030*/  LDC.64 R8, c[0x0][0x408] ;  /* 0x00010200ff087b82 */ /* 0x000e220000000a00 */
[----:B------:R-:W1:Y:S01]  /*2040*/  S2R R28, SR_TID.X ;  /* 0x00000000001c7919 */ /* 0x000e620000002100 */
[----:B------:R-:W-:-:S06]  /*2050*/  ISETP.NE.AND.EX P0, PT, RZ, UR5, PT, P0 ;  /* 0x00000005ff007c0c */ /* 0x000fcc000bf05300 */
[----:B------:R-:W3:Y:S08]  /*2060*/  LDC R29, c[0x0][0x3f4] ;  /* 0x0000fd00ff1d7b82 */ /* 0x000ef00000000800 */
[----:B------:R-:W4:Y:S08]  /*2070*/  @P0 LDC.64 R4, c[0x0][0x9f8] ;  /* 0x00027e00ff040b82 */ /* 0x000f300000000a00 */
[----:B------:R-:W3:Y:S01]  /*2080*/  LDC.64 R10, c[0x0][0x3f8] ;  /* 0x0000fe00ff0a7b82 */ /* 0x000ee20000000a00 */
[----:B-1----:R-:W-:Y:S01]  /*2090*/  VIADD R37, R28, 0xffffff80 ;  /* 0xffffff801c257836 */ /* 0x002fe20000000000 */
[----:B------:R-:W-:Y:S01]  /*20a0*/  SHF.R.U32.HI R31, RZ, 0x7, R28 ;  /* 0x00000007ff1f7819 */ /* 0x000fe2000001161c */
[----:B----4-:R-:W-:-:S05]  /*20b0*/  @P0 IMAD.WIDE R4, R35, 0x4, R4 ;  /* 0x0000000423040825 */ /* 0x010fca00078e0204 */
[----:B------:R1:W4:Y:S01]  /*20c0*/  @P0 LDG.E R0, desc[UR54][R4.64] ;  /* 0x0000003604000981 */ /* 0x000322000c1e1900 */
[----:B------:R-:W-:Y:S01]  /*20d0*/  ISETP.NE.AND P6, PT, R31, 0x1, PT ;  /* 0x000000011f00780c */ /* 0x000fe20003fc5270 */
[----:B------:R-:W-:Y:S01]  /*20e0*/  IMAD.IADD R80, R80, 0x1, R27 ;  /* 0x0000000150507824 */ /* 0x000fe200078e021b */
[----:B------:R-:W-:Y:S02]  /*20f0*/  SHF.R.S32.HI R3, RZ, 0x1f, R37 ;  /* 0x0000001fff037819 */ /* 0x000fe40000011425 */
[-C--:B------:R-:W-:Y:S02]  /*2100*/  LEA.HI R36, R37, R37.reuse, RZ, 0x1 ;  /* 0x0000002525247211 */ /* 0x080fe400078f08ff */
[----:B------:R-:W-:Y:S01]  /*2110*/  LEA.HI R6, R3, R37, RZ, 0x2 ;  /* 0x0000002503067211 */ /* 0x000fe200078f10ff */
[----:B------:R-:W-:Y:S01]  /*2120*/  VIADD R3, R16, 0x10 ;  /* 0x0000001010037836 */ /* 0x000fe20000000000 */
[----:B------:R-:W-:Y:S02]  /*2130*/  SHF.R.S32.HI R36, RZ, 0x1, R36 ;  /* 0x00000001ff247819 */ /* 0x000fe40000011424 */
[----:B------:R-:W-:-:S02]  /*2140*/  SHF.R.S32.HI R74, RZ, 0x2, R6 ;  /* 0x00000002ff4a7819 */ /* 0x000fc40000011406 */
[----:B------:R-:W-:Y:S01]  /*2150*/  SHF.R.S32.HI R7, RZ, 0x1f, R6 ;  /* 0x0000001fff077819 */ /* 0x000fe20000011406 */
[----:B------:R-:W-:Y:S05]  /*2160*/  @!P6 WARPSYNC.ALL ;  /* 0x000000000000e948 */ /* 0x000fea0003800000 */
[----:B------:R-:W-:Y:S01]  /*2170*/  ULDC UR4, c[0x0][0x2f4] ;  /* 0x0000bd0000047ab9 */ /* 0x000fe20000000800 */
[----:B------:R-:W-:Y:S01]  /*2180*/  LEA.HI R7, R7, R74, RZ, 0x2 ;  /* 0x0000004a07077211 */ /* 0x000fe200078f10ff */
[--C-:B0-----:R-:W-:Y:S01]  /*2190*/  IMAD.WIDE.U32 R72, R36, R8, R16.reuse ;  /* 0x0000000824487225 */ /* 0x101fe200078e0010 */
[----:B------:R-:W-:Y:S02]  /*21a0*/  ISETP.GE.AND P1, PT, R3, UR4, PT ;  /* 0x0000000403007c0c */ /* 0x000fe4000bf26270 */
[----:B------:R-:W-:Y:S01]  /*21b0*/  ISETP.GE.AND P0, PT, R16, UR4, PT ;  /* 0x0000000410007c0c */ /* 0x000fe2000bf06270 */
[----:B---3--:R-:W-:Y:S01]  /*21c0*/  IMAD.WIDE.U32 R68, R36, R10, R16 ;  /* 0x0000000a24447225 */ /* 0x008fe200078e0010 */
[----:B-1----:R-:W-:-:S02]  /*21d0*/  SEL R5, RZ, 0xffffffff, P1 ;  /* 0xffffffffff057807 */ /* 0x002fc40000800000 */
[----:B------:R-:W-:Y:S02]  /*21e0*/  SEL R4, RZ, 0x1, P0 ;  /* 0x00000001ff047807 */ /* 0x000fe40000000000 */
[----:B------:R-:W-:Y:S01]  /*21f0*/  SHF.R.S32.HI R13, RZ, 0x1f, R36 ;  /* 0x0000001fff0d7819 */ /* 0x000fe20000011424 */
[----:B------:R-:W-:Y:S01]  /*2200*/  IMAD.SHL.U32 R5, R5, 0x2, RZ ;  /* 0x0000000205057824 */ /* 0x000fe200078e00ff */
[----:B------:R-:W-:Y:S02]  /*2210*/  LOP3.LUT R7, R7, 0xfffffffc, RZ, 0xc0, !PT ;  /* 0xfffffffc07077812 */ /* 0x000fe400078ec0ff */
[----:B------:R-:W-:Y:S01]  /*2220*/  ISETP.GE.AND P1, PT, R137, UR4, PT ;  /* 0x0000000489007c0c */ /* 0x000fe2000bf26270 */
[----:B------:R-:W-:Y:S01]  /*2230*/  IMAD R6, R13, R8, RZ ;  /* 0x000000080d067224 */ /* 0x000fe200078e02ff */
[----:B------:R-:W-:Y:S01]  /*2240*/  LOP3.LUT R5, R5, 0x2, R4, 0xe2, !PT ;  /* 0x0000000205057812 */ /* 0x000fe200078ee204 */
[----:B------:R-:W-:Y:S01]  /*2250*/  VIADD R4, R16, 0x20 ;  /* 0x0000002010047836 */ /* 0x000fe20000000000 */
[----:B------:R-:W-:Y:S01]  /*2260*/  LOP3.LUT R22, R22, 0xfffffffb, RZ, 0xc0, !PT ;  /* 0xfffffffb16167812 */ /* 0x000fe200078ec0ff */
[----:B------:R-:W-:Y:S01]  /*2270*/  IMAD.IADD R74, R74, 0x1, -R7 ;  /* 0x000000014a4a7824 */ /* 0x000fe200078e0a07 */
[----:B------:R-:W-:Y:S01]  /*2280*/  SEL R7, RZ, 0x8, P1 ;  /* 0x00000008ff077807 */ /* 0x000fe20000800000 */
[----:B------:R-:W-:Y:S01]  /*2290*/  IMAD R15, R36, R9, R6 ;  /* 0x00000009240f7224 */ /* 0x000fe200078e0206 */
[----:B------:R-:W-:-:S02]  /*22a0*/  ISETP.GE.AND P0, PT, R4, UR4, PT ;  /* 0x0000000404007c0c */ /* 0x000fc4000bf06270 */
[----:B------:R-:W-:Y:S01]  /*22b0*/  ISETP.GE.AND P2, PT, R3, R29, PT ;  /* 0x0000001d0300720c */ /* 0x000fe20003f46270 */
[----:B------:R-:W-:Y:S01]  /*22c0*/  IMAD.IADD R73, R73, 0x1, R15 ;  /* 0x0000000149497824 */ /* 0x000fe200078e020f */
[----:B------:R-:W-:Y:S02]  /*22d0*/  SEL R6, RZ, 0x4, P0 ;  /* 0x00000004ff067807 */ /* 0x000fe40000000000 */
[----:B------:R-:W-:Y:S02]  /*22e0*/  ISETP.GE.AND P0, PT, R136, UR4, PT ;  /* 0x0000000488007c0c */ /* 0x000fe4000bf06270 */
[----:B------:R-:W-:Y:S02]  /*22f0*/  LOP3.LUT R5, R7, R5, R6, 0xfe, !PT ;  /* 0x0000000507057212 */ /* 0x000fe400078efe06 */
[----:B------:R-:W-:Y:S02]  /*2300*/  SEL R6, RZ, 0x10, P0 ;  /* 0x00000010ff067807 */ /* 0x000fe40000000000 */
[----:B------:R-:W-:-:S02]  /*2310*/  LOP3.LUT P0, RZ, R74, 0x2, RZ, 0xc0, !PT ;  /* 0x000000024aff7812 */ /* 0x000fc4000780c0ff */
[----:B------:R-:W-:Y:S01]  /*2320*/  LOP3.LUT R30, R5, R6, RZ, 0xfc, !PT ;  /* 0x00000006051e7212 */ /* 0x000fe200078efcff */
[----:B------:R-:W-:Y:S01]  /*2330*/  IMAD R6, R13, R10, RZ ;  /* 0x0000000a0d067224 */ /* 0x000fe200078e02ff */
[----:B------:R-:W-:Y:S01]  /*2340*/  ISETP.GE.AND P1, PT, R4, R29, PT ;  /* 0x0000001d0400720c */ /* 0x000fe20003f26270 */
[----:B--2---:R-:W-:-:S08]  /*2350*/  IMAD.MOV.U32 R20, RZ, RZ, R38 ;  /* 0x000000ffff147224 */ /* 0x004fd000078e0026 */
[----:B------:R-:W-:Y:S01]  /*2360*/  @P0 LOP3.LUT R22, R22, 0x4, RZ, 0xfc, !PT ;  /* 0x0000000416160812 */ /* 0x000fe200078efcff */
[----:B------:R-:W-:Y:S01]  /*2370*/  IMAD R13, R36, R11, R6 ;  /* 0x0000000b240d7224 */ /* 0x000fe200078e0206 */
[----:B------:R-:W-:Y:S02]  /*2380*/  ISETP.GE.AND P0, PT, R16, R29, PT ;  /* 0x0000001d1000720c */ /* 0x000fe40003f06270 */
[----:B------:R-:W-:-:S05]  /*2390*/  SHF.R.S32.HI R21, RZ, 0x1f, R20 ;  /* 0x0000001fff157819 */ /* 0x000fca0000011414 */
[----:B------:R0:W-:Y:S01]  /*23a0*/  STL [R1+0x5c], R21 ;  /* 0x00005c1501007387 */ /* 0x0001e20000100800 */
[C---:B------:R-:W-:Y:S01]  /*23b0*/  SEL R5, R29.reuse, RZ, P0 ;  /* 0x000000ff1d057207 */ /* 0x040fe20000000000 */
[C-C-:B------:R-:W-:Y:S02]  /*23c0*/  IMAD.WIDE.U32 R70, R36.reuse, R8, R20.reuse ;  /* 0x0000000824467225 */ /* 0x140fe400078e0014 */
[----:B------:R-:W2:Y:S01]  /*23d0*/  LDL R35, [R1+0x4c] ;  /* 0x00004c0001237983 */ /* 0x000ea20000100800 */
[C---:B------:R-:W-:Y:S01]  /*23e0*/  SEL R12, R29.reuse, RZ, P2 ;  /* 0x000000ff1d0c7207 */ /* 0x040fe20001000000 */
[----:B------:R-:W-:Y:S02]  /*23f0*/  IMAD.WIDE.U32 R66, R36, R10, R20 ;  /* 0x0000000a24427225 */ /* 0x000fe400078e0014 */
[----:B------:R-:W3:Y:S01]  /*2400*/  LDL R28, [R1+0x50] ;  /* 0x00005000011c7983 */ /* 0x000ee20000100800 */
[----:B------:R-:W-:Y:S01]  /*2410*/  SEL R7, R29, RZ, P1 ;  /* 0x000000ff1d077207 */ /* 0x000fe20000800000 */
[----:B------:R-:W-:-:S02]  /*2420*/  IMAD.IADD R71, R15, 0x1, R71 ;  /* 0x000000010f477824 */ /* 0x000fc400078e0247 */
[----:B------:R-:W3:Y:S01]  /*2430*/  LDL R32, [R1+0x54] ;  /* 0x0000540001207983 */ /* 0x000ee20000100800 */
[----:B------:R-:W-:Y:S02]  /*2440*/  IMAD.IADD R69, R69, 0x1, R13 ;  /* 0x0000000145457824 */ /* 0x000fe400078e020d */
[----:B------:R-:W-:Y:S02]  /*2450*/  IMAD.IADD R67, R13, 0x1, R67 ;  /* 0x000000010d437824 */ /* 0x000fe400078e0243 */
[----:B------:R-:W-:Y:S02]  /*2460*/  IMAD.IADD R6, R16, 0x1, R5 ;  /* 0x0000000110067824 */ /* 0x000fe400078e0205 */
[----:B------:R-:W-:Y:S02]  /*2470*/  IMAD.IADD R13, R3, 0x1, R12 ;  /* 0x00000001030d7824 */ /* 0x000fe400078e020c */
[----:B------:R-:W-:Y:S01]  /*2480*/  IMAD.IADD R15, R4, 0x1, R7 ;  /* 0x00000001040f7824 */ /* 0x000fe200078e0207 */
[----:B------:R-:W-:-:S02]  /*2490*/  SHF.R.S32.HI R7, RZ, 0x1f, R6 ;  /* 0x0000001fff077819 */ /* 0x000fc40000011406 */
[----:B------:R-:W-:Y:S02]  /*24a0*/  SHF.R.S32.HI R14, RZ, 0x1f, R13 ;  /* 0x0000001fff0e7819 */ /* 0x000fe4000001140d */
[----:B------:R-:W-:Y:S02]  /*24b0*/  SHF.R.S32.HI R20, RZ, 0x1f, R15 ;  /* 0x0000001fff147819 */ /* 0x000fe4000001140f */
[CC--:B------:R-:W-:Y:S02]  /*24c0*/  LEA.HI R5, R7.reuse, R6.reuse, RZ, 0x3 ;  /* 0x0000000607057211 */ /* 0x0c0fe400078f18ff */
[----:B------:R-:W-:Y:S02]  /*24d0*/  LEA.HI R12, R7, R6, RZ, 0x5 ;  /* 0x00000006070c7211 */ /* 0x000fe400078f28ff */
[----:B------:R-:W-:Y:S02]  /*24e0*/  LEA.HI R6, R14, R13, RZ, 0x3 ;  /* 0x0000000d0e067211 */ /* 0x000fe400078f18ff */
[----:B------:R-:W-:-:S02]  /*24f0*/  LEA.HI R7, R20, R15, RZ, 0x3 ;  /* 0x0000000f14077211 */ /* 0x000fc400078f18ff */
[----:B------:R-:W-:Y:S02]  /*2500*/  LEA.HI R14, R14, R13, RZ, 0x5 ;  /* 0x0000000d0e0e7211 */ /* 0x000fe400078f28ff */
[----:B------:R-:W-:Y:S01]  /*2510*/  LEA.HI R20, R20, R15, RZ, 0x5 ;  /* 0x0000000f14147211 */ /* 0x000fe200078f28ff */
[----:B------:R-:W-:Y:S01]  /*2520*/  IMAD.SHL.U32 R13, R12, 0x80, RZ ;  /* 0x000000800c0d7824 */ /* 0x000fe200078e00ff */
[----:B------:R-:W-:Y:S01]  /*2530*/  LOP3.LUT R22, R22, 0xfffffffe, RZ, 0xc0, !PT ;  /* 0xfffffffe16167812 */ /* 0x000fe200078ec0ff */
[----:B------:R-:W-:Y:S02]  /*2540*/  IMAD.SHL.U32 R15, R14, 0x80, RZ ;  /* 0x000000800e0f7824 */ /* 0x000fe400078e00ff */
[----:B0-----:R-:W-:Y:S01]  /*2550*/  IMAD.SHL.U32 R21, R20, 0x80, RZ ;  /* 0x0000008014157824 */ /* 0x001fe200078e00ff */
[----:B------:R-:W-:Y:S02]  /*2560*/  @P2 LOP3.LUT R22, R22, 0x1, RZ, 0xfc, !PT ;  /* 0x0000000116162812 */ /* 0x000fe400078efcff */
[----:B-----5:R-:W-:-:S02]  /*2570*/  SHF.R.S32.HI R27, RZ, 0x1f, R98 ;  /* 0x0000001fff1b7819 */ /* 0x020fc40000011462 */
[----:B------:R-:W-:Y:S02]  /*2580*/  LOP3.LUT R13, R13, 0xfffff000, RZ, 0xc0, !PT ;  /* 0xfffff0000d0d7812 */ /* 0x000fe400078ec0ff */
[----:B------:R-:W-:Y:S02]  /*2590*/  LOP3.LUT R15, R15, 0xfffff000, RZ, 0xc0, !PT ;  /* 0xfffff0000f0f7812 */ /* 0x000fe400078ec0ff */
[----:B------:R-:W-:Y:S02]  /*25a0*/  LOP3.LUT R21, R21, 0xfffff000, RZ, 0xc0, !PT ;  /* 0xfffff00015157812 */ /* 0x000fe400078ec0ff */
[----:B------:R-:W-:-:S04]  /*25b0*/  LOP3.LUT R22, R22, 0xfffffffd, RZ, 0xc0, !PT ;  /* 0xfffffffd16167812 */ /* 0x000fc800078ec0ff */
[----:B------:R-:W-:Y:S02]  /*25c0*/  @P1 LOP3.LUT R22, R22, 0x2, RZ, 0xfc, !PT ;  /* 0x0000000216161812 */ /* 0x000fe400078efcff */
[----:B------:R-:W-:Y:S01]  /*25d0*/  ISETP.GE.AND P1, PT, R138, UR4, PT ;  /* 0x000000048a007c0c */ /* 0x000fe2000bf26270 */
[----:B------:R-:W-:-:S04]  /*25e0*/  IMAD.WIDE.U32 R68, R98, R10, R68 ;  /* 0x0000000a62447225 */ /* 0x000fc800078e0044 */
[----:B------:R-:W-:-:S04]  /*25f0*/  IMAD.WIDE.U32 R66, R98, R10, R66 ;  /* 0x0000000a62427225 */ /* 0x000fc800078e0042 */
[----:B------:R-:W-:Y:S01]  /*2600*/  IMAD.SHL.U32 R100, R29, 0x2, RZ ;  /* 0x000000021d647824 */ /* 0x000fe200078e00ff */
[----:B------:R-:W-:Y:S01]  /*2610*/  SEL R29, RZ, 0x20, P1 ;  /* 0x00000020ff1d7807 */ /* 0x000fe20000800000 */
[-C--:B------:R-:W-:Y:S01]  /*2620*/  IMAD.WIDE.U32 R72, R98, R8.reuse, R72 ;  /* 0x0000000862487225 */ /* 0x080fe200078e0048 */
[----:B------:R-:W-:Y:S02]  /*2630*/  SHF.L.U64.HI R88, R8, 0x7, R9 ;  /* 0x0000000708587819 */ /* 0x000fe40000010209 */
[----:B------:R-:W-:Y:S01]  /*2640*/  LOP3.LUT R29, R30, R29, RZ, 0xfc, !PT ;  /* 0x0000001d1e1d7212 */ /* 0x000fe200078efcff */
[----:B------:R-:W-:Y:S01]  /*2650*/  IMAD.WIDE.U32 R70, R98, R8, R70 ;  /* 0x0000000862467225 */ /* 0x000fe200078e0046 */
[----:B------:R-:W-:Y:S02]  /*2660*/  SHF.L.U64.HI R89, R10, 0x7, R11 ;  /* 0x000000070a597819 */ /* 0x000fe4000001020b */
[----:B----4-:R-:W-:Y:S01]  /*2670*/  SHF.R.S32.HI R87, RZ, 0x1f, R0 ;  /* 0x0000001fff577819 */ /* 0x010fe20000011400 */
[----:B------:R-:W-:Y:S01]  /*2680*/  VIADD R101, R31, 0x8 ;  /* 0x000000081f657836 */ /* 0x000fe20000000000 */
[----:B------:R-:W-:-:S02]  /*2690*/  LOP3.LUT R30, R30, 0x1, RZ, 0xc0, !PT ;  /* 0x000000011e1e7812 */ /* 0x000fc400078ec0ff */
[----:B------:R-:W-:Y:S01]  /*26a0*/  LOP3.LUT R31, R29, 0x2, RZ, 0xc0, !PT ;  /* 0x000000021d1f7812 */ /* 0x000fe200078ec0ff */
[----:B------:R-:W-:Y:S01]  /*26b0*/  @!P6 BAR.SYNC.DEFER_BLOCKING 0x9, 0x100 ;  /* 0x024400000000eb1d */ /* 0x000fe20000010000 */
[C---:B--2---:R-:W-:Y:S02]  /*26c0*/  LOP3.LUT R12, R35.reuse, 0x18, R5, 0xf8, !PT ;  /* 0x00000018230c7812 */ /* 0x044fe400078ef805 */
[C---:B------:R-:W-:Y:S02]  /*26d0*/  LOP3.LUT R14, R35.reuse, 0x18, R6, 0xf8, !PT ;  /* 0x00000018230e7812 */ /* 0x040fe400078ef806 */
[----:B------:R-:W-:Y:S02]  /*26e0*/  LOP3.LUT R20, R35, 0x18, R7, 0xf8, !PT ;  /* 0x0000001823147812 */ /* 0x000fe400078ef807 */
[-C--:B---3--:R-:W-:Y:S02]  /*26f0*/  LOP3.LUT R12, R12, R28.reuse, RZ, 0x3c, !PT ;  /* 0x0000001c0c0c7212 */ /* 0x088fe400078e3cff */
[----:B------:R-:W-:-:S02]  /*2700*/  LOP3.LUT R14, R14, R28, RZ, 0x3c, !PT ;  /* 0x0000001c0e0e7212 */ /* 0x000fc400078e3cff */
[----:B------:R-:W-:Y:S01]  /*2710*/  LOP3.LUT R20, R20, R28, RZ, 0x3c, !PT ;  /* 0x0000001c14147212 */ /* 0x000fe200078e3cff */
[C---:B------:R-:W-:Y:S01]  /*2720*/  IMAD R28, R27.reuse, R8, RZ ;  /* 0x000000081b1c7224 */ /* 0x040fe200078e02ff */
[--C-:B------:R-:W-:Y:S02]  /*2730*/  IADD3 R97, R12, R13, R32.reuse ;  /* 0x0000000d0c617210 */ /* 0x100fe40007ffe020 */
[--C-:B------:R-:W-:Y:S02]  /*2740*/  IADD3 R96, R14, R15, R32.reuse ;  /* 0x0000000f0e607210 */ /* 0x100fe40007ffe020 */
[----:B------:R-:W-:Y:S01]  /*2750*/  IADD3 R95, R20, R21, R32 ;  /* 0x00000015145f7210 */ /* 0x000fe20007ffe020 */
[----:B------:R-:W-:Y:S01]  /*2760*/  IMAD R27, R27, R10, RZ ;  /* 0x0000000a1b1b7224 */ /* 0x000fe200078e02ff */
[----:B------:R-:W-:-:S03]  /*2770*/  LEA.HI R32, R37, R37, RZ, 0x1 ;  /* 0x0000002525207211 */ /* 0x000fc600078f08ff */
[----:B------:R-:W-:Y:S01]  /*2780*/  IMAD R27, R98, R11, R27 ;  /* 0x0000000b621b7224 */ /* 0x000fe200078e021b */
[----:B------:R-:W-:Y:S01]  /*2790*/  LOP3.LUT R32, R32, 0xfffffffe, RZ, 0xc0, !PT ;  /* 0xfffffffe20207812 */ /* 0x000fe200078ec0ff */
[----:B------:R-:W-:Y:S01]  /*27a0*/  IMAD R77, R98, R9, R28 ;  /* 0x00000009624d7224 */ /* 0x000fe200078e021c */
[----:B------:R-:W-:Y:S01]  /*27b0*/  LOP3.LUT R21, R5, 0xfffffff8, RZ, 0xc0, !PT ;  /* 0xfffffff805157812 */ /* 0x000fe200078ec0ff */
[----:B------:R-:W-:Y:S01]  /*27c0*/  IMAD.IADD R78, R69, 0x1, R27 ;  /* 0x00000001454e7824 */ /* 0x000fe200078e021b */
[----:B------:R-:W-:Y:S01]  /*27d0*/  LOP3.LUT R28, R7, 0xfffffff8, RZ, 0xc0, !PT ;  /* 0xfffffff8071c7812 */ /* 0x000fe200078ec0ff */
[----:B------:R-:W-:Y:S02]  /*27e0*/  IMAD.IADD R32, R37, 0x1, -R32 ;  /* 0x0000000125207824 */ /* 0x000fe400078e0a20 */
[----:B------:R-:W-:Y:S01]  /*27f0*/  IMAD.IADD R76, R27, 0x1, R67 ;  /* 0x000000011b4c7824 */ /* 0x000fe200078e0243 */
[----:B------:R-:W-:Y:S01]  /*2800*/  LOP3.LUT R27, R6, 0xfffffff8, RZ, 0xc0, !PT ;  /* 0xfffffff8061b7812 */ /* 0x000fe200078ec0ff */
[----:B------:R-:W-:Y:S01]  /*2810*/  IMAD.SHL.U32 R9, R10, 0x80, RZ ;  /* 0x000000800a097824 */ /* 0x000fe200078e00ff */
[----:B------:R-:W-:Y:S01]  /*2820*/  SHF.R.S32.HI R10, RZ, 0x1f, R34 ;  /* 0x0000001fff0a7819 */ /* 0x000fe20000011422 */
[----:B------:R-:W-:Y:S01]  /*2830*/  IMAD R20, R32, 0xc0, R36 ;  /* 0x000000c020147824 */ /* 0x000fe200078e0224 */
[----:B------:R-:W-:Y:S01]  /*2840*/  SHF.R.S32.HI R94, RZ, 0x1f, R21 ;  /* 0x0000001fff5e7819 */ /* 0x000fe20000011415 */
[----:B------:R-:W-:Y:S01]  /*2850*/  IMAD.IADD R79, R73, 0x1, R77 ;  /* 0x00000001494f7824 */ /* 0x000fe200078e024d */
[----:B------:R-:W-:Y:S01]  /*2860*/  SHF.R.S32.HI R93, RZ, 0x1f, R27 ;  /* 0x0000001fff5d7819 */ /* 0x000fe2000001141b */
[----:B------:R-:W-:Y:S01]  /*2870*/  IMAD.SHL.U32 R8, R8, 0x80, RZ ;  /* 0x0000008008087824 */ /* 0x000fe200078e00ff */
[----:B------:R-:W-:Y:S01]  /*2880*/  SHF.R.S32.HI R92, RZ, 0x1f, R28 ;  /* 0x0000001fff5c7819 */ /* 0x000fe2000001141c */
[----:B------:R-:W-:Y:S01]  /*2890*/  IMAD.IADD R77, R77, 0x1, R71 ;  /* 0x000000014d4d7824 */ /* 0x000fe200078e0247 */
[----:B------:R-:W-:-:S07]  /*28a0*/  LOP3.LUT R32, R29, 0x4, RZ, 0xc0, !PT ;  /* 0x000000041d207812 */ /* 0x000fce00078ec0ff */
.L_x_1434:
[----:B0-2---:R-:W2:Y:S01]  /*28b0*/  LDL R35, [R1+0xa0] ;  /* 0x0000a00001237983 */ /* 0x005ea20000100800 */
[----:B------:R-:W0:Y:S01]  /*28c0*/  LDC R82, c[0x0][0x430] ;  /* 0x00010c00ff527b82 */ /* 0x000e220000000800 */
[----:B------:R-:W-:Y:S02]  /*28d0*/  VIADD R25, R25, 0xffffffff ;  /* 0xffffffff19197836 */ /* 0x000fe40000000000 */
[----:B------:R-:W-:Y:S02]  /*28e0*/  IMAD.MOV.U32 R81, RZ, RZ, RZ ;  /* 0x000000ffff517224 */ /* 0x000fe400078e00ff */
[----:B------:R-:W-:-:S03]  /*28f0*/  IMAD R13, R25, 0x80, R20 ;  /* 0x00000080190d7824 */ /* 0x000fc600078e0214 */
[----:B-1----:R-:W1:Y:S01]  /*2900*/  LDC R99, c[0x0][0x3f4] ;  /* 0x0000fd00ff637b82 */ /* 0x002e620000000800 */
[----:B------:R-:W-:Y:S01]  /*2910*/  IMAD.IADD R40, R80, 0x1, R13 ;  /* 0x0000000150287824 */ /* 0x000fe200078e020d */
[----:B------:R-:W-:-:S03]  /*2920*/  ISETP.GE.AND P1, PT, R13, R24, PT ;  /* 0x000000180d00720c */ /* 0x000fc60003f26270 */
[----:B------:R-:W-:Y:S01]  /*2930*/  IMAD.MOV.U32 R36, RZ, RZ, R40 ;  /* 0x000000ffff247224 */ /* 0x000fe200078e0028 */
[----:B------:R-:W-:Y:S02]  /*2940*/  ISETP.GT.OR P1, PT, R20, 0x7f, P1 ;  /* 0x0000007f1400780c */ /* 0x000fe40000f24670 */
[----:B0-----:R-:W-:-:S11]  /*2950*/  ISETP.NE.AND P2, PT, R82, 0x1, PT ;  /* 0x000000015200780c */ /* 0x001fd60003f45270 */
[----:B------:R-:W0:Y:S08]  /*2960*/  @!P1 LDC.64 R14, c[0x0][0x428] ;  /* 0x00010a00ff0e9b82 */ /* 0x000e300000000a00 */
[----:B------:R-:W3:Y:S08]  /*2970*/  @!P1 LDC.64 R12, c[0x0][0x418] ;  /* 0x00010600ff0c9b82 */ /* 0x000ef00000000a00 */
[----:B------:R-:W4:Y:S08]  /*2980*/  @P2 LDC R11, c[0x0][0x434] ;  /* 0x00010d00ff0b2b82 */ /* 0x000f300000000800 */
[----:B------:R-:W1:Y:S01]  /*2990*/  @P2 LDC R38, c[0x0][0x438] ;  /* 0x00010e00ff262b82 */ /* 0x000e620000000800 */
[----:B----4-:R-:W-:-:S05]  /*29a0*/  @P2 IMAD.HI.U32 R11, R40, R11, RZ ;  /* 0x0000000b280b2227 */ /* 0x010fca00078e00ff */
[----:B-1----:R-:W-:Y:S01]  /*29b0*/  @P2 SHF.R.U32.HI R36, RZ, R38, R11 ;  /* 0x00000026ff242219 */ /* 0x002fe2000001160b */
[----:B0-----:R-:W-:-:S03]  /*29c0*/  @!P1 IMAD R11, R87, R14, RZ ;  /* 0x0000000e570b9224 */ /* 0x001fc600078e02ff */
[--C-:B------:R-:W-:Y:S01]  /*29d0*/  @!P1 SHF.R.S32.HI R37, RZ, 0x1f, R36.reuse ;  /* 0x0000001fff259819 */ /* 0x100fe20000011424 */
[C---:B------:R-:W-:Y:S02]  /*29e0*/  @!P1 IMAD R11, R0.reuse, R15, R11 ;  /* 0x0000000f000b9224 */ /* 0x040fe400078e020b */
[----:B------:R-:W-:-:S04]  /*29f0*/  @!P1 IMAD.WIDE.U32 R14, R0, R14, R36 ;  /* 0x0000000e000e9225 */ /* 0x000fc800078e0024 */
[----:B------:R-:W-:Y:S01]  /*2a00*/  @!P1 IMAD.IADD R11, R15, 0x1, R11 ;  /* 0x000000010f0b9824 */ /* 0x000fe200078e020b */
[----:B---3--:R-:W-:Y:S02]  /*2a10*/  @!P1 LEA R12, P2, R14, R12, 0x2 ;  /* 0x0000000c0e0c9211 */ /* 0x008fe400078410ff */
[----:B------:R-:W-:Y:S02]  /*2a20*/  LOP3.LUT P3, RZ, R74, 0x2, RZ, 0xc0, !PT ;  /* 0x000000024aff7812 */ /* 0x000fe4000786c0ff */
[----:B------:R-:W-:Y:S02]  /*2a30*/  @!P1 LEA.HI.X R13, R14, R13, R11, 0x2, P2 ;  /* 0x0000000d0e0d9211 */ /* 0x000fe400010f140b */
[----:B------:R-:W-:Y:S01]  /*2a40*/  ISETP.GE.AND P2, PT, R99, 0x1, PT ;  /* 0x000000016300780c */ /* 0x000fe20003f46270 */
[----:B------:R-:W-:Y:S01]  /*2a50*/  IMAD.MOV R15, RZ, RZ, -R36 ;  /* 0x000000ffff0f7224 */ /* 0x000fe200078e0a24 */
[----:B------:R-:W-:Y:S05]  /*2a60*/  YIELD ;  /* 0x0000000000007946 */ /* 0x000fea0003800000 */
[----:B------:R-:W-:Y:S01]  /*2a70*/  BSSY B0, `(.L_x_1376) ;  /* 0x000045b000007945 */ /* 0x000fe20003800000 */
[----:B------:R0:W5:Y:S01]  /*2a80*/  @!P1 LDG.E R81, desc[UR54][R12.64] ;  /* 0x000000360c519981 */ /* 0x000162000c1e1900 */
[----:B------:R-:W-:Y:S01]  /*2a90*/  IMAD R82, R82, R15, R40 ;  /* 0x0000000f52527224 */ /* 0x000fe200078e0228 */
[----:B------:R-:W-:Y:S01]  /*2aa0*/  ISETP.GT.AND P1, PT, R25, R75, PT ;  /* 0x0000004b1900720c */ /* 0x000fe20003f24270 */
[----:B--2---:R-:W-:-:S04]  /*2ab0*/  IMAD R65, R19, 0x3000, R35 ;  /* 0x0000300013417824 */ /* 0x004fc800078e0223 */
[C---:B------:R-:W-:Y:S02]  /*2ac0*/  VIADD R11, R65.reuse, 0x10 ;  /* 0x00000010410b7836 */ /* 0x040fe40000000000 */
        /* <DEDUP_REMOVED lines=9> */
[----:B------:R-:W-:Y:S02]  /*2b60*/  IMAD R36, R88, R25, RZ ;  /* 0x0000001958247224 */ /* 0x000fe400078e02ff */
[----:B------:R-:W-:Y:S01]  /*2b70*/  IMAD R11, R82, UR5, R11 ;  /* 0x00000005520b7c24 */ /* 0x000fe2000f8e020b */
[----:B------:R-:W-:Y:S01]  /*2b80*/  ULDC.64 UR4, c[0x0][0x310] ;  /* 0x0000c40000047ab9 */ /* 0x000fe20000000a00 */
[----:B------:R-:W-:Y:S02]  /*2b90*/  IMAD R85, R25, -0x80, R24 ;  /* 0xffffff8019557824 */ /* 0x000fe400078e0218 */
[----:B------:R-:W-:Y:S02]  /*2ba0*/  IMAD R14, R84, UR4, RZ ;  /* 0x00000004540e7c24 */ /* 0x000fe4000f8e02ff */
[----:B------:R-:W-:Y:S01]  /*2bb0*/  IMAD.IADD R13, R13, 0x1, R11 ;  /* 0x000000010d0d7824 */ /* 0x000fe200078e020b */
[----:B------:R-:W-:Y:S01]  /*2bc0*/  VIMNMX R85, R85, 0x80, PT ;  /* 0x0000008055557848 */ /* 0x000fe20003fe0100 */
[----:B------:R-:W-:-:S02]  /*2bd0*/  IMAD R11, R81, UR5, R14 ;  /* 0x00000005510b7c24 */ /* 0x000fc4000f8e020e */
[----:B------:R-:W-:Y:S01]  /*2be0*/  IMAD.WIDE.U32 R12, R81, UR4, R12 ;  /* 0x00000004510c7c25 */ /* 0x000fe2000f8e000c */
[----:B------:R-:W-:-:S03]  /*2bf0*/  ULDC.64 UR4, c[0x0][0x308] ;  /* 0x0000c20000047ab9 */ /* 0x000fc60000000a00 */
[----:B------:R-:W-:Y:S02]  /*2c00*/  IMAD R15, R10, UR4, RZ ;  /* 0x000000040a0f7c24 */ /* 0x000fe4000f8e02ff */
[----:B------:R-:W-:Y:S01]  /*2c10*/  IMAD.IADD R13, R13, 0x1, R11 ;  /* 0x000000010d0d7824 */ /* 0x000fe200078e020b */
[----:B------:R-:W-:Y:S01]  /*2c20*/  SHF.R.S32.HI R11, RZ, 0x1f, R25 ;  /* 0x0000001fff0b7819 */ /* 0x000fe20000011419 */
[C---:B------:R-:W-:Y:S02]  /*2c30*/  IMAD R15, R34.reuse, UR5, R15 ;  /* 0x00000005220f7c24 */ /* 0x040fe4000f8e020f */
[----:B------:R-:W-:Y:S01]  /*2c40*/  IMAD.WIDE.U32 R12, R34, UR4, R12 ;  /* 0x00000004220c7c25 */ /* 0x000fe2000f8e000c */
[----:B------:R-:W-:-:S03]  /*2c50*/  ULDC.64 UR4, c[0x0][0x2e8] ;  /* 0x0000ba0000047ab9 */ /* 0x000fc60000000a00 */
[----:B------:R-:W-:Y:S01]  /*2c60*/  IMAD.IADD R13, R13, 0x1, R15 ;  /* 0x000000010d0d7824 */ /* 0x000fe200078e020f */
[C---:B------:R-:W-:Y:S01]  /*2c70*/  LEA R60, P2, R12.reuse, UR4, 0x1 ;  /* 0x000000040c3c7c11 */ /* 0x040fe2000f8408ff */
[----:B------:R-:W-:Y:S01]  /*2c80*/  ULDC.U8 UR4, c[0x0][0x410] ;  /* 0x0001040000047ab9 */ /* 0x000fe20000000000 */
[----:B------:R-:W-:Y:S02]  /*2c90*/  IMAD R14, R89, R25, RZ ;  /* 0x00000019590e7224 */ /* 0x000fe400078e02ff */
[----:B------:R-:W-:Y:S01]  /*2ca0*/  LEA.HI.X R62, R12, UR5, R13, 0x1, P2 ;  /* 0x000000050c3e7c11 */ /* 0x000fe200090f0c0d */
[C---:B------:R-:W-:Y:S01]  /*2cb0*/  IMAD R37, R11.reuse, R8, R36 ;  /* 0x000000080b257224 */ /* 0x040fe200078e0224 */
[----:B------:R-:W-:Y:S01]  /*2cc0*/  ISETP.NE.AND P2, PT, RZ, UR4, PT ;  /* 0x00000004ff007c0c */ /* 0x000fe2000bf45270 */
[----:B------:R-:W-:Y:S02]  /*2cd0*/  IMAD R35, R11, R9, R14 ;  /* 0x000000090b237224 */ /* 0x000fe400078e020e */
[----:B------:R-:W-:-:S04]  /*2ce0*/  IMAD.WIDE.U32 R14, R9, R25, RZ ;  /* 0x00000019090e7225 */ /* 0x000fc800078e00ff */
[----:B------:R-:W-:-:S04]  /*2cf0*/  IMAD.WIDE.U32 R12, R8, R25, RZ ;  /* 0x00000019080c7225 */ /* 0x000fc800078e00ff */
[----:B------:R-:W-:Y:S02]  /*2d00*/  IMAD.IADD R11, R15, 0x1, R35 ;  /* 0x000000010f0b7824 */ /* 0x000fe400078e0223 */
[----:B------:R-:W-:Y:S01]  /*2d10*/  IMAD.IADD R35, R13, 0x1, R37 ;  /* 0x000000010d237824 */ /* 0x000fe200078e0225 */
[----:B------:R-:W-:Y:S06]  /*2d20*/  @!P2 BRA `(.L_x_1378) ;  /* 0x0000001c0090a947 */ /* 0x000fec0003800000 */
[----:B------:R-:W0:Y:S01]  /*2d30*/  S2R R38, SR_TID.X ;  /* 0x0000000000267919 */ /* 0x000e220000002100 */
        /* <DEDUP_REMOVED lines=12> */
[----:B0-----:R-:W-:-:S05]  /*2e00*/  VIADD R39, R38, 0xffffff80 ;  /* 0xffffff8026277836 */ /* 0x001fca0000000000 */
[----:B------:R-:W-:-:S04]  /*2e10*/  LEA.HI R38, R39, R39, RZ, 0x1 ;  /* 0x0000002727267211 */ /* 0x000fc800078f08ff */
[----:B------:R-:W-:-:S04]  /*2e20*/  SHF.R.S32.HI R38, RZ, 0x1, R38 ;  /* 0x00000001ff267819 */ /* 0x000fc80000011426 */
[----:B------:R-:W-:Y:S02]  /*2e30*/  ISETP.GE.AND P3, PT, R38, R85, PT ;  /* 0x000000552600720c */ /* 0x000fe40003f66270 */
[----:B------:R-:W-:-:S11]  /*2e40*/  CS2R R38, SRZ ;  /* 0x0000000000267805 */ /* 0x000fd6000001ff00 */
[----:B------:R-:W-:Y:S05]  /*2e50*/  @P3 BRA `(.L_x_1380) ;  /* 0x0000000000b83947 */ /* 0x000fea0003800000 */
[----:B------:R-:W2:Y:S04]  /*2e60*/  LDL.64 R104, [R1+0x58] ;  /* 0x0000580001687983 */ /* 0x000ea80000100a00 */
[----:B------:R-:W3:Y:S04]  /*2e70*/  LDL R91, [R1+0x8c] ;  /* 0x00008c00015b7983 */ /* 0x000ee80000100800 */
[----:B------:R-:W4:Y:S04]  /*2e80*/  LDL R90, [R1+0x84] ;  /* 0x00008400015a7983 */ /* 0x000f280000100800 */
        /* <DEDUP_REMOVED lines=43> */
.L_x_1380:
[----:B------:R-:W-:Y:S05]  /*3140*/  BSYNC B1 ;  /* 0x0000000000017941 */ /* 0x000fea0003800000 */
.L_x_1379:
        /* <DEDUP_REMOVED lines=46> */
[----:B------:R-:W-:-:S02]  /*3430*/  PRMT R111, R12, 0x7610, R111 ;  /* 0x000076100c6f7816 */ /* 0x000fc4000000006f */
[----:B------:R-:W-:Y:S02]  /*3440*/  PRMT R63, R63, 0x5410, R13 ;  /* 0x000054103f3f7816 */ /* 0x000fe4000000000d */
[----:B------:R-:W-:Y:S02]  /*3450*/  PRMT R124, R14, 0x7610, R124 ;  /* 0x000076100e7c7816 */ /* 0x000fe4000000007c */
[----:B------:R-:W-:Y:S01]  /*3460*/  PRMT R91, R91, 0x5410, R11 ;  /* 0x000054105b5b7816 */ /* 0x000fe2000000000b */
[----:B------:R-:W-:Y:S06]  /*3470*/  @!P2 BRA `(.L_x_1381) ;  /* 0x000000000004a947 */ /* 0x000fec0003800000 */
[----:B------:R-:W-:Y:S01]  /*3480*/  BPT.TRAP 0x1 ;  /* 0x000000040000795c */ /* 0x000fe20000300000 */
.L_x_1381:
[----:B------:R-:W2:Y:S01]  /*3490*/  LDL R11, [R1+0x38] ;  /* 0x00003800010b7983 */ /* 0x000ea20000100800 */
[----:B------:R-:W-:Y:S01]  /*34a0*/  IMAD R35, R19, 0x8, R2 ;  /* 0x0000000813237824 */ /* 0x000fe200078e0202 */
[----:B------:R-:W-:Y:S01]  /*34b0*/  BSSY B1, `(.L_x_1382) ;  /* 0x0000004000017945 */ /* 0x000fe20003800000 */
[----:B--2---:R-:W-:-:S04]  /*34c0*/  SHF.L.U32 R86, R11, 0x1f, RZ ;  /* 0x0000001f0b567819 */ /* 0x004fc800000006ff */
[----:B------:R-:W0:Y:S02]  /*34d0*/  SYNCS.PHASECHK.TRANS64.TRYWAIT P4, [R35+URZ+0x2d890], R86 ;  /* 0x02d89056230075a7 */ /* 0x000e24000808017f */
[----:B0-----:R-:W-:Y:S05]  /*34e0*/  @!P4 BRA `(.L_x_1383) ;  /* 0x000002180028c947 */ /* 0x001fea0003800000 */
.L_x_1714:
[----:B------:R-:W-:Y:S05]  /*34f0*/  BSYNC B1 ;  /* 0x0000000000017941 */ /* 0x000fea0003800000 */
.L_x_1382:
[----:B------:R-:W-:-:S03]  /*3500*/  UMOV UR4, 0xffffffff ;  /* 0xffffffff00047882 */ /* 0x000fc60000000000 */
[----:B------:R-:W-:Y:S05]  /*3510*/  BRA.DIV UR4, `(.L_x_1384) ;  /* 0x0000021a04307947 */ /* 0x000fea000b800000 */
[----:B------:R-:W1:Y:S04]  /*3520*/  SHFL.IDX PT, R62, R62, RZ, 0x1e1f ;  /* 0x001e1fff3e3e7589 */ /* 0x000e6800000e0000 */
[----:B------:R2:W3:Y:S02]  /*3530*/  SHFL.IDX PT, R11, R60, RZ, 0x1e1f ;  /* 0x001e1fff3c0b7589 */ /* 0x0004e400000e0000 */
.L_x_1718:
[----:B------:R-:W-:Y:S05]  /*3540*/  @P3 BRA `(.L_x_1385) ;  /* 0x0000003800b43947 */ /* 0x000fea0003800000 */
[----:B------:R-:W-:Y:S01]  /*3550*/  ISETP.NE.AND P3, PT, R30, RZ, PT ;  /* 0x000000ff1e00720c */ /* 0x000fe20003f65270 */
[----:B------:R-:W-:-:S12]  /*3560*/  BSSY B1, `(.L_x_1386) ;  /* 0x0000037000017945 */ /* 0x000fd80003800000 */
[----:B------:R-:W-:Y:S05]  /*3570*/  @!P3 BRA `(.L_x_1387) ;  /* 0x0000000000d4b947 */ /* 0x000fea0003800000 */
[----:B------:R-:W4:Y:S01]  /*3580*/  LDL.64 R126, [R1+0x58] ;  /* 0x00005800017e7983 */ /* 0x000f220000100a00 */
[C---:B--23--:R-:W-:Y:S01]  /*3590*/  LEA R60, P3, R16.reuse, R11, 0x1 ;  /* 0x0000000b103c7211 */ /* 0x04cfe200078608ff */
[----:B------:R-:W-:Y:S02]  /*35a0*/  BSSY B2, `(.L_x_1388) ;  /* 0x0000031000027945 */ /* 0x000fe40003800000 */
[----:B------:R2:W3:Y:S01]  /*35b0*/  LDS.128 R12, [R65+0x15000] ;  /* 0x01500000410c7984 */ /* 0x0004e20000000c00 */
[----:B-1----:R-:W-:Y:S02]  /*35c0*/  LEA.HI.X R61, R16, R62, R17, 0x1, P3 ;  /* 0x0000003e103d7211 */ /* 0x002fe400018f0c11 */
[----:B----4-:R-:W-:-:S13]  /*35d0*/  ISETP.GE.AND P3, PT, R126, R99, PT ;  /* 0x000000637e00720c */ /* 0x010fda0003f66270 */
[----:B--23--:R-:W-:Y:S05]  /*35e0*/  @P3 BRA `(.L_x_1389) ;  /* 0x0000000000b03947 */ /* 0x00cfea0003800000 */
[--C-:B------:R-:W-:Y:S02]  /*35f0*/  SHF.R.U64 R56, R56, 0x10, R57.reuse ;  /* 0x0000001038387819 */ /* 0x100fe40000001239 */
[----:B------:R-:W-:Y:S02]  /*3600*/  SHF.R.U32.HI R109, RZ, 0x10, R57 ;  /* 0x00000010ff6d7819 */ /* 0x000fe40000011639 */
[----:B------:R-:W-:Y:S01]  /*3610*/  SHF.R.U64 R57, R58, 0x10, R59 ;  /* 0x000000103a397819 */ /* 0x000fe2000000123b */
[----:B------:R-:W-:Y:S01]  /*3620*/  IMAD.U32 R58, R13, 0x10000, RZ ;  /* 0x000100000d3a7824 */ /* 0x000fe200078e00ff */
[----:B------:R-:W-:Y:S02]  /*3630*/  PRMT R56, R90, 0x5432, R56 ;  /* 0x000054325a387816 */ /* 0x000fe40000000038 */
[----:B------:R-:W-:Y:S02]  /*3640*/  PRMT R57, R111, 0x5410, R57 ;  /* 0x000054106f397816 */ /* 0x000fe40000000039 */
[----:B------:R-:W-:-:S02]  /*3650*/  SHF.R.U32.HI R110, RZ, 0x10, R59 ;  /* 0x00000010ff6e7819 */ /* 0x000fc4000001163b */
[----:B------:R-:W-:Y:S02]  /*3660*/  LOP3.LUT R112, R13, 0xffff0000, RZ, 0xc0, !PT ;  /* 0xffff00000d707812 */ /* 0x000fe400078ec0ff */
[----:B------:R-:W-:Y:S02]  /*3670*/  LOP3.LUT R59, R57, 0xffff0000, RZ, 0xc0, !PT ;  /* 0xffff0000393b7812 */ /* 0x000fe400078ec0ff */
[C---:B------:R-:W-:Y:S01]  /*3680*/  LOP3.LUT R111, R56.reuse, 0xffff0000, RZ, 0xc0, !PT ;  /* 0xffff0000386f7812 */ /* 0x040fe200078ec0ff */
[----:B------:R-:W-:Y:S02]  /*3690*/  IMAD.U32 R56, R56, 0x10000, RZ ;  /* 0x0001000038387824 */ /* 0x000fe400078e00ff */
[C---:B------:R-:W-:Y:S02]  /*36a0*/  FMUL.FTZ R13, R112.reuse, R59 ;  /* 0x0000003b700d7220 */ /* 0x040fe40000410000 */
[-C--:B------:R-:W-:Y:S02]  /*36b0*/  FMUL.FTZ R112, R112, R111.reuse ;  /* 0x0000006f70707220 */ /* 0x080fe40000410000 */
[----:B------:R-:W-:Y:S01]  /*36c0*/  FFMA.FTZ R13, R58, R111, -R13 ;  /* 0x0000006f3a0d7223 */ /* 0x000fe2000001080d */
[----:B------:R-:W-:-:S02]  /*36d0*/  IMAD.U32 R111, R14, 0x10000, RZ ;  /* 0x000100000e6f7824 */ /* 0x000fc400078e00ff */
[----:B------:R-:W-:Y:S01]  /*36e0*/  FFMA.FTZ R58, R58, R59, R112 ;  /* 0x0000003b3a3a7223 */ /* 0x000fe20000010070 */
[----:B------:R-:W-:Y:S02]  /*36f0*/  PRMT R59, R113, 0x5410, R109 ;  /* 0x00005410713b7816 */ /* 0x000fe4000000006d */
[----:B------:R-:W-:Y:S02]  /*3700*/  PRMT R109, R91, 0x5432, R110 ;  /* 0x000054325b6d7816 */ /* 0x000fe4000000006e */
[----:B------:R-:W-:Y:S01]  /*3710*/  LOP3.LUT R113, R14, 0xffff0000, RZ, 0xc0, !PT ;  /* 0xffff00000e717812 */ /* 0x000fe200078ec0ff */
[C---:B------:R-:W-:Y:S01]  /*3720*/  IMAD.U32 R112, R59.reuse, 0x10000, RZ ;  /* 0x000100003b707824 */ /* 0x040fe200078e00ff */
[----:B------:R-:W-:Y:S01]  /*3730*/  LOP3.LUT R59, R59, 0xffff0000, RZ, 0xc0, !PT ;  /* 0xffff00003b3b7812 */ /* 0x000fe200078ec0ff */
[C---:B------:R-:W-:Y:S01]  /*3740*/  IMAD.U32 R110, R109.reuse, 0x10000, RZ ;  /* 0x000100006d6e7824 */ /* 0x040fe200078e00ff */
[----:B------:R-:W-:Y:S02]  /*3750*/  LOP3.LUT R109, R109, 0xffff0000, RZ, 0xc0, !PT ;  /* 0xffff00006d6d7812 */ /* 0x000fe400078ec0ff */
[----:B------:R-:W-:Y:S01]  /*3760*/  F2FP.BF16.F32.PACK_AB R13, R58, R13 ;  /* 0x0000000d3a0d723e */ /* 0x000fe200000010ff */
        /* <DEDUP_REMOVED lines=8> */
[----:B------:R-:W-:-:S03]  /*37f0*/  FMUL.FTZ R110, R110, R59 ;  /* 0x0000003b6e6e7220 */ /* 0x000fc60000410000 */
[C---:B------:R-:W-:Y:S01]  /*3800*/  FFMA.FTZ R15, R112.reuse, R59, -R15 ;  /* 0x0000003b700f7223 */ /* 0x040fe2000001080f */
[----:B------:R-:W-:Y:S01]  /*3810*/  FFMA.FTZ R110, R112, R109, R110 ;  /* 0x0000006d706e7223 */ /* 0x000fe2000001006e */
[----:B------:R-:W-:Y:S01]  /*3820*/  IMAD.U32 R112, R57, 0x10000, RZ ;  /* 0x0001000039707824 */ /* 0x000fe200078e00ff */
[C---:B------:R-:W-:Y:S01]  /*3830*/  LOP3.LUT R57, R12.reuse, 0xffff0000, RZ, 0xc0, !PT ;  /* 0xffff00000c397812 */ /* 0x040fe200078ec0ff */
[----:B------:R-:W-:Y:S02]  /*3840*/  IMAD.U32 R59, R12, 0x10000, RZ ;  /* 0x000100000c3b7824 */ /* 0x000fe400078e00ff */
[----:B------:R-:W-:Y:S02]  /*3850*/  F2FP.BF16.F32.PACK_AB R15, R110, R15 ;  /* 0x0000000f6e0f723e */ /* 0x000fe400000010ff */
[C---:B------:R-:W-:Y:S01]  /*3860*/  FMUL.FTZ R12, R57.reuse, R112 ;  /* 0x00000070390c7220 */ /* 0x040fe20000410000 */
[----:B------:R-:W-:-:S03]  /*3870*/  FMUL.FTZ R57, R57, R56 ;  /* 0x0000003839397220 */ /* 0x000fc60000410000 */
[C---:B------:R-:W-:Y:S01]  /*3880*/  FFMA.FTZ R12, R59.reuse, R56, -R12 ;  /* 0x000000383b0c7223 */ /* 0x040fe2000001080c */
[----:B------:R-:W-:-:S05]  /*3890*/  FFMA.FTZ R57, R59, R112, R57 ;  /* 0x000000703b397223 */ /* 0x000fca0000010039 */
[----:B------:R-:W-:-:S07]  /*38a0*/  F2FP.BF16.F32.PACK_AB R12, R57, R12 ;  /* 0x0000000c390c723e */ /* 0x000fce00000010ff */
.L_x_1389:
[----:B------:R-:W-:Y:S05]  /*38b0*/  BSYNC B2 ;  /* 0x0000000000027941 */ /* 0x000fea0003800000 */
.L_x_1388:
[----:B------:R4:W-:Y:S02]  /*38c0*/  ST.E.128 desc[UR54][R60.64], R12 ;  /* 0x0000000c3c007985 */ /* 0x0009e4000c101d36 */
.L_x_1387:
[----:B------:R-:W-:Y:S05]  /*38d0*/  BSYNC B1 ;  /* 0x0000000000017941 */ /* 0x000fea0003800000 */
.L_x_1386:
[----:B------:R-:W-:Y:S01]  /*38e0*/  ISETP.NE.AND P3, PT, R31, RZ, PT ;  /* 0x000000ff1f00720c */ /* 0x000fe20003f65270 */
[----:B------:R-:W-:-:S12]  /*38f0*/  BSSY B1, `(.L_x_1390) ;  /* 0x000003a000017945 */ /* 0x000fd80003800000 */
[----:B------:R-:W-:Y:S05]  /*3900*/  @!P3 BRA `(.L_x_1391) ;  /* 0x0000000000e0b947 */ /* 0x000fea0003800000 */
[----:B----4-:R-:W4:Y:S04]  /*3910*/  LDL R12, [R1+0x64] ;  /* 0x00006400010c7983 */ /* 0x010f280000100800 */
[----:B------:R-:W5:Y:S01]  /*3920*/  LDL R58, [R1+0x8c] ;  /* 0x00008c00013a7983 */ /* 0x000f620000100800 */
[----:B---3--:R-:W-:Y:S01]  /*3930*/  IMAD.MOV.U32 R56, RZ, RZ, R11 ;  /* 0x000000ffff387224 */ /* 0x008fe200078e000b */
[----:B------:R-:W-:Y:S01]  /*3940*/  BSSY B2, `(.L_x_1392) ;  /* 0x0000033000027945 */ /* 0x000fe20003800000 */
[----:B-1----:R-:W-:Y:S02]  /*3950*/  IMAD.MOV.U32 R57, RZ, RZ, R62 ;  /* 0x000000ffff397224 */ /* 0x002fe400078e003e */
[----:B----4-:R-:W-:Y:S02]  /*3960*/  IMAD.SHL.U32 R59, R12, 0x8, RZ ;  /* 0x000000080c3b7824 */ /* 0x010fe400078e00ff */
[----:B------:R1:W3:Y:S01]  /*3970*/  LDS.128 R12, [R64+0x15000] ;  /* 0x01500000400c7984 */ /* 0x0002e20000000c00 */
[----:B-----5:R-:W-:Y:S01]  /*3980*/  ISETP.GE.AND P3, PT, R58, R99, PT ;  /* 0x000000633a00720c */ /* 0x020fe20003f66270 */
[----:B------:R-:W-:-:S12]  /*3990*/  IMAD.WIDE R56, R59, 0x2, R56 ;  /* 0x000000023b387825 */ /* 0x000fd800078e0238 */
[----:B-1----:R-:W-:Y:S05]  /*39a0*/  @P3 BRA `(.L_x_1393) ;  /* 0x0000000000b03947 */ /* 0x002fea0003800000 */
[----:B------:R-:W-:Y:S02]  /*39b0*/  SHF.R.U64 R59, R52, 0x10, R53 ;  /* 0x00000010343b7819 */ /* 0x000fe40000001235 */
[----:B------:R-:W-:Y:S02]  /*39c0*/  SHF.R.U64 R52, R54, 0x10, R55 ;  /* 0x0000001036347819 */ /* 0x000fe40000001237 */
[----:B------:R-:W-:Y:S02]  /*39d0*/  PRMT R120, R120, 0x5410, R59 ;  /* 0x0000541078787816 */ /* 0x000fe4000000003b */
[----:B------:R-:W-:Y:S02]  /*39e0*/  PRMT R52, R63, 0x5432, R52 ;  /* 0x000054323f347816 */ /* 0x000fe40000000034 */
[----:B------:R-:W-:Y:S02]  /*39f0*/  SHF.R.U32.HI R58, RZ, 0x10, R53 ;  /* 0x00000010ff3a7819 */ /* 0x000fe40000011635 */
[----:B------:R-:W-:-:S02]  /*3a00*/  SHF.R.U32.HI R53, RZ, 0x10, R55 ;  /* 0x00000010ff357819 */ /* 0x000fc40000011637 */
[C---:B---3--:R-:W-:Y:S01]  /*3a10*/  LOP3.LUT R55, R13.reuse, 0xffff0000, RZ, 0xc0, !PT ;  /* 0xffff00000d377812 */ /* 0x048fe200078ec0ff */
[----:B------:R-:W-:Y:S01]  /*3a20*/  IMAD.U32 R13, R13, 0x10000, RZ ;  /* 0x000100000d0d7824 */ /* 0x000fe200078e00ff */
[C---:B--2---:R-:W-:Y:S01]  /*3a30*/  LOP3.LUT R60, R52.reuse, 0xffff0000, RZ, 0xc0, !PT ;  /* 0xffff0000343c7812 */ /* 0x044fe200078ec0ff */
[----:B------:R-:W-:Y:S01]  /*3a40*/  IMAD.U32 R52, R52, 0x10000, RZ ;  /* 0x0001000034347824 */ /* 0x000fe200078e00ff */
[C---:B------:R-:W-:Y:S01]  /*3a50*/  LOP3.LUT R54, R120.reuse, 0xffff0000, RZ, 0xc0, !PT ;  /* 0xffff000078367812 */ /* 0x040fe200078ec0ff */
[----:B------:R-:W-:Y:S01]  /*3a60*/  IMAD.U32 R120, R120, 0x10000, RZ ;  /* 0x0001000078787824 */ /* 0x000fe200078e00ff */
[----:B------:R-:W-:Y:S01]  /*3a70*/  PRMT R53, R124, 0x5410, R53 ;  /* 0x000054107c357816 */ /* 0x000fe20000000035 */
[----:B------:R-:W-:Y:S01]  /*3a80*/  FMUL.FTZ R110, R55, R60 ;  /* 0x0000003c376e7220 */ /* 0x000fe20000410000 */
[----:B------:R-:W-:Y:S01]  /*3a90*/  PRMT R121, R121, 0x5410, R58 ;  /* 0x0000541079797816 */ /* 0x000fe2000000003a */
[-C--:B------:R-:W-:Y:S01]  /*3aa0*/  FMUL.FTZ R55, R55, R54.reuse ;  /* 0x0000003637377220 */ /* 0x080fe20000410000 */
[C---:B------:R-:W-:Y:S01]  /*3ab0*/  LOP3.LUT R58, R14.reuse, 0xffff0000, RZ, 0xc0, !PT ;  /* 0xffff00000e3a7812 */ /* 0x040fe200078ec0ff */
[----:B------:R-:W-:Y:S01]  /*3ac0*/  FFMA.FTZ R54, R13, R54, -R110 ;  /* 0x000000360d367223 */ /* 0x000fe2000001086e */
[----:B------:R-:W-:-:S02]  /*3ad0*/  IMAD.U32 R14, R14, 0x10000, RZ ;  /* 0x000100000e0e7824 */ /* 0x000fc400078e00ff */
[----:B------:R-:W-:Y:S01]  /*3ae0*/  FFMA.FTZ R13, R13, R60, R55 ;  /* 0x0000003c0d0d7223 */ /* 0x000fe20000010037 */
[C---:B------:R-:W-:Y:S01]  /*3af0*/  IMAD.U32 R55, R53.reuse, 0x10000, RZ ;  /* 0x0001000035377824 */ /* 0x040fe200078e00ff */
[----:B------:R-:W-:Y:S01]  /*3b00*/  LOP3.LUT R53, R53, 0xffff0000, RZ, 0xc0, !PT ;  /* 0xffff000035357812 */ /* 0x000fe200078ec0ff */
[C---:B------:R-:W-:Y:S01]  /*3b10*/  IMAD.U32 R59, R121.reuse, 0x10000, RZ ;  /* 0x00010000793b7824 */ /* 0x040fe200078e00ff */
[----:B------:R-:W-:Y:S01]  /*3b20*/  LOP3.LUT R121, R121, 0xffff0000, RZ, 0xc0, !PT ;  /* 0xffff000079797812 */ /* 0x000fe200078ec0ff */
[C---:B------:R-:W-:Y:S01]  /*3b30*/  FMUL.FTZ R61, R58.reuse, R55 ;  /* 0x000000373a3d7220 */ /* 0x040fe20000410000 */
[----:B------:R-:W-:Y:S02]  /*3b40*/  IMAD.U32 R60, R15, 0x10000, RZ ;  /* 0x000100000f3c7824 */ /* 0x000fe400078e00ff */
[-C--:B------:R-:W-:Y:S01]  /*3b50*/  FMUL.FTZ R58, R58, R59.reuse ;  /* 0x0000003b3a3a7220 */ /* 0x080fe20000410000 */
[----:B------:R-:W-:Y:S01]  /*3b60*/  F2FP.BF16.F32.PACK_AB R13, R13, R54 ;  /* 0x000000360d0d723e */ /* 0x000fe200000010ff */
[----:B------:R-:W-:-:S02]  /*3b70*/  FFMA.FTZ R61, R14, R59, -R61 ;  /* 0x0000003b0e3d7223 */ /* 0x000fc4000001083d */
[----:B------:R-:W-:Y:S01]  /*3b80*/  FFMA.FTZ R58, R14, R55, R58 ;  /* 0x000000370e3a7223 */ /* 0x000fe2000001003a */
[----:B------:R-:W-:Y:S01]  /*3b90*/  LOP3.LUT R14, R15, 0xffff0000, RZ, 0xc0, !PT ;  /* 0xffff00000f0e7812 */ /* 0x000fe200078ec0ff */
[----:B------:R-:W-:-:S04]  /*3ba0*/  IMAD.U32 R55, R12, 0x10000, RZ ;  /* 0x000100000c377824 */ /* 0x000fc800078e00ff */
[C---:B------:R-:W-:Y:S01]  /*3bb0*/  FMUL.FTZ R15, R14.reuse, R53 ;  /* 0x000000350e0f7220 */ /* 0x040fe20000410000 */
[----:B------:R-:W-:-:S03]  /*3bc0*/  FMUL.FTZ R14, R14, R121 ;  /* 0x000000790e0e7220 */ /* 0x000fc60000410000 */
[C---:B------:R-:W-:Y:S01]  /*3bd0*/  FFMA.FTZ R15, R60.reuse, R121, -R15 ;  /* 0x000000793c0f7223 */ /* 0x040fe2000001080f */
[----:B------:R-:W-:Y:S01]  /*3be0*/  FFMA.FTZ R14, R60, R53, R14 ;  /* 0x000000353c0e7223 */ /* 0x000fe2000001000e */
[----:B------:R-:W-:-:S04]  /*3bf0*/  LOP3.LUT R53, R12, 0xffff0000, RZ, 0xc0, !PT ;  /* 0xffff00000c357812 */ /* 0x000fc800078ec0ff */
[----:B------:R-:W-:Y:S01]  /*3c00*/  F2FP.BF16.F32.PACK_AB R15, R14, R15 ;  /* 0x0000000f0e0f723e */ /* 0x000fe200000010ff */
[C---:B------:R-:W-:Y:S01]  /*3c10*/  FMUL.FTZ R12, R53.reuse, R52 ;  /* 0x00000034350c7220 */ /* 0x040fe20000410000 */
[-C--:B------:R-:W-:Y:S01]  /*3c20*/  FMUL.FTZ R53, R53, R120.reuse ;  /* 0x0000007835357220 */ /* 0x080fe20000410000 */
[----:B------:R-:W-:Y:S02]  /*3c30*/  F2FP.BF16.F32.PACK_AB R14, R58, R61 ;  /* 0x0000003d3a0e723e */ /* 0x000fe400000010ff */
[C---:B------:R-:W-:Y:S01]  /*3c40*/  FFMA.FTZ R120, R55.reuse, R120, -R12 ;  /* 0x0000007837787223 */ /* 0x040fe2000001080c */
[----:B------:R-:W-:-:S05]  /*3c50*/  FFMA.FTZ R53, R55, R52, R53 ;  /* 0x0000003437357223 */ /* 0x000fca0000010035 */
[----:B------:R-:W-:-:S07]  /*3c60*/  F2FP.BF16.F32.PACK_AB R12, R53, R120 ;  /* 0x00000078350c723e */ /* 0x000fce00000010ff */
.L_x_1393:
[----:B------:R-:W-:Y:S05]  /*3c70*/  BSYNC B2 ;  /* 0x0000000000027941 */ /* 0x000fea0003800000 */
.L_x_1392:
[----:B---3--:R1:W-:Y:S02]  /*3c80*/  ST.E.128 desc[UR54][R56.64], R12 ;  /* 0x0000000c38007985 */ /* 0x0083e4000c101d36 */
.L_x_1391:
[----:B------:R-:W-:Y:S05]  /*3c90*/  BSYNC B1 ;  /* 0x0000000000017941 */ /* 0x000fea0003800000 */
.L_x_1390:
[----:B------:R-:W-:Y:S01]  /*3ca0*/  ISETP.NE.AND P3, PT, R32, RZ, PT ;  /* 0x000000ff2000720c */ /* 0x000fe20003f65270 */
[----:B------:R-:W-:-:S12]  /*3cb0*/  BSSY B1, `(.L_x_1394) ;  /* 0x000003a000017945 */ /* 0x000fd80003800000 */
[----:B------:R-:W-:Y:S05]  /*3cc0*/  @!P3 BRA `(.L_x_1395) ;  /* 0x0000000000e0b947 */ /* 0x000fea0003800000 */
[----:B-1--4-:R-:W4:Y:S04]  /*3cd0*/  LDL R12, [R1+0x68] ;  /* 0x00006800010c7983 */ /* 0x012f280000100800 */
[----:B------:R-:W5:Y:S01]  /*3ce0*/  LDL R54, [R1+0x84] ;  /* 0x0000840001367983 */ /* 0x000f620000100800 */
[----:B---3--:R-:W-:Y:S01]  /*3cf0*/  IMAD.MOV.U32 R52, RZ, RZ, R11 ;  /* 0x000000ffff347224 */ /* 0x008fe200078e000b */
[----:B------:R-:W-:Y:S01]  /*3d00*/  BSSY B2, `(.L_x_1396) ;  /* 0x0000033000027945 */ /* 0x000fe20003800000 */
[----:B------:R-:W-:Y:S02]  /*3d10*/  IMAD.MOV.U32 R53, RZ, RZ, R62 ;  /* 0x000000ffff357224 */ /* 0x000fe400078e003e */
[----:B----4-:R-:W-:Y:S02]  /*3d20*/  IMAD.SHL.U32 R55, R12, 0x8, RZ ;  /* 0x000000080c377824 */ /* 0x010fe400078e00ff */
[----:B------:R1:W3:Y:S01]  /*3d30*/  LDS.128 R12, [R65+0x17000] ;  /* 0x01700000410c7984 */ /* 0x0002e20000000c00 */
[----:B-----5:R-:W-:Y:S01]  /*3d40*/  ISETP.GE.AND P3, PT, R54, R99, PT ;  /* 0x000000633600720c */ /* 0x020fe20003f66270 */
[----:B------:R-:W-:-:S12]  /*3d50*/  IMAD.WIDE R52, R55, 0x2, R52 ;  /* 0x0000000237347825 */ /* 0x000fd800078e0234 */
[----:B-1----:R-:W-:Y:S05]  /*3d60*/  @P3 BRA `(.L_x_1397) ;  /* 0x0000000000b03947 */ /* 0x002fea0003800000 */
[--C-:B------:R-:W-:Y:S01]  /*3d70*/  SHF.R.U64 R55, R48, 0x10, R49.reuse ;  /* 0x0000001030377819 */ /* 0x100fe20000001231 */
[----:B---3--:R-:W-:Y:S01]  /*3d80*/  IMAD.U32 R57, R13, 0x10000, RZ ;  /* 0x000100000d397824 */ /* 0x008fe200078e00ff */
[----:B------:R-:W-:Y:S02]  /*3d90*/  SHF.R.U32.HI R48, RZ, 0x10, R49 ;  /* 0x00000010ff307819 */ /* 0x000fe40000011631 */
[--C-:B------:R-:W-:Y:S02]  /*3da0*/  SHF.R.U64 R49, R50, 0x10, R51.reuse ;  /* 0x0000001032317819 */ /* 0x100fe40000001233 */
[----:B------:R-:W-:Y:S01]  /*3db0*/  SHF.R.U32.HI R54, RZ, 0x10, R51 ;  /* 0x00000010ff367819 */ /* 0x000fe20000011633 */
[----:B------:R-:W-:Y:S01]  /*3dc0*/  IMAD.U32 R51, R14, 0x10000, RZ ;  /* 0x000100000e337824 */ /* 0x000fe200078e00ff */
[----:B------:R-:W-:Y:S02]  /*3dd0*/  PRMT R122, R122, 0x5410, R49 ;  /* 0x000054107a7a7816 */ /* 0x000fe40000000031 */
[----:B------:R-:W-:-:S02]  /*3de0*/  PRMT R118, R118, 0x5410, R55 ;  /* 0x0000541076767816 */ /* 0x000fc40000000037 */
[----:B------:R-:W-:Y:S01]  /*3df0*/  LOP3.LUT R56, R13, 0xffff0000, RZ, 0xc0, !PT ;  /* 0xffff00000d387812 */ /* 0x000fe200078ec0ff */
[----:B------:R-:W-:Y:S01]  /*3e00*/  IMAD.U32 R13, R12, 0x10000, RZ ;  /* 0x000100000c0d7824 */ /* 0x000fe200078e00ff */
[C---:B------:R-:W-:Y:S01]  /*3e10*/  LOP3.LUT R49, R122.reuse, 0xffff0000, RZ, 0xc0, !PT ;  /* 0xffff00007a317812 */ /* 0x040fe200078ec0ff */
[----:B------:R-:W-:Y:S01]  /*3e20*/  IMAD.U32 R122, R122, 0x10000, RZ ;  /* 0x000100007a7a7824 */ /* 0x000fe200078e00ff */
[----:B------:R-:W-:Y:S02]  /*3e30*/  PRMT R123, R123, 0x5410, R54 ;  /* 0x000054107b7b7816 */ /* 0x000fe40000000036 */
[----:B------:R-:W-:Y:S01]  /*3e40*/  LOP3.LUT R58, R118, 0xffff0000, RZ, 0xc0, !PT ;  /* 0xffff0000763a7812 */ /* 0x000fe200078ec0ff */
[-C--:B--2---:R-:W-:Y:S01]  /*3e50*/  FMUL.FTZ R60, R56, R49.reuse ;  /* 0x00000031383c7220 */ /* 0x084fe20000410000 */
[----:B------:R-:W-:Y:S01]  /*3e60*/  PRMT R119, R119, 0x5410, R48 ;  /* 0x0000541077777816 */ /* 0x000fe20000000030 */
[----:B------:R-:W-:Y:S01]  /*3e70*/  IMAD.U32 R54, R123, 0x10000, RZ ;  /* 0x000100007b367824 */ /* 0x000fe200078e00ff */
[----:B------:R-:W-:Y:S01]  /*3e80*/  LOP3.LUT R14, R14, 0xffff0000, RZ, 0xc0, !PT ;  /* 0xffff00000e0e7812 */ /* 0x000fe200078ec0ff */
[-C--:B------:R-:W-:Y:S01]  /*3e90*/  FMUL.FTZ R56, R56, R58.reuse ;  /* 0x0000003a38387220 */ /* 0x080fe20000410000 */
[----:B------:R-:W-:Y:S01]  /*3ea0*/  FFMA.FTZ R48, R57, R58, -R60 ;  /* 0x0000003a39307223 */ /* 0x000fe2000001083c */
[----:B------:R-:W-:Y:S01]  /*3eb0*/  IMAD.U32 R55, R119, 0x10000, RZ ;  /* 0x0001000077377824 */ /* 0x000fe200078e00ff */
[----:B------:R-:W-:Y:S01]  /*3ec0*/  LOP3.LUT R50, R15, 0xffff0000, RZ, 0xc0, !PT ;  /* 0xffff00000f327812 */ /* 0x000fe200078ec0ff */
[CC--:B------:R-:W-:Y:S01]  /*3ed0*/  FMUL.FTZ R58, R14.reuse, R54.reuse ;  /* 0x000000360e3a7220 */ /* 0x0c0fe20000410000 */
[----:B------:R-:W-:Y:S01]  /*3ee0*/  FFMA.FTZ R49, R57, R49, R56 ;  /* 0x0000003139317223 */ /* 0x000fe20000010038 */
[-C--:B------:R-:W-:Y:S01]  /*3ef0*/  FMUL.FTZ R56, R14, R55.reuse ;  /* 0x000000370e387220 */ /* 0x080fe20000410000 */
[----:B------:R-:W-:Y:S01]  /*3f00*/  LOP3.LUT R123, R123, 0xffff0000, RZ, 0xc0, !PT ;  /* 0xffff00007b7b7812 */ /* 0x000fe200078ec0ff */
[----:B------:R-:W-:Y:S01]  /*3f10*/  IMAD.U32 R118, R118, 0x10000, RZ ;  /* 0x0001000076767824 */ /* 0x000fe200078e00ff */
[----:B------:R-:W-:Y:S01]  /*3f20*/  LOP3.LUT R119, R119, 0xffff0000, RZ, 0xc0, !PT ;  /* 0xffff000077777812 */ /* 0x000fe200078ec0ff */
[C---:B------:R-:W-:Y:S01]  /*3f30*/  FFMA.FTZ R14, R51.reuse, R55, -R58 ;  /* 0x00000037330e7223 */ /* 0x040fe2000001083a */
[----:B------:R-:W-:Y:S01]  /*3f40*/  LOP3.LUT R12, R12, 0xffff0000, RZ, 0xc0, !PT ;  /* 0xffff00000c0c7812 */ /* 0x000fe200078ec0ff */
[----:B------:R-:W-:Y:S01]  /*3f50*/  FFMA.FTZ R51, R51, R54, R56 ;  /* 0x0000003633337223 */ /* 0x000fe20000010038 */
[----:B------:R-:W-:-:S02]  /*3f60*/  IMAD.U32 R15, R15, 0x10000, RZ ;  /* 0x000100000f0f7824 */ /* 0x000fc400078e00ff */
        /* <DEDUP_REMOVED lines=8> */
[----:B------:R-:W-:Y:S02]  /*3ff0*/  F2FP.BF16.F32.PACK_AB R13, R49, R48 ;  /* 0x00000030310d723e */ /* 0x000fe400000010ff */
[----:B------:R-:W-:-:S02]  /*4000*/  F2FP.BF16.F32.PACK_AB R15, R15, R54 ;  /* 0x000000360f0f723e */ /* 0x000fc400000010ff */
[----:B------:R-:W-:Y:S02]  /*4010*/  F2FP.BF16.F32.PACK_AB R14, R51, R14 ;  /* 0x0000000e330e723e */ /* 0x000fe400000010ff */
[----:B------:R-:W-:-:S07]  /*4020*/  F2FP.BF16.F32.PACK_AB R12, R55, R50 ;  /* 0x00000032370c723e */ /* 0x000fce00000010ff */
.L_x_1397:
[----:B------:R-:W-:Y:S05]  /*4030*/  BSYNC B2 ;  /* 0x0000000000027941 */ /* 0x000fea0003800000 */
.L_x_1396:
[----:B---3--:R1:W-:Y:S02]  /*4040*/  ST.E.128 desc[UR54][R52.64], R12 ;  /* 0x0000000c34007985 */ /* 0x0083e4000c101d36 */
.L_x_1395:
[----:B------:R-:W-:Y:S05]  /*4050*/  BSYNC B1 ;  /* 0x0000000000017941 */ /* 0x000fea0003800000 */
.L_x_1394:
[----:B------:R-:W-:Y:S01]  /*4060*/  LOP3.LUT P3, RZ, R29, 0x8, RZ, 0xc0, !PT ;  /* 0x000000081dff7812 */ /* 0x000fe2000786c0ff */
[----:B------:R-:W-:-:S12]  /*4070*/  BSSY B1, `(.L_x_1398) ;  /* 0x0000039000017945 */ /* 0x000fd80003800000 */
[----:B------:R-:W-:Y:S05]  /*4080*/  @!P3 BRA `(.L_x_1399) ;  /* 0x0000000000dcb947 */ /* 0x000fea0003800000 */
[----:B-1--4-:R-:W4:Y:S04]  /*4090*/  LDL R12, [R1+0x7c] ;  /* 0x00007c00010c7983 */ /* 0x012f280000100800 */
[----:B------:R-:W5:Y:S01]  /*40a0*/  LDL R50, [R1+0x88] ;  /* 0x0000880001327983 */ /* 0x000f620000100800 */
[C---:B---3--:R-:W-:Y:S01]  /*40b0*/  LEA R48, P3, R137.reuse, R11, 0x1 ;  /* 0x0000000b89307211 */ /* 0x048fe200078608ff */
[----:B------:R-:W-:Y:S03]  /*40c0*/  BSSY B2, `(.L_x_1400) ;  /* 0x0000032000027945 */ /* 0x000fe60003800000 */
[----:B----4-:R-:W-:Y:S02]  /*40d0*/  LEA.HI.X R49, R137, R62, R12, 0x1, P3 ;  /* 0x0000003e89317211 */ /* 0x010fe400018f0c0c */
[----:B------:R1:W3:Y:S01]  /*40e0*/  LDS.128 R12, [R64+0x17000] ;  /* 0x01700000400c7984 */ /* 0x0002e20000000c00 */
[----:B-----5:R-:W-:-:S13]  /*40f0*/  ISETP.GE.AND P3, PT, R50, R99, PT ;  /* 0x000000633200720c */ /* 0x020fda0003f66270 */
        /* <DEDUP_REMOVED lines=9> */
[----:B------:R-:W-:Y:S02]  /*4190*/  PRMT R115, R115, 0x5410, R52 ;  /* 0x0000541073737816 */ /* 0x000fe40000000034 */
[----:B------:R-:W-:Y:S02]  /*41a0*/  PRMT R117, R117, 0x5410, R50 ;  /* 0x0000541075757816 */ /* 0x000fe40000000032 */
[----:B------:R-:W-:Y:S01]  /*41b0*/  LOP3.LUT R45, R13, 0xffff0000, RZ, 0xc0, !PT ;  /* 0xffff00000d2d7812 */ /* 0x000fe200078ec0ff */
[----:B------:R-:W-:Y:S01]  /*41c0*/  IMAD.U32 R51, R115, 0x10000, RZ ;  /* 0x0001000073337824 */ /* 0x000fe200078e00ff */
[----:B------:R-:W-:Y:S01]  /*41d0*/  LOP3.LUT R52, R116, 0xffff0000, RZ, 0xc0, !PT ;  /* 0xffff000074347812 */ /* 0x000fe200078ec0ff */
[----:B------:R-:W-:Y:S01]  /*41e0*/  IMAD.U32 R53, R117, 0x10000, RZ ;  /* 0x0001000075357824 */ /* 0x000fe200078e00ff */
[----:B------:R-:W-:Y:S01]  /*41f0*/  LOP3.LUT R50, R114, 0xffff0000, RZ, 0xc0, !PT ;  /* 0xffff000072327812 */ /* 0x000fe200078ec0ff */
[----:B------:R-:W-:Y:S01]  /*4200*/  IMAD.U32 R13, R12, 0x10000, RZ ;  /* 0x000100000c0d7824 */ /* 0x000fe200078e00ff */
[----:B------:R-:W-:Y:S01]  /*4210*/  LOP3.LUT R46, R14, 0xffff0000, RZ, 0xc0, !PT ;  /* 0xffff00000e2e7812 */ /* 0x000fe200078ec0ff */
[----:B------:R-:W-:Y:S01]  /*4220*/  FMUL.FTZ R54, R45, R52 ;  /* 0x000000342d367220 */ /* 0x000fe20000410000 */
[----:B------:R-:W-:Y:S01]  /*4230*/  LOP3.LUT R14, R15, 0xffff0000, RZ, 0xc0, !PT ;  /* 0xffff00000f0e7812 */ /* 0x000fe200078ec0ff */
[-C--:B------:R-:W-:Y:S01]  /*4240*/  FMUL.FTZ R55, R45, R50.reuse ;  /* 0x000000322d377220 */ /* 0x080fe20000410000 */
[----:B------:R-:W-:Y:S01]  /*4250*/  LOP3.LUT R45, R12, 0xffff0000, RZ, 0xc0, !PT ;  /* 0xffff00000c2d7812 */ /* 0x000fe200078ec0ff */
[----:B------:R-:W-:Y:S01]  /*4260*/  FFMA.FTZ R12, R47, R50, -R54 ;  /* 0x000000322f0c7223 */ /* 0x000fe20000010836 */
[----:B------:R-:W-:Y:S01]  /*4270*/  LOP3.LUT R117, R117, 0xffff0000, RZ, 0xc0, !PT ;  /* 0xffff000075757812 */ /* 0x000fe200078ec0ff */
[----:B------:R-:W-:Y:S01]  /*4280*/  FMUL.FTZ R57, R46, R53 ;  /* 0x000000352e397220 */ /* 0x000fe20000410000 */
[----:B------:R-:W-:Y:S01]  /*4290*/  LOP3.LUT R115, R115, 0xffff0000, RZ, 0xc0, !PT ;  /* 0xffff000073737812 */ /* 0x000fe200078ec0ff */
[----:B------:R-:W-:Y:S01]  /*42a0*/  FFMA.FTZ R47, R47, R52, R55 ;  /* 0x000000342f2f7223 */ /* 0x000fe20000010037 */
[----:B------:R-:W-:-:S02]  /*42b0*/  IMAD.U32 R116, R116, 0x10000, RZ ;  /* 0x0001000074747824 */ /* 0x000fc400078e00ff */
[----:B------:R-:W-:Y:S01]  /*42c0*/  FMUL.FTZ R55, R46, R51 ;  /* 0x000000332e377220 */ /* 0x000fe20000410000 */
[----:B------:R-:W-:Y:S02]  /*42d0*/  IMAD.U32 R114, R114, 0x10000, RZ ;  /* 0x0001000072727824 */ /* 0x000fe400078e00ff */
[C---:B------:R-:W-:Y:S01]  /*42e0*/  FMUL.FTZ R46, R14.reuse, R117 ;  /* 0x000000750e2e7220 */ /* 0x040fe20000410000 */
[----:B------:R-:W-:Y:S01]  /*42f0*/  FMUL.FTZ R50, R14, R115 ;  /* 0x000000730e327220 */ /* 0x000fe20000410000 */
[C---:B------:R-:W-:Y:S01]  /*4300*/  FFMA.FTZ R57, R44.reuse, R51, -R57 ;  /* 0x000000332c397223 */ /* 0x040fe20000010839 */
[----:B------:R-:W-:Y:S01]  /*4310*/  FMUL.FTZ R14, R45, R116 ;  /* 0x000000742d0e7220 */ /* 0x000fe20000410000 */
[----:B------:R-:W-:Y:S02]  /*4320*/  IMAD.U32 R15, R15, 0x10000, RZ ;  /* 0x000100000f0f7824 */ /* 0x000fe400078e00ff */
[----:B------:R-:W-:Y:S01]  /*4330*/  FFMA.FTZ R44, R44, R53, R55 ;  /* 0x000000352c2c7223 */ /* 0x000fe20000010037 */
[-C--:B------:R-:W-:Y:S01]  /*4340*/  FMUL.FTZ R45, R45, R114.reuse ;  /* 0x000000722d2d7220 */ /* 0x080fe20000410000 */
[----:B------:R-:W-:Y:S01]  /*4350*/  FFMA.FTZ R14, R13, R114, -R14 ;  /* 0x000000720d0e7223 */ /* 0x000fe2000001080e */
[C---:B------:R-:W-:Y:S01]  /*4360*/  FFMA.FTZ R46, R15.reuse, R115, -R46 ;  /* 0x000000730f2e7223 */ /* 0x040fe2000001082e */
[----:B------:R-:W-:Y:S01]  /*4370*/  FFMA.FTZ R15, R15, R117, R50 ;  /* 0x000000750f0f7223 */ /* 0x000fe20000010032 */
[----:B------:R-:W-:Y:S01]  /*4380*/  FFMA.FTZ R45, R13, R116, R45 ;  /* 0x000000740d2d7223 */ /* 0x000fe2000001002d */
[----:B------:R-:W-:-:S02]  /*4390*/  F2FP.BF16.F32.PACK_AB R44, R44, R57 ;  /* 0x000000392c2c723e */ /* 0x000fc400000010ff */
[----:B------:R-:W-:Y:S02]  /*43a0*/  F2FP.BF16.F32.PACK_AB R13, R47, R12 ;  /* 0x0000000c2f0d723e */ /* 0x000fe400000010ff */
[----:B------:R-:W-:Y:S01]  /*43b0*/  F2FP.BF16.F32.PACK_AB R12, R45, R14 ;  /* 0x0000000e2d0c723e */ /* 0x000fe200000010ff */
[----:B------:R-:W-:Y:S01]  /*43c0*/  IMAD.MOV.U32 R14, RZ, RZ, R44 ;  /* 0x000000ffff0e7224 */ /* 0x000fe200078e002c */
[----:B------:R-:W-:-:S07]  /*43d0*/  F2FP.BF16.F32.PACK_AB R15, R15, R46 ;  /* 0x0000002e0f0f723e */ /* 0x000fce00000010ff */
.L_x_1401:
[----:B------:R-:W-:Y:S05]  /*43e0*/  BSYNC B2 ;  /* 0x0000000000027941 */ /* 0x000fea0003800000 */
.L_x_1400:
[----:B---3--:R1:W-:Y:S02]  /*43f0*/  ST.E.128 desc[UR54][R48.64], R12 ;  /* 0x0000000c30007985 */ /* 0x0083e4000c101d36 */
.L_x_1399:
[----:B------:R-:W-:Y:S05]  /*4400*/  BSYNC B1 ;  /* 0x0000000000017941 */ /* 0x000fea0003800000 */
.L_x_1398:
        /* <DEDUP_REMOVED lines=11> */
[----:B------:R-:W-:Y:S02]  /*44c0*/  SHF.R.U64 R42, R42, 0x10, R43 ;  /* 0x000000102a2a7819 */ /* 0x000fe4000000122b */
[----:B------:R-:W-:Y:S02]  /*44d0*/  SHF.R.U64 R46, R40, 0x10, R41 ;  /* 0x00000010282e7819 */ /* 0x000fe40000001229 */
[----:B------:R-:W-:Y:S02]  /*44e0*/  SHF.R.U32.HI R47, RZ, 0x10, R43 ;  /* 0x00000010ff2f7819 */ /* 0x000fe4000001162b */
[----:B------:R-:W-:Y:S02]  /*44f0*/  PRMT R107, R107, 0x5410, R42 ;  /* 0x000054106b6b7816 */ /* 0x000fe4000000002a */
[----:B------:R-:W-:Y:S02]  /*4500*/  PRMT R105, R105, 0x5410, R46 ;  /* 0x0000541069697816 */ /* 0x000fe4000000002e */
[----:B------:R-:W-:Y:S01]  /*4510*/  SHF.R.U32.HI R49, RZ, 0x10, R41 ;  /* 0x00000010ff317819 */ /* 0x000fe20000011629 */
[----:B---3--:R-:W-:Y:S01]  /*4520*/  IMAD.U32 R41, R14, 0x10000, RZ ;  /* 0x000100000e297824 */ /* 0x008fe200078e00ff */
[----:B------:R-:W-:-:S02]  /*4530*/  PRMT R108, R108, 0x5410, R47 ;  /* 0x000054106c6c7816 */ /* 0x000fc4000000002f */
[----:B------:R-:W-:Y:S02]  /*4540*/  LOP3.LUT R42, R13, 0xffff0000, RZ, 0xc0, !PT ;  /* 0xffff00000d2a7812 */ /* 0x000fe400078ec0ff */
[----:B------:R-:W-:Y:S01]  /*4550*/  LOP3.LUT R47, R107, 0xffff0000, RZ, 0xc0, !PT ;  /* 0xffff00006b2f7812 */ /* 0x000fe200078ec0ff */
[----:B------:R-:W-:Y:S01]  /*4560*/  IMAD.U32 R50, R108, 0x10000, RZ ;  /* 0x000100006c327824 */ /* 0x000fe200078e00ff */
[----:B------:R-:W-:Y:S01]  /*4570*/  LOP3.LUT R46, R105, 0xffff0000, RZ, 0xc0, !PT ;  /* 0xffff0000692e7812 */ /* 0x000fe200078ec0ff */
[----:B------:R-:W-:Y:S01]  /*4580*/  IMAD.U32 R107, R107, 0x10000, RZ ;  /* 0x000100006b6b7824 */ /* 0x000fe200078e00ff */
[----:B------:R-:W-:Y:S01]  /*4590*/  PRMT R106, R106, 0x5410, R49 ;  /* 0x000054106a6a7816 */ /* 0x000fe20000000031 */
[----:B------:R-:W-:Y:S01]  /*45a0*/  FMUL.FTZ R52, R42, R47 ;  /* 0x0000002f2a347220 */ /* 0x000fe20000410000 */
[----:B------:R-:W-:Y:S01]  /*45b0*/  LOP3.LUT R43, R14, 0xffff0000, RZ, 0xc0, !PT ;  /* 0xffff00000e2b7812 */ /* 0x000fe200078ec0ff */
[C---:B------:R-:W-:Y:S01]  /*45c0*/  IMAD.U32 R14, R15.reuse, 0x10000, RZ ;  /* 0x000100000f0e7824 */ /* 0x040fe200078e00ff */
[----:B------:R-:W-:Y:S01]  /*45d0*/  LOP3.LUT R40, R15, 0xffff0000, RZ, 0xc0, !PT ;  /* 0xffff00000f287812 */ /* 0x000fe200078ec0ff */
[----:B------:R-:W-:-:S02]  /*45e0*/  IMAD.U32 R15, R13, 0x10000, RZ ;  /* 0x000100000d0f7824 */ /* 0x000fc400078e00ff */
[----:B------:R-:W-:Y:S01]  /*45f0*/  FMUL.FTZ R42, R42, R46 ;  /* 0x0000002e2a2a7220 */ /* 0x000fe20000410000 */
[----:B------:R-:W-:Y:S02]  /*4600*/  IMAD.U32 R48, R106, 0x10000, RZ ;  /* 0x000100006a307824 */ /* 0x000fe400078e00ff */
[----:B------:R-:W-:Y:S01]  /*4610*/  FMUL.FTZ R54, R43, R50 ;  /* 0x000000322b367220 */ /* 0x000fe20000410000 */
[C---:B------:R-:W-:Y:S01]  /*4620*/  FFMA.FTZ R52, R15.reuse, R46, -R52 ;  /* 0x0000002e0f347223 */ /* 0x040fe20000010834 */
[----:B------:R-:W-:Y:S01]  /*4630*/  FFMA.FTZ R47, R15, R47, R42 ;  /* 0x0000002f0f2f7223 */ /* 0x000fe2000001002a */
[-C--:B------:R-:W-:Y:S01]  /*4640*/  FMUL.FTZ R42, R43, R48.reuse ;  /* 0x000000302b2a7220 */ /* 0x080fe20000410000 */
[----:B------:R-:W-:Y:S01]  /*4650*/  IMAD.U32 R13, R12, 0x10000, RZ ;  /* 0x000100000c0d7824 */ /* 0x000fe200078e00ff */
[----:B------:R-:W-:Y:S01]  /*4660*/  LOP3.LUT R43, R108, 0xffff0000, RZ, 0xc0, !PT ;  /* 0xffff00006c2b7812 */ /* 0x000fe200078ec0ff */
[----:B------:R-:W-:Y:S01]  /*4670*/  FFMA.FTZ R54, R41, R48, -R54 ;  /* 0x0000003029367223 */ /* 0x000fe20000010836 */
[----:B------:R-:W-:Y:S01]  /*4680*/  LOP3.LUT R15, R106, 0xffff0000, RZ, 0xc0, !PT ;  /* 0xffff00006a0f7812 */ /* 0x000fe200078ec0ff */
[----:B------:R-:W-:Y:S01]  /*4690*/  IMAD.U32 R105, R105, 0x10000, RZ ;  /* 0x0001000069697824 */ /* 0x000fe200078e00ff */
[----:B------:R-:W-:Y:S01]  /*46a0*/  LOP3.LUT R12, R12, 0xffff0000, RZ, 0xc0, !PT ;  /* 0xffff00000c0c7812 */ /* 0x000fe200078ec0ff */
[----:B------:R-:W-:Y:S01]  /*46b0*/  FFMA.FTZ R41, R41, R50, R42 ;  /* 0x0000003229297223 */ /* 0x000fe2000001002a */
[C---:B------:R-:W-:Y:S01]  /*46c0*/  FMUL.FTZ R49, R40.reuse, R43 ;  /* 0x0000002b28317220 */ /* 0x040fe20000410000 */
[----:B------:R-:W-:Y:S01]  /*46d0*/  FMUL.FTZ R42, R40, R15 ;  /* 0x0000000f282a7220 */ /* 0x000fe20000410000 */
[----:B------:R-:W-:Y:S01]  /*46e0*/  F2FP.BF16.F32.PACK_AB R47, R47, R52 ;  /* 0x000000342f2f723e */ /* 0x000fe200000010ff */
        /* <DEDUP_REMOVED lines=8> */
[----:B------:R-:W-:Y:S01]  /*4770*/  F2FP.BF16.F32.PACK_AB R12, R13, R40 ;  /* 0x000000280d0c723e */ /* 0x000fe200000010ff */
[----:B------:R-:W-:-:S07]  /*4780*/  IMAD.MOV.U32 R13, RZ, RZ, R47 ;  /* 0x000000ffff0d7224 */ /* 0x000fce00078e002f */
.L_x_1405:
[----:B------:R-:W-:Y:S05]  /*4790*/  BSYNC B2 ;  /* 0x0000000000027941 */ /* 0x000fea0003800000 */
.L_x_1404:
[----:B---3--:R1:W-:Y:S02]  /*47a0*/  ST.E.128 desc[UR54][R44.64], R12 ;  /* 0x0000000c2c007985 */ /* 0x0083e4000c101d36 */
.L_x_1403:
[----:B------:R-:W-:Y:S05]  /*47b0*/  BSYNC B1 ;  /* 0x0000000000017941 */ /* 0x000fea0003800000 */
.L_x_1402:
[----:B------:R-:W-:-:S13]  /*47c0*/  LOP3.LUT P3, RZ, R29, 0x20, RZ, 0xc0, !PT ;  /* 0x000000201dff7812 */ /* 0x000fda000786c0ff */
        /* <DEDUP_REMOVED lines=9> */
[----:B------:R-:W-:Y:S01]  /*4860*/  SHF.R.U64 R44, R36, 0x10, R37 ;  /* 0x00000010242c7819 */ /* 0x000fe20000001225 */
[----:B---3--:R-:W-:Y:S01]  /*4870*/  IMAD.U32 R36, R14, 0x10000, RZ ;  /* 0x000100000e247824 */ /* 0x008fe200078e00ff */
[--C-:B------:R-:W-:Y:S02]  /*4880*/  SHF.R.U64 R42, R38, 0x10, R39.reuse ;  /* 0x00000010262a7819 */ /* 0x100fe40000001227 */
[----:B------:R-:W-:Y:S02]  /*4890*/  SHF.R.U32.HI R39, RZ, 0x10, R39 ;  /* 0x00000010ff277819 */ /* 0x000fe40000011627 */
[----:B------:R-:W-:Y:S02]  /*48a0*/  SHF.R.U32.HI R11, RZ, 0x10, R37 ;  /* 0x00000010ff0b7819 */ /* 0x000fe40000011625 */
[----:B------:R-:W-:Y:S02]  /*48b0*/  PRMT R63, R63, 0x5410, R44 ;  /* 0x000054103f3f7816 */ /* 0x000fe4000000002c */
[----:B------:R-:W-:-:S02]  /*48c0*/  PRMT R91, R91, 0x5410, R42 ;  /* 0x000054105b5b7816 */ /* 0x000fc4000000002a */
[----:B------:R-:W-:Y:S02]  /*48d0*/  PRMT R104, R104, 0x5410, R39 ;  /* 0x0000541068687816 */ /* 0x000fe40000000027 */
[----:B------:R-:W-:Y:S01]  /*48e0*/  LOP3.LUT R37, R14, 0xffff0000, RZ, 0xc0, !PT ;  /* 0xffff00000e257812 */ /* 0x000fe200078ec0ff */
[C---:B------:R-:W-:Y:S01]  /*48f0*/  IMAD.U32 R14, R13.reuse, 0x10000, RZ ;  /* 0x000100000d0e7824 */ /* 0x040fe200078e00ff */
[----:B------:R-:W-:Y:S01]  /*4900*/  PRMT R90, R90, 0x5410, R11 ;  /* 0x000054105a5a7816 */ /* 0x000fe2000000000b */
[----:B------:R-:W-:Y:S01]  /*4910*/  IMAD.U32 R44, R104, 0x10000, RZ ;  /* 0x00010000682c7824 */ /* 0x000fe200078e00ff */
        /* <DEDUP_REMOVED lines=10> */
[C---:B------:R-:W-:Y:S01]  /*49c0*/  FMUL.FTZ R13, R37.reuse, R44 ;  /* 0x0000002c250d7220 */ /* 0x040fe20000410000 */
[-C--:B------:R-:W-:Y:S01]  /*49d0*/  FMUL.FTZ R37, R37, R42.reuse ;  /* 0x0000002a25257220 */ /* 0x080fe20000410000 */
[----:B------:R-:W-:Y:S01]  /*49e0*/  LOP3.LUT R104, R104, 0xffff0000, RZ, 0xc0, !PT ;  /* 0xffff000068687812 */ /* 0x000fe200078ec0ff */
[----:B------:R-:W-:Y:S01]  /*49f0*/  IMAD.U32 R63, R63, 0x10000, RZ ;  /* 0x000100003f3f7824 */ /* 0x000fe200078e00ff */
[----:B------:R-:W-:Y:S01]  /*4a00*/  LOP3.LUT R90, R90, 0xffff0000, RZ, 0xc0, !PT ;  /* 0xffff00005a5a7812 */ /* 0x000fe200078ec0ff */
[C---:B------:R-:W-:Y:S01]  /*4a10*/  FFMA.FTZ R45, R14.reuse, R39, -R45 ;  /* 0x000000270e2d7223 */ /* 0x040fe2000001082d */
[----:B------:R-:W-:Y:S01]  /*4a20*/  FFMA.FTZ R46, R14, R43, R46 ;  /* 0x0000002b0e2e7223 */ /* 0x000fe2000001002e */
[----:B------:R-:W-:Y:S01]  /*4a30*/  FFMA.FTZ R13, R36, R42, -R13 ;  /* 0x0000002a240d7223 */ /* 0x000fe2000001080d */
[----:B------:R-:W-:Y:S01]  /*4a40*/  FMUL.FTZ R14, R12, R91 ;  /* 0x0000005b0c0e7220 */ /* 0x000fe20000410000 */
[----:B------:R-:W-:Y:S01]  /*4a50*/  FFMA.FTZ R36, R36, R44, R37 ;  /* 0x0000002c24247223 */ /* 0x000fe20000010025 */
[----:B------:R-:W-:Y:S01]  /*4a60*/  FMUL.FTZ R12, R12, R63 ;  /* 0x0000003f0c0c7220 */ /* 0x000fe20000410000 */
[----:B------:R-:W-:-:S02]  /*4a70*/  IMAD.U32 R15, R15, 0x10000, RZ ;  /* 0x000100000f0f7824 */ /* 0x000fc400078e00ff */
[C---:B------:R-:W-:Y:S01]  /*4a80*/  FMUL.FTZ R42, R38.reuse, R104 ;  /* 0x00000068262a7220 */ /* 0x040fe20000410000 */
[-C--:B------:R-:W-:Y:S01]  /*4a90*/  FMUL.FTZ R37, R38, R90.reuse ;  /* 0x0000005a26257220 */ /* 0x080fe20000410000 */
[C---:B------:R-:W-:Y:S01]  /*4aa0*/  FFMA.FTZ R14, R11.reuse, R63, -R14 ;  /* 0x0000003f0b0e7223 */ /* 0x040fe2000001080e */
[----:B------:R-:W-:Y:S01]  /*4ab0*/  FFMA.FTZ R11, R11, R91, R12 ;  /* 0x0000005b0b0b7223 */ /* 0x000fe2000001000c */
[C---:B------:R-:W-:Y:S01]  /*4ac0*/  FFMA.FTZ R42, R15.reuse, R90, -R42 ;  /* 0x0000005a0f2a7223 */ /* 0x040fe2000001082a */
[----:B------:R-:W-:Y:S01]  /*4ad0*/  FFMA.FTZ R37, R15, R104, R37 ;  /* 0x000000680f257223 */ /* 0x000fe20000010025 */
[----:B------:R-:W-:Y:S02]  /*4ae0*/  F2FP.BF16.F32.PACK_AB R45, R46, R45 ;  /* 0x0000002d2e2d723e */ /* 0x000fe400000010ff */
[----:B------:R-:W-:Y:S02]  /*4af0*/  F2FP.BF16.F32.PACK_AB R36, R36, R13 ;  /* 0x0000000d2424723e */ /* 0x000fe400000010ff */
[----:B------:R-:W-:Y:S01]  /*4b00*/  F2FP.BF16.F32.PACK_AB R12, R11, R14 ;  /* 0x0000000e0b0c723e */ /* 0x000fe200000010ff */
[----:B------:R-:W-:Y:S01]  /*4b10*/  IMAD.MOV.U32 R13, RZ, RZ, R45 ;  /* 0x000000ffff0d7224 */ /* 0x000fe200078e002d */
[----:B------:R-:W-:Y:S01]  /*4b20*/  F2FP.BF16.F32.PACK_AB R15, R37, R42 ;  /* 0x0000002a250f723e */ /* 0x000fe200000010ff */
[----:B------:R-:W-:-:S07]  /*4b30*/  IMAD.MOV.U32 R14, RZ, RZ, R36 ;  /* 0x000000ffff0e7224 */ /* 0x000fce00078e0024 */
.L_x_1407:
[----:B------:R-:W-:Y:S05]  /*4b40*/  BSYNC B1 ;  /* 0x0000000000017941 */ /* 0x000fea0003800000 */
.L_x_1406:
[----:B---3--:R1:W-:Y:S01]  /*4b50*/  ST.E.128 desc[UR54][R40.64], R12 ;  /* 0x0000000c28007985 */ /* 0x0083e2000c101d36 */
[----:B------:R-:W-:Y:S05]  /*4b60*/  BRA `(.L_x_1385) ;  /* 0x00000024002c7947 */ /* 0x000fea0003800000 */
.L_x_1378:
        /* <DEDUP_REMOVED lines=50> */
.L_x_1409:
[----:B------:R-:W-:Y:S05]  /*4e90*/  BSYNC B1 ;  /* 0x0000000000017941 */ /* 0x000fea0003800000 */
.L_x_1408:
        /* <DEDUP_REMOVED lines=48> */
[----:B------:R-:W-:Y:S01]  /*51a0*/  PRMT R111, R111, 0x5410, R11 ;  /* 0x000054106f6f7816 */ /* 0x000fe2000000000b */
[----:B------:R-:W-:Y:S06]  /*51b0*/  @!P2 BRA `(.L_x_1410) ;  /* 0x000000000004a947 */ /* 0x000fec0003800000 */
[----:B------:R-:W-:Y:S01]  /*51c0*/  BPT.TRAP 0x1 ;  /* 0x000000040000795c */ /* 0x000fe20000300000 */
.L_x_1410:
[----:B------:R-:W2:Y:S01]  /*51d0*/  LDL R11, [R1+0x38] ;  /* 0x00003800010b7983 */ /* 0x000ea20000100800 */
[----:B------:R-:W-:Y:S01]  /*51e0*/  IMAD R35, R19, 0x8, R2 ;  /* 0x0000000813237824 */ /* 0x000fe200078e0202 */
[----:B------:R-:W-:Y:S01]  /*51f0*/  BSSY B1, `(.L_x_1411) ;  /* 0x0000004000017945 */ /* 0x000fe20003800000 */
[----:B--2---:R-:W-:-:S04]  /*5200*/  SHF.L.U32 R86, R11, 0x1f, RZ ;  /* 0x0000001f0b567819 */ /* 0x004fc800000006ff */
[----:B------:R-:W0:Y:S02]  /*5210*/  SYNCS.PHASECHK.TRANS64.TRYWAIT P4, [R35+URZ+0x2d890], R86 ;  /* 0x02d89056230075a7 */ /* 0x000e24000808017f */
[----:B0-----:R-:W-:Y:S05]  /*5220*/  @!P4 BRA `(.L_x_1412) ;  /* 0x000001fc0038c947 */ /* 0x001fea0003800000 */
.L_x_1719:
[----:B------:R-:W-:Y:S05]  /*5230*/  BSYNC B1 ;  /* 0x0000000000017941 */ /* 0x000fea0003800000 */
.L_x_1411:
[----:B------:R-:W-:-:S03]  /*5240*/  UMOV UR4, 0xffffffff ;  /* 0xffffffff00047882 */ /* 0x000fc60000000000 */
[----:B------:R-:W-:Y:S05]  /*5250*/  BRA.DIV UR4, `(.L_x_1413) ;  /* 0x000001fe04407947 */ /* 0x000fea000b800000 */
[----:B------:R1:W2:Y:S04]  /*5260*/  SHFL.IDX PT, R91, R62, RZ, 0x1e1f ;  /* 0x001e1fff3e5b7589 */ /* 0x0002a800000e0000 */
[----:B------:R1:W3:Y:S02]  /*5270*/  SHFL.IDX PT, R90, R60, RZ, 0x1e1f ;  /* 0x001e1fff3c5a7589 */ /* 0x0002e400000e0000 */
.L_x_1723:
[----:B------:R-:W-:Y:S05]  /*5280*/  @P3 BRA `(.L_x_1385) ;  /* 0x0000001c00643947 */ /* 0x000fea0003800000 */
[----:B------:R-:W4:Y:S01]  /*5290*/  LDC R11, c[0x0][0x2f4] ;  /* 0x0000bd00ff0b7b82 */ /* 0x000f220000000800 */
[----:B------:R-:W-:Y:S01]  /*52a0*/  ISETP.NE.AND P3, PT, R30, RZ, PT ;  /* 0x000000ff1e00720c */ /* 0x000fe20003f65270 */
[----:B------:R-:W-:Y:S01]  /*52b0*/  BSSY B1, `(.L_x_1414) ;  /* 0x000007c000017945 */ /* 0x000fe20003800000 */
[----:B----4-:R-:W-:-:S11]  /*52c0*/  IMAD.IADD R104, R11, 0x1, -R100 ;  /* 0x000000010b687824 */ /* 0x010fd600078e0a64 */
[----:B------:R-:W-:Y:S05]  /*52d0*/  @!P3 BRA `(.L_x_1415) ;  /* 0x0000000400e4b947 */ /* 0x000fea0003800000 */
[----:B-1----:R-:W4:Y:S04]  /*52e0*/  LDL R60, [R1+0x4c] ;  /* 0x00004c00013c7983 */ /* 0x002f280000100800 */
[----:B------:R-:W5:Y:S04]  /*52f0*/  LDL R15, [R1+0x50] ;  /* 0x00005000010f7983 */ /* 0x000f680000100800 */
[----:B------:R-:W2:Y:S01]  /*5300*/  LDL R14, [R1+0x54] ;  /* 0x00005400010e7983 */ /* 0x000ea20000100800 */
[----:B------:R-:W-:Y:S01]  /*5310*/  SEL R12, R100, R104, !P0 ;  /* 0x00000068640c7207 */ /* 0x000fe20004000000 */
[----:B------:R-:W-:Y:S01]  /*5320*/  BSSY B2, `(.L_x_1416) ;  /* 0x000006e000027945 */ /* 0x000fe20003800000 */
[----:B------:R-:W-:-:S02]  /*5330*/  ISETP.GE.AND P3, PT, R16, R99, PT ;  /* 0x000000631000720c */ /* 0x000fc40003f66270 */
[----:B------:R-:W-:-:S04]  /*5340*/  SHF.R.S32.HI R13, RZ, 0x1f, R12 ;  /* 0x0000001fff0d7819 */ /* 0x000fc8000001140c */
[----:B------:R-:W-:-:S04]  /*5350*/  LEA.HI R13, R13, R12, RZ, 0x4 ;  /* 0x0000000c0d0d7211 */ /* 0x000fc800078f20ff */
[----:B------:R-:W-:-:S04]  /*5360*/  SHF.R.S32.HI R12, RZ, 0x4, R13 ;  /* 0x00000004ff0c7819 */ /* 0x000fc8000001140d */
[----:B------:R-:W-:-:S04]  /*5370*/  LEA.HI.SX32 R105, R5, R12, 0x1d ;  /* 0x0000000c05697211 */ /* 0x000fc800078feaff */
[----:B------:R-:W-:-:S04]  /*5380*/  SHF.R.S32.HI R12, RZ, 0x1f, R105 ;  /* 0x0000001fff0c7819 */ /* 0x000fc80000011469 */
[----:B------:R-:W-:Y:S01]  /*5390*/  LEA.HI R12, R12, R105, RZ, 0x2 ;  /* 0x000000690c0c7211 */ /* 0x000fe200078f10ff */
[----:B------:R-:W-:-:S04]  /*53a0*/  IMAD.SHL.U32 R105, R105, 0x8, RZ ;  /* 0x0000000869697824 */ /* 0x000fc800078e00ff */
[----:B------:R-:W-:-:S05]  /*53b0*/  IMAD.SHL.U32 R12, R12, 0x400, RZ ;  /* 0x000004000c0c7824 */ /* 0x000fca00078e00ff */
[----:B------:R-:W-:Y:S02]  /*53c0*/  LOP3.LUT R12, R12, 0x7ffff000, RZ, 0xc0, !PT ;  /* 0x7ffff0000c0c7812 */ /* 0x000fe400078ec0ff */
[----:B----4-:R-:W-:-:S04]  /*53d0*/  LOP3.LUT R13, R60, 0x18, R105, 0xf8, !PT ;  /* 0x000000183c0d7812 */ /* 0x010fc800078ef869 */
[----:B-----5:R-:W-:Y:S01]  /*53e0*/  LOP3.LUT R13, R13, R15, RZ, 0x3c, !PT ;  /* 0x0000000f0d0d7212 */ /* 0x020fe200078e3cff */
[----:B------:R-:W-:-:S03]  /*53f0*/  IMAD R15, R19, 0x3000, R97 ;  /* 0x00003000130f7824 */ /* 0x000fc600078e0261 */
[----:B--2---:R-:W-:-:S05]  /*5400*/  IADD3 R12, R13, R12, R14 ;  /* 0x0000000c0d0c7210 */ /* 0x004fca0007ffe00e */
[----:B------:R-:W-:Y:S02]  /*5410*/  IMAD R13, R19, 0x3000, R12 ;  /* 0x00003000130d7824 */ /* 0x000fe400078e020c */
[--C-:B------:R-:W-:Y:S02]  /*5420*/  IMAD R12, R15, 0x2, R2.reuse ;  /* 0x000000020f0c7824 */ /* 0x100fe400078e0202 */
[----:B------:R-:W-:-:S04]  /*5430*/  IMAD R60, R13, 0x2, R2 ;  /* 0x000000020d3c7824 */ /* 0x000fc800078e0202 */
[----:B------:R-:W1:Y:S04]  /*5440*/  LDS.128 R12, [R12+0x15400] ;  /* 0x015400000c0c7984 */ /* 0x000e680000000c00 */
[----:B------:R-:W2:Y:S01]  /*5450*/  LDS.128 R60, [R60+0x15400] ;  /* 0x015400003c3c7984 */ /* 0x000ea20000000c00 */
[----:B------:R-:W-:Y:S05]  /*5460*/  @P3 BRA `(.L_x_1417) ;  /* 0x0000000400643947 */ /* 0x000fea0003800000 */
[--C-:B------:R-:W-:Y:S02]  /*5470*/  SHF.R.U64 R44, R44, 0x10, R45.reuse ;  /* 0x000000102c2c7819 */ /* 0x100fe4000000122d */
[----:B------:R-:W-:Y:S02]  /*5480*/  SHF.R.U32.HI R45, RZ, 0x10, R45 ;  /* 0x00000010ff2d7819 */ /* 0x000fe4000001162d */
[C---:B------:R-:W-:Y:S02]  /*5490*/  PRMT R44, R109.reuse, 0x5432, R44 ;  /* 0x000054326d2c7816 */ /* 0x040fe4000000002c */
[----:B------:R-:W-:Y:S02]  /*54a0*/  PRMT R45, R109, 0x5410, R45 ;  /* 0x000054106d2d7816 */ /* 0x000fe4000000002d */
[--C-:B------:R-:W-:Y:S02]  /*54b0*/  SHF.R.U64 R46, R46, 0x10, R47.reuse ;  /* 0x000000102e2e7819 */ /* 0x100fe4000000122f */
[----:B------:R-:W-:-:S02]  /*54c0*/  SHF.R.U32.HI R109, RZ, 0x10, R47 ;  /* 0x00000010ff6d7819 */ /* 0x000fc4000001162f */
[--C-:B------:R-:W-:Y:S02]  /*54d0*/  SHF.R.U32.HI R110, RZ, 0x10, R57.reuse ;  /* 0x00000010ff6e7819 */ /* 0x100fe40000011639 */
[----:B------:R-:W-:Y:S02]  /*54e0*/  SHF.R.U64 R47, R56, 0x10, R57 ;  /* 0x00000010382f7819 */ /* 0x000fe40000001239 */
[--C-:B------:R-:W-:Y:S02]  /*54f0*/  SHF.R.U64 R56, R58, 0x10, R59.reuse ;  /* 0x000000103a387819 */ /* 0x100fe4000000123b */
[----:B------:R-:W-:Y:S02]  /*5500*/  SHF.R.U32.HI R58, RZ, 0x10, R59 ;  /* 0x00000010ff3a7819 */ /* 0x000fe4000001163b */
[----:B------:R-:W-:Y:S01]  /*5510*/  PRMT R59, R111, 0x5432, R110 ;  /* 0x000054326f3b7816 */ /* 0x000fe2000000006e */
[----:B-1----:R-:W-:Y:S01]  /*5520*/  IMAD.U32 R110, R13, 0x10000, RZ ;  /* 0x000100000d6e7824 */ /* 0x002fe200078e00ff */
[----:B------:R-:W-:-:S02]  /*5530*/  PRMT R57, R106, 0x5432, R46 ;  /* 0x000054326a397816 */ /* 0x000fc4000000002e */
[----:B------:R-:W-:Y:S01]  /*5540*/  PRMT R47, R114, 0x5410, R47 ;  /* 0x00005410722f7816 */ /* 0x000fe2000000002f */
[----:B--2---:R-:W-:Y:S01]  /*5550*/  IMAD.U32 R114, R61, 0x10000, RZ ;  /* 0x000100003d727824 */ /* 0x004fe200078e00ff */
[----:B------:R-:W-:Y:S01]  /*5560*/  PRMT R46, R112, 0x5410, R109 ;  /* 0x00005410702e7816 */ /* 0x000fe2000000006d */
[C---:B------:R-:W-:Y:S01]  /*5570*/  IMAD.U32 R115, R59.reuse, 0x10000, RZ ;  /* 0x000100003b737824 */ /* 0x040fe200078e00ff */
[----:B------:R-:W-:Y:S01]  /*5580*/  LOP3.LUT R59, R59, 0xffff0000, RZ, 0xc0, !PT ;  /* 0xffff00003b3b7812 */ /* 0x000fe200078ec0ff */
[C---:B------:R-:W-:Y:S01]  /*5590*/  IMAD.U32 R109, R45.reuse, 0x10000, RZ ;  /* 0x000100002d6d7824 */ /* 0x040fe200078e00ff */
[----:B------:R-:W-:Y:S01]  /*55a0*/  LOP3.LUT R45, R45, 0xffff0000, RZ, 0xc0, !PT ;  /* 0xffff00002d2d7812 */ /* 0x000fe200078ec0ff */
[C---:B------:R-:W-:Y:S01]  /*55b0*/  FMUL.FTZ R117, R114.reuse, R115 ;  /* 0x0000007372757220 */ /* 0x040fe20000410000 */
[----:B------:R-:W-:Y:S01]  /*55c0*/  LOP3.LUT R116, R13, 0xffff0000, RZ, 0xc0, !PT ;  /* 0xffff00000d747812 */ /* 0x000fe200078ec0ff */
[-C--:B------:R-:W-:Y:S01]  /*55d0*/  FMUL.FTZ R114, R114, R109.reuse ;  /* 0x0000006d72727220 */ /* 0x080fe20000410000 */
[----:B------:R-:W-:Y:S01]  /*55e0*/  PRMT R58, R108, 0x5432, R58 ;  /* 0x000054326c3a7816 */ /* 0x000fe2000000003a */
[C---:B------:R-:W-:Y:S01]  /*55f0*/  FFMA.FTZ R112, R110.reuse, R109, -R117 ;  /* 0x0000006d6e707223 */ /* 0x040fe20000010875 */
[----:B------:R-:W-:Y:S01]  /*5600*/  PRMT R56, R107, 0x5432, R56 ;  /* 0x000054326b387816 */ /* 0x000fe20000000038 */
[----:B------:R-:W-:Y:S01]  /*5610*/  FFMA.FTZ R110, R110, R115, R114 ;  /* 0x000000736e6e7223 */ /* 0x000fe20000010072 */
[----:B------:R-:W-:Y:S01]  /*5620*/  LOP3.LUT R114, R61, 0xffff0000, RZ, 0xc0, !PT ;  /* 0xffff00003d727812 */ /* 0x000fe200078ec0ff */
[C---:B------:R-:W-:Y:S01]  /*5630*/  IMAD.U32 R109, R58.reuse, 0x10000, RZ ;  /* 0x000100003a6d7824 */ /* 0x040fe200078e00ff */
[----:B------:R-:W-:Y:S01]  /*5640*/  LOP3.LUT R58, R58, 0xffff0000, RZ, 0xc0, !PT ;  /* 0xffff00003a3a7812 */ /* 0x000fe200078ec0ff */
[C---:B------:R-:W-:Y:S01]  /*5650*/  IMAD.U32 R61, R46.reuse, 0x10000, RZ ;  /* 0x000100002e3d7824 */ /* 0x040fe200078e00ff */
[----:B------:R-:W-:Y:S01]  /*5660*/  LOP3.LUT R46, R46, 0xffff0000, RZ, 0xc0, !PT ;  /* 0xffff00002e2e7812 */ /* 0x000fe200078ec0ff */
[C---:B------:R-:W-:Y:S01]  /*5670*/  FMUL.FTZ R13, R114.reuse, R59 ;  /* 0x0000003b720d7220 */ /* 0x040fe20000410000 */
[----:B------:R-:W-:-:S03]  /*5680*/  FMUL.FTZ R114, R114, R45 ;  /* 0x0000002d72727220 */ /* 0x000fc60000410000 */
[C---:B------:R-:W-:Y:S01]  /*5690*/  FFMA.FTZ R13, R116.reuse, R45, -R13 ;  /* 0x0000002d740d7223 */ /* 0x040fe2000001080d */
[----:B------:R-:W-:Y:S01]  /*56a0*/  FFMA.FTZ R45, R116, R59, R114 ;  /* 0x0000003b742d7223 */ /* 0x000fe20000010072 */
[C---:B------:R-:W-:Y:S01]  /*56b0*/  IMAD.U32 R116, R63.reuse, 0x10000, RZ ;  /* 0x000100003f747824 */ /* 0x040fe200078e00ff */
[----:B------:R-:W-:Y:S01]  /*56c0*/  LOP3.LUT R63, R63, 0xffff0000, RZ, 0xc0, !PT ;  /* 0xffff00003f3f7812 */ /* 0x000fe200078ec0ff */
[C---:B------:R-:W-:Y:S01]  /*56d0*/  IMAD.U32 R114, R15.reuse, 0x10000, RZ ;  /* 0x000100000f727824 */ /* 0x040fe200078e00ff */
[----:B------:R-:W-:Y:S01]  /*56e0*/  LOP3.LUT R15, R15, 0xffff0000, RZ, 0xc0, !PT ;  /* 0xffff00000f0f7812 */ /* 0x000fe200078ec0ff */
[C---:B------:R-:W-:Y:S01]  /*56f0*/  FMUL.FTZ R59, R116.reuse, R109 ;  /* 0x0000006d743b7220 */ /* 0x040fe20000410000 */
[-C--:B------:R-:W-:Y:S01]  /*5700*/  FMUL.FTZ R116, R116, R61.reuse ;  /* 0x0000003d74747220 */ /* 0x080fe20000410000 */
[----:B------:R-:W-:Y:S02]  /*5710*/  F2FP.BF16.F32.PACK_AB R45, R45, R110 ;  /* 0x0000006e2d2d723e */ /* 0x000fe400000010ff */
[C---:B------:R-:W-:Y:S01]  /*5720*/  FFMA.FTZ R59, R114.reuse, R61, -R59 ;  /* 0x0000003d723b7223 */ /* 0x040fe2000001083b */
[----:B------:R-:W-:Y:S01]  /*5730*/  FFMA.FTZ R61, R114, R109, R116 ;  /* 0x0000006d723d7223 */ /* 0x000fe20000010074 */
[C---:B------:R-:W-:Y:S01]  /*5740*/  FMUL.FTZ R114, R63.reuse, R58 ;  /* 0x0000003a3f727220 */ /* 0x040fe20000410000 */
[----:B------:R-:W-:Y:S01]  /*5750*/  FMUL.FTZ R63, R63, R46 ;  /* 0x0000002e3f3f7220 */ /* 0x000fe20000410000 */
[----:B------:R-:W-:-:S02]  /*5760*/  F2FP.BF16.F32.PACK_AB R13, R13, R112 ;  /* 0x000000700d0d723e */ /* 0x000fc400000010ff */
[C---:B------:R-:W-:Y:S01]  /*5770*/  FFMA.FTZ R114, R15.reuse, R46, -R114 ;  /* 0x0000002e0f727223 */ /* 0x040fe20000010872 */
[----:B------:R-:W-:Y:S01]  /*5780*/  FFMA.FTZ R58, R15, R58, R63 ;  /* 0x0000003a0f3a7223 */ /* 0x000fe2000001003f */
[----:B------:R-:W-:-:S03]  /*5790*/  IMAD.U32 R46, R12, 0x10000, RZ ;  /* 0x000100000c2e7824 */ /* 0x000fc600078e00ff */
[----:B------:R-:W-:Y:S01]  /*57a0*/  F2FP.BF16.F32.PACK_AB R15, R114, R59 ;  /* 0x0000003b720f723e */ /* 0x000fe200000010ff */
[C---:B------:R-:W-:Y:S01]  /*57b0*/  IMAD.U32 R59, R47.reuse, 0x10000, RZ ;  /* 0x000100002f3b7824 */ /* 0x040fe200078e00ff */
[----:B------:R-:W-:Y:S01]  /*57c0*/  F2FP.BF16.F32.PACK_AB R63, R58, R61 ;  /* 0x0000003d3a3f723e */ /* 0x000fe200000010ff */
[----:B------:R-:W-:Y:S01]  /*57d0*/  IMAD.U32 R58, R60, 0x10000, RZ ;  /* 0x000100003c3a7824 */ /* 0x000fe200078e00ff */
[----:B------:R-:W-:Y:S01]  /*57e0*/  LOP3.LUT R47, R47, 0xffff0000, RZ, 0xc0, !PT ;  /* 0xffff00002f2f7812 */ /* 0x000fe200078ec0ff */
[----:B------:R-:W-:Y:S02]  /*57f0*/  IMAD.U32 R61, R44, 0x10000, RZ ;  /* 0x000100002c3d7824 */ /* 0x000fe400078e00ff */
[C---:B------:R-:W-:Y:S02]  /*5800*/  FMUL.FTZ R109, R58.reuse, R59 ;  /* 0x0000003b3a6d7220 */ /* 0x040fe40000410000 */
[-C--:B------:R-:W-:Y:S02]  /*5810*/  FMUL.FTZ R58, R58, R61.reuse ;  /* 0x0000003d3a3a7220 */ /* 0x080fe40000410000 */
[----:B------:R-:W-:-:S02]  /*5820*/  FFMA.FTZ R109, R46, R61, -R109 ;  /* 0x0000003d2e6d7223 */ /* 0x000fc4000001086d */
[----:B------:R-:W-:Y:S01]  /*5830*/  FFMA.FTZ R58, R46, R59, R58 ;  /* 0x0000003b2e3a7223 */ /* 0x000fe2000001003a */
[----:B------:R-:W-:Y:S02]  /*5840*/  LOP3.LUT R46, R60, 0xffff0000, RZ, 0xc0, !PT ;  /* 0xffff00003c2e7812 */ /* 0x000fe400078ec0ff */
[----:B------:R-:W-:Y:S02]  /*5850*/  LOP3.LUT R59, R44, 0xffff0000, RZ, 0xc0, !PT ;  /* 0xffff00002c3b7812 */ /* 0x000fe400078ec0ff */
[----:B------:R-:W-:Y:S01]  /*5860*/  LOP3.LUT R44, R12, 0xffff0000, RZ, 0xc0, !PT ;  /* 0xffff00000c2c7812 */ /* 0x000fe200078ec0ff */
[C---:B------:R-:W-:Y:S02]  /*5870*/  FMUL.FTZ R61, R46.reuse, R47 ;  /* 0x0000002f2e3d7220 */ /* 0x040fe40000410000 */
[-C--:B------:R-:W-:Y:S02]  /*5880*/  FMUL.FTZ R46, R46, R59.reuse ;  /* 0x0000003b2e2e7220 */ /* 0x080fe40000410000 */
[----:B------:R-:W-:Y:S01]  /*5890*/  FFMA.FTZ R12, R44, R59, -R61 ;  /* 0x0000003b2c0c7223 */ /* 0x000fe2000001083d */
[----:B------:R-:W-:-:S02]  /*58a0*/  IMAD.U32 R59, R56, 0x10000, RZ ;  /* 0x00010000383b7824 */ /* 0x000fc400078e00ff */
[----:B------:R-:W-:Y:S01]  /*58b0*/  FFMA.FTZ R47, R44, R47, R46 ;  /* 0x0000002f2c2f7223 */ /* 0x000fe2000001002e */
[----:B------:R-:W-:Y:S02]  /*58c0*/  IMAD.U32 R46, R62, 0x10000, RZ ;  /* 0x000100003e2e7824 */ /* 0x000fe400078e00ff */
[C---:B------:R-:W-:Y:S01]  /*58d0*/  IMAD.U32 R61, R57.reuse, 0x10000, RZ ;  /* 0x00010000393d7824 */ /* 0x040fe200078e00ff */
[----:B------:R-:W-:Y:S01]  /*58e0*/  LOP3.LUT R57, R57, 0xffff0000, RZ, 0xc0, !PT ;  /* 0xffff000039397812 */ /* 0x000fe200078ec0ff */
[----:B------:R-:W-:Y:S01]  /*58f0*/  FMUL.FTZ R115, R46, R59 ;  /* 0x0000003b2e737220 */ /* 0x000fe20000410000 */
[----:B------:R-:W-:Y:S02]  /*5900*/  IMAD.U32 R44, R14, 0x10000, RZ ;  /* 0x000100000e2c7824 */ /* 0x000fe400078e00ff */
[-C--:B------:R-:W-:Y:S01]  /*5910*/  FMUL.FTZ R46, R46, R61.reuse ;  /* 0x0000003d2e2e7220 */ /* 0x080fe20000410000 */
[----:B------:R-:W-:Y:S01]  /*5920*/  LOP3.LUT R14, R14, 0xffff0000, RZ, 0xc0, !PT ;  /* 0xffff00000e0e7812 */ /* 0x000fe200078ec0ff */
[----:B------:R-:W-:-:S02]  /*5930*/  FFMA.FTZ R115, R44, R61, -R115 ;  /* 0x0000003d2c737223 */ /* 0x000fc40000010873 */
[----:B------:R-:W-:Y:S01]  /*5940*/  FFMA.FTZ R46, R44, R59, R46 ;  /* 0x0000003b2c2e7223 */ /* 0x000fe2000001002e */
[----:B------:R-:W-:Y:S02]  /*5950*/  LOP3.LUT R44, R62, 0xffff0000, RZ, 0xc0, !PT ;  /* 0xffff00003e2c7812 */ /* 0x000fe400078ec0ff */
[----:B------:R-:W-:Y:S02]  /*5960*/  LOP3.LUT R59, R56, 0xffff0000, RZ, 0xc0, !PT ;  /* 0xffff0000383b7812 */ /* 0x000fe400078ec0ff */
[----:B------:R-:W-:Y:S02]  /*5970*/  F2FP.BF16.F32.PACK_AB R12, R12, R109 ;  /* 0x0000006d0c0c723e */ /* 0x000fe400000010ff */
[----:B------:R-:W-:Y:S01]  /*5980*/  F2FP.BF16.F32.PACK_AB R60, R47, R58 ;  /* 0x0000003a2f3c723e */ /* 0x000fe200000010ff */
[C---:B------:R-:W-:Y:S01]  /*5990*/  FMUL.FTZ R61, R44.reuse, R59 ;  /* 0x0000003b2c3d7220 */ /* 0x040fe20000410000 */
[----:B------:R-:W-:-:S03]  /*59a0*/  FMUL.FTZ R44, R44, R57 ;  /* 0x000000392c2c7220 */ /* 0x000fc60000410000 */
[C---:B------:R-:W-:Y:S01]  /*59b0*/  FFMA.FTZ R56, R14.reuse, R57, -R61 ;  /* 0x000000390e387223 */ /* 0x040fe2000001083d */
[----:B------:R-:W-:Y:S01]  /*59c0*/  FFMA.FTZ R59, R14, R59, R44 ;  /* 0x0000003b0e3b7223 */ /* 0x000fe2000001002c */
[----:B------:R-:W-:-:S03]  /*59d0*/  IMAD.MOV.U32 R61, RZ, RZ, R45 ;  /* 0x000000ffff3d7224 */ /* 0x000fc600078e002d */
[----:B------:R-:W-:Y:S02]  /*59e0*/  F2FP.BF16.F32.PACK_AB R14, R56, R115 ;  /* 0x00000073380e723e */ /* 0x000fe400000010ff */
[----:B------:R-:W-:-:S07]  /*59f0*/  F2FP.BF16.F32.PACK_AB R62, R59, R46 ;  /* 0x0000002e3b3e723e */ /* 0x000fce00000010ff */
.L_x_1417:
[----:B------:R-:W-:Y:S05]  /*5a00*/  BSYNC B2 ;  /* 0x0000000000027941 */ /* 0x000fea0003800000 */
.L_x_1416:
[----:B---3--:R-:W-:-:S04]  /*5a10*/  LEA R44, P3, R21, R90, 0x1 ;  /* 0x0000005a152c7211 */ /* 0x008fc800078608ff */
[----:B------:R-:W-:Y:S02]  /*5a20*/  LEA.HI.X R45, R21, R91, R94, 0x1, P3 ;  /* 0x0000005b152d7211 */ /* 0x000fe400018f0c5e */
[----:B------:R-:W-:-:S03]  /*5a30*/  ISETP.GE.AND P3, PT, R105, R11, PT ;  /* 0x0000000b6900720c */ /* 0x000fc60003f66270 */
[----:B-1----:R1:W-:Y:S10]  /*5a40*/  ST.E.128 desc[UR54][R44.64], R12 ;  /* 0x0000000c2c007985 */ /* 0x0023f4000c101d36 */
[----:B-1----:R-:W-:-:S05]  /*5a50*/  @!P3 IMAD.WIDE R12, R105, 0x2, R90 ;  /* 0x00000002690cb825 */ /* 0x002fca00078e025a */
[----:B--2---:R4:W-:Y:S02]  /*5a60*/  @!P3 ST.E.128 desc[UR54][R12.64], R60 ;  /* 0x0000003c0c00b985 */ /* 0x0049e4000c101d36 */
.L_x_1415:
[----:B------:R-:W-:Y:S05]  /*5a70*/  BSYNC B1 ;  /* 0x0000000000017941 */ /* 0x000fea0003800000 */
.L_x_1414:
[----:B------:R-:W-:Y:S01]  /*5a80*/  ISETP.NE.AND P3, PT, R31, RZ, PT ;  /* 0x000000ff1f00720c */ /* 0x000fe20003f65270 */
[----:B------:R-:W-:-:S12]  /*5a90*/  BSSY B1, `(.L_x_1418) ;  /* 0x0000081000017945 */ /* 0x000fd80003800000 */
[----:B------:R-:W-:Y:S05]  /*5aa0*/  @!P3 BRA `(.L_x_1419) ;  /* 0x0000000400fcb947 */ /* 0x000fea0003800000 */
[----:B------:R-:W5:Y:S04]  /*5ab0*/  LDL R44, [R1+0x4c] ;  /* 0x00004c00012c7983 */ /* 0x000f680000100800 */
[----:B------:R-:W5:Y:S04]  /*5ac0*/  LDL R15, [R1+0x50] ;  /* 0x00005000010f7983 */ /* 0x000f680000100800 */
[----:B------:R-:W5:Y:S01]  /*5ad0*/  LDL R14, [R1+0x54] ;  /* 0x00005400010e7983 */ /* 0x000f620000100800 */
[----:B------:R-:W-:Y:S01]  /*5ae0*/  LOP3.LUT P4, RZ, R22, 0x1, RZ, 0xc0, !PT ;  /* 0x0000000116ff7812 */ /* 0x000fe2000788c0ff */
[----:B------:R-:W-:Y:S01]  /*5af0*/  BSSY B2, `(.L_x_1420) ;  /* 0x0000076000027945 */ /* 0x000fe20003800000 */
[----:B---3--:R-:W-:-:S02]  /*5b00*/  LEA R56, P3, R27, R90, 0x1 ;  /* 0x0000005a1b387211 */ /* 0x008fc400078608ff */
[----:B----4-:R-:W-:Y:S02]  /*5b10*/  SEL R12, R100, R104, !P4 ;  /* 0x00000068640c7207 */ /* 0x010fe40006000000 */
[----:B--2---:R-:W-:Y:S02]  /*5b20*/  LEA.HI.X R57, R27, R91, R93, 0x1, P3 ;  /* 0x0000005b1b397211 */ /* 0x004fe400018f0c5d */
[----:B------:R-:W-:Y:S02]  /*5b30*/  SHF.R.S32.HI R13, RZ, 0x1f, R12 ;  /* 0x0000001fff0d7819 */ /* 0x000fe4000001140c */
[----:B------:R-:W-:Y:S02]  /*5b40*/  ISETP.GE.AND P3, PT, R3, R99, PT ;  /* 0x000000630300720c */ /* 0x000fe40003f66270 */
[----:B------:R-:W-:-:S04]  /*5b50*/  LEA.HI R13, R13, R12, RZ, 0x4 ;  /* 0x0000000c0d0d7211 */ /* 0x000fc800078f20ff */
[----:B------:R-:W-:-:S04]  /*5b60*/  SHF.R.S32.HI R13, RZ, 0x4, R13 ;  /* 0x00000004ff0d7819 */ /* 0x000fc8000001140d */
[----:B------:R-:W-:-:S04]  /*5b70*/  LEA.HI.SX32 R13, R6, R13, 0x1d ;  /* 0x0000000d060d7211 */ /* 0x000fc800078feaff */
[----:B------:R-:W-:Y:S01]  /*5b80*/  SHF.R.S32.HI R12, RZ, 0x1f, R13 ;  /* 0x0000001fff0c7819 */ /* 0x000fe2000001140d */
[----:B------:R-:W-:-:S03]  /*5b90*/  IMAD.SHL.U32 R58, R13, 0x8, RZ ;  /* 0x000000080d3a7824 */ /* 0x000fc600078e00ff */
[----:B------:R-:W-:-:S05]  /*5ba0*/  LEA.HI R13, R12, R13, RZ, 0x2 ;  /* 0x0000000d0c0d7211 */ /* 0x000fca00078f10ff */
[----:B------:R-:W-:-:S05]  /*5bb0*/  IMAD.SHL.U32 R13, R13, 0x400, RZ ;  /* 0x000004000d0d7824 */ /* 0x000fca00078e00ff */
[----:B------:R-:W-:Y:S02]  /*5bc0*/  LOP3.LUT R13, R13, 0x7ffff000, RZ, 0xc0, !PT ;  /* 0x7ffff0000d0d7812 */ /* 0x000fe400078ec0ff */
[----:B-----5:R-:W-:-:S04]  /*5bd0*/  LOP3.LUT R12, R44, 0x18, R58, 0xf8, !PT ;  /* 0x000000182c0c7812 */ /* 0x020fc800078ef83a */
[----:B------:R-:W-:-:S04]  /*5be0*/  LOP3.LUT R12, R12, R15, RZ, 0x3c, !PT ;  /* 0x0000000f0c0c7212 */ /* 0x000fc800078e3cff */
[----:B------:R-:W-:Y:S01]  /*5bf0*/  IADD3 R12, R12, R13, R14 ;  /* 0x0000000d0c0c7210 */ /* 0x000fe20007ffe00e */
[----:B------:R-:W-:-:S04]  /*5c00*/  IMAD R13, R19, 0x3000, R96 ;  /* 0x00003000130d7824 */ /* 0x000fc800078e0260 */
[----:B------:R-:W-:Y:S02]  /*5c10*/  IMAD R15, R19, 0x3000, R12 ;  /* 0x00003000130f7824 */ /* 0x000fe400078e020c */
[--C-:B------:R-:W-:Y:S02]  /*5c20*/  IMAD R13, R13, 0x2, R2.reuse ;  /* 0x000000020d0d7824 */ /* 0x100fe400078e0202 */
[----:B------:R-:W-:-:S04]  /*5c30*/  IMAD R44, R15, 0x2, R2 ;  /* 0x000000020f2c7824 */ /* 0x000fc800078e0202 */
[----:B------:R-:W2:Y:S04]  /*5c40*/  LDS.128 R12, [R13+0x15400] ;  /* 0x015400000d0c7984 */ /* 0x000ea80000000c00 */
[----:B------:R-:W3:Y:S01]  /*5c50*/  LDS.128 R44, [R44+0x15400] ;  /* 0x015400002c2c7984 */ /* 0x000ee20000000c00 */
[----:B------:R-:W-:Y:S05]  /*5c60*/  @P3 BRA `(.L_x_1421) ;  /* 0x0000000400783947 */ /* 0x000fea0003800000 */
[----:B------:R-:W-:Y:S01]  /*5c70*/  SHF.R.U32.HI R59, RZ, 0x10, R53 ;  /* 0x00000010ff3b7819 */ /* 0x000fe20000011635 */
[----:B---3--:R-:W-:Y:S01]  /*5c80*/  IMAD.U32 R110, R45, 0x10000, RZ ;  /* 0x000100002d6e7824 */ /* 0x008fe200078e00ff */
[----:B------:R-:W-:Y:S01]  /*5c90*/  SHF.R.U32.HI R61, RZ, 0x10, R41 ;  /* 0x00000010ff3d7819 */ /* 0x000fe20000011629 */
[----:B-12---:R-:W-:Y:S01]  /*5ca0*/  IMAD.U32 R60, R13, 0x10000, RZ ;  /* 0x000100000d3c7824 */ /* 0x006fe200078e00ff */
[----:B------:R-:W-:Y:S02]  /*5cb0*/  PRMT R59, R127, 0x5410, R59 ;  /* 0x000054107f3b7816 */ /* 0x000fe4000000003b */
[----:B------:R-:W-:Y:S02]  /*5cc0*/  PRMT R61, R128, 0x5410, R61 ;  /* 0x00005410803d7816 */ /* 0x000fe4000000003d */
[----:B------:R-:W-:Y:S01]  /*5cd0*/  LOP3.LUT R13, R13, 0xffff0000, RZ, 0xc0, !PT ;  /* 0xffff00000d0d7812 */ /* 0x000fe200078ec0ff */
[----:B------:R-:W-:Y:S01]  /*5ce0*/  IMAD.U32 R63, R59, 0x10000, RZ ;  /* 0x000100003b3f7824 */ /* 0x000fe200078e00ff */
[C---:B------:R-:W-:Y:S01]  /*5cf0*/  LOP3.LUT R112, R61.reuse, 0xffff0000, RZ, 0xc0, !PT ;  /* 0xffff00003d707812 */ /* 0x040fe200078ec0ff */
[----:B------:R-:W-:Y:S01]  /*5d00*/  IMAD.U32 R105, R61, 0x10000, RZ ;  /* 0x000100003d697824 */ /* 0x000fe200078e00ff */
[----:B------:R-:W-:Y:S01]  /*5d10*/  SHF.R.U32.HI R61, RZ, 0x10, R55 ;  /* 0x00000010ff3d7819 */ /* 0x000fe20000011637 */
[----:B------:R-:W-:Y:S01]  /*5d20*/  FMUL.FTZ R109, R110, R63 ;  /* 0x0000003f6e6d7220 */ /* 0x000fe20000410000 */
[----:B------:R-:W-:Y:S01]  /*5d30*/  SHF.R.U64 R42, R42, 0x10, R43 ;  /* 0x000000102a2a7819 */ /* 0x000fe2000000122b */
[-C--:B------:R-:W-:Y:S01]  /*5d40*/  FMUL.FTZ R110, R110, R105.reuse ;  /* 0x000000696e6e7220 */ /* 0x080fe20000410000 */
[----:B------:R-:W-:Y:S01]  /*5d50*/  PRMT R61, R125, 0x5410, R61 ;  /* 0x000054107d3d7816 */ /* 0x000fe2000000003d */
[----:B------:R-:W-:Y:S01]  /*5d60*/  FFMA.FTZ R62, R60, R105, -R109 ;  /* 0x000000693c3e7223 */ /* 0x000fe2000001086d */
[----:B------:R-:W-:Y:S01]  /*5d70*/  SHF.R.U64 R55, R54, 0x10, R55 ;  /* 0x0000001036377819 */ /* 0x000fe20000001237 */
[----:B------:R-:W-:Y:S01]  /*5d80*/  FFMA.FTZ R60, R60, R63, R110 ;  /* 0x0000003f3c3c7223 */ /* 0x000fe2000001006e */
[----:B------:R-:W-:Y:S01]  /*5d90*/  LOP3.LUT R110, R59, 0xffff0000, RZ, 0xc0, !PT ;  /* 0xffff00003b6e7812 */ /* 0x000fe200078ec0ff */
[----:B------:R-:W-:Y:S01]  /*5da0*/  IMAD.U32 R105, R61, 0x10000, RZ ;  /* 0x000100003d697824 */ /* 0x000fe200078e00ff */
[----:B------:R-:W-:-:S02]  /*5db0*/  LOP3.LUT R59, R45, 0xffff0000, RZ, 0xc0, !PT ;  /* 0xffff00002d3b7812 */ /* 0x000fc400078ec0ff */
[----:B------:R-:W-:Y:S02]  /*5dc0*/  SHF.R.U32.HI R63, RZ, 0x10, R43 ;  /* 0x00000010ff3f7819 */ /* 0x000fe4000001162b */
[----:B------:R-:W-:Y:S01]  /*5dd0*/  PRMT R122, R122, 0x5410, R55 ;  /* 0x000054107a7a7816 */ /* 0x000fe20000000037 */
[C---:B------:R-:W-:Y:S01]  /*5de0*/  FMUL.FTZ R114, R59.reuse, R110 ;  /* 0x0000006e3b727220 */ /* 0x040fe20000410000 */
[-C--:B------:R-:W-:Y:S01]  /*5df0*/  FMUL.FTZ R59, R59, R112.reuse ;  /* 0x000000703b3b7220 */ /* 0x080fe20000410000 */
[----:B------:R-:W-:Y:S02]  /*5e00*/  PRMT R63, R126, 0x5410, R63 ;  /* 0x000054107e3f7816 */ /* 0x000fe4000000003f */
[C---:B------:R-:W-:Y:S01]  /*5e10*/  FFMA.FTZ R45, R13.reuse, R112, -R114 ;  /* 0x000000700d2d7223 */ /* 0x040fe20000010872 */
[----:B------:R-:W-:Y:S01]  /*5e20*/  FFMA.FTZ R13, R13, R110, R59 ;  /* 0x0000006e0d0d7223 */ /* 0x000fe2000001003b */
[----:B------:R-:W-:Y:S01]  /*5e30*/  SHF.R.U64 R59, R40, 0x10, R41 ;  /* 0x00000010283b7819 */ /* 0x000fe20000001229 */
[C---:B------:R-:W-:Y:S01]  /*5e40*/  IMAD.U32 R110, R47.reuse, 0x10000, RZ ;  /* 0x000100002f6e7824 */ /* 0x040fe200078e00ff */
[----:B------:R-:W-:Y:S01]  /*5e50*/  LOP3.LUT R47, R47, 0xffff0000, RZ, 0xc0, !PT ;  /* 0xffff00002f2f7812 */ /* 0x000fe200078ec0ff */
[----:B------:R-:W-:Y:S01]  /*5e60*/  IMAD.U32 R41, R63, 0x10000, RZ ;  /* 0x000100003f297824 */ /* 0x000fe200078e00ff */
[----:B------:R-:W-:Y:S01]  /*5e70*/  PRMT R121, R121, 0x5410, R42 ;  /* 0x0000541079797816 */ /* 0x000fe2000000002a */
[----:B------:R-:W-:-:S02]  /*5e80*/  IMAD.U32 R40, R15, 0x10000, RZ ;  /* 0x000100000f287824 */ /* 0x000fc400078e00ff */
[C---:B------:R-:W-:Y:S01]  /*5e90*/  FMUL.FTZ R109, R110.reuse, R105 ;  /* 0x000000696e6d7220 */ /* 0x040fe20000410000 */
[-C--:B------:R-:W-:Y:S01]  /*5ea0*/  FMUL.FTZ R110, R110, R41.reuse ;  /* 0x000000296e6e7220 */ /* 0x080fe20000410000 */
[----:B------:R-:W-:Y:S01]  /*5eb0*/  LOP3.LUT R15, R15, 0xffff0000, RZ, 0xc0, !PT ;  /* 0xffff00000f0f7812 */ /* 0x000fe200078ec0ff */
[----:B------:R-:W-:Y:S02]  /*5ec0*/  IMAD.U32 R42, R46, 0x10000, RZ ;  /* 0x000100002e2a7824 */ /* 0x000fe400078e00ff */
[C---:B------:R-:W-:Y:S01]  /*5ed0*/  FFMA.FTZ R41, R40.reuse, R41, -R109 ;  /* 0x0000002928297223 */ /* 0x040fe2000001086d */
[----:B------:R-:W-:Y:S01]  /*5ee0*/  FFMA.FTZ R40, R40, R105, R110 ;  /* 0x0000006928287223 */ /* 0x000fe2000001006e */
[----:B------:R-:W-:Y:S02]  /*5ef0*/  SHF.R.U64 R105, R52, 0x10, R53 ;  /* 0x0000001034697819 */ /* 0x000fe40000001235 */
[----:B------:R-:W-:Y:S01]  /*5f00*/  LOP3.LUT R110, R61, 0xffff0000, RZ, 0xc0, !PT ;  /* 0xffff00003d6e7812 */ /* 0x000fe200078ec0ff */
[----:B------:R-:W-:Y:S01]  /*5f10*/  IMAD.U32 R61, R44, 0x10000, RZ ;  /* 0x000100002c3d7824 */ /* 0x000fe200078e00ff */
[----:B------:R-:W-:-:S02]  /*5f20*/  LOP3.LUT R52, R63, 0xffff0000, RZ, 0xc0, !PT ;  /* 0xffff00003f347812 */ /* 0x000fc400078ec0ff */
[----:B------:R-:W-:Y:S01]  /*5f30*/  PRMT R53, R124, 0x5410, R59 ;  /* 0x000054107c357816 */ /* 0x000fe2000000003b */
[C---:B------:R-:W-:Y:S01]  /*5f40*/  FMUL.FTZ R112, R47.reuse, R110 ;  /* 0x0000006e2f707220 */ /* 0x040fe20000410000 */
[----:B------:R-:W-:Y:S01]  /*5f50*/  LOP3.LUT R44, R44, 0xffff0000, RZ, 0xc0, !PT ;  /* 0xffff00002c2c7812 */ /* 0x000fe200078ec0ff */
[-C--:B------:R-:W-:Y:S01]  /*5f60*/  FMUL.FTZ R47, R47, R52.reuse ;  /* 0x000000342f2f7220 */ /* 0x080fe20000410000 */
[----:B------:R-:W-:Y:S01]  /*5f70*/  LOP3.LUT R43, R53, 0xffff0000, RZ, 0xc0, !PT ;  /* 0xffff0000352b7812 */ /* 0x000fe200078ec0ff */
[C---:B------:R-:W-:Y:S01]  /*5f80*/  FFMA.FTZ R52, R15.reuse, R52, -R112 ;  /* 0x000000340f347223 */ /* 0x040fe20000010870 */
[C---:B------:R-:W-:Y:S02]  /*5f90*/  IMAD.U32 R59, R12.reuse, 0x10000, RZ ;  /* 0x000100000c3b7824 */ /* 0x040fe400078e00ff */
[----:B------:R-:W-:Y:S01]  /*5fa0*/  FFMA.FTZ R15, R15, R110, R47 ;  /* 0x0000006e0f0f7223 */ /* 0x000fe2000001002f */
[----:B------:R-:W-:Y:S01]  /*5fb0*/  PRMT R47, R123, 0x5410, R105 ;  /* 0x000054107b2f7816 */ /* 0x000fe20000000069 */
[----:B------:R-:W-:Y:S01]  /*5fc0*/  IMAD.U32 R112, R53, 0x10000, RZ ;  /* 0x0001000035707824 */ /* 0x000fe200078e00ff */
[----:B------:R-:W-:-:S02]  /*5fd0*/  LOP3.LUT R12, R12, 0xffff0000, RZ, 0xc0, !PT ;  /* 0xffff00000c0c7812 */ /* 0x000fc400078ec0ff */
[----:B------:R-:W-:Y:S01]  /*5fe0*/  LOP3.LUT R46, R46, 0xffff0000, RZ, 0xc0, !PT ;  /* 0xffff00002e2e7812 */ /* 0x000fe200078ec0ff */
[C---:B------:R-:W-:Y:S01]  /*5ff0*/  IMAD.U32 R110, R47.reuse, 0x10000, RZ ;  /* 0x000100002f6e7824 */ /* 0x040fe200078e00ff */
[----:B------:R-:W-:Y:S02]  /*6000*/  LOP3.LUT R47, R47, 0xffff0000, RZ, 0xc0, !PT ;  /* 0xffff00002f2f7812 */ /* 0x000fe400078ec0ff */
[----:B------:R-:W-:Y:S01]  /*6010*/  F2FP.BF16.F32.PACK_AB R45, R45, R62 ;  /* 0x0000003e2d2d723e */ /* 0x000fe200000010ff */
        /* <DEDUP_REMOVED lines=8> */
[----:B------:R-:W-:Y:S01]  /*60a0*/  IMAD.U32 R47, R122, 0x10000, RZ ;  /* 0x000100007a2f7824 */ /* 0x000fe200078e00ff */
[----:B------:R-:W-:Y:S01]  /*60b0*/  F2FP.BF16.F32.PACK_AB R41, R52, R41 ;  /* 0x000000293429723e */ /* 0x000fe200000010ff */
[----:B------:R-:W-:Y:S01]  /*60c0*/  IMAD.U32 R53, R121, 0x10000, RZ ;  /* 0x0001000079357824 */ /* 0x000fe200078e00ff */
[----:B------:R-:W-:Y:S01]  /*60d0*/  F2FP.BF16.F32.PACK_AB R60, R13, R60 ;  /* 0x0000003c0d3c723e */ /* 0x000fe200000010ff */
[----:B------:R-:W-:-:S02]  /*60e0*/  IMAD.U32 R44, R14, 0x10000, RZ ;  /* 0x000100000e2c7824 */ /* 0x000fc400078e00ff */
[C---:B------:R-:W-:Y:S01]  /*60f0*/  FMUL.FTZ R55, R42.reuse, R47 ;  /* 0x0000002f2a377220 */ /* 0x040fe20000410000 */
[-C--:B------:R-:W-:Y:S01]  /*6100*/  FMUL.FTZ R54, R42, R53.reuse ;  /* 0x000000352a367220 */ /* 0x080fe20000410000 */
[----:B------:R-:W-:Y:S01]  /*6110*/  LOP3.LUT R14, R14, 0xffff0000, RZ, 0xc0, !PT ;  /* 0xffff00000e0e7812 */ /* 0x000fe200078ec0ff */
[----:B------:R-:W-:Y:S02]  /*6120*/  IMAD.MOV.U32 R13, RZ, RZ, R45 ;  /* 0x000000ffff0d7224 */ /* 0x000fe400078e002d */
[C---:B------:R-:W-:Y:S01]  /*6130*/  FFMA.FTZ R42, R44.reuse, R53, -R55 ;  /* 0x000000352c2a7223 */ /* 0x040fe20000010837 */
[----:B------:R-:W-:Y:S01]  /*6140*/  FFMA.FTZ R44, R44, R47, R54 ;  /* 0x0000002f2c2c7223 */ /* 0x000fe20000010036 */
[----:B------:R-:W-:Y:S01]  /*6150*/  LOP3.LUT R53, R122, 0xffff0000, RZ, 0xc0, !PT ;  /* 0xffff00007a357812 */ /* 0x000fe200078ec0ff */
[----:B------:R-:W-:Y:S01]  /*6160*/  IMAD.MOV.U32 R45, RZ, RZ, R60 ;  /* 0x000000ffff2d7224 */ /* 0x000fe200078e003c */
[----:B------:R-:W-:Y:S02]  /*6170*/  LOP3.LUT R47, R121, 0xffff0000, RZ, 0xc0, !PT ;  /* 0xffff0000792f7812 */ /* 0x000fe400078ec0ff */
[----:B------:R-:W-:Y:S01]  /*6180*/  F2FP.BF16.F32.PACK_AB R40, R15, R40 ;  /* 0x000000280f28723e */ /* 0x000fe200000010ff */
[C---:B------:R-:W-:Y:S01]  /*6190*/  FMUL.FTZ R55, R46.reuse, R53 ;  /* 0x000000352e377220 */ /* 0x040fe20000410000 */
[----:B------:R-:W-:Y:S01]  /*61a0*/  F2FP.BF16.F32.PACK_AB R114, R43, R114 ;  /* 0x000000722b72723e */ /* 0x000fe200000010ff */
[----:B------:R-:W-:Y:S01]  /*61b0*/  FMUL.FTZ R46, R46, R47 ;  /* 0x0000002f2e2e7220 */ /* 0x000fe20000410000 */
[----:B------:R-:W-:Y:S01]  /*61c0*/  F2FP.BF16.F32.PACK_AB R61, R12, R61 ;  /* 0x0000003d0c3d723e */ /* 0x000fe200000010ff */
[----:B------:R-:W-:Y:S01]  /*61d0*/  FFMA.FTZ R47, R14, R47, -R55 ;  /* 0x0000002f0e2f7223 */ /* 0x000fe20000010837 */
[----:B------:R-:W-:-:S02]  /*61e0*/  IMAD.MOV.U32 R15, RZ, RZ, R41 ;  /* 0x000000ffff0f7224 */ /* 0x000fc400078e0029 */
[----:B------:R-:W-:Y:S01]  /*61f0*/  FFMA.FTZ R53, R14, R53, R46 ;  /* 0x000000350e357223 */ /* 0x000fe2000001002e */
[----:B------:R-:W-:Y:S01]  /*6200*/  IMAD.MOV.U32 R12, RZ, RZ, R114 ;  /* 0x000000ffff0c7224 */ /* 0x000fe200078e0072 */
[----:B------:R-:W-:Y:S01]  /*6210*/  F2FP.BF16.F32.PACK_AB R14, R47, R42 ;  /* 0x0000002a2f0e723e */ /* 0x000fe200000010ff */
[----:B------:R-:W-:Y:S02]  /*6220*/  IMAD.MOV.U32 R47, RZ, RZ, R40 ;  /* 0x000000ffff2f7224 */ /* 0x000fe400078e0028 */
[----:B------:R-:W-:Y:S01]  /*6230*/  F2FP.BF16.F32.PACK_AB R46, R53, R44 ;  /* 0x0000002c352e723e */ /* 0x000fe200000010ff */
[----:B------:R-:W-:-:S07]  /*6240*/  IMAD.MOV.U32 R44, RZ, RZ, R61 ;  /* 0x000000ffff2c7224 */ /* 0x000fce00078e003d */
.L_x_1421:
[----:B------:R-:W-:Y:S05]  /*6250*/  BSYNC B2 ;  /* 0x0000000000027941 */ /* 0x000fea0003800000 */
.L_x_1420:
[----:B------:R-:W-:Y:S01]  /*6260*/  ISETP.GE.AND P3, PT, R58, R11, PT ;  /* 0x0000000b3a00720c */ /* 0x000fe20003f66270 */
[----:B--2---:R2:W-:-:S12]  /*6270*/  ST.E.128 desc[UR54][R56.64], R12 ;  /* 0x0000000c38007985 */ /* 0x0045d8000c101d36 */
[----:B------:R-:W-:-:S05]  /*6280*/  @!P3 IMAD.WIDE R40, R58, 0x2, R90 ;  /* 0x000000023a28b825 */ /* 0x000fca00078e025a */
[----:B---3--:R2:W-:Y:S02]  /*6290*/  @!P3 ST.E.128 desc[UR54][R40.64], R44 ;  /* 0x0000002c2800b985 */ /* 0x0085e4000c101d36 */
.L_x_1419:
[----:B------:R-:W-:Y:S05]  /*62a0*/  BSYNC B1 ;  /* 0x0000000000017941 */ /* 0x000fea0003800000 */
.L_x_1418:
[----:B------:R-:W-:-:S13]  /*62b0*/  ISETP.NE.AND P3, PT, R32, RZ, PT ;  /* 0x000000ff2000720c */ /* 0x000fda0003f65270 */
[----:B------:R-:W-:Y:S05]  /*62c0*/  @!P3 BRA `(.L_x_1385) ;  /* 0x0000000c0054b947 */ /* 0x000fea0003800000 */
[----:B--2---:R-:W2:Y:S04]  /*62d0*/  LDL R40, [R1+0x4c] ;  /* 0x00004c0001287983 */ /* 0x004ea80000100800 */
[----:B------:R-:W5:Y:S04]  /*62e0*/  LDL R15, [R1+0x50] ;  /* 0x00005000010f7983 */ /* 0x000f680000100800 */
[----:B------:R-:W5:Y:S01]  /*62f0*/  LDL R14, [R1+0x54] ;  /* 0x00005400010e7983 */ /* 0x000f620000100800 */
[----:B------:R-:W-:Y:S01]  /*6300*/  LOP3.LUT P4, RZ, R22, 0x2, RZ, 0xc0, !PT ;  /* 0x0000000216ff7812 */ /* 0x000fe2000788c0ff */
[----:B------:R-:W-:Y:S01]  /*6310*/  BSSY B1, `(.L_x_1422) ;  /* 0x0000077000017945 */ /* 0x000fe20003800000 */
[----:B---3--:R-:W-:-:S02]  /*6320*/  LEA R44, P3, R28, R90, 0x1 ;  /* 0x0000005a1c2c7211 */ /* 0x008fc400078608ff */
[----:B------:R-:W-:Y:S02]  /*6330*/  SEL R104, R100, R104, !P4 ;  /* 0x0000006864687207 */ /* 0x000fe40006000000 */
[----:B------:R-:W-:Y:S02]  /*6340*/  LEA.HI.X R45, R28, R91, R92, 0x1, P3 ;  /* 0x0000005b1c2d7211 */ /* 0x000fe400018f0c5c */
[----:B----4-:R-:W-:Y:S02]  /*6350*/  SHF.R.S32.HI R13, RZ, 0x1f, R104 ;  /* 0x0000001fff0d7819 */ /* 0x010fe40000011468 */
        /* <DEDUP_REMOVED lines=9> */
[----:B--2---:R-:W-:-:S04]  /*63f0*/  LOP3.LUT R12, R40, 0x18, R46, 0xf8, !PT ;  /* 0x00000018280c7812 */ /* 0x004fc800078ef82e */
[----:B-----5:R-:W-:-:S04]  /*6400*/  LOP3.LUT R12, R12, R15, RZ, 0x3c, !PT ;  /* 0x0000000f0c0c7212 */ /* 0x020fc800078e3cff */
        /* <DEDUP_REMOVED lines=8> */
[----:B------:R-:W-:Y:S01]  /*6490*/  SHF.R.U64 R47, R36, 0x10, R37 ;  /* 0x00000010242f7819 */ /* 0x000fe20000001225 */
[----:B---3--:R-:W-:Y:S01]  /*64a0*/  IMAD.U32 R56, R41, 0x10000, RZ ;  /* 0x0001000029387824 */ /* 0x008fe200078e00ff */
[----:B------:R-:W-:Y:S01]  /*64b0*/  SHF.R.U32.HI R57, RZ, 0x10, R49 ;  /* 0x00000010ff397819 */ /* 0x000fe20000011631 */
[----:B------:R-:W-:Y:S01]  /*64c0*/  IMAD.U32 R58, R43, 0x10000, RZ ;  /* 0x000100002b3a7824 */ /* 0x000fe200078e00ff */
[----:B------:R-:W-:Y:S01]  /*64d0*/  SHF.R.U32.HI R36, RZ, 0x10, R37 ;  /* 0x00000010ff247819 */ /* 0x000fe20000011625 */
[----:B--2---:R-:W-:Y:S01]  /*64e0*/  IMAD.U32 R54, R15, 0x10000, RZ ;  /* 0x000100000f367824 */ /* 0x004fe200078e00ff */
[----:B------:R-:W-:Y:S01]  /*64f0*/  PRMT R120, R120, 0x5410, R57 ;  /* 0x0000541078787816 */ /* 0x000fe20000000039 */
[----:B------:R-:W-:Y:S01]  /*6500*/  IMAD.U32 R53, R14, 0x10000, RZ ;  /* 0x000100000e357824 */ /* 0x000fe200078e00ff */
[----:B------:R-:W-:Y:S02]  /*6510*/  PRMT R111, R111, 0x5410, R36 ;  /* 0x000054106f6f7816 */ /* 0x000fe40000000024 */
[----:B------:R-:W-:-:S02]  /*6520*/  SHF.R.U64 R37, R38, 0x10, R39 ;  /* 0x0000001026257819 */ /* 0x000fc40000001227 */
[----:B------:R-:W-:Y:S01]  /*6530*/  SHF.R.U64 R38, R48, 0x10, R49 ;  /* 0x0000001030267819 */ /* 0x000fe20000001231 */
[----:B------:R-:W-:Y:S01]  /*6540*/  IMAD.U32 R36, R111, 0x10000, RZ ;  /* 0x000100006f247824 */ /* 0x000fe200078e00ff */
[----:B------:R-:W-:Y:S02]  /*6550*/  SHF.R.U64 R48, R50, 0x10, R51 ;  /* 0x0000001032307819 */ /* 0x000fe40000001233 */
[----:B------:R-:W-:Y:S01]  /*6560*/  PRMT R108, R108, 0x5410, R47 ;  /* 0x000054106c6c7816 */ /* 0x000fe2000000002f */
[----:B------:R-:W-:Y:S01]  /*6570*/  IMAD.U32 R47, R120, 0x10000, RZ ;  /* 0x00010000782f7824 */ /* 0x000fe200078e00ff */
[----:B------:R-:W-:Y:S02]  /*6580*/  SHF.R.U32.HI R51, RZ, 0x10, R51 ;  /* 0x00000010ff337819 */ /* 0x000fe40000011633 */
[----:B------:R-:W-:Y:S01]  /*6590*/  SHF.R.U32.HI R52, RZ, 0x10, R39 ;  /* 0x00000010ff347819 */ /* 0x000fe20000011627 */
[----:B------:R-:W-:Y:S01]  /*65a0*/  IMAD.U32 R39, R13, 0x10000, RZ ;  /* 0x000100000d277824 */ /* 0x000fe200078e00ff */
[----:B------:R-:W-:-:S02]  /*65b0*/  PRMT R119, R119, 0x5410, R38 ;  /* 0x0000541077777816 */ /* 0x000fc40000000026 */
[----:B------:R-:W-:Y:S01]  /*65c0*/  PRMT R113, R113, 0x5410, R48 ;  /* 0x0000541071717816 */ /* 0x000fe20000000030 */
[CC--:B------:R-:W-:Y:S01]  /*65d0*/  FMUL.FTZ R48, R56.reuse, R47.reuse ;  /* 0x0000002f38307220 */ /* 0x0c0fe20000410000 */
[----:B------:R-:W-:Y:S01]  /*65e0*/  LOP3.LUT R50, R41, 0xffff0000, RZ, 0xc0, !PT ;  /* 0xffff000029327812 */ /* 0x000fe200078ec0ff */
[-C--:B------:R-:W-:Y:S01]  /*65f0*/  FMUL.FTZ R56, R56, R36.reuse ;  /* 0x0000002438387220 */ /* 0x080fe20000410000 */
[----:B------:R-:W-:Y:S01]  /*6600*/  PRMT R118, R118, 0x5410, R51 ;  /* 0x0000541076767816 */ /* 0x000fe20000000033 */
[C---:B------:R-:W-:Y:S01]  /*6610*/  FFMA.FTZ R36, R39.reuse, R36, -R48 ;  /* 0x0000002427247223 */ /* 0x040fe20000010830 */
[----:B------:R-:W-:Y:S01]  /*6620*/  LOP3.LUT R38, R120, 0xffff0000, RZ, 0xc0, !PT ;  /* 0xffff000078267812 */ /* 0x000fe200078ec0ff */
[----:B------:R-:W-:Y:S01]  /*6630*/  FFMA.FTZ R39, R39, R47, R56 ;  /* 0x0000002f27277223 */ /* 0x000fe20000010038 */
[----:B------:R-:W-:Y:S01]  /*6640*/  PRMT R107, R107, 0x5410, R52 ;  /* 0x000054106b6b7816 */ /* 0x000fe20000000034 */
[----:B------:R-:W-:Y:S01]  /*6650*/  IMAD.U32 R51, R118, 0x10000, RZ ;  /* 0x0001000076337824 */ /* 0x000fe200078e00ff */
[----:B------:R-:W-:Y:S01]  /*6660*/  PRMT R106, R106, 0x5410, R37 ;  /* 0x000054106a6a7816 */ /* 0x000fe20000000025 */
[----:B------:R-:W-:Y:S01]  /*6670*/  FMUL.FTZ R48, R50, R38 ;  /* 0x0000002632307220 */ /* 0x000fe20000410000 */
        /* <DEDUP_REMOVED lines=8> */
[-C--:B------:R-:W-:Y:S01]  /*6700*/  FMUL.FTZ R58, R58, R47.reuse ;  /* 0x0000002f3a3a7220 */ /* 0x080fe20000410000 */
[----:B------:R-:W-:Y:S01]  /*6710*/  LOP3.LUT R48, R107, 0xffff0000, RZ, 0xc0, !PT ;  /* 0xffff00006b307812 */ /* 0x000fe200078ec0ff */
[----:B------:R-:W-:Y:S01]  /*6720*/  FFMA.FTZ R47, R54, R47, -R57 ;  /* 0x0000002f362f7223 */ /* 0x000fe20000010839 */
[----:B------:R-:W-:Y:S01]  /*6730*/  IMAD.U32 R41, R40, 0x10000, RZ ;  /* 0x0001000028297824 */ /* 0x000fe200078e00ff */
[----:B------:R-:W-:Y:S01]  /*6740*/  LOP3.LUT R15, R15, 0xffff0000, RZ, 0xc0, !PT ;  /* 0xffff00000f0f7812 */ /* 0x000fe200078ec0ff */
[----:B------:R-:W-:Y:S01]  /*6750*/  FFMA.FTZ R54, R54, R51, R58 ;  /* 0x0000003336367223 */ /* 0x000fe2000001003a */
[----:B------:R-:W-:Y:S01]  /*6760*/  IMAD.U32 R52, R119, 0x10000, RZ ;  /* 0x0001000077347824 */ /* 0x000fe200078e00ff */
[----:B------:R-:W-:Y:S01]  /*6770*/  LOP3.LUT R40, R40, 0xffff0000, RZ, 0xc0, !PT ;  /* 0xffff000028287812 */ /* 0x000fe200078ec0ff */
[C---:B------:R-:W-:Y:S01]  /*6780*/  FMUL.FTZ R56, R43.reuse, R118 ;  /* 0x000000762b387220 */ /* 0x040fe20000410000 */
[----:B------:R-:W-:Y:S01]  /*6790*/  FMUL.FTZ R58, R43, R48 ;  /* 0x000000302b3a7220 */ /* 0x000fe20000410000 */
[----:B------:R-:W-:Y:S01]  /*67a0*/  LOP3.LUT R119, R119, 0xffff0000, RZ, 0xc0, !PT ;  /* 0xffff000077777812 */ /* 0x000fe200078ec0ff */
[----:B------:R-:W-:Y:S01]  /*67b0*/  FFMA.FTZ R38, R49, R38, R50 ;  /* 0x0000002631267223 */ /* 0x000fe20000010032 */
[C---:B------:R-:W-:Y:S01]  /*67c0*/  IMAD.U32 R50, R108.reuse, 0x10000, RZ ;  /* 0x000100006c327824 */ /* 0x040fe200078e00ff */
[----:B------:R-:W-:Y:S01]  /*67d0*/  LOP3.LUT R43, R108, 0xffff0000, RZ, 0xc0, !PT ;  /* 0xffff00006c2b7812 */ /* 0x000fe200078ec0ff */
[C---:B------:R-:W-:Y:S01]  /*67e0*/  IMAD.U32 R13, R12.reuse, 0x10000, RZ ;  /* 0x000100000c0d7824 */ /* 0x040fe200078e00ff */
[----:B------:R-:W-:Y:S01]  /*67f0*/  LOP3.LUT R12, R12, 0xffff0000, RZ, 0xc0, !PT ;  /* 0xffff00000c0c7812 */ /* 0x000fe200078ec0ff */
[C---:B------:R-:W-:Y:S01]  /*6800*/  FFMA.FTZ R48, R15.reuse, R48, -R56 ;  /* 0x000000300f307223 */ /* 0x040fe20000010838 */
[----:B------:R-:W-:Y:S01]  /*6810*/  FFMA.FTZ R51, R15, R118, R58 ;  /* 0x000000760f337223 */ /* 0x000fe2000001003a */
[C---:B------:R-:W-:Y:S01]  /*6820*/  FMUL.FTZ R56, R41.reuse, R52 ;  /* 0x0000003429387220 */ /* 0x040fe20000410000 */
[C---:B------:R-:W-:Y:S01]  /*6830*/  FMUL.FTZ R15, R40.reuse, R119 ;  /* 0x00000077280f7220 */ /* 0x040fe20000410000 */
[----:B------:R-:W-:Y:S01]  /*6840*/  FMUL.FTZ R41, R41, R50 ;  /* 0x0000003229297220 */ /* 0x000fe20000410000 */
[-C--:B------:R-:W-:Y:S01]  /*6850*/  FMUL.FTZ R49, R40, R43.reuse ;  /* 0x0000002b28317220 */ /* 0x080fe20000410000 */
[----:B------:R-:W-:Y:S01]  /*6860*/  LOP3.LUT R55, R14, 0xffff0000, RZ, 0xc0, !PT ;  /* 0xffff00000e377812 */ /* 0x000fe200078ec0ff */
[----:B------:R-:W-:Y:S01]  /*6870*/  FFMA.FTZ R43, R12, R43, -R15 ;  /* 0x0000002b0c2b7223 */ /* 0x000fe2000001080f */
[----:B------:R-:W-:-:S02]  /*6880*/  IMAD.U32 R14, R42, 0x10000, RZ ;  /* 0x000100002a0e7824 */ /* 0x000fc400078e00ff */
[C---:B------:R-:W-:Y:S01]  /*6890*/  FFMA.FTZ R56, R13.reuse, R50, -R56 ;  /* 0x000000320d387223 */ /* 0x040fe20000010838 */
[----:B------:R-:W-:Y:S01]  /*68a0*/  FFMA.FTZ R41, R13, R52, R41 ;  /* 0x000000340d297223 */ /* 0x000fe20000010029 */
[C---:B------:R-:W-:Y:S01]  /*68b0*/  IMAD.U32 R15, R113.reuse, 0x10000, RZ ;  /* 0x00010000710f7824 */ /* 0x040fe200078e00ff */
[----:B------:R-:W-:Y:S01]  /*68c0*/  LOP3.LUT R42, R42, 0xffff0000, RZ, 0xc0, !PT ;  /* 0xffff00002a2a7812 */ /* 0x000fe200078ec0ff */
[----:B------:R-:W-:Y:S01]  /*68d0*/  IMAD.U32 R13, R106, 0x10000, RZ ;  /* 0x000100006a0d7824 */ /* 0x000fe200078e00ff */
[----:B------:R-:W-:Y:S01]  /*68e0*/  LOP3.LUT R113, R113, 0xffff0000, RZ, 0xc0, !PT ;  /* 0xffff000071717812 */ /* 0x000fe200078ec0ff */
[----:B------:R-:W-:Y:S01]  /*68f0*/  FMUL.FTZ R40, R14, R15 ;  /* 0x0000000f0e287220 */ /* 0x000fe20000410000 */
[----:B------:R-:W-:Y:S01]  /*6900*/  LOP3.LUT R106, R106, 0xffff0000, RZ, 0xc0, !PT ;  /* 0xffff00006a6a7812 */ /* 0x000fe200078ec0ff */
[----:B------:R-:W-:Y:S01]  /*6910*/  FMUL.FTZ R14, R14, R13 ;  /* 0x0000000d0e0e7220 */ /* 0x000fe20000410000 */
[----:B------:R-:W-:Y:S01]  /*6920*/  FFMA.FTZ R12, R12, R119, R49 ;  /* 0x000000770c0c7223 */ /* 0x000fe20000010031 */
[C---:B------:R-:W-:Y:S01]  /*6930*/  FMUL.FTZ R50, R42.reuse, R113 ;  /* 0x000000712a327220 */ /* 0x040fe20000410000 */
[C---:B------:R-:W-:Y:S01]  /*6940*/  FFMA.FTZ R40, R53.reuse, R13, -R40 ;  /* 0x0000000d35287223 */ /* 0x040fe20000010828 */
[-C--:B------:R-:W-:Y:S01]  /*6950*/  FMUL.FTZ R42, R42, R106.reuse ;  /* 0x0000006a2a2a7220 */ /* 0x080fe20000410000 */
[----:B------:R-:W-:Y:S01]  /*6960*/  FFMA.FTZ R14, R53, R15, R14 ;  /* 0x0000000f350e7223 */ /* 0x000fe2000001000e */
[C---:B------:R-:W-:Y:S01]  /*6970*/  FFMA.FTZ R13, R55.reuse, R106, -R50 ;  /* 0x0000006a370d7223 */ /* 0x040fe20000010832 */
[----:B------:R-:W-:Y:S01]  /*6980*/  F2FP.BF16.F32.PACK_AB R39, R38, R39 ;  /* 0x000000272627723e */ /* 0x000fe200000010ff */
[----:B------:R-:W-:Y:S01]  /*6990*/  FFMA.FTZ R55, R55, R113, R42 ;  /* 0x0000007137377223 */ /* 0x000fe2000001002a */
[----:B------:R-:W-:-:S02]  /*69a0*/  F2FP.BF16.F32.PACK_AB R43, R43, R56 ;  /* 0x000000382b2b723e */ /* 0x000fc400000010ff */
[----:B------:R-:W-:Y:S01]  /*69b0*/  F2FP.BF16.F32.PACK_AB R42, R12, R41 ;  /* 0x000000290c2a723e */ /* 0x000fe200000010ff */
[----:B------:R-:W-:Y:S01]  /*69c0*/  IMAD.MOV.U32 R41, RZ, RZ, R39 ;  /* 0x000000ffff297224 */ /* 0x000fe200078e0027 */
[----:B------:R-:W-:Y:S01]  /*69d0*/  F2FP.BF16.F32.PACK_AB R36, R37, R36 ;  /* 0x000000242524723e */ /* 0x000fe200000010ff */
[----:B------:R-:W-:Y:S01]  /*69e0*/  IMAD.MOV.U32 R12, RZ, RZ, R43 ;  /* 0x000000ffff0c7224 */ /* 0x000fe200078e002b */
[----:B------:R-:W-:Y:S02]  /*69f0*/  F2FP.BF16.F32.PACK_AB R51, R51, R54 ;  /* 0x000000363333723e */ /* 0x000fe400000010ff */
[----:B------:R-:W-:Y:S01]  /*6a00*/  F2FP.BF16.F32.PACK_AB R38, R13, R40 ;  /* 0x000000280d26723e */ /* 0x000fe200000010ff */
[----:B------:R-:W-:Y:S01]  /*6a10*/  IMAD.MOV.U32 R40, RZ, RZ, R42 ;  /* 0x000000ffff287224 */ /* 0x000fe200078e002a */
[----:B------:R-:W-:Y:S01]  /*6a20*/  F2FP.BF16.F32.PACK_AB R50, R55, R14 ;  /* 0x0000000e3732723e */ /* 0x000fe200000010ff */
[----:B------:R-:W-:Y:S01]  /*6a30*/  IMAD.MOV.U32 R13, RZ, RZ, R36 ;  /* 0x000000ffff0d7224 */ /* 0x000fe200078e0024 */
[----:B------:R-:W-:Y:S01]  /*6a40*/  F2FP.BF16.F32.PACK_AB R15, R48, R47 ;  /* 0x0000002f300f723e */ /* 0x000fe200000010ff */
[----:B------:R-:W-:-:S02]  /*6a50*/  IMAD.MOV.U32 R14, RZ, RZ, R38 ;  /* 0x000000ffff0e7224 */ /* 0x000fc400078e0026 */
[----:B------:R-:W-:Y:S02]  /*6a60*/  IMAD.MOV.U32 R42, RZ, RZ, R50 ;  /* 0x000000ffff2a7224 */ /* 0x000fe400078e0032 */
[----:B------:R-:W-:-:S07]  /*6a70*/  IMAD.MOV.U32 R43, RZ, RZ, R51 ;  /* 0x000000ffff2b7224 */ /* 0x000fce00078e0033 */
.L_x_1423:
[----:B------:R-:W-:Y:S05]  /*6a80*/  BSYNC B1 ;  /* 0x0000000000017941 */ /* 0x000fea0003800000 */
.L_x_1422:
[----:B--2---:R2:W-:Y:S01]  /*6a90*/  ST.E.128 desc[UR54][R44.64], R12 ;  /* 0x0000000c2c007985 */ /* 0x0045e2000c101d36 */
[----:B------:R-:W-:-:S13]  /*6aa0*/  ISETP.GE.AND P3, PT, R46, R11, PT ;  /* 0x0000000b2e00720c */ /* 0x000fda0003f66270 */
[----:B------:R-:W-:Y:S05]  /*6ab0*/  @P3 BRA `(.L_x_1385) ;  /* 0x0000000400583947 */ /* 0x000fea0003800000 */
[----:B------:R-:W-:-:S05]  /*6ac0*/  IMAD.WIDE R90, R46, 0x2, R90 ;  /* 0x000000022e5a7825 */ /* 0x000fca00078e025a */
[----:B---3--:R3:W-:Y:S01]  /*6ad0*/  ST.E.128 desc[UR54][R90.64], R40 ;  /* 0x000000285a007985 */ /* 0x0087e2000c101d36 */
[----:B------:R-:W-:Y:S05]  /*6ae0*/  BRA `(.L_x_1385) ;  /* 0x00000004004c7947 */ /* 0x000fea0003800000 */
.L_x_1377:
[----:B------:R-:W-:-:S06]  /*6af0*/  UISETP.NE.AND UP0, UPT, UR39, 0x3, UPT ;  /* 0x000000032700788c */ /* 0x000fcc000bf05270 */
[----:B------:R-:W-:-:S13]  /*6b00*/  PLOP3.LUT P2, PT, PT, PT, UP0, 0x80, 0x0 ;  /* 0x000000000000781c */ /* 0x000fda0003f4f008 */
[----:B------:R-:W-:Y:S05]  /*6b10*/  @!P2 BRA `(.L_x_1424) ;  /* 0x000000000004a947 */ /* 0x000fea0003800000 */
[----:B------:R-:W-:Y:S01]  /*6b20*/  BPT.TRAP 0x1 ;  /* 0x000000040000795c */ /* 0x000fe20000300000 */
.L_x_1424:
[----:B------:R-:W2:Y:S01]  /*6b30*/  LDL R11, [R1+0x38] ;  /* 0x00003800010b7983 */ /* 0x000ea20000100800 */
[----:B------:R-:W-:Y:S01]  /*6b40*/  IMAD R35, R19, 0x8, R2 ;  /* 0x0000000813237824 */ /* 0x000fe200078e0202 */
[----:B------:R-:W-:Y:S01]  /*6b50*/  BSSY B1, `(.L_x_1425) ;  /* 0x0000005000017945 */ /* 0x000fe20003800000 */
[----:B------:R-:W-:Y:S02]  /*6b60*/  SHF.R.S32.HI R83, RZ, 0x1f, R82 ;  /* 0x0000001fff537819 */ /* 0x000fe40000011452 */
[----:B--2---:R-:W-:-:S04]  /*6b70*/  SHF.L.U32 R86, R11, 0x1f, RZ ;  /* 0x0000001f0b567819 */ /* 0x004fc800000006ff */
[----:B------:R-:W0:Y:S02]  /*6b80*/  SYNCS.PHASECHK.TRANS64.TRYWAIT P3, [R35+URZ+0x2d890], R86 ;  /* 0x02d89056230075a7 */ /* 0x000e24000806017f */
[----:B0-----:R-:W-:Y:S05]  /*6b90*/  @!P3 BRA `(.L_x_1426) ;  /* 0x000001e4003cb947 */ /* 0x001fea0003800000 */
.L_x_1724:
[----:B------:R-:W-:Y:S05]  /*6ba0*/  BSYNC B1 ;  /* 0x0000000000017941 */ /* 0x000fea0003800000 */
.L_x_1425:
[----:B------:R-:W1:Y:S01]  /*6bb0*/  S2R R36, SR_TID.X ;  /* 0x0000000000247919 */ /* 0x000e620000002100 */
        /* <DEDUP_REMOVED lines=18> */
[----:B-1----:R-:W-:Y:S01]  /*6ce0*/  VIADD R36, R36, 0xffffff80 ;  /* 0xffffff8024247836 */ /* 0x002fe20000000000 */
[----:B------:R-:W-:Y:S01]  /*6cf0*/  LEA R42, P3, R12, UR4, 0x1 ;  /* 0x000000040c2a7c11 */ /* 0x000fe2000f8608ff */
[----:B------:R-:W-:Y:S01]  /*6d00*/  IMAD.IADD R13, R13, 0x1, R15 ;  /* 0x000000010d0d7824 */ /* 0x000fe200078e020f */
[----:B------:R-:W-:Y:S02]  /*6d10*/  UMOV UR4, 0xffffffff ;  /* 0xffffffff00047882 */ /* 0x000fe40000000000 */
[----:B------:R-:W-:Y:S02]  /*6d20*/  LEA.HI R36, R36, R36, RZ, 0x1 ;  /* 0x0000002424247211 */ /* 0x000fe400078f08ff */
[----:B------:R-:W-:Y:S02]  /*6d30*/  LEA.HI.X R13, R12, UR5, R13, 0x1, P3 ;  /* 0x000000050c0d7c11 */ /* 0x000fe400098f0c0d */
[----:B------:R-:W-:-:S04]  /*6d40*/  SHF.R.S32.HI R36, RZ, 0x1, R36 ;  /* 0x00000001ff247819 */ /* 0x000fc80000011424 */
[----:B------:R-:W-:Y:S01]  /*6d50*/  ISETP.GT.AND P3, PT, R85, R36, PT ;  /* 0x000000245500720c */ /* 0x000fe20003f64270 */
[----:B------:R-:W-:-:S12]  /*6d60*/  BRA.DIV UR4, `(.L_x_1427) ;  /* 0x000001e204dc7947 */ /* 0x000fd8000b800000 */
[----:B------:R1:W2:Y:S04]  /*6d70*/  SHFL.IDX PT, R43, R13, RZ, 0x1e1f ;  /* 0x001e1fff0d2b7589 */ /* 0x0002a800000e0000 */
[----:B------:R-:W3:Y:S02]  /*6d80*/  SHFL.IDX PT, R42, R42, RZ, 0x1e1f ;  /* 0x001e1fff2a2a7589 */ /* 0x000ee400000e0000 */
.L_x_1728:
[----:B------:R-:W-:Y:S05]  /*6d90*/  @!P3 BRA `(.L_x_1385) ;  /* 0x0000000000a0b947 */ /* 0x000fea0003800000 */
[----:B-1----:R-:W4:Y:S01]  /*6da0*/  LDL R13, [R1+0x7c] ;  /* 0x00007c00010d7983 */ /* 0x002f220000100800 */
[----:B------:R-:W-:-:S03]  /*6db0*/  ULDC UR4, c[0x0][0x2f4] ;  /* 0x0000bd0000047ab9 */ /* 0x000fc60000000800 */
[----:B------:R-:W5:Y:S04]  /*6dc0*/  LDL R12, [R1+0x78] ;  /* 0x00007800010c7983 */ /* 0x000f680000100800 */
[----:B------:R-:W5:Y:S04]  /*6dd0*/  LDL R11, [R1+0x64] ;  /* 0x00006400010b7983 */ /* 0x000f680000100800 */
[----:B------:R-:W5:Y:S01]  /*6de0*/  LDL R45, [R1+0x68] ;  /* 0x00006800012d7983 */ /* 0x000f620000100800 */
[C---:B------:R-:W-:Y:S02]  /*6df0*/  ISETP.GE.AND P5, PT, R16.reuse, UR4, PT ;  /* 0x0000000410007c0c */ /* 0x040fe4000bfa6270 */
[----:B------:R-:W-:Y:S01]  /*6e00*/  ISETP.GE.AND P4, PT, R137, UR4, PT ;  /* 0x0000000489007c0c */ /* 0x000fe2000bf86270 */
[----:B------:R-:W5:Y:S10]  /*6e10*/  LDL R44, [R1+0x74] ;  /* 0x00007400012c7983 */ /* 0x000f740000100800 */
[----:B---3--:R-:W-:-:S04]  /*6e20*/  @!P5 LEA R40, P3, R16, R42, 0x1 ;  /* 0x0000002a1028d211 */ /* 0x008fc800078608ff */
[----:B--2---:R-:W-:Y:S02]  /*6e30*/  @!P5 LEA.HI.X R41, R16, R43, R17, 0x1, P3 ;  /* 0x0000002b1029d211 */ /* 0x004fe400018f0c11 */
[----:B------:R-:W-:-:S04]  /*6e40*/  @!P4 LEA R38, P3, R137, R42, 0x1 ;  /* 0x0000002a8926c211 */ /* 0x000fc800078608ff */
[----:B----4-:R-:W-:Y:S02]  /*6e50*/  @!P4 LEA.HI.X R39, R137, R43, R13, 0x1, P3 ;  /* 0x0000002b8927c211 */ /* 0x010fe400018f0c0d */
[----:B------:R-:W-:-:S13]  /*6e60*/  ISETP.GE.AND P3, PT, R136, UR4, PT ;  /* 0x0000000488007c0c */ /* 0x000fda000bf66270 */
[----:B------:R-:W-:-:S04]  /*6e70*/  @!P3 LEA R36, P6, R136, R42, 0x1 ;  /* 0x0000002a8824b211 */ /* 0x000fc800078c08ff */
[----:B-----5:R-:W-:Y:S02]  /*6e80*/  @!P3 LEA.HI.X R37, R136, R43, R12, 0x1, P6 ;  /* 0x0000002b8825b211 */ /* 0x020fe400030f0c0c */
[----:B------:R-:W1:Y:S04]  /*6e90*/  @!P5 LDS.128 R12, [R65+0x15000] ;  /* 0x01500000410cd984 */ /* 0x000e680000000c00 */
        /* <DEDUP_REMOVED lines=24> */
.L_x_1385:
[----:B------:R-:W-:Y:S05]  /*7020*/  BSYNC B0 ;  /* 0x0000000000007941 */ /* 0x000fea0003800000 */
.L_x_1376:
[----:B---3--:R-:W3:Y:S01]  /*7030*/  S2R R11, SR_TID.X ;  /* 0x00000000000b7919 */ /* 0x008ee20000002100 */
[----:B------:R-:W-:Y:S01]  /*7040*/  @!PT LDS RZ, [RZ] ;  /* 0x00000000fffff984 */ /* 0x000fe20000000800 */
[----:B------:R-:W-:Y:S01]  /*7050*/  @!PT LDS RZ, [RZ] ;  /* 0x00000000fffff984 */ /* 0x000fe20000000800 */
[----:B------:R-:W-:Y:S01]  /*7060*/  @!PT LDS RZ, [RZ] ;  /* 0x00000000fffff984 */ /* 0x000fe20000000800 */
[----:B------:R-:W-:Y:S01]  /*7070*/  @!PT LDS RZ, [RZ] ;  /* 0x00000000fffff984 */ /* 0x000fe20000000800 */
[----:B------:R5:W-:Y:S06]  /*7080*/  MEMBAR.ALL.CTA ;  /* 0x0000000000007992 */ /* 0x000bec0000008000 */
[----:B-----5:R-:W5:Y:S01]  /*7090*/  FENCE.VIEW.ASYNC.S ;  /* 0x00000000000073c6 */ /* 0x020f620000000000 */
[----:B------:R-:W-:Y:S05]  /*70a0*/  WARPSYNC.ALL ;  /* 0x0000000000007948 */ /* 0x000fea0003800000 */
[----:B------:R-:W-:Y:S01]  /*70b0*/  BSSY B0, `(.L_x_1428) ;  /* 0x0000008000007945 */ /* 0x000fe20003800000 */
[----:B-----5:R0:W-:Y:S01]  /*70c0*/  BAR.SYNC.DEFER_BLOCKING R101, 0x80 ;  /* 0x000200650000751d */ /* 0x0201e20000010000 */
[----:B---3--:R-:W-:-:S13]  /*70d0*/  LOP3.LUT P3, RZ, R11, 0x7f, RZ, 0xc0, !PT ;  /* 0x0000007f0bff7812 */ /* 0x008fda000786c0ff */
[----:B------:R-:W-:-:S05]  /*70e0*/  @!P3 VIADD R11, R35, 0x2d8a0 ;  /* 0x0002d8a0230bb836 */ /* 0x000fca0000000000 */
[----:B------:R-:W-:-:S04]  /*70f0*/  @!P3 PRMT R11, RZ, 0x654, R11 ;  /* 0x00000654ff0bb816 */ /* 0x000fc8000000000b */
[----:B------:R0:W-:Y:S01]  /*7100*/  @!P3 SYNCS.ARRIVE.TRANS64.RED.A1T0 RZ, [R11+URZ], RZ ;  /* 0x000000ff0bffb9a7 */ /* 0x0001e2000810043f */
[----:B------:R-:W-:Y:S05]  /*7110*/  @!P2 BRA `(.L_x_1429) ;  /* 0x000000000004a947 */ /* 0x000fea0003800000 */
[----:B------:R-:W-:Y:S01]  /*7120*/  BPT.TRAP 0x1 ;  /* 0x000000040000795c */ /* 0x000fe20000300000 */
.L_x_1429:
[----:B------:R-:W-:Y:S05]  /*7130*/  BSYNC B0 ;  /* 0x0000000000007941 */ /* 0x000fea0003800000 */
.L_x_1428:
[----:B------:R-:W3:Y:S01]  /*7140*/  SYNCS.PHASECHK.TRANS64.TRYWAIT P2, [R35+URZ+0x2d8b0], R86 ;  /* 0x02d8b056230075a7 */ /* 0x000ee2000804017f */
[----:B------:R-:W-:Y:S04]  /*7150*/  BSSY B0, `(.L_x_1430) ;  /* 0x0000002000007945 */ /* 0x000fe80003800000 */
[----:B---3--:R-:W-:Y:S05]  /*7160*/  @!P2 BRA `(.L_x_1431) ;  /* 0x000001e00024a947 */ /* 0x008fea0003800000 */
.L_x_1729:
[----:B------:R-:W-:Y:S05]  /*7170*/  BSYNC B0 ;  /* 0x0000000000007941 */ /* 0x000fea0003800000 */
.L_x_1430:
[----:B-12-4-:R-:W1:Y:S01]  /*7180*/  S2R R14, SR_TID.X ;  /* 0x00000000000e7919 */ /* 0x016e620000002100 */
[----:B------:R-:W-:Y:S01]  /*7190*/  ULDC.64 UR4, c[0x0][0x328] ;  /* 0x0000ca0000047ab9 */ /* 0x000fe20000000a00 */
[----:B------:R-:W-:Y:S01]  /*71a0*/  BSSY B0, `(.L_x_1432) ;  /* 0x000003f000007945 */ /* 0x000fe20003800000 */
[----:B------:R-:W-:Y:S02]  /*71b0*/  IMAD R83, R83, UR4, RZ ;  /* 0x0000000453537c24 */ /* 0x000fe4000f8e02ff */
[----:B------:R-:W-:-:S04]  /*71c0*/  IMAD.WIDE.U32 R12, R82, UR4, RZ ;  /* 0x00000004520c7c25 */ /* 0x000fc8000f8e00ff */
[----:B------:R-:W-:Y:S01]  /*71d0*/  IMAD R83, R82, UR5, R83 ;  /* 0x0000000552537c24 */ /* 0x000fe2000f8e0253 */
[----:B------:R-:W-:Y:S02]  /*71e0*/  ULDC.64 UR4, c[0x0][0x338] ;  /* 0x0000ce0000047ab9 */ /* 0x000fe40000000a00 */
[----:B------:R-:W-:Y:S02]  /*71f0*/  IMAD R84, R84, UR4, RZ ;  /* 0x0000000454547c24 */ /* 0x000fe4000f8e02ff */
[----:B------:R-:W-:Y:S02]  /*7200*/  IMAD.IADD R13, R13, 0x1, R83 ;  /* 0x000000010d0d7824 */ /* 0x000fe400078e0253 */
[C---:B0-----:R-:W-:Y:S02]  /*7210*/  IMAD R11, R81.reuse, UR5, R84 ;  /* 0x00000005510b7c24 */ /* 0x041fe4000f8e0254 */
        /* <DEDUP_REMOVED lines=9> */
[----:B------:R-:W-:-:S03]  /*72b0*/  IMAD.IADD R13, R13, 0x1, R15 ;  /* 0x000000010d0d7824 */ /* 0x000fc600078e020f */
[----:B------:R-:W-:Y:S01]  /*72c0*/  LEA.HI R14, R14, R14, RZ, 0x1 ;  /* 0x0000000e0e0e7211 */ /* 0x000fe200078f08ff */
[----:B------:R0:W1:Y:S01]  /*72d0*/  SHFL.IDX PT, R40, R11, RZ, 0x1e1f ;  /* 0x001e1fff0b287589 */ /* 0x00006200000e0000 */
[----:B------:R-:W-:Y:S02]  /*72e0*/  LEA.HI.X R12, R12, UR5, R13, 0x1, P2 ;  /* 0x000000050c0c7c11 */ /* 0x000fe400090f0c0d */
[----:B------:R-:W-:-:S03]  /*72f0*/  SHF.R.S32.HI R14, RZ, 0x1, R14 ;  /* 0x00000001ff0e7819 */ /* 0x000fc6000001140e */
[----:B------:R0:W2:Y:S01]  /*7300*/  SHFL.IDX PT, R41, R12, RZ, 0x1e1f ;  /* 0x001e1fff0c297589 */ /* 0x0000a200000e0000 */
[----:B------:R-:W-:-:S13]  /*7310*/  ISETP.GT.AND P2, PT, R85, R14, PT ;  /* 0x0000000e5500720c */ /* 0x000fda0003f44270 */
[----:B0-----:R-:W-:Y:S05]  /*7320*/  @!P2 BRA `(.L_x_1433) ;  /* 0x000000000098a947 */ /* 0x001fea0003800000 */
[----:B------:R-:W4:Y:S01]  /*7330*/  LDL R36, [R1+0x7c] ;  /* 0x00007c0001247983 */ /* 0x000f220000100800 */
[----:B------:R-:W-:-:S03]  /*7340*/  ULDC UR4, c[0x0][0x2f4] ;  /* 0x0000bd0000047ab9 */ /* 0x000fc60000000800 */
[----:B------:R-:W5:Y:S04]  /*7350*/  LDL R14, [R1+0x78] ;  /* 0x00007800010e7983 */ /* 0x000f680000100800 */
[----:B------:R-:W3:Y:S04]  /*7360*/  LDL R46, [R1+0x64] ;  /* 0x00006400012e7983 */ /* 0x000ee80000100800 */
[----:B------:R-:W3:Y:S01]  /*7370*/  LDL R45, [R1+0x68] ;  /* 0x00006800012d7983 */ /* 0x000ee20000100800 */
[C---:B------:R-:W-:Y:S02]  /*7380*/  ISETP.GE.AND P5, PT, R16.reuse, UR4, PT ;  /* 0x0000000410007c0c */ /* 0x040fe4000bfa6270 */
[----:B------:R-:W-:Y:S01]  /*7390*/  ISETP.GE.AND P4, PT, R137, UR4, PT ;  /* 0x0000000489007c0c */ /* 0x000fe2000bf86270 */
[----:B------:R-:W3:Y:S10]  /*73a0*/  LDL R44, [R1+0x74] ;  /* 0x00007400012c7983 */ /* 0x000ef40000100800 */
[----:B-1----:R-:W-:-:S04]  /*73b0*/  @!P5 LEA R42, P2, R16, R40, 0x1 ;  /* 0x00000028102ad211 */ /* 0x002fc800078408ff */
[----:B--2---:R-:W-:Y:S02]  /*73c0*/  @!P5 LEA.HI.X R43, R16, R41, R17, 0x1, P2 ;  /* 0x00000029102bd211 */ /* 0x004fe400010f0c11 */
[----:B------:R-:W-:-:S04]  /*73d0*/  @!P4 LEA R38, P2, R137, R40, 0x1 ;  /* 0x000000288926c211 */ /* 0x000fc800078408ff */
[----:B----4-:R-:W-:Y:S02]  /*73e0*/  @!P4 LEA.HI.X R39, R137, R41, R36, 0x1, P2 ;  /* 0x000000298927c211 */ /* 0x010fe400010f0c24 */
[----:B------:R-:W-:-:S13]  /*73f0*/  ISETP.GE.AND P2, PT, R136, UR4, PT ;  /* 0x0000000488007c0c */ /* 0x000fda000bf46270 */
[----:B------:R-:W-:-:S04]  /*7400*/  @!P2 LEA R36, P6, R136, R40, 0x1 ;  /* 0x000000288824a211 */ /* 0x000fc800078c08ff */
[----:B-----5:R-:W-:Y:S02]  /*7410*/  @!P2 LEA.HI.X R37, R136, R41, R14, 0x1, P6 ;  /* 0x000000298825a211 */ /* 0x020fe400030f0c0e */
[----:B------:R-:W0:Y:S04]  /*7420*/  @!P5 LDS.128 R12, [R65] ;  /* 0x00000000410cd984 */ /* 0x000e280000000c00 */
[----:B0-----:R0:W-:Y:S01]  /*7430*/  @!P5 ST.E.128 desc[UR54][R42.64], R12 ;  /* 0x0000000c2a00d985 */ /* 0x0011e2000c101d36 */
[----:B------:R-:W-:-:S13]  /*7440*/  ISETP.GE.AND P5, PT, R3, UR4, PT ;  /* 0x0000000403007c0c */ /* 0x000fda000bfa6270 */
[----:B------:R-:W1:Y:S01]  /*7450*/  @!P5 LDS.128 R12, [R64] ;  /* 0x00000000400cd984 */ /* 0x000e620000000c00 */
[----:B---3--:R-:W-:-:S04]  /*7460*/  @!P5 IMAD.SHL.U32 R11, R46, 0x8, RZ ;  /* 0x000000082e0bd824 */ /* 0x008fc800078e00ff */
        /* <DEDUP_REMOVED lines=12> */
[----:B------:R-:W-:Y:S01]  /*7530*/  @!P5 LEA.HI.X R41, R138, R41, R44, 0x1, P6 ;  /* 0x000000298a29d211 */ /* 0x000fe200030f0c2c */
[----:B0-----:R-:W-:Y:S04]  /*7540*/  @!P4 ST.E.128 desc[UR54][R38.64], R12 ;  /* 0x0000000c2600c985 */ /* 0x001fe8000c101d36 */
[----:B------:R-:W0:Y:S04]  /*7550*/  @!P2 LDS.128 R12, [R65+0x4000] ;  /* 0x00400000410ca984 */ /* 0x000e280000000c00 */
[----:B0-----:R-:W-:Y:S04]  /*7560*/  @!P2 ST.E.128 desc[UR54][R36.64], R12 ;  /* 0x0000000c2400a985 */ /* 0x001fe8000c101d36 */
[----:B------:R-:W0:Y:S04]  /*7570*/  @!P5 LDS.128 R12, [R64+0x4000] ;  /* 0x00400000400cd984 */ /* 0x000e280000000c00 */
[----:B0-----:R0:W-:Y:S02]  /*7580*/  @!P5 ST.E.128 desc[UR54][R40.64], R12 ;  /* 0x0000000c2800d985 */ /* 0x0011e4000c101d36 */
.L_x_1433:
[----:B------:R-:W-:Y:S05]  /*7590*/  BSYNC B0 ;  /* 0x0000000000007941 */ /* 0x000fea0003800000 */
.L_x_1432:
[----:B0-----:R-:W4:Y:S01]  /*75a0*/  LDL.LU R12, [R1+0x38] ;  /* 0x00003800010c7983 */ /* 0x001f220000300800 */
[----:B------:R-:W-:Y:S02]  /*75b0*/  VIADD R19, R19, 0x1 ;  /* 0x0000000113137836 */ /* 0x000fe40000000000 */
[----:B---3--:R-:W-:Y:S01]  /*75c0*/  @!P3 VIADD R35, R35, 0x2d8c0 ;  /* 0x0002d8c02323b836 */ /* 0x008fe20000000000 */
[----:B------:R-:W-:Y:S01]  /*75d0*/  @!PT LDS RZ, [RZ] ;  /* 0x00000000fffff984 */ /* 0x000fe20000000800 */
[----:B------:R-:W-:Y:S01]  /*75e0*/  @!PT LDS RZ, [RZ] ;  /* 0x00000000fffff984 */ /* 0x000fe20000000800 */
[----:B------:R-:W-:Y:S01]  /*75f0*/  @!PT LDS RZ, [RZ] ;  /* 0x00000000fffff984 */ /* 0x000fe20000000800 */
[----:B------:R-:W-:Y:S01]  /*7600*/  @!PT LDS RZ, [RZ] ;  /* 0x00000000fffff984 */ /* 0x000fe20000000800 */
[----:B------:R0:W-:Y:S06]  /*7610*/  MEMBAR.ALL.CTA ;  /* 0x0000000000007992 */ /* 0x0001ec0000008000 */
[----:B0-----:R-:W0:Y:S02]  /*7620*/  FENCE.VIEW.ASYNC.S ;  /* 0x00000000000073c6 */ /* 0x001e240000000000 */
[----:B0-----:R0:W-:Y:S01]  /*7630*/  BAR.SYNC.DEFER_BLOCKING R101, 0x80 ;  /* 0x000200650000751d */ /* 0x0011e20000010000 */
[----:B------:R-:W-:-:S02]  /*7640*/  ISETP.NE.AND P2, PT, R19, 0x2, PT ;  /* 0x000000021300780c */ /* 0x000fc40003f45270 */
[----:B------:R-:W-:Y:S02]  /*7650*/  @!P3 PRMT R35, RZ, 0x654, R35 ;  /* 0x00000654ff23b816 */ /* 0x000fe40000000023 */
[----:B------:R-:W-:Y:S02]  /*7660*/  SEL R11, RZ, 0x1, P2 ;  /* 0x00000001ff0b7807 */ /* 0x000fe40001000000 */
[----:B------:R-:W-:Y:S01]  /*7670*/  SEL R19, R19, RZ, P2 ;  /* 0x000000ff13137207 */ /* 0x000fe20001000000 */
[----:B------:R0:W-:Y:S01]  /*7680*/  @!P3 SYNCS.ARRIVE.TRANS64.RED.A1T0 RZ, [R35+URZ], RZ ;  /* 0x000000ff23ffb9a7 */ /* 0x0001e2000810043f */
[----:B----4-:R-:W-:-:S05]  /*7690*/  LOP3.LUT R12, R12, R11, RZ, 0x3c, !PT ;  /* 0x0000000b0c0c7212 */ /* 0x010fca00078e3cff */
[----:B------:R0:W-:Y:S01]  /*76a0*/  STL [R1+0x38], R12 ;  /* 0x0000380c01007387 */ /* 0x0001e20000100800 */
[----:B------:R-:W-:Y:S05]  /*76b0*/  @P1 BRA `(.L_x_1434) ;  /* 0xffffffb0007c1947 */ /* 0x000fea000383ffff */
[----:B0-----:R-:W0:Y:S01]  /*76c0*/  S2R R12, SR_TID.X ;  /* 0x00000000000c7919 */ /* 0x001e220000002100 */
[----:B------:R-:W-:Y:S02]  /*76d0*/  PLOP3.LUT P0, PT, PT, PT, PT, 0x8, 0x0 ;  /* 0x000000000000781c */ /* 0x000fe40003f0e170 */
[----:B0-----:R-:W-:-:S04]  /*76e0*/  SHF.R.U32.HI R12, RZ, 0x7, R12 ;  /* 0x00000007ff0c7819 */ /* 0x001fc8000001160c */
[----:B------:R-:W-:-:S13]  /*76f0*/  ISETP.NE.AND P4, PT, R12, 0x1, PT ;  /* 0x000000010c00780c */ /* 0x000fda0003f85270 */
[----:B------:R-:W-:Y:S06]  /*7700*/  @!P4 BAR.ARV 0x9, 0x100 ;  /* 0x024400000000cb1d */ /* 0x000fec0000002000 */
.L_x_1371:
[----:B------:R-:W3:Y:S01]  /*7710*/  LDL R8, [R1+0x60] ;  /* 0x0000600001087983 */ /* 0x000ee20000100800 */
[----:B------:R-:W0:Y:S01]  /*7720*/  LDC R0, c[0x0][0x448] ;  /* 0x00011200ff007b82 */ /* 0x000e220000000800 */
[----:B------:R-:W-:-:S07]  /*7730*/  IADD3 R7, R155, 0x1, -R154 ;  /* 0x000000019b077810 */ /* 0x000fce0007ffe89a */
[----:B------:R-:W4:Y:S01]  /*7740*/  LDC.64 R4, c[0x0][0x9e0] ;  /* 0x00027800ff047b82 */ /* 0x000f220000000a00 */
[----:B0-----:R-:W-:Y:S02]  /*7750*/  ISETP.NE.AND P1, PT, R0, 0x1, PT ;  /* 0x000000010000780c */ /* 0x001fe40003f25270 */
[----:B----4-:R-:W-:-:S11]  /*7760*/  ISETP.GE.AND P2, PT, R5, 0x1, PT ;  /* 0x000000010500780c */ /* 0x010fd60003f46270 */
[----:B------:R-:W0:Y:S08]  /*7770*/  @P1 LDC R3, c[0x0][0x44c] ;  /* 0x00011300ff031b82 */ /* 0x000e300000000800 */
[----:B------:R-:W4:Y:S01]  /*7780*/  @P1 LDC R6, c[0x0][0x450] ;  /* 0x00011400ff061b82 */ /* 0x000f220000000800 */
[----:B---3--:R-:W-:-:S04]  /*7790*/  VIADD R0, R8, 0xbf ;  /* 0x000000bf08007836 */ /* 0x008fc80000000000 */
[----:B0-----:R-:W-:-:S05]  /*77a0*/  @P1 IMAD.HI.U32 R3, R0, R3, RZ ;  /* 0x0000000300031227 */ /* 0x001fca00078e00ff */
[----:B----4-:R-:W-:-:S05]  /*77b0*/  @P1 SHF.R.U32.HI R0, RZ, R6, R3 ;  /* 0x00000006ff001219 */ /* 0x010fca0000011603 */
[----:B------:R-:W-:Y:S01]  /*77c0*/  IMAD.IADD R3, R7, 0x1, R0 ;  /* 0x0000000107037824 */ /* 0x000fe200078e0200 */
[----:B------:R-:W-:Y:S06]  /*77d0*/  @P0 BRA `(.L_x_1435) ;  /* 0x00000000000c0947 */ /* 0x000fec0003800000 */
[----:B------:R-:W0:Y:S01]  /*77e0*/  FENCE.VIEW.ASYNC.G ;  /* 0x00000000000073c6 */ /* 0x000e220000000100 */
[----:B------:R-:W-:Y:S05]  /*77f0*/  WARPSYNC.ALL ;  /* 0x0000000000007948 */ /* 0x000fea0003800000 */
[----:B0-----:R-:W-:Y:S06]  /*7800*/  BAR.ARV 0xc, 0x200 ;  /* 0x0308000000007b1d */ /* 0x001fec0000002000 */
.L_x_1435:
[----:B------:R-:W-:Y:S01]  /*7810*/  IMAD.IADD R4, R3, 0x1, R4 ;  /* 0x0000000103047824 */ /* 0x000fe200078e0204 */
[----:B------:R-:W-:Y:S06]  /*7820*/  @!P2 BRA `(.L_x_1436) ;  /* 0x000000000048a947 */ /* 0x000fec0003800000 */
        /* <DEDUP_REMOVED lines=11> */
.L_x_1438:
[----:B------:R-:W-:-:S13]  /*78e0*/  ISETP.NE.AND P0, PT, R5, 0x1, PT ;  /* 0x000000010500780c */ /* 0x000fda0003f05270 */
[----:B------:R-:W0:Y:S02]  /*78f0*/  @P0 LDC.64 R6, c[0x0][0x9e8] ;  /* 0x00027a00ff060b82 */ /* 0x000e240000000a00 */
[----:B0-----:R-:W-:-:S05]  /*7900*/  @P0 IMAD.HI.U32 R6, R0, R6, RZ ;  /* 0x0000000600060227 */ /* 0x001fca00078e00ff */
[----:B------:R-:W-:-:S07]  /*7910*/  @P0 SHF.R.U32.HI R0, RZ, R7, R6 ;  /* 0x00000007ff000219 */ /* 0x000fce0000011606 */
.L_x_1439:
[----:B------:R-:W-:Y:S05]  /*7920*/  BSYNC B0 ;  /* 0x0000000000007941 */ /* 0x000fea0003800000 */
.L_x_1437:
[----:B------:R-:W-:-:S05]  /*7930*/  IMAD R3, R0, R5, R5 ;  /* 0x0000000500037224 */ /* 0x000fca00078e0205 */
[----:B------:R-:W-:-:S07]  /*7940*/  VIMNMX R4, R4, R3, PT ;  /* 0x0000000304047248 */ /* 0x000fce0003fe0100 */
.L_x_1436:
[----:B------:R-:W0:Y:S01]  /*7950*/  @P1 LDC R0, c[0x0][0x44c] ;  /* 0x00011300ff001b82 */ /* 0x000e220000000800 */
[----:B------:R-:W-:Y:S01]  /*7960*/  VIADD R4, R4, 0x7f ;  /* 0x0000007f04047836 */ /* 0x000fe20000000000 */
[----:B------:R-:W-:-:S04]  /*7970*/  ULDC UR4, c[0x0][0x9dc] ;  /* 0x0002770000047ab9 */ /* 0x000fc80000000800 */
[----:B------:R-:W-:Y:S02]  /*7980*/  SHF.R.S32.HI R3, RZ, 0x1f, R4 ;  /* 0x0000001fff037819 */ /* 0x000fe40000011404 */
[----:B------:R-:W3:Y:S02]  /*7990*/  @P1 LDC R7, c[0x0][0x450] ;  /* 0x00011400ff071b82 */ /* 0x000ee40000000800 */
[----:B------:R-:W-:-:S04]  /*79a0*/  LEA.HI R3, R3, R4, RZ, 0x7 ;  /* 0x0000000403037211 */ /* 0x000fc800078f38ff */
[----:B------:R-:W-:-:S04]  /*79b0*/  SHF.R.S32.HI R3, RZ, 0x7, R3 ;  /* 0x00000007ff037819 */ /* 0x000fc80000011403 */
[----:B------:R-:W-:Y:S01]  /*79c0*/  VIMNMX R88, R102, R3, PT ;  /* 0x0000000366587248 */ /* 0x000fe20003fe0100 */
[----:B0-----:R-:W-:-:S04]  /*79d0*/  @P1 IMAD.HI.U32 R6, R8, R0, RZ ;  /* 0x0000000008061227 */ /* 0x001fc800078e00ff */
[----:B------:R-:W-:Y:S01]  /*79e0*/  IMAD.MOV.U32 R0, RZ, RZ, R8 ;  /* 0x000000ffff007224 */ /* 0x000fe200078e0008 */
[----:B---3--:R-:W-:-:S05]  /*79f0*/  @P1 SHF.R.U32.HI R0, RZ, R7, R6 ;  /* 0x00000007ff001219 */ /* 0x008fca0000011606 */
        /* <DEDUP_REMOVED lines=13> */
.L_x_1442:
[----:B------:R-:W-:-:S13]  /*7ad0*/  ISETP.NE.AND P0, PT, R5, 0x1, PT ;  /* 0x000000010500780c */ /* 0x000fda0003f05270 */
[----:B------:R-:W0:Y:S02]  /*7ae0*/  @P0 LDC.64 R6, c[0x0][0x9e8] ;  /* 0x00027a00ff060b82 */ /* 0x000e240000000a00 */
[----:B0-----:R-:W-:-:S05]  /*7af0*/  @P0 IMAD.HI.U32 R6, R0, R6, RZ ;  /* 0x0000000600060227 */ /* 0x001fca00078e00ff */
[----:B------:R-:W-:-:S07]  /*7b00*/  @P0 SHF.R.U32.HI R0, RZ, R7, R6 ;  /* 0x00000007ff000219 */ /* 0x000fce0000011606 */
.L_x_1443:
[----:B------:R-:W-:Y:S05]  /*7b10*/  BSYNC B0 ;  /* 0x0000000000007941 */ /* 0x000fea0003800000 */
.L_x_1441:
[----:B------:R-:W-:-:S05]  /*7b20*/  IMAD R5, R0, R5, RZ ;  /* 0x0000000500057224 */ /* 0x000fca00078e02ff */
[----:B------:R-:W-:-:S07]  /*7b30*/  VIMNMX R4, R4, R5, !PT ;  /* 0x0000000504047248 */ /* 0x000fce0007fe0100 */
.L_x_1440:
[----:B------:R-:W-:Y:S01]  /*7b40*/  SHF.R.S32.HI R5, RZ, 0x1f, R4 ;  /* 0x0000001fff057819 */ /* 0x000fe20000011404 */
[----:B------:R-:W-:Y:S01]  /*7b50*/  IMAD.MOV.U32 R3, RZ, RZ, RZ ;  /* 0x000000ffff037224 */ /* 0x000fe200078e00ff */
[----:B------:R-:W-:Y:S01]  /*7b60*/  PLOP3.LUT P0, PT, PT, PT, PT, 0x80, 0x0 ;  /* 0x000000000000781c */ /* 0x000fe20003f0f070 */
[----:B------:R-:W-:Y:S01]  /*7b70*/  IMAD.MOV.U32 R0, RZ, RZ, RZ ;  /* 0x000000ffff007224 */ /* 0x000fe200078e00ff */
[----:B------:R-:W-:Y:S02]  /*7b80*/  LEA.HI R5, R5, R4, RZ, 0x7 ;  /* 0x0000000405057211 */ /* 0x000fe400078f38ff */
[----:B------:R-:W-:Y:S02]  /*7b90*/  CS2R R134, SRZ ;  /* 0x0000000000867805 */ /* 0x000fe4000001ff00 */
[----:B------:R-:W-:Y:S02]  /*7ba0*/  CS2R R132, SRZ ;  /* 0x0000000000847805 */ /* 0x000fe4000001ff00 */
[----:B------:R-:W-:-:S02]  /*7bb0*/  CS2R R130, SRZ ;  /* 0x0000000000827805 */ /* 0x000fc4000001ff00 */
[----:B------:R-:W-:Y:S02]  /*7bc0*/  SHF.R.S32.HI R5, RZ, 0x7, R5 ;  /* 0x00000007ff057819 */ /* 0x000fe40000011405 */
[----:B------:R-:W-:Y:S02]  /*7bd0*/  CS2R R128, SRZ ;  /* 0x0000000000807805 */ /* 0x000fe4000001ff00 */
[----:B------:R-:W-:Y:S02]  /*7be0*/  CS2R R126, SRZ ;  /* 0x00000000007e7805 */ /* 0x000fe4000001ff00 */
[----:B------:R-:W-:Y:S02]  /*7bf0*/  CS2R R124, SRZ ;  /* 0x00000000007c7805 */ /* 0x000fe4000001ff00 */
[----:B------:R-:W-:Y:S02]  /*7c00*/  VIMNMX R6, RZ, R5, !PT ;  /* 0x00000005ff067248 */ /* 0x000fe40007fe0100 */
[----:B------:R-:W-:-:S02]  /*7c10*/  CS2R R122, SRZ ;  /* 0x00000000007a7805 */ /* 0x000fc4000001ff00 */
[----:B------:R-:W-:Y:S02]  /*7c20*/  CS2R R120, SRZ ;  /* 0x0000000000787805 */ /* 0x000fe4000001ff00 */
[----:B------:R-:W-:Y:S02]  /*7c30*/  CS2R R118, SRZ ;  /* 0x0000000000767805 */ /* 0x000fe4000001ff00 */
[----:B------:R-:W-:Y:S01]  /*7c40*/  ISETP.GT.AND P1, PT, R88, R6, PT ;  /* 0x000000065800720c */ /* 0x000fe20003f24270 */
[----:B------:R0:W-:Y:S01]  /*7c50*/  STL [R1+0x9c], R6 ;  /* 0x00009c0601007387 */ /* 0x0001e20000100800 */
[----:B------:R-:W-:Y:S02]  /*7c60*/  CS2R R116, SRZ ;  /* 0x0000000000747805 */ /* 0x000fe4000001ff00 */
[----:B------:R-:W-:Y:S02]  /*7c70*/  CS2R R114, SRZ ;  /* 0x0000000000727805 */ /* 0x000fe4000001ff00 */
[----:B------:R-:W-:Y:S01]  /*7c80*/  CS2R R112, SRZ ;  /* 0x0000000000707805 */ /* 0x000fe2000001ff00 */
[----:B------:R-:W-:Y:S01]  /*7c90*/  IMAD.MOV.U32 R36, RZ, RZ, RZ ;  /* 0x000000ffff247224 */ /* 0x000fe200078e00ff */
[----:B------:R-:W-:Y:S01]  /*7ca0*/  CS2R R26, SRZ ;  /* 0x00000000001a7805 */ /* 0x000fe2000001ff00 */
[----:B------:R-:W-:Y:S01]  /*7cb0*/  IMAD.MOV.U32 R109, RZ, RZ, RZ ;  /* 0x000000ffff6d7224 */ /* 0x000fe200078e00ff */
[----:B------:R-:W-:-:S02]  /*7cc0*/  CS2R R106, SRZ ;  /* 0x00000000006a7805 */ /* 0x000fc4000001ff00 */
[----:B------:R-:W-:Y:S02]  /*7cd0*/  CS2R R104, SRZ ;  /* 0x0000000000687805 */ /* 0x000fe4000001ff00 */
[----:B------:R-:W-:Y:S01]  /*7ce0*/  CS2R R28, SRZ ;  /* 0x00000000001c7805 */ /* 0x000fe2000001ff00 */
[----:B------:R-:W-:Y:S01]  /*7cf0*/  IMAD.MOV.U32 R102, RZ, RZ, RZ ;  /* 0x000000ffff667224 */ /* 0x000fe200078e00ff */
[----:B------:R-:W-:Y:S01]  /*7d00*/  CS2R R100, SRZ ;  /* 0x0000000000647805 */ /* 0x000fe2000001ff00 */
[----:B------:R-:W-:Y:S01]  /*7d10*/  IMAD.MOV.U32 R38, RZ, RZ, RZ ;  /* 0x000000ffff267224 */ /* 0x000fe200078e00ff */
[----:B------:R-:W-:Y:S01]  /*7d20*/  CS2R R96, SRZ ;  /* 0x0000000000607805 */ /* 0x000fe2000001ff00 */
[----:B------:R-:W-:Y:S01]  /*7d30*/  IMAD.MOV.U32 R31, RZ, RZ, RZ ;  /* 0x000000ffff1f7224 */ /* 0x000fe200078e00ff */
[----:B------:R-:W-:Y:S01]  /*7d40*/  CS2R R94, SRZ ;  /* 0x00000000005e7805 */ /* 0x000fe2000001ff00 */
[----:B------:R-:W-:Y:S01]  /*7d50*/  IMAD.MOV.U32 R93, RZ, RZ, RZ ;  /* 0x000000ffff5d7224 */ /* 0x000fe200078e00ff */
[----:B0-----:R-:W-:-:S02]  /*7d60*/  CS2R R6, SRZ ;  /* 0x0000000000067805 */ /* 0x001fc4000001ff00 */
[----:B------:R-:W-:Y:S01]  /*7d70*/  CS2R R90, SRZ ;  /* 0x00000000005a7805 */ /* 0x000fe2000001ff00 */
        /* <DEDUP_REMOVED lines=10> */
.L_x_1732:
[----:B------:R-:W3:Y:S01]  /*7e20*/  LDL R3, [R1+0x44] ;  /* 0x0000440001037983 */ /* 0x000ee20000100800 */
[----:B------:R-:W-:Y:S01]  /*7e30*/  VIADD R4, R2, 0x21800 ;  /* 0x0002180002047836 */ /* 0x000fe20000000000 */
[----:B------:R-:W-:Y:S04]  /*7e40*/  BSSY B6, `(.L_x_1446) ;  /* 0x000001e000067945 */ /* 0x000fe80003800000 */
[----:B------:R-:W-:Y:S01]  /*7e50*/  LOP3.LUT P0, RZ, R4, 0x3ff, RZ, 0xc0, !PT ;  /* 0x000003ff04ff7812 */ /* 0x000fe2000780c0ff */
[----:B---3--:R-:W-:-:S05]  /*7e60*/  IMAD.HI R0, R3, 0x55555556, RZ ;  /* 0x5555555603007827 */ /* 0x008fca00078e02ff */
[----:B------:R-:W-:-:S05]  /*7e70*/  LEA.HI R141, R0, R0, RZ, 0x1 ;  /* 0x00000000008d7211 */ /* 0x000fca00078f08ff */
[----:B------:R-:W-:-:S04]  /*7e80*/  IMAD R141, R141, -0x3, R3 ;  /* 0xfffffffd8d8d7824 */ /* 0x000fc800078e0203 */
[C---:B------:R-:W-:Y:S02]  /*7e90*/  IMAD R3, R141.reuse, 0x2000, R4 ;  /* 0x000020008d037824 */ /* 0x040fe400078e0204 */
[----:B------:R-:W-:-:S03]  /*7ea0*/  IMAD R0, R141, 0x1000, R2 ;  /* 0x000010008d007824 */ /* 0x000fc600078e0202 */
[----:B------:R-:W-:Y:S01]  /*7eb0*/  SHF.R.U32.HI R3, RZ, 0x4, R3 ;  /* 0x00000004ff037819 */ /* 0x000fe20000011603 */
[----:B------:R-:W-:-:S03]  /*7ec0*/  VIADD R0, R0, 0xc400 ;  /* 0x0000c40000007836 */ /* 0x000fc60000000000 */
[----:B------:R-:W-:Y:S02]  /*7ed0*/  LOP3.LUT R3, R3, 0x3fff, RZ, 0xc0, !PT ;  /* 0x00003fff03037812 */ /* 0x000fe400078ec0ff */
[----:B------:R-:W-:-:S03]  /*7ee0*/  SHF.R.U32.HI R0, RZ, 0x4, R0 ;  /* 0x00000004ff007819 */ /* 0x000fc60000011600 */
[----:B------:R3:W-:Y:S01]  /*7ef0*/  STL [R1+0x90], R3 ;  /* 0x0000900301007387 */ /* 0x0007e20000100800 */
[----:B------:R-:W-:Y:S01]  /*7f00*/  LOP3.LUT R44, R0, 0x3fff, RZ, 0xc0, !PT ;  /* 0x00003fff002c7812 */ /* 0x000fe200078ec0ff */
[----:B------:R-:W-:Y:S06]  /*7f10*/  @!P0 BRA `(.L_x_1447) ;  /* 0x0000000000408947 */ /* 0x000fec0003800000 */
[----:B------:R-:W-:Y:S01]  /*7f20*/  MOV R0, 0x0 ;  /* 0x0000000000007802 */ /* 0x000fe20000000f00 */
[----:B------:R-:W-:Y:S01]  /*7f30*/  ULDC.64 UR4, c[0x4][0x88] ;  /* 0x0100220000047ab9 */ /* 0x000fe20000000a00 */
[----:B------:R-:W-:Y:S01]  /*7f40*/  ULDC.64 UR6, c[0x4][0x90] ;  /* 0x0100240000067ab9 */ /* 0x000fe20000000a00 */
[----:B------:R-:W-:Y:S01]  /*7f50*/  IMAD.U32 R4, RZ, RZ, UR4 ;  /* 0x00000004ff047e24 */ /* 0x000fe2000f8e00ff */
[----:B0-----:R0:W4:Y:S01]  /*7f60*/  LDC.64 R14, c[0x4][R0] ;  /* 0x01000000000e7b82 */ /* 0x0011220000000a00 */
        /* <DEDUP_REMOVED lines=10> */
[----:B-12345:R-:W-:Y:S05]  /*8010*/  CALL.ABS.NOINC R14 ;  /* 0x000000000e007343 */ /* 0x03efea0003c00000 */
.L_x_1447:
[----:B------:R-:W-:Y:S05]  /*8020*/  BSYNC B6 ;  /* 0x0000000000067941 */ /* 0x000fea0003800000 */
.L_x_1446:
[----:B------:R-:W-:Y:S02]  /*8030*/  ULDC UR4, c[0x0][0x3f4] ;  /* 0x0000fd0000047ab9 */ /* 0x000fe40000000800 */
[----:B------:R-:W-:-:S13]  /*8040*/  ISETP.LT.AND P0, PT, RZ, UR4, PT ;  /* 0x00000004ff007c0c */ /* 0x000fda000bf01270 */
[----:B------:R-:W-:Y:S05]  /*8050*/  @P0 BRA `(.L_x_1448) ;  /* 0x0000000000400947 */ /* 0x000fea0003800000 */
[----:B------:R-:W-:-:S04]  /*8060*/  ULEA.HI UR4, UR37, UR37, URZ, 0x1 ;  /* 0x0000002525047291 */ /* 0x000fc8000f8f083f */
[----:B------:R-:W-:-:S04]  /*8070*/  ULOP3.LUT UR4, UR4, 0xfffffffe, URZ, 0xc0, !UPT ;  /* 0xfffffffe04047892 */ /* 0x000fc8000f8ec03f */
[----:B------:R-:W-:-:S06]  /*8080*/  UIADD3 UR4, UR37, -UR4, URZ ;  /* 0x8000000425047290 */ /* 0x000fcc000fffe03f */
[----:B---3--:R-:W-:-:S05]  /*8090*/  IMAD.U32 R3, RZ, RZ, UR4 ;  /* 0x00000004ff037e24 */ /* 0x008fca000f8e00ff */
[----:B------:R-:W-:-:S04]  /*80a0*/  SHF.L.U32 R3, R3, 0x1f, RZ ;  /* 0x0000001f03037819 */ /* 0x000fc800000006ff */
[----:B------:R3:W4:Y:S03]  /*80b0*/  SYNCS.PHASECHK.TRANS64.TRYWAIT P0, [R2+URZ+0x2d800], R3 ;  /* 0x02d80003020075a7 */ /* 0x000726000800017f */
[----:B----4-:R-:W-:Y:S05]  /*80c0*/  @!P0 NANOSLEEP.SYNCS 0x989680 ;  /* 0x009896800000895d */ /* 0x010fea0003900000 */
[----:B------:R-:W4:Y:S01]  /*80d0*/  @!P0 SYNCS.PHASECHK.TRANS64 P0, [R2+URZ+0x2d800], R3 ;  /* 0x02d80003020085a7 */ /* 0x000f22000800007f */
[----:B------:R-:W-:Y:S04]  /*80e0*/  BSSY B0, `(.L_x_1449) ;  /* 0x0000006000007945 */ /* 0x000fe80003800000 */
[----:B----4-:R-:W-:Y:S05]  /*80f0*/  @P0 BRA `(.L_x_1450) ;  /* 0x0000000000100947 */ /* 0x010fea0003800000 */
.L_x_1451:
[----:B----4-:R4:W0:Y:S02]  /*8100*/  SYNCS.PHASECHK.TRANS64.TRYWAIT P0, [R2+URZ+0x2d800], R3 ;  /* 0x02d80003020075a7 */ /* 0x010824000800017f */
[----:B0-----:R-:W-:Y:S05]  /*8110*/  @!P0 NANOSLEEP.SYNCS 0x989680 ;  /* 0x009896800000895d */ /* 0x001fea0003900000 */
[----:B------:R-:W0:Y:S02]  /*8120*/  @!P0 SYNCS.PHASECHK.TRANS64 P0, [R2+URZ+0x2d800], R3 ;  /* 0x02d80003020085a7 */ /* 0x000e24000800007f */
[----:B0-----:R-:W-:Y:S05]  /*8130*/  @!P0 BRA `(.L_x_1451) ;  /* 0xfffffffc00f08947 */ /* 0x001fea000383ffff */
.L_x_1450:
[----:B------:R-:W-:Y:S05]  /*8140*/  BSYNC B0 ;  /* 0x0000000000007941 */ /* 0x000fea0003800000 */
.L_x_1449:
[----:B------:R-:W-:Y:S05]  /*8150*/  BRA `(.L_x_1452) ;  /* 0x0000004000b87947 */ /* 0x000fea0003800000 */
.L_x_1448:
[----:B------:R-:W-:Y:S01]  /*8160*/  ULOP3.LUT UP0, URZ, UR40, 0x1bf, URZ, 0xc0, !UPT ;  /* 0x000001bf283f7892 */ /* 0x000fe2000f80c03f */
[----:B-----5:R-:W-:Y:S01]  /*8170*/  SHF.R.S32.HI R0, RZ, 0x1f, R98 ;  /* 0x0000001fff007819 */ /* 0x020fe20000011462 */
[----:B------:R-:W-:Y:S01]  /*8180*/  ULDC.64 UR4, c[0x0][0x3f8] ;  /* 0x0000fe0000047ab9 */ /* 0x000fe20000000a00 */
[----:B------:R-:W-:Y:S01]  /*8190*/  ULDC.64 UR6, c[0x0][0x408] ;  /* 0x0001020000067ab9 */ /* 0x000fe20000000a00 */
[----:B------:R-:W-:Y:S02]  /*81a0*/  IMAD.WIDE.U32 R24, R98, UR4, RZ ;  /* 0x0000000462187c25 */ /* 0x000fe4000f8e00ff */
[----:B------:R-:W-:Y:S02]  /*81b0*/  PLOP3.LUT P0, PT, PT, PT, UP0, 0x80, 0x0 ;  /* 0x000000000000781c */ /* 0x000fe40003f0f008 */
[C---:B---3--:R-:W-:Y:S02]  /*81c0*/  IMAD R3, R0.reuse, UR4, RZ ;  /* 0x0000000400037c24 */ /* 0x048fe4000f8e02ff */
[----:B------:R-:W-:-:S02]  /*81d0*/  IMAD R5, R0, UR6, RZ ;  /* 0x0000000600057c24 */ /* 0x000fc4000f8e02ff */
[C---:B------:R-:W-:Y:S02]  /*81e0*/  IMAD R3, R98.reuse, UR5, R3 ;  /* 0x0000000562037c24 */ /* 0x040fe4000f8e0203 */
[C---:B------:R-:W-:Y:S02]  /*81f0*/  IMAD R5, R98.reuse, UR7, R5 ;  /* 0x0000000762057c24 */ /* 0x040fe4000f8e0205 */
[----:B------:R-:W-:-:S04]  /*8200*/  IMAD.WIDE.U32 R98, R98, UR6, RZ ;  /* 0x0000000662627c25 */ /* 0x000fc8000f8e00ff */
[----:B------:R-:W-:Y:S02]  /*8210*/  IMAD.IADD R27, R3, 0x1, R25 ;  /* 0x00000001031b7824 */ /* 0x000fe400078e0219 */
[----:B------:R-:W-:Y:S01]  /*8220*/  IMAD.IADD R29, R5, 0x1, R99 ;  /* 0x00000001051d7824 */ /* 0x000fe200078e0263 */
[----:B------:R-:W-:Y:S06]  /*8230*/  @!P0 BRA `(.L_x_1453) ;  /* 0x0000000000408947 */ /* 0x000fec0003800000 */
[----:B------:R-:W-:Y:S01]  /*8240*/  MOV R0, 0x0 ;  /* 0x0000000000007802 */ /* 0x000fe20000000f00 */
[----:B------:R-:W-:Y:S01]  /*8250*/  ULDC.64 UR4, c[0x4][0x88] ;  /* 0x0100220000047ab9 */ /* 0x000fe20000000a00 */
[----:B------:R-:W-:Y:S01]  /*8260*/  ULDC.64 UR6, c[0x4][0x90] ;  /* 0x0100240000067ab9 */ /* 0x000fe20000000a00 */
[----:B------:R-:W-:Y:S01]  /*8270*/  IMAD.U32 R4, RZ, RZ, UR4 ;  /* 0x00000004ff047e24 */ /* 0x000fe2000f8e00ff */
[----:B0-----:R0:W3:Y:S01]  /*8280*/  LDC.64 R14, c[0x4][R0] ;  /* 0x01000000000e7b82 */ /* 0x0010e20000000a00 */
        /* <DEDUP_REMOVED lines=10> */
[----:B-123--:R-:W-:Y:S05]  /*8330*/  CALL.ABS.NOINC R14 ;  /* 0x000000000e007343 */ /* 0x00efea0003c00000 */
.L_x_1453:
[----:B------:R-:W3:Y:S01]  /*8340*/  S2R R20, SR_TID.X ;  /* 0x0000000000147919 */ /* 0x000ee20000002100 */
[----:B------:R-:W-:Y:S01]  /*8350*/  ULDC.U8 UR4, c[0x0][0x410] ;  /* 0x0001040000047ab9 */ /* 0x000fe20000000000 */
[----:B---3--:R-:W-:Y:S02]  /*8360*/  VIADD R21, R20, 0xffffff80 ;  /* 0xffffff8014157836 */ /* 0x008fe40000000000 */
[----:B------:R-:W3:Y:S01]  /*8370*/  LDL R20, [R1+0x60] ;  /* 0x0000600001147983 */ /* 0x000ee20000100800 */
[----:B------:R-:W-:Y:S01]  /*8380*/  ISETP.NE.AND P0, PT, RZ, UR4, PT ;  /* 0x00000004ff007c0c */ /* 0x000fe2000bf05270 */
[----:B------:R-:W-:Y:S01]  /*8390*/  BSSY B0, `(.L_x_1454) ;  /* 0x0000402000007945 */ /* 0x000fe20003800000 */
[----:B------:R-:W-:-:S04]  /*83a0*/  LEA.HI R55, R21, R21, RZ, 0x1 ;  /* 0x0000001515377211 */ /* 0x000fc800078f08ff */
[----:B------:R-:W-:-:S05]  /*83b0*/  SHF.R.S32.HI R55, RZ, 0x1, R55 ;  /* 0x00000001ff377819 */ /* 0x000fca0000011437 */
[----:B---3--:R-:W-:Y:S02]  /*83c0*/  IMAD.IADD R10, R55, 0x1, R20 ;  /* 0x00000001370a7824 */ /* 0x008fe400078e0214 */
[----:B------:R-:W-:Y:S05]  /*83d0*/  @!P0 BRA `(.L_x_1455) ;  /* 0x0000001c00f08947 */ /* 0x000fea0003800000 */
[----:B------:R-:W3:Y:S01]  /*83e0*/  LDC R45, c[0x0][0x448] ;  /* 0x00011200ff2d7b82 */ /* 0x000ee20000000800 */
[----:B------:R-:W-:Y:S01]  /*83f0*/  ULDC.64 UR4, c[0x0][0x3f8] ;  /* 0x0000fe0000047ab9 */ /* 0x000fe20000000a00 */
[----:B------:R-:W-:Y:S01]  /*8400*/  ULDC.64 UR6, c[0x0][0x408] ;  /* 0x0001020000067ab9 */ /* 0x000fe20000000a00 */
[----:B------:R-:W-:Y:S02]  /*8410*/  IMAD.MOV.U32 R6, RZ, RZ, R24 ;  /* 0x000000ffff067224 */ /* 0x000fe400078e0018 */
[----:B------:R-:W-:Y:S02]  /*8420*/  IMAD.MOV.U32 R7, RZ, RZ, R27 ;  /* 0x000000ffff077224 */ /* 0x000fe400078e001b */
[----:B------:R-:W-:Y:S02]  /*8430*/  IMAD.MOV.U32 R8, RZ, RZ, R98 ;  /* 0x000000ffff087224 */ /* 0x000fe400078e0062 */
[----:B------:R-:W-:Y:S01]  /*8440*/  IMAD.MOV.U32 R9, RZ, RZ, R29 ;  /* 0x000000ffff097224 */ /* 0x000fe200078e001d */
[----:B---3--:R-:W-:-:S13]  /*8450*/  ISETP.NE.AND P0, PT, R45, 0x1, PT ;  /* 0x000000012d00780c */ /* 0x008fda0003f05270 */
[----:B------:R-:W3:Y:S08]  /*8460*/  @P0 LDC R3, c[0x0][0x44c] ;  /* 0x00011300ff030b82 */ /* 0x000ef00000000800 */
[----:B------:R-:W4:Y:S01]  /*8470*/  @P0 LDC R5, c[0x0][0x450] ;  /* 0x00011400ff050b82 */ /* 0x000f220000000800 */
[----:B---3--:R-:W-:-:S04]  /*8480*/  @P0 IMAD.HI.U32 R0, R10, R3, RZ ;  /* 0x000000030a000227 */ /* 0x008fc800078e00ff */
[----:B------:R-:W-:Y:S01]  /*8490*/  IMAD.MOV.U32 R3, RZ, RZ, R10 ;  /* 0x000000ffff037224 */ /* 0x000fe200078e000a */
[----:B----4-:R-:W-:-:S04]  /*84a0*/  @P0 SHF.R.U32.HI R3, RZ, R5, R0 ;  /* 0x00000005ff030219 */ /* 0x010fc80000011600 */
[----:B------:R-:W-:Y:S01]  /*84b0*/  SHF.R.S32.HI R0, RZ, 0x1f, R3 ;  /* 0x0000001fff007819 */ /* 0x000fe20000011403 */
[----:B------:R-:W-:-:S04]  /*84c0*/  IMAD.WIDE.U32 R6, R3, UR4, R6 ;  /* 0x0000000403067c25 */ /* 0x000fc8000f8e0006 */
[C---:B------:R-:W-:Y:S02]  /*84d0*/  IMAD R4, R0.reuse, UR4, RZ ;  /* 0x0000000400047c24 */ /* 0x040fe4000f8e02ff */
[----:B------:R-:W-:Y:S02]  /*84e0*/  IMAD R0, R0, UR6, RZ ;  /* 0x0000000600007c24 */ /* 0x000fe4000f8e02ff */
[C---:B------:R-:W-:Y:S01]  /*84f0*/  IMAD R13, R3.reuse, UR5, R4 ;  /* 0x00000005030d7c24 */ /* 0x040fe2000f8e0204 */
[----:B------:R-:W-:Y:S01]  /*8500*/  ULDC.64 UR4, c[0x0][0x3e8] ;  /* 0x0000fa0000047ab9 */ /* 0x000fe20000000a00 */
[----:B------:R-:W-:-:S04]  /*8510*/  IMAD.WIDE.U32 R8, R3, UR6, R8 ;  /* 0x0000000603087c25 */ /* 0x000fc8000f8e0008 */
[----:B------:R-:W-:Y:S01]  /*8520*/  IMAD R5, R3, UR7, R0 ;  /* 0x0000000703057c24 */ /* 0x000fe2000f8e0200 */
[----:B------:R-:W-:Y:S01]  /*8530*/  ULDC.64 UR6, c[0x0][0x400] ;  /* 0x0001000000067ab9 */ /* 0x000fe20000000a00 */
[----:B------:R-:W-:Y:S01]  /*8540*/  IMAD.IADD R13, R7, 0x1, R13 ;  /* 0x00000001070d7824 */ /* 0x000fe200078e020d */
[----:B------:R-:W-:Y:S01]  /*8550*/  LEA R0, P0, R6, UR4, 0x1 ;  /* 0x0000000406007c11 */ /* 0x000fe2000f8008ff */
[----:B------:R-:W-:Y:S01]  /*8560*/  IMAD.IADD R5, R9, 0x1, R5 ;  /* 0x0000000109057824 */ /* 0x000fe200078e0205 */
[----:B------:R-:W-:Y:S01]  /*8570*/  LEA R4, P1, R8, UR6, 0x1 ;  /* 0x0000000608047c11 */ /* 0x000fe2000f8208ff */
[----:B------:R-:W-:Y:S01]  /*8580*/  UMOV UR4, 0xffffffff ;  /* 0xffffffff00047882 */ /* 0x000fe20000000000 */
[----:B------:R-:W-:Y:S02]  /*8590*/  LEA.HI.X R13, R6, UR5, R13, 0x1, P0 ;  /* 0x00000005060d7c11 */ /* 0x000fe400080f0c0d */
[----:B------:R-:W-:Y:S01]  /*85a0*/  LEA.HI.X R5, R8, UR7, R5, 0x1, P1 ;  /* 0x0000000708057c11 */ /* 0x000fe200088f0c05 */
[----:B------:R-:W-:Y:S08]  /*85b0*/  BRA.DIV UR4, `(.L_x_1456) ;  /* 0x000001ce04647947 */ /* 0x000ff0000b800000 */
[----:B------:R3:W4:Y:S04]  /*85c0*/  SHFL.IDX PT, R3, R13, RZ, 0x1e1f ;  /* 0x001e1fff0d037589 */ /* 0x00072800000e0000 */
[----:B------:R-:W1:Y:S04]  /*85d0*/  SHFL.IDX PT, R0, R0, RZ, 0x1e1f ;  /* 0x001e1fff00007589 */ /* 0x000e6800000e0000 */
[----:B------:R-:W1:Y:S04]  /*85e0*/  SHFL.IDX PT, R5, R5, RZ, 0x1e1f ;  /* 0x001e1fff05057589 */ /* 0x000e6800000e0000 */
[----:B0-----:R3:W0:Y:S02]  /*85f0*/  SHFL.IDX PT, R14, R4, RZ, 0x1e1f ;  /* 0x001e1fff040e7589 */ /* 0x00162400000e0000 */
.L_x_1738:
[----:B------:R-:W-:Y:S01]  /*8600*/  IMAD R45, R154, R45, RZ ;  /* 0x0000002d9a2d7224 */ /* 0x000fe200078e02ff */
[----:B------:R-:W-:Y:S01]  /*8610*/  BSSY B1, `(.L_x_1457) ;  /* 0x000005d000017945 */ /* 0x000fe20003800000 */
[----:B------:R-:W-:Y:S02]  /*8620*/  CS2R R36, SRZ ;  /* 0x0000000000247805 */ /* 0x000fe4000001ff00 */
[----:B------:R-:W-:Y:S02]  /*8630*/  CS2R R34, SRZ ;  /* 0x0000000000227805 */ /* 0x000fe4000001ff00 */
[----:B------:R-:W-:Y:S02]  /*8640*/  CS2R R28, SRZ ;  /* 0x00000000001c7805 */ /* 0x000fe4000001ff00 */
[----:B------:R-:W-:Y:S01]  /*8650*/  ISETP.GE.AND P0, PT, R10, R45, PT ;  /* 0x0000002d0a00720c */ /* 0x000fe20003f06270 */
[----:B------:R-:W-:Y:S01]  /*8660*/  IMAD R45, R33, -0xc0, R45 ;  /* 0xffffff40212d7824 */ /* 0x000fe200078e022d */
[----:B------:R-:W-:-:S02]  /*8670*/  CS2R R24, SRZ ;  /* 0x0000000000187805 */ /* 0x000fc4000001ff00 */
[----:B---3--:R-:W-:Y:S02]  /*8680*/  CS2R R12, SRZ ;  /* 0x00000000000c7805 */ /* 0x008fe4000001ff00 */
[----:B------:R-:W-:Y:S02]  /*8690*/  CS2R R8, SRZ ;  /* 0x0000000000087805 */ /* 0x000fe4000001ff00 */
[----:B------:R-:W-:Y:S02]  /*86a0*/  CS2R R38, SRZ ;  /* 0x0000000000267805 */ /* 0x000fe4000001ff00 */
[----:B------:R-:W-:Y:S02]  /*86b0*/  CS2R R32, SRZ ;  /* 0x0000000000207805 */ /* 0x000fe4000001ff00 */
[----:B------:R-:W-:Y:S02]  /*86c0*/  CS2R R30, SRZ ;  /* 0x00000000001e7805 */ /* 0x000fe4000001ff00 */
[----:B------:R-:W-:-:S02]  /*86d0*/  CS2R R26, SRZ ;  /* 0x00000000001a7805 */ /* 0x000fc4000001ff00 */
[----:B------:R-:W-:Y:S02]  /*86e0*/  CS2R R20, SRZ ;  /* 0x0000000000147805 */ /* 0x000fe4000001ff00 */
[----:B------:R-:W-:Y:S01]  /*86f0*/  CS2R R10, SRZ ;  /* 0x00000000000a7805 */ /* 0x000fe2000001ff00 */
[----:B------:R-:W-:Y:S06]  /*8700*/  @P0 BRA `(.L_x_1458) ;  /* 0x0000000400340947 */ /* 0x000fec0003800000 */
[----:B------:R-:W3:Y:S01]  /*8710*/  LDL R42, [R1+0x8c] ;  /* 0x00008c00012a7983 */ /* 0x000ee20000100800 */
[----:B------:R-:W-:-:S03]  /*8720*/  ULDC UR4, c[0x0][0x3f4] ;  /* 0x0000fd0000047ab9 */ /* 0x000fc60000000800 */
[----:B--2---:R-:W2:Y:S04]  /*8730*/  LDL R41, [R1+0x84] ;  /* 0x0000840001297983 */ /* 0x004ea80000100800 */
[----:B-1----:R-:W4:Y:S04]  /*8740*/  LDL R40, [R1+0x88] ;  /* 0x0000880001287983 */ /* 0x002f280000100800 */
[----:B------:R-:W4:Y:S04]  /*8750*/  LDL R15, [R1+0x80] ;  /* 0x00008000010f7983 */ /* 0x000f280000100800 */
[----:B------:R-:W4:Y:S04]  /*8760*/  LDL.64 R56, [R1+0x58] ;  /* 0x0000580001387983 */ /* 0x000f280000100a00 */
        /* <DEDUP_REMOVED lines=9> */
[C---:B---3--:R-:W-:Y:S01]  /*8800*/  ISETP.GE.AND P3, PT, R42.reuse, UR4, PT ;  /* 0x000000042a007c0c */ /* 0x048fe2000bf66270 */
[----:B------:R-:W-:Y:S01]  /*8810*/  IMAD.SHL.U32 R9, R42, 0x2, RZ ;  /* 0x000000022a097824 */ /* 0x000fe200078e00ff */
[----:B------:R-:W-:Y:S02]  /*8820*/  SHF.R.S32.HI R4, RZ, 0x1f, R42 ;  /* 0x0000001fff047819 */ /* 0x000fe4000001142a */
[C---:B--2---:R-:W-:Y:S01]  /*8830*/  ISETP.GE.AND P2, PT, R41.reuse, UR4, PT ;  /* 0x0000000429007c0c */ /* 0x044fe2000bf46270 */
[C---:B------:R-:W-:Y:S01]  /*8840*/  IMAD.SHL.U32 R49, R41.reuse, 0x2, RZ ;  /* 0x0000000229317824 */ /* 0x040fe200078e00ff */
[----:B------:R-:W-:Y:S02]  /*8850*/  SHF.R.S32.HI R8, RZ, 0x1f, R41 ;  /* 0x0000001fff087819 */ /* 0x000fe40000011429 */
[C---:B----4-:R-:W-:Y:S01]  /*8860*/  ISETP.GE.AND P1, PT, R40.reuse, UR4, PT ;  /* 0x0000000428007c0c */ /* 0x050fe2000bf26270 */
[----:B------:R-:W-:Y:S01]  /*8870*/  IMAD.SHL.U32 R43, R40, 0x2, RZ ;  /* 0x00000002282b7824 */ /* 0x000fe200078e00ff */
[----:B------:R-:W-:-:S02]  /*8880*/  SHF.L.U64.HI R20, R41, 0x1, R8 ;  /* 0x0000000129147819 */ /* 0x000fc40000010208 */
[----:B------:R-:W-:Y:S01]  /*8890*/  SHF.L.U64.HI R4, R42, 0x1, R4 ;  /* 0x000000012a047819 */ /* 0x000fe20000010204 */
[C---:B------:R-:W-:Y:S01]  /*88a0*/  IMAD.SHL.U32 R7, R15.reuse, 0x2, RZ ;  /* 0x000000020f077824 */ /* 0x040fe200078e00ff */
[-C--:B0-----:R-:W-:Y:S02]  /*88b0*/  @!P3 IADD3 R8, P5, R14, R9.reuse, RZ ;  /* 0x000000090e08b210 */ /* 0x081fe40007fbe0ff */
[----:B------:R-:W-:Y:S02]  /*88c0*/  @!P3 IADD3 R10, P4, R0, R9, RZ ;  /* 0x00000009000ab210 */ /* 0x000fe40007f9e0ff */
[----:B------:R-:W-:Y:S01]  /*88d0*/  ISETP.GE.AND P0, PT, R15, UR4, PT ;  /* 0x000000040f007c0c */ /* 0x000fe2000bf06270 */
[--C-:B------:R-:W-:Y:S01]  /*88e0*/  @!P3 IMAD.X R9, R5, 0x1, R4.reuse, P5 ;  /* 0x000000010509b824 */ /* 0x100fe200028e0604 */
[----:B------:R-:W-:Y:S01]  /*88f0*/  @!P2 IADD3 R48, P5, R14, R49, RZ ;  /* 0x000000310e30a210 */ /* 0x000fe20007fbe0ff */
[----:B------:R-:W-:Y:S01]  /*8900*/  @!P3 IMAD.X R11, R3, 0x1, R4, P4 ;  /* 0x00000001030bb824 */ /* 0x000fe200020e0604 */
[----:B------:R-:W-:-:S02]  /*8910*/  SHF.R.S32.HI R6, RZ, 0x1f, R40 ;  /* 0x0000001fff067819 */ /* 0x000fc40000011428 */
[----:B------:R-:W-:Y:S01]  /*8920*/  @!P2 IADD3 R50, P4, R0, R49, RZ ;  /* 0x000000310032a210 */ /* 0x000fe20007f9e0ff */
[----:B------:R-:W-:Y:S01]  /*8930*/  @!P2 IMAD.X R49, R5, 0x1, R20, P5 ;  /* 0x000000010531a824 */ /* 0x000fe200028e0614 */
[----:B------:R-:W-:Y:S01]  /*8940*/  SHF.L.U64.HI R6, R40, 0x1, R6 ;  /* 0x0000000128067819 */ /* 0x000fe20000010206 */
[----:B------:R0:W5:Y:S01]  /*8950*/  @!P3 LD.E.64 R32, desc[UR54][R10.64] ;  /* 0x000000360a20b980 */ /* 0x000162000c101b00 */
[-C--:B------:R-:W-:Y:S01]  /*8960*/  @!P1 IADD3 R42, P5, R14, R43.reuse, RZ ;  /* 0x0000002b0e2a9210 */ /* 0x080fe20007fbe0ff */
[----:B------:R-:W-:Y:S01]  /*8970*/  @!P2 IMAD.X R51, R3, 0x1, R20, P4 ;  /* 0x000000010333a824 */ /* 0x000fe200020e0614 */
[----:B------:R-:W-:Y:S01]  /*8980*/  SHF.R.S32.HI R12, RZ, 0x1f, R15 ;  /* 0x0000001fff0c7819 */ /* 0x000fe2000001140f */
[----:B------:R1:W5:Y:S01]  /*8990*/  @!P3 LD.E.64 R34, desc[UR54][R8.64] ;  /* 0x000000360822b980 */ /* 0x000362000c101b00 */
[----:B------:R-:W-:Y:S01]  /*89a0*/  @!P1 IADD3 R46, P4, R0, R43, RZ ;  /* 0x0000002b002e9210 */ /* 0x000fe20007f9e0ff */
[----:B------:R-:W-:Y:S01]  /*89b0*/  @!P1 IMAD.X R43, R5, 0x1, R6, P5 ;  /* 0x00000001052b9824 */ /* 0x000fe200028e0606 */
[----:B------:R-:W-:Y:S01]  /*89c0*/  SHF.L.U64.HI R12, R15, 0x1, R12 ;  /* 0x000000010f0c7819 */ /* 0x000fe2000001020c */
[----:B------:R-:W-:Y:S01]  /*89d0*/  IMAD.SHL.U32 R15, R52, 0x2, RZ ;  /* 0x00000002340f7824 */ /* 0x000fe200078e00ff */
[----:B------:R-:W-:Y:S01]  /*89e0*/  @!P0 IADD3 R40, P5, R0, R7, RZ ;  /* 0x0000000700288210 */ /* 0x000fe20007fbe0ff */
[----:B------:R-:W-:Y:S01]  /*89f0*/  @!P1 IMAD.X R47, R3, 0x1, R6, P4 ;  /* 0x00000001032f9824 */ /* 0x000fe200020e0606 */
[----:B------:R-:W-:-:S02]  /*8a00*/  ISETP.GE.AND P4, PT, R56, UR4, PT ;  /* 0x0000000438007c0c */ /* 0x000fc4000bf86270 */
[----:B0-----:R-:W-:Y:S01]  /*8a10*/  CS2R R10, SRZ ;  /* 0x00000000000a7805 */ /* 0x001fe2000001ff00 */
[----:B------:R-:W5:Y:S01]  /*8a20*/  @!P2 LD.E.64 R30, desc[UR54][R50.64] ;  /* 0x00000036321ea980 */ /* 0x000f62000c101b00 */
[--C-:B------:R-:W-:Y:S01]  /*8a30*/  @!P0 IMAD.X R41, R3, 0x1, R12.reuse, P5 ;  /* 0x0000000103298824 */ /* 0x100fe200028e060c */
[----:B------:R-:W-:Y:S02]  /*8a40*/  @!P0 IADD3 R6, P5, R14, R7, RZ ;  /* 0x000000070e068210 */ /* 0x000fe40007fbe0ff */
[----:B-1----:R-:W-:Y:S01]  /*8a50*/  CS2R R8, SRZ ;  /* 0x0000000000087805 */ /* 0x002fe2000001ff00 */
[----:B------:R-:W5:Y:S02]  /*8a60*/  @!P2 LD.E.64 R28, desc[UR54][R48.64] ;  /* 0x00000036301ca980 */ /* 0x000f64000c101b00 */
[----:B------:R-:W-:Y:S01]  /*8a70*/  @!P0 IMAD.X R7, R5, 0x1, R12, P5 ;  /* 0x0000000105078824 */ /* 0x000fe200028e060c */
[----:B------:R-:W-:Y:S01]  /*8a80*/  ISETP.GE.AND P5, PT, R52, UR4, PT ;  /* 0x0000000434007c0c */ /* 0x000fe2000bfa6270 */
[----:B------:R-:W5:Y:S01]  /*8a90*/  @!P1 LD.E.64 R26, desc[UR54][R46.64] ;  /* 0x000000362e1a9980 */ /* 0x000f62000c101b00 */
[----:B------:R-:W-:-:S02]  /*8aa0*/  @!P4 IMAD.MOV.U32 R12, RZ, RZ, R0 ;  /* 0x000000ffff0cc224 */ /* 0x000fc400078e0000 */
[----:B------:R-:W-:Y:S01]  /*8ab0*/  @!P4 IMAD.MOV.U32 R13, RZ, RZ, R3 ;  /* 0x000000ffff0dc224 */ /* 0x000fe200078e0003 */
[----:B------:R-:W5:Y:S01]  /*8ac0*/  @!P1 LD.E.64 R24, desc[UR54][R42.64] ;  /* 0x000000362a189980 */ /* 0x000f62000c101b00 */
[----:B------:R-:W-:Y:S02]  /*8ad0*/  @!P4 IMAD.MOV.U32 R4, RZ, RZ, R14 ;  /* 0x000000ffff04c224 */ /* 0x000fe400078e000e */
[----:B------:R-:W-:-:S04]  /*8ae0*/  @!P4 IMAD.WIDE R12, R56, 0x2, R12 ;  /* 0x00000002380cc825 */ /* 0x000fc800078e020c */
[----:B------:R-:W-:Y:S01]  /*8af0*/  @!P4 IMAD.WIDE R20, R56, 0x2, R4 ;  /* 0x000000023814c825 */ /* 0x000fe200078e0204 */
[----:B------:R-:W-:Y:S01]  /*8b00*/  SHF.R.S32.HI R4, RZ, 0x1f, R52 ;  /* 0x0000001fff047819 */ /* 0x000fe20000011434 */
[----:B------:R0:W5:Y:S03]  /*8b10*/  @!P4 LD.E.64 R38, desc[UR54][R12.64] ;  /* 0x000000360c26c980 */ /* 0x000166000c101b00 */
[----:B------:R-:W-:Y:S01]  /*8b20*/  SHF.L.U64.HI R4, R52, 0x1, R4 ;  /* 0x0000000134047819 */ /* 0x000fe20000010204 */
[----:B------:R1:W5:Y:S01]  /*8b30*/  @!P4 LD.E.64 R36, desc[UR54][R20.64] ;  /* 0x000000361424c980 */ /* 0x000362000c101b00 */
[----:B------:R-:W-:-:S05]  /*8b40*/  @!P5 IADD3 R52, P4, R0, R15, RZ ;  /* 0x0000000f0034d210 */ /* 0x000fca0007f9e0ff */
[--C-:B------:R-:W-:Y:S01]  /*8b50*/  @!P5 IMAD.X R53, R3, 0x1, R4.reuse, P4 ;  /* 0x000000010335d824 */ /* 0x100fe200020e0604 */
[----:B------:R-:W-:Y:S02]  /*8b60*/  @!P5 IADD3 R14, P4, R14, R15, RZ ;  /* 0x0000000f0e0ed210 */ /* 0x000fe40007f9e0ff */
[----:B0-----:R-:W-:Y:S02]  /*8b70*/  CS2R R12, SRZ ;  /* 0x00000000000c7805 */ /* 0x001fe4000001ff00 */
[----:B-1----:R-:W-:Y:S01]  /*8b80*/  CS2R R20, SRZ ;  /* 0x0000000000147805 */ /* 0x002fe2000001ff00 */
[----:B------:R3:W5:Y:S01]  /*8b90*/  @!P5 LD.E.64 R10, desc[UR54][R52.64] ;  /* 0x00000036340ad980 */ /* 0x000762000c101b00 */
[----:B------:R-:W-:-:S03]  /*8ba0*/  @!P5 IMAD.X R15, R5, 0x1, R4, P4 ;  /* 0x00000001050fd824 */ /* 0x000fc600020e0604 */
[----:B------:R3:W5:Y:S04]  /*8bb0*/  @!P0 LD.E.64 R12, desc[UR54][R6.64] ;  /* 0x00000036060c8980 */ /* 0x000768000c101b00 */
[----:B------:R3:W5:Y:S04]  /*8bc0*/  @!P0 LD.E.64 R20, desc[UR54][R40.64] ;  /* 0x0000003628148980 */ /* 0x000768000c101b00 */
[----:B------:R3:W5:Y:S02]  /*8bd0*/  @!P5 LD.E.64 R8, desc[UR54][R14.64] ;  /* 0x000000360e08d980 */ /* 0x000764000c101b00 */
.L_x_1458:
[----:B------:R-:W-:Y:S05]  /*8be0*/  BSYNC B1 ;  /* 0x0000000000017941 */ /* 0x000fea0003800000 */
.L_x_1457:
[----:B------:R-:W-:Y:S01]  /*8bf0*/  ULEA.HI UR4, UR37, UR37, URZ, 0x1 ;  /* 0x0000002525047291 */ /* 0x000fe2000f8f083f */
[----:B----45:R-:W-:Y:S01]  /*8c00*/  IMAD.MOV.U32 R3, RZ, RZ, R37 ;  /* 0x000000ffff037224 */ /* 0x030fe200078e0025 */
[----:B------:R-:W-:Y:S01]  /*8c10*/  VIMNMX R45, R45, 0xc0, PT ;  /* 0x000000c02d2d7848 */ /* 0x000fe20003fe0100 */
[----:B-1----:R-:W-:Y:S01]  /*8c20*/  IMAD.MOV.U32 R0, RZ, RZ, R36 ;  /* 0x000000ffff007224 */ /* 0x002fe200078e0024 */
[----:B------:R-:W-:Y:S01]  /*8c30*/  ULOP3.LUT UR4, UR4, 0xfffffffe, URZ, 0xc0, !UPT ;  /* 0xfffffffe04047892 */ /* 0x000fe2000f8ec03f */
[----:B------:R-:W-:Y:S01]  /*8c40*/  IMAD.MOV.U32 R4, RZ, RZ, R34 ;  /* 0x000000ffff047224 */ /* 0x000fe200078e0022 */
[----:B------:R-:W-:Y:S01]  /*8c50*/  PRMT R57, R3, 0x7610, R57 ;  /* 0x0000761003397816 */ /* 0x000fe20000000039 */
[----:B------:R-:W-:Y:S01]  /*8c60*/  IMAD.MOV.U32 R5, RZ, RZ, R29 ;  /* 0x000000ffff057224 */ /* 0x000fe200078e001d */
[----:B------:R-:W-:Y:S01]  /*8c70*/  UIADD3 UR4, UR37, -UR4, URZ ;  /* 0x8000000425047290 */ /* 0x000fe2000fffe03f */
[----:B0--3--:R-:W-:Y:S01]  /*8c80*/  PRMT R14, R14, 0x5410, R0 ;  /* 0x000054100e0e7816 */ /* 0x009fe20000000000 */
        /* <DEDUP_REMOVED lines=8> */
[----:B------:R-:W-:Y:S01]  /*8d10*/  IMAD.MOV.U32 R4, RZ, RZ, R25 ;  /* 0x000000ffff047224 */ /* 0x000fe200078e0019 */
        /* <DEDUP_REMOVED lines=36> */
.L_x_1739:
[----:B------:R-:W-:Y:S05]  /*8f60*/  BSYNC B1 ;  /* 0x0000000000017941 */ /* 0x000fea0003800000 */
.L_x_1459:
[----:B------:R-:W-:Y:S02]  /*8f70*/  PRMT R40, R0, 0x7610, R40 ;  /* 0x0000761000287816 */ /* 0x000fe40000000028 */
[----:B--2---:R-:W-:Y:S01]  /*8f80*/  PRMT R41, R4, 0x7610, R41 ;  /* 0x0000761004297816 */ /* 0x004fe20000000029 */
[----:B------:R-:W-:Y:S06]  /*8f90*/  @P1 BRA `(.L_x_1461) ;  /* 0x0000003400041947 */ /* 0x000fec0003800000 */
[----:B------:R-:W2:Y:S01]  /*8fa0*/  LDL.64 R62, [R1+0x58] ;  /* 0x00005800013e7983 */ /* 0x000ea20000100a00 */
[----:B------:R-:W2:Y:S03]  /*8fb0*/  LDC R4, c[0x0][0x3f4] ;  /* 0x0000fd00ff047b82 */ /* 0x000ea60000000800 */
[----:B------:R-:W0:Y:S04]  /*8fc0*/  LDL R59, [R1+0xa0] ;  /* 0x0000a000013b7983 */ /* 0x000e280000100800 */
[----:B------:R-:W3:Y:S04]  /*8fd0*/  LDL R58, [R1+0x8c] ;  /* 0x00008c00013a7983 */ /* 0x000ee80000100800 */
[----:B------:R-:W4:Y:S04]  /*8fe0*/  LDL R56, [R1+0x84] ;  /* 0x0000840001387983 */ /* 0x000f280000100800 */
[----:B------:R-:W5:Y:S04]  /*8ff0*/  LDL R55, [R1+0x88] ;  /* 0x0000880001377983 */ /* 0x000f680000100800 */
[----:B------:R-:W5:Y:S04]  /*9000*/  LDL R7, [R1+0x80] ;  /* 0x0000800001077983 */ /* 0x000f680000100800 */
[----:B------:R-:W5:Y:S01]  /*9010*/  LDL R6, [R1+0x94] ;  /* 0x0000940001067983 */ /* 0x000f620000100800 */
[----:B------:R-:W1:Y:S01]  /*9020*/  S2R R5, SR_TID.X ;  /* 0x0000000000057919 */ /* 0x000e620000002100 */
[----:B------:R-:W-:Y:S01]  /*9030*/  BSSY B1, `(.L_x_1462) ;  /* 0x0000041000017945 */ /* 0x000fe20003800000 */
[----:B-1----:R-:W-:-:S05]  /*9040*/  VIADD R5, R5, 0xffffff80 ;  /* 0xffffff8005057836 */ /* 0x002fca0000000000 */
[----:B------:R-:W-:-:S04]  /*9050*/  SHF.R.S32.HI R0, RZ, 0x1f, R5 ;  /* 0x0000001fff007819 */ /* 0x000fc80000011405 */
[----:B------:R-:W-:-:S04]  /*9060*/  LEA.HI R0, R0, R5, RZ, 0x2 ;  /* 0x0000000500007211 */ /* 0x000fc800078f10ff */
[--C-:B------:R-:W-:Y:S02]  /*9070*/  SHF.R.S32.HI R5, RZ, 0x2, R0.reuse ;  /* 0x00000002ff057819 */ /* 0x100fe40000011400 */
[----:B------:R-:W-:-:S04]  /*9080*/  SHF.R.S32.HI R0, RZ, 0x1f, R0 ;  /* 0x0000001fff007819 */ /* 0x000fc80000011400 */
[----:B------:R-:W-:-:S04]  /*9090*/  LEA.HI R0, R0, R5, RZ, 0x2 ;  /* 0x0000000500007211 */ /* 0x000fc800078f10ff */
[----:B------:R-:W-:-:S05]  /*90a0*/  LOP3.LUT R0, R0, 0xfffffffc, RZ, 0xc0, !PT ;  /* 0xfffffffc00007812 */ /* 0x000fca00078ec0ff */
[----:B------:R-:W-:-:S05]  /*90b0*/  IMAD.IADD R5, R5, 0x1, -R0 ;  /* 0x0000000105057824 */ /* 0x000fca00078e0a00 */
[----:B------:R-:W-:Y:S02]  /*90c0*/  LOP3.LUT P0, RZ, R5, 0x2, RZ, 0xc0, !PT ;  /* 0x0000000205ff7812 */ /* 0x000fe4000780c0ff */
[----:B--2---:R-:W-:Y:S01]  /*90d0*/  ISETP.GE.AND P6, PT, R62, R4, PT ;  /* 0x000000043e00720c */ /* 0x004fe20003fc6270 */
[----:B0-----:R-:W-:-:S04]  /*90e0*/  IMAD R3, R59, 0x2, R2 ;  /* 0x000000023b037824 */ /* 0x001fc800078e0202 */
[----:B------:R-:W-:Y:S01]  /*90f0*/  VIADD R0, R3, 0x20 ;  /* 0x0000002003007836 */ /* 0x000fe20000000000 */
[-C--:B---3--:R-:W-:Y:S02]  /*9100*/  ISETP.GE.AND P1, PT, R58, R4.reuse, PT ;  /* 0x000000043a00720c */ /* 0x088fe40003f26270 */
[-C--:B----4-:R-:W-:Y:S02]  /*9110*/  ISETP.GE.AND P2, PT, R56, R4.reuse, PT ;  /* 0x000000043800720c */ /* 0x090fe40003f46270 */
[-C--:B-----5:R-:W-:Y:S02]  /*9120*/  ISETP.GE.AND P3, PT, R55, R4.reuse, PT ;  /* 0x000000043700720c */ /* 0x0a0fe40003f66270 */
[-C--:B------:R-:W-:Y:S02]  /*9130*/  ISETP.GE.AND P4, PT, R7, R4.reuse, PT ;  /* 0x000000040700720c */ /* 0x080fe40003f86270 */
[----:B------:R-:W-:Y:S01]  /*9140*/  ISETP.GE.AND P5, PT, R6, R4, PT ;  /* 0x000000040600720c */ /* 0x000fe20003fa6270 */
        /* <DEDUP_REMOVED lines=47> */
.L_x_1463:
[----:B------:R-:W-:Y:S05]  /*9440*/  BSYNC B1 ;  /* 0x0000000000017941 */ /* 0x000fea0003800000 */
.L_x_1462:
        /* <DEDUP_REMOVED lines=12> */
[----:B------:R-:W-:-:S02]  /*9510*/  PRMT R36, R40, 0x5432, R36 ;  /* 0x0000543228247816 */ /* 0x000fc40000000024 */
[----:B------:R-:W-:Y:S02]  /*9520*/  LOP3.LUT R55, R55, 0xffff0000, RZ, 0xc0, !PT ;  /* 0xffff000037377812 */ /* 0x000fe400078ec0ff */
        /* <DEDUP_REMOVED lines=35> */
.L_x_1465:
[----:B------:R-:W-:Y:S05]  /*9760*/  BSYNC B1 ;  /* 0x0000000000017941 */ /* 0x000fea0003800000 */
.L_x_1464:
[----:B------:R-:W-:Y:S04]  /*9770*/  BSSY B1, `(.L_x_1466) ;  /* 0x0000030000017945 */ /* 0x000fe80003800000 */
[----:B------:R-:W-:Y:S05]  /*9780*/  @P2 BRA `(.L_x_1467) ;  /* 0x0000000000b82947 */ /* 0x000fea0003800000 */
[----:B01----:R-:W0:Y:S01]  /*9790*/  LDS.128 R4, [R3+0xf400] ;  /* 0x00f4000003047984 */ /* 0x003e220000000c00 */
[--C-:B------:R-:W-:Y:S02]  /*97a0*/  SHF.R.U64 R33, R30, 0x10, R31.reuse ;  /* 0x000000101e217819 */ /* 0x100fe4000000121f */
[----:B------:R-:W-:Y:S02]  /*97b0*/  SHF.R.U32.HI R30, RZ, 0x10, R31 ;  /* 0x00000010ff1e7819 */ /* 0x000fe4000001161f */
[--C-:B------:R-:W-:Y:S02]  /*97c0*/  SHF.R.U64 R31, R28, 0x10, R29.reuse ;  /* 0x000000101c1f7819 */ /* 0x100fe4000000121d */
[----:B------:R-:W-:Y:S02]  /*97d0*/  SHF.R.U32.HI R28, RZ, 0x10, R29 ;  /* 0x00000010ff1c7819 */ /* 0x000fe4000001161d */
[----:B------:R-:W-:Y:S02]  /*97e0*/  PRMT R53, R53, 0x5410, R30 ;  /* 0x0000541035357816 */ /* 0x000fe4000000001e */
[----:B------:R-:W-:-:S02]  /*97f0*/  PRMT R51, R51, 0x5410, R28 ;  /* 0x0000541033337816 */ /* 0x000fc4000000001c */
[----:B------:R-:W-:Y:S01]  /*9800*/  PRMT R54, R54, 0x5410, R33 ;  /* 0x0000541036367816 */ /* 0x000fe20000000021 */
[----:B------:R-:W-:Y:S01]  /*9810*/  IMAD.U32 R32, R53, 0x10000, RZ ;  /* 0x0001000035207824 */ /* 0x000fe200078e00ff */
[----:B------:R-:W-:Y:S01]  /*9820*/  PRMT R52, R52, 0x5410, R31 ;  /* 0x0000541034347816 */ /* 0x000fe2000000001f */
[C---:B------:R-:W-:Y:S01]  /*9830*/  IMAD.U32 R33, R51.reuse, 0x10000, RZ ;  /* 0x0001000033217824 */ /* 0x040fe200078e00ff */
[----:B------:R-:W-:Y:S02]  /*9840*/  LOP3.LUT R51, R51, 0xffff0000, RZ, 0xc0, !PT ;  /* 0xffff000033337812 */ /* 0x000fe400078ec0ff */
[----:B------:R-:W-:Y:S02]  /*9850*/  LOP3.LUT R53, R53, 0xffff0000, RZ, 0xc0, !PT ;  /* 0xffff000035357812 */ /* 0x000fe400078ec0ff */
[C---:B0-----:R-:W-:Y:S01]  /*9860*/  LOP3.LUT R29, R6.reuse, 0xffff0000, RZ, 0xc0, !PT ;  /* 0xffff0000061d7812 */ /* 0x041fe200078ec0ff */
[----:B------:R-:W-:Y:S01]  /*9870*/  IMAD.U32 R28, R6, 0x10000, RZ ;  /* 0x00010000061c7824 */ /* 0x000fe200078e00ff */
[C---:B------:R-:W-:Y:S01]  /*9880*/  LOP3.LUT R31, R7.reuse, 0xffff0000, RZ, 0xc0, !PT ;  /* 0xffff0000071f7812 */ /* 0x040fe200078ec0ff */
[----:B------:R-:W-:-:S02]  /*9890*/  IMAD.U32 R30, R7, 0x10000, RZ ;  /* 0x00010000071e7824 */ /* 0x000fc400078e00ff */
[CC--:B------:R-:W-:Y:S01]  /*98a0*/  FMUL.FTZ R34, R29.reuse, R32.reuse ;  /* 0x000000201d227220 */ /* 0x0c0fe20000410000 */
[----:B------:R-:W-:Y:S01]  /*98b0*/  FMUL.FTZ R35, R29, R33 ;  /* 0x000000211d237220 */ /* 0x000fe20000410000 */
[C---:B------:R-:W-:Y:S01]  /*98c0*/  FMUL.FTZ R29, R31.reuse, R51 ;  /* 0x000000331f1d7220 */ /* 0x040fe20000410000 */
[----:B------:R-:W-:Y:S02]  /*98d0*/  IMAD.U32 R6, R4, 0x10000, RZ ;  /* 0x0001000004067824 */ /* 0x000fe400078e00ff */
[----:B------:R-:W-:Y:S01]  /*98e0*/  FFMA.FTZ R37, R28, R33, R34 ;  /* 0x000000211c257223 */ /* 0x000fe20000010022 */
[-C--:B------:R-:W-:Y:S01]  /*98f0*/  FMUL.FTZ R33, R31, R53.reuse ;  /* 0x000000351f217220 */ /* 0x080fe20000410000 */
[----:B------:R-:W-:Y:S01]  /*9900*/  FFMA.FTZ R53, R30, R53, -R29 ;  /* 0x000000351e357223 */ /* 0x000fe2000001081d */
        /* <DEDUP_REMOVED lines=22> */
.L_x_1467:
[----:B------:R-:W-:Y:S05]  /*9a70*/  BSYNC B1 ;  /* 0x0000000000017941 */ /* 0x000fea0003800000 */
.L_x_1466:
        /* <DEDUP_REMOVED lines=48> */
.L_x_1469:
[----:B------:R-:W-:Y:S05]  /*9d80*/  BSYNC B1 ;  /* 0x0000000000017941 */ /* 0x000fea0003800000 */
.L_x_1468:
        /* <DEDUP_REMOVED lines=48> */
.L_x_1471:
[----:B------:R-:W-:Y:S05]  /*a090*/  BSYNC B1 ;  /* 0x0000000000017941 */ /* 0x000fea0003800000 */
.L_x_1470:
        /* <DEDUP_REMOVED lines=48> */
.L_x_1455:
[----:B------:R-:W3:Y:S01]  /*a3a0*/  LDC R9, c[0x0][0x448] ;  /* 0x00011200ff097b82 */ /* 0x000ee20000000800 */
[----:B------:R-:W-:Y:S01]  /*a3b0*/  ULDC.64 UR4, c[0x0][0x3f8] ;  /* 0x0000fe0000047ab9 */ /* 0x000fe20000000a00 */
[----:B------:R-:W-:Y:S01]  /*a3c0*/  ULDC.64 UR6, c[0x0][0x408] ;  /* 0x0001020000067ab9 */ /* 0x000fe20000000a00 */
        /* <DEDUP_REMOVED lines=8> */
[----:B----4-:R-:W-:Y:S01]  /*a450*/  @P0 SHF.R.U32.HI R3, RZ, R5, R0 ;  /* 0x00000005ff030219 */ /* 0x010fe20000011600 */
[----:B------:R-:W-:-:S03]  /*a460*/  IMAD.MOV.U32 R5, RZ, RZ, R27 ;  /* 0x000000ffff057224 */ /* 0x000fc600078e001b */
        /* <DEDUP_REMOVED lines=18> */
[----:B------:R-:W0:Y:S04]  /*a590*/  SHFL.IDX PT, R0, R0, RZ, 0x1e1f ;  /* 0x001e1fff00007589 */ /* 0x000e2800000e0000 */
[----:B------:R-:W0:Y:S04]  /*a5a0*/  SHFL.IDX PT, R21, R21, RZ, 0x1e1f ;  /* 0x001e1fff15157589 */ /* 0x000e2800000e0000 */
[----:B---3--:R-:W0:Y:S02]  /*a5b0*/  SHFL.IDX PT, R20, R20, RZ, 0x1e1f ;  /* 0x001e1fff14147589 */ /* 0x008e2400000e0000 */
.L_x_1745:
[----:B------:R-:W-:Y:S01]  /*a5c0*/  IMAD R9, R154, R9, RZ ;  /* 0x000000099a097224 */ /* 0x000fe200078e02ff */
[----:B------:R-:W-:Y:S01]  /*a5d0*/  BSSY B1, `(.L_x_1473) ;  /* 0x0000038000017945 */ /* 0x000fe20003800000 */
[----:B------:R-:W-:Y:S02]  /*a5e0*/  CS2R R4, SRZ ;  /* 0x0000000000047805 */ /* 0x000fe4000001ff00 */
[----:B------:R-:W-:Y:S01]  /*a5f0*/  CS2R R6, SRZ ;  /* 0x0000000000067805 */ /* 0x000fe2000001ff00 */
[----:B------:R-:W-:Y:S01]  /*a600*/  IMAD R45, R33, -0xc0, R9 ;  /* 0xffffff40212d7824 */ /* 0x000fe200078e0209 */
[----:B------:R-:W-:Y:S02]  /*a610*/  ISETP.GE.AND P0, PT, R10, R9, PT ;  /* 0x000000090a00720c */ /* 0x000fe40003f06270 */
[----:B------:R-:W-:Y:S02]  /*a620*/  CS2R R8, SRZ ;  /* 0x0000000000087805 */ /* 0x000fe4000001ff00 */
[----:B------:R-:W-:-:S02]  /*a630*/  CS2R R10, SRZ ;  /* 0x00000000000a7805 */ /* 0x000fc4000001ff00 */
[----:B------:R-:W-:Y:S02]  /*a640*/  CS2R R12, SRZ ;  /* 0x00000000000c7805 */ /* 0x000fe4000001ff00 */
[----:B0-----:R-:W-:Y:S02]  /*a650*/  CS2R R14, SRZ ;  /* 0x00000000000e7805 */ /* 0x001fe4000001ff00 */
        /* <DEDUP_REMOVED lines=9> */
[----:B------:R-:W2:Y:S01]  /*a6f0*/  LDL R37, [R1+0x64] ;  /* 0x0000640001257983 */ /* 0x000ea20000100800 */
[C---:B------:R-:W-:Y:S01]  /*a700*/  VIADD R5, R16.reuse, 0x20 ;  /* 0x0000002010057836 */ /* 0x040fe20000000000 */
[C---:B------:R-:W-:Y:S01]  /*a710*/  ISETP.GE.AND P2, PT, R16.reuse, UR4, PT ;  /* 0x0000000410007c0c */ /* 0x040fe2000bf46270 */
[----:B------:R-:W-:-:S03]  /*a720*/  VIADD R4, R16, 0x10 ;  /* 0x0000001010047836 */ /* 0x000fc60000000000 */
[----:B------:R-:W-:Y:S02]  /*a730*/  ISETP.GE.AND P4, PT, R5, UR4, PT ;  /* 0x0000000405007c0c */ /* 0x000fe4000bf86270 */
[----:B------:R-:W-:Y:S01]  /*a740*/  ISETP.GE.AND P3, PT, R4, UR4, PT ;  /* 0x0000000404007c0c */ /* 0x000fe2000bf66270 */
[----:B------:R-:W-:-:S06]  /*a750*/  IMAD.MOV.U32 R4, RZ, RZ, R0 ;  /* 0x000000ffff047224 */ /* 0x000fcc00078e0000 */
[----:B------:R-:W-:Y:S02]  /*a760*/  @!P2 IMAD.SHL.U32 R39, R16, 0x2, RZ ;  /* 0x000000021027a824 */ /* 0x000fe400078e00ff */
[----:B----4-:R-:W-:-:S03]  /*a770*/  IMAD.MOV.U32 R5, RZ, RZ, R3 ;  /* 0x000000ffff057224 */ /* 0x010fc600078e0003 */
[----:B------:R-:W-:Y:S02]  /*a780*/  @!P2 IADD3 R38, P1, R20, R39, RZ ;  /* 0x000000271426a210 */ /* 0x000fe40007f3e0ff */
        /* <DEDUP_REMOVED lines=11> */
[----:B---3--:R-:W-:Y:S01]  /*a840*/  @!P4 IMAD.SHL.U32 R49, R36, 0x8, RZ ;  /* 0x000000082431c824 */ /* 0x008fe200078e00ff */
[----:B------:R-:W-:-:S02]  /*a850*/  @!P2 IADD3 R36, P0, R0, R39, RZ ;  /* 0x000000270024a210 */ /* 0x000fc40007f1e0ff */
[----:B------:R-:W-:Y:S01]  /*a860*/  @!P2 SHF.L.U64.HI R0, R16, 0x1, R17 ;  /* 0x000000011000a819 */ /* 0x000fe20000010211 */
[----:B--2---:R-:W-:Y:S02]  /*a870*/  @!P3 IMAD.SHL.U32 R43, R37, 0x8, RZ ;  /* 0x00000008252bb824 */ /* 0x004fe400078e00ff */
[----:B------:R-:W-:-:S04]  /*a880*/  @!P4 IMAD.WIDE R46, R49, 0x2, R4 ;  /* 0x00000002312ec825 */ /* 0x000fc800078e0204 */
[C---:B-1----:R-:W-:Y:S01]  /*a890*/  @!P3 IMAD.WIDE R40, R43.reuse, 0x2, R4 ;  /* 0x000000022b28b825 */ /* 0x042fe200078e0204 */
[----:B------:R-:W-:Y:S01]  /*a8a0*/  CS2R R4, SRZ ;  /* 0x0000000000047805 */ /* 0x000fe2000001ff00 */
[----:B------:R0:W5:Y:S02]  /*a8b0*/  @!P4 LD.E.128 R32, desc[UR54][R46.64] ;  /* 0x000000362e20c980 */ /* 0x000164000c101d00 */
[--C-:B------:R-:W-:Y:S02]  /*a8c0*/  @!P3 IMAD.WIDE R42, R43, 0x2, R20.reuse ;  /* 0x000000022b2ab825 */ /* 0x100fe400078e0214 */
[----:B------:R0:W5:Y:S02]  /*a8d0*/  @!P3 LD.E.128 R28, desc[UR54][R40.64] ;  /* 0x00000036281cb980 */ /* 0x000164000c101d00 */
[----:B------:R-:W-:Y:S02]  /*a8e0*/  @!P4 IMAD.WIDE R48, R49, 0x2, R20 ;  /* 0x000000023130c825 */ /* 0x000fe400078e0214 */
[----:B------:R0:W5:Y:S02]  /*a8f0*/  @!P3 LD.E.128 R8, desc[UR54][R42.64] ;  /* 0x000000362a08b980 */ /* 0x000164000c101d00 */
[----:B------:R-:W-:-:S02]  /*a900*/  @!P2 IMAD.X R37, R3, 0x1, R0, P0 ;  /* 0x000000010325a824 */ /* 0x000fc400000e0600 */
[----:B------:R-:W-:Y:S01]  /*a910*/  @!P2 IMAD.X R39, R21, 0x1, R0, P1 ;  /* 0x000000011527a824 */ /* 0x000fe200008e0600 */
[----:B------:R0:W5:Y:S04]  /*a920*/  @!P4 LD.E.128 R12, desc[UR54][R48.64] ;  /* 0x00000036300cc980 */ /* 0x000168000c101d00 */
[----:B------:R0:W5:Y:S04]  /*a930*/  @!P2 LD.E.128 R24, desc[UR54][R36.64] ;  /* 0x000000362418a980 */ /* 0x000168000c101d00 */
[----:B------:R0:W5:Y:S02]  /*a940*/  @!P2 LD.E.128 R4, desc[UR54][R38.64] ;  /* 0x000000362604a980 */ /* 0x000164000c101d00 */
.L_x_1474:
[----:B------:R-:W-:Y:S05]  /*a950*/  BSYNC B1 ;  /* 0x0000000000017941 */ /* 0x000fea0003800000 */
.L_x_1473:
[----:B------:R-:W4:Y:S01]  /*a960*/  S2R R0, SR_TID.X ;  /* 0x0000000000007919 */ /* 0x000f220000002100 */
[----:B------:R-:W-:Y:S01]  /*a970*/  ULEA.HI UR4, UR37, UR37, URZ, 0x1 ;  /* 0x0000002525047291 */ /* 0x000fe2000f8f083f */
[----:B-----5:R-:W-:Y:S01]  /*a980*/  IMAD.MOV.U32 R20, RZ, RZ, R6 ;  /* 0x000000ffff147224 */ /* 0x020fe200078e0006 */
[----:B------:R-:W-:Y:S01]  /*a990*/  VIMNMX R45, R45, 0xc0, PT ;  /* 0x000000c02d2d7848 */ /* 0x000fe20003fe0100 */
[----:B0-----:R-:W-:Y:S01]  /*a9a0*/  IMAD.MOV.U32 R37, RZ, RZ, R13 ;  /* 0x000000ffff257224 */ /* 0x001fe200078e000d */
[----:B------:R-:W-:Y:S01]  /*a9b0*/  ULOP3.LUT UR4, UR4, 0xfffffffe, URZ, 0xc0, !UPT ;  /* 0xfffffffe04047892 */ /* 0x000fe2000f8ec03f */
[----:B------:R-:W-:Y:S01]  /*a9c0*/  BSSY B1, `(.L_x_1475) ;  /* 0x0000034000017945 */ /* 0x000fe20003800000 */
[----:B------:R-:W-:Y:S01]  /*a9d0*/  PRMT R21, R21, 0x5410, R20 ;  /* 0x0000541015157816 */ /* 0x000fe20000000014 */
[----:B------:R-:W-:Y:S01]  /*a9e0*/  IMAD.MOV.U32 R20, RZ, RZ, R8 ;  /* 0x000000ffff147224 */ /* 0x000fe200078e0008 */
[----:B------:R-:W-:-:S04]  /*a9f0*/  UIADD3 UR4, UR37, -UR4, URZ ;  /* 0x8000000425047290 */ /* 0x000fc8000fffe03f */
[----:B------:R-:W-:Y:S01]  /*aa00*/  PRMT R52, R20, 0x7610, R52 ;  /* 0x0000761014347816 */ /* 0x000fe20000000034 */
[----:B------:R-:W-:-:S05]  /*aa10*/  IMAD.MOV.U32 R20, RZ, RZ, R11 ;  /* 0x000000ffff147224 */ /* 0x000fca00078e000b */
[----:B------:R-:W-:Y:S01]  /*aa20*/  PRMT R55, R20, 0x7610, R55 ;  /* 0x0000761014377816 */ /* 0x000fe20000000037 */
[----:B------:R-:W-:Y:S02]  /*aa30*/  IMAD.MOV.U32 R20, RZ, RZ, R15 ;  /* 0x000000ffff147224 */ /* 0x000fe400078e000f */
[----:B----4-:R-:W-:Y:S02]  /*aa40*/  VIADD R3, R0, 0xffffff80 ;  /* 0xffffff8000037836 */ /* 0x010fe40000000000 */
[----:B------:R-:W-:-:S03]  /*aa50*/  IMAD.MOV.U32 R0, RZ, RZ, R4 ;  /* 0x000000ffff007224 */ /* 0x000fc600078e0004 */
[----:B------:R-:W-:Y:S01]  /*aa60*/  LEA.HI R36, R3, R3, RZ, 0x1 ;  /* 0x0000000303247211 */ /* 0x000fe200078f08ff */
[----:B------:R-:W-:Y:S01]  /*aa70*/  IMAD.MOV.U32 R3, RZ, RZ, R5 ;  /* 0x000000ffff037224 */ /* 0x000fe200078e0005 */
[----:B------:R-:W-:Y:S01]  /*aa80*/  PRMT R60, R0, 0x7610, R60 ;  /* 0x00007610003c7816 */ /* 0x000fe2000000003c */
[----:B------:R-:W-:Y:S01]  /*aa90*/  IMAD.MOV.U32 R0, RZ, RZ, R7 ;  /* 0x000000ffff007224 */ /* 0x000fe200078e0007 */
[----:B------:R-:W-:Y:S02]  /*aaa0*/  SHF.R.S32.HI R36, RZ, 0x1, R36 ;  /* 0x00000001ff247819 */ /* 0x000fe40000011424 */
[----:B------:R-:W-:Y:S01]  /*aab0*/  PRMT R61, R3, 0x7610, R61 ;  /* 0x00007610033d7816 */ /* 0x000fe2000000003d */
[----:B------:R-:W-:Y:S01]  /*aac0*/  IMAD.U32 R3, RZ, RZ, UR4 ;  /* 0x00000004ff037e24 */ /* 0x000fe2000f8e00ff */
[----:B------:R-:W-:Y:S01]  /*aad0*/  ISETP.GE.AND P1, PT, R36, R45, PT ;  /* 0x0000002d2400720c */ /* 0x000fe20003f26270 */
[----:B------:R-:W-:Y:S01]  /*aae0*/  IMAD.MOV.U32 R36, RZ, RZ, R9 ;  /* 0x000000ffff247224 */ /* 0x000fe200078e0009 */
[----:B------:R-:W-:Y:S01]  /*aaf0*/  PRMT R45, R45, 0x5410, R0 ;  /* 0x000054102d2d7816 */ /* 0x000fe20000000000 */
[----:B------:R-:W-:Y:S01]  /*ab00*/  IMAD.MOV.U32 R0, RZ, RZ, R10 ;  /* 0x000000ffff007224 */ /* 0x000fe200078e000a */
[----:B------:R-:W-:-:S02]  /*ab10*/  SHF.L.U32 R3, R3, 0x1f, RZ ;  /* 0x0000001f03037819 */ /* 0x000fc400000006ff */
        /* <DEDUP_REMOVED lines=8> */
[----:B------:R-:W-:-:S03]  /*aba0*/  IMAD.MOV.U32 R36, RZ, RZ, R24 ;  /* 0x000000ffff247224 */ /* 0x000fc600078e0018 */
[----:B------:R-:W-:Y:S01]  /*abb0*/  PRMT R47, R20, 0x5410, R37 ;  /* 0x00005410142f7816 */ /* 0x000fe20000000025 */
[----:B------:R-:W-:Y:S01]  /*abc0*/  IMAD.MOV.U32 R20, RZ, RZ, R27 ;  /* 0x000000ffff147224 */ /* 0x000fe200078e001b */
[----:B------:R-:W-:Y:S01]  /*abd0*/  PRMT R46, R0, 0x5410, R36 ;  /* 0x00005410002e7816 */ /* 0x000fe20000000024 */
[----:B------:R-:W-:Y:S02]  /*abe0*/  IMAD.MOV.U32 R0, RZ, RZ, R26 ;  /* 0x000000ffff007224 */ /* 0x000fe400078e001a */
        /* <DEDUP_REMOVED lines=16> */
[----:B0-----:R-:W-:Y:S06]  /*acf0*/  @!P0 BRA `(.L_x_1476) ;  /* 0x000001a800848947 */ /* 0x001fec0003800000 */
.L_x_1746:
[----:B------:R-:W-:Y:S05]  /*ad00*/  BSYNC B1 ;  /* 0x0000000000017941 */ /* 0x000fea0003800000 */
.L_x_1475:
[----:B------:R-:W-:Y:S02]  /*ad10*/  PRMT R50, R0, 0x7610, R50 ;  /* 0x0000761000327816 */ /* 0x000fe40000000032 */
[----:B------:R-:W-:Y:S01]  /*ad20*/  PRMT R51, R20, 0x7610, R51 ;  /* 0x0000761014337816 */ /* 0x000fe20000000033 */
[----:B------:R-:W-:Y:S06]  /*ad30*/  @P1 BRA `(.L_x_1461) ;  /* 0x00000014009c1947 */ /* 0x000fec0003800000 */
[----:B------:R3:W5:Y:S01]  /*ad40*/  LDL R76, [R1+0x4c] ;  /* 0x00004c00014c7983 */ /* 0x0007620000100800 */
[----:B0-----:R-:W0:Y:S03]  /*ad50*/  LDC R3, c[0x0][0x3f4] ;  /* 0x0000fd00ff037b82 */ /* 0x001e260000000800 */
[----:B------:R3:W5:Y:S04]  /*ad60*/  LDL R75, [R1+0x50] ;  /* 0x00005000014b7983 */ /* 0x0007680000100800 */
[----:B------:R3:W5:Y:S01]  /*ad70*/  LDL R74, [R1+0x54] ;  /* 0x00005400014a7983 */ /* 0x0007620000100800 */
[C---:B------:R-:W-:Y:S01]  /*ad80*/  VIADD R0, R16.reuse, 0x10 ;  /* 0x0000001010007836 */ /* 0x040fe20000000000 */
[----:B------:R-:W-:Y:S01]  /*ad90*/  BSSY B1, `(.L_x_1477) ;  /* 0x0000075000017945 */ /* 0x000fe20003800000 */
[C---:B------:R-:W-:Y:S01]  /*ada0*/  VIADD R20, R16.reuse, 0x20 ;  /* 0x0000002010147836 */ /* 0x040fe20000000000 */
[----:B0-----:R-:W-:-:S02]  /*adb0*/  ISETP.GE.AND P0, PT, R16, R3, PT ;  /* 0x000000031000720c */ /* 0x001fc40003f06270 */
[-C--:B------:R-:W-:Y:S02]  /*adc0*/  ISETP.GE.AND P1, PT, R0, R3.reuse, PT ;  /* 0x000000030000720c */ /* 0x080fe40003f26270 */
[----:B------:R-:W-:-:S09]  /*add0*/  ISETP.GE.AND P2, PT, R20, R3, PT ;  /* 0x000000031400720c */ /* 0x000fd20003f46270 */
[----:B---3--:R-:W-:Y:S05]  /*ade0*/  @P0 BRA `(.L_x_1478) ;  /* 0x0000000400bc0947 */ /* 0x008fea0003800000 */
[----:B------:R-:W0:Y:S01]  /*adf0*/  S2R R36, SR_TID.X ;  /* 0x0000000000247919 */ /* 0x000e220000002100 */
[----:B------:R-:W-:Y:S02]  /*ae00*/  SHF.R.U64 R67, R4, 0x10, R5 ;  /* 0x0000001004437819 */ /* 0x000fe40000001205 */
[----:B------:R-:W-:Y:S02]  /*ae10*/  SHF.R.U64 R64, R24, 0x10, R25 ;  /* 0x0000001018407819 */ /* 0x000fe40000001219 */
[----:B------:R-:W-:Y:S02]  /*ae20*/  PRMT R67, R60, 0x5410, R67 ;  /* 0x000054103c437816 */ /* 0x000fe40000000043 */
[----:B------:R-:W-:Y:S02]  /*ae30*/  SHF.R.U32.HI R66, RZ, 0x10, R25 ;  /* 0x00000010ff427819 */ /* 0x000fe40000011619 */
[----:B------:R-:W-:Y:S01]  /*ae40*/  SHF.R.U64 R25, R26, 0x10, R27 ;  /* 0x000000101a197819 */ /* 0x000fe2000000121b */
[----:B------:R-:W-:Y:S01]  /*ae50*/  IMAD.U32 R68, R67, 0x10000, RZ ;  /* 0x0001000043447824 */ /* 0x000fe200078e00ff */
[----:B------:R-:W-:-:S02]  /*ae60*/  PRMT R64, R46, 0x5432, R64 ;  /* 0x000054322e407816 */ /* 0x000fc40000000040 */
[----:B------:R-:W-:Y:S02]  /*ae70*/  SHF.R.U32.HI R27, RZ, 0x10, R27 ;  /* 0x00000010ff1b7819 */ /* 0x000fe4000001161b */
[----:B------:R-:W-:Y:S01]  /*ae80*/  SHF.R.U32.HI R69, RZ, 0x10, R5 ;  /* 0x00000010ff457819 */ /* 0x000fe20000011605 */
[----:B------:R-:W-:Y:S01]  /*ae90*/  IMAD.U32 R65, R64, 0x10000, RZ ;  /* 0x0001000040417824 */ /* 0x000fe200078e00ff */
[--C-:B------:R-:W-:Y:S02]  /*aea0*/  SHF.R.U64 R26, R6, 0x10, R7.reuse ;  /* 0x00000010061a7819 */ /* 0x100fe40000001207 */
[----:B------:R-:W-:Y:S02]  /*aeb0*/  SHF.R.U32.HI R6, RZ, 0x10, R7 ;  /* 0x00000010ff067819 */ /* 0x000fe40000011607 */
[----:B------:R-:W-:Y:S02]  /*aec0*/  PRMT R5, R63, 0x5410, R27 ;  /* 0x000054103f057816 */ /* 0x000fe4000000001b */
[----:B------:R-:W-:-:S02]  /*aed0*/  PRMT R66, R47, 0x5432, R66 ;  /* 0x000054322f427816 */ /* 0x000fc40000000042 */
[----:B------:R-:W-:Y:S02]  /*aee0*/  PRMT R69, R61, 0x5410, R69 ;  /* 0x000054103d457816 */ /* 0x000fe40000000045 */
[----:B------:R-:W-:Y:S02]  /*aef0*/  PRMT R6, R45, 0x5432, R6 ;  /* 0x000054322d067816 */ /* 0x000fe40000000006 */
[----:B------:R-:W-:Y:S01]  /*af00*/  PRMT R25, R62, 0x5410, R25 ;  /* 0x000054103e197816 */ /* 0x000fe20000000019 */
[----:B------:R-:W-:Y:S01]  /*af10*/  IMAD.U32 R71, R69, 0x10000, RZ ;  /* 0x0001000045477824 */ /* 0x000fe200078e00ff */
[----:B------:R-:W-:Y:S01]  /*af20*/  LOP3.LUT R67, R67, 0xffff0000, RZ, 0xc0, !PT ;  /* 0xffff000043437812 */ /* 0x000fe200078ec0ff */
[----:B0-----:R-:W-:Y:S01]  /*af30*/  VIADD R37, R36, 0xffffff80 ;  /* 0xffffff8024257836 */ /* 0x001fe20000000000 */
[----:B------:R-:W-:Y:S02]  /*af40*/  LOP3.LUT R64, R64, 0xffff0000, RZ, 0xc0, !PT ;  /* 0xffff000040407812 */ /* 0x000fe400078ec0ff */
[----:B------:R-:W-:-:S02]  /*af50*/  LOP3.LUT R69, R69, 0xffff0000, RZ, 0xc0, !PT ;  /* 0xffff000045457812 */ /* 0x000fc400078ec0ff */
[----:B------:R-:W-:Y:S02]  /*af60*/  LEA.HI R36, R37, R37, RZ, 0x1 ;  /* 0x0000002525247211 */ /* 0x000fe400078f08ff */
[----:B------:R-:W-:Y:S02]  /*af70*/  PRMT R26, R21, 0x5432, R26 ;  /* 0x00005432151a7816 */ /* 0x000fe4000000001a */
[----:B------:R-:W-:-:S05]  /*af80*/  LOP3.LUT R36, R36, 0xfffffffe, RZ, 0xc0, !PT ;  /* 0xfffffffe24247812 */ /* 0x000fca00078ec0ff */
[----:B------:R-:W-:-:S05]  /*af90*/  IMAD.IADD R36, R37, 0x1, -R36 ;  /* 0x0000000125247824 */ /* 0x000fca00078e0a24 */
[----:B------:R-:W-:Y:S02]  /*afa0*/  LEA.HI R0, R3, R36, RZ, 0x1d ;  /* 0x0000002403007211 */ /* 0x000fe400078fe8ff */
[----:B-----5:R-:W-:Y:S02]  /*afb0*/  LOP3.LUT R36, R76, 0x18, R16, 0xf8, !PT ;  /* 0x000000184c247812 */ /* 0x020fe400078ef810 */
[----:B------:R-:W-:Y:S01]  /*afc0*/  SHF.R.S32.HI R37, RZ, 0x1f, R0 ;  /* 0x0000001fff257819 */ /* 0x000fe20000011400 */
[----:B------:R-:W-:Y:S01]  /*afd0*/  IMAD.SHL.U32 R20, R0, 0x8, RZ ;  /* 0x0000000800147824 */ /* 0x000fe200078e00ff */
[----:B------:R-:W-:Y:S02]  /*afe0*/  LOP3.LUT R36, R36, R75, RZ, 0x3c, !PT ;  /* 0x0000004b24247212 */ /* 0x000fe400078e3cff */
[----:B------:R-:W-:Y:S02]  /*aff0*/  LEA.HI R37, R37, R0, RZ, 0x2 ;  /* 0x0000000025257211 */ /* 0x000fe400078f10ff */
[----:B------:R-:W-:Y:S01]  /*b000*/  LOP3.LUT R20, R76, 0x18, R20, 0xf8, !PT ;  /* 0x000000184c147812 */ /* 0x000fe200078ef814 */
[----:B------:R-:W-:Y:S01]  /*b010*/  IMAD.IADD R0, R74, 0x1, R36 ;  /* 0x000000014a007824 */ /* 0x000fe200078e0224 */
[----:B------:R-:W-:-:S02]  /*b020*/  SHF.R.S32.HI R37, RZ, 0x2, R37 ;  /* 0x00000002ff257819 */ /* 0x000fc40000011425 */
[----:B------:R-:W-:Y:S02]  /*b030*/  LOP3.LUT R20, R20, R75, RZ, 0x3c, !PT ;  /* 0x0000004b14147212 */ /* 0x000fe400078e3cff */
[----:B------:R-:W-:Y:S01]  /*b040*/  LEA R0, R0, UR40, 0x1 ;  /* 0x0000002800007c11 */ /* 0x000fe2000f8e08ff */
[----:B------:R-:W-:-:S04]  /*b050*/  IMAD R37, R37, 0x1800, R74 ;  /* 0x0000180025257824 */ /* 0x000fc800078e024a */
[----:B--2---:R-:W-:Y:S02]  /*b060*/  IMAD.IADD R41, R37, 0x1, R20 ;  /* 0x0000000125297824 */ /* 0x004fe400078e0214 */
[----:B------:R-:W0:Y:S02]  /*b070*/  LDS.128 R36, [R0] ;  /* 0x0000000000247984 */ /* 0x000e240000000c00 */
[----:B------:R-:W-:-:S05]  /*b080*/  IMAD R20, R41, 0x2, R2 ;  /* 0x0000000229147824 */ /* 0x000fca00078e0202 */
[----:B-1----:R-:W1:Y:S01]  /*b090*/  LDS.128 R40, [R20+0xc400] ;  /* 0x00c4000014287984 */ /* 0x002e620000000c00 */
[----:B0-----:R-:W-:Y:S01]  /*b0a0*/  IMAD.U32 R27, R36, 0x10000, RZ ;  /* 0x00010000241b7824 */ /* 0x001fe200078e00ff */
[C---:B------:R-:W-:Y:S01]  /*b0b0*/  LOP3.LUT R4, R38.reuse, 0xffff0000, RZ, 0xc0, !PT ;  /* 0xffff000026047812 */ /* 0x040fe200078ec0ff */
[----:B------:R-:W-:Y:S01]  /*b0c0*/  IMAD.U32 R7, R38, 0x10000, RZ ;  /* 0x0001000026077824 */ /* 0x000fe200078e00ff */
[C---:B------:R-:W-:Y:S01]  /*b0d0*/  LOP3.LUT R38, R39.reuse, 0xffff0000, RZ, 0xc0, !PT ;  /* 0xffff000027267812 */ /* 0x040fe200078ec0ff */
[----:B------:R-:W-:Y:S01]  /*b0e0*/  IMAD.U32 R61, R39, 0x10000, RZ ;  /* 0x00010000273d7824 */ /* 0x000fe200078e00ff */
[----:B------:R-:W-:Y:S01]  /*b0f0*/  LOP3.LUT R36, R36, 0xffff0000, RZ, 0xc0, !PT ;  /* 0xffff000024247812 */ /* 0x000fe200078ec0ff */
[----:B------:R-:W-:Y:S01]  /*b100*/  IMAD.U32 R60, R37, 0x10000, RZ ;  /* 0x00010000253c7824 */ /* 0x000fe200078e00ff */
[C---:B-1----:R-:W-:Y:S01]  /*b110*/  LOP3.LUT R39, R40.reuse, 0xffff0000, RZ, 0xc0, !PT ;  /* 0xffff000028277812 */ /* 0x042fe200078ec0ff */
[----:B------:R-:W-:Y:S01]  /*b120*/  IMAD.U32 R24, R40, 0x10000, RZ ;  /* 0x0001000028187824 */ /* 0x000fe200078e00ff */
[C---:B------:R-:W-:Y:S01]  /*b130*/  LOP3.LUT R40, R41.reuse, 0xffff0000, RZ, 0xc0, !PT ;  /* 0xffff000029287812 */ /* 0x040fe200078ec0ff */
[----:B------:R-:W-:Y:S01]  /*b140*/  IMAD.U32 R62, R41, 0x10000, RZ ;  /* 0x00010000293e7824 */ /* 0x000fe200078e00ff */
[----:B------:R-:W-:Y:S01]  /*b150*/  LOP3.LUT R37, R37, 0xffff0000, RZ, 0xc0, !PT ;  /* 0xffff000025257812 */ /* 0x000fe200078ec0ff */
[C---:B------:R-:W-:Y:S01]  /*b160*/  FMUL.FTZ R70, R24.reuse, R68 ;  /* 0x0000004418467220 */ /* 0x040fe20000410000 */
[----:B------:R-:W-:Y:S01]  /*b170*/  FMUL.FTZ R72, R24, R65 ;  /* 0x0000004118487220 */ /* 0x000fe20000410000 */
[----:B------:R-:W-:-:S02]  /*b180*/  IMAD.U32 R63, R43, 0x10000, RZ ;  /* 0x000100002b3f7824 */ /* 0x000fc400078e00ff */
[----:B------:R-:W-:Y:S01]  /*b190*/  FMUL.FTZ R73, R62, R71 ;  /* 0x000000473e497220 */ /* 0x000fe20000410000 */
[C---:B------:R-:W-:Y:S01]  /*b1a0*/  FFMA.FTZ R24, R27.reuse, R65, -R70 ;  /* 0x000000411b187223 */ /* 0x040fe20000010846 */
[----:B------:R-:W-:Y:S02]  /*b1b0*/  IMAD.U32 R65, R66, 0x10000, RZ ;  /* 0x0001000042417824 */ /* 0x000fe400078e00ff */
[----:B------:R-:W-:Y:S01]  /*b1c0*/  FFMA.FTZ R72, R27, R68, R72 ;  /* 0x000000441b487223 */ /* 0x000fe20000010048 */
[----:B------:R-:W-:Y:S01]  /*b1d0*/  IMAD.U32 R70, R6, 0x10000, RZ ;  /* 0x0001000006467824 */ /* 0x000fe200078e00ff */
[----:B------:R-:W-:Y:S01]  /*b1e0*/  LOP3.LUT R66, R66, 0xffff0000, RZ, 0xc0, !PT ;  /* 0xffff000042427812 */ /* 0x000fe200078ec0ff */
[----:B------:R-:W-:Y:S02]  /*b1f0*/  IMAD.U32 R68, R5, 0x10000, RZ ;  /* 0x0001000005447824 */ /* 0x000fe400078e00ff */
[-C--:B------:R-:W-:Y:S01]  /*b200*/  FMUL.FTZ R27, R62, R65.reuse ;  /* 0x000000413e1b7220 */ /* 0x080fe20000410000 */
[C---:B------:R-:W-:Y:S01]  /*b210*/  FMUL.FTZ R62, R63.reuse, R70 ;  /* 0x000000463f3e7220 */ /* 0x040fe20000410000 */
[C---:B------:R-:W-:Y:S01]  /*b220*/  FFMA.FTZ R73, R60.reuse, R65, -R73 ;  /* 0x000000413c497223 */ /* 0x040fe20000010849 */
[-C--:B------:R-:W-:Y:S01]  /*b230*/  FMUL.FTZ R63, R63, R68.reuse ;  /* 0x000000443f3f7220 */ /* 0x080fe20000410000 */
[----:B------:R-:W-:Y:S01]  /*b240*/  FFMA.FTZ R71, R60, R71, R27 ;  /* 0x000000473c477223 */ /* 0x000fe2000001001b */
[----:B------:R-:W-:Y:S01]  /*b250*/  FMUL.FTZ R27, R39, R67 ;  /* 0x00000043271b7220 */ /* 0x000fe20000410000 */
[C---:B------:R-:W-:Y:S01]  /*b260*/  FFMA.FTZ R68, R61.reuse, R68, -R62 ;  /* 0x000000443d447223 */ /* 0x040fe2000001083e */
[----:B------:R-:W-:Y:S01]  /*b270*/  FFMA.FTZ R63, R61, R70, R63 ;  /* 0x000000463d3f7223 */ /* 0x000fe2000001003f */
[-C--:B------:R-:W-:Y:S01]  /*b280*/  FMUL.FTZ R61, R39, R64.reuse ;  /* 0x00000040273d7220 */ /* 0x080fe20000410000 */
[----:B------:R-:W-:Y:S01]  /*b290*/  FFMA.FTZ R39, R36, R64, -R27 ;  /* 0x0000004024277223 */ /* 0x000fe2000001081b */
[----:B------:R-:W-:Y:S01]  /*b2a0*/  FMUL.FTZ R64, R40, R69 ;  /* 0x0000004528407220 */ /* 0x000fe20000410000 */
[----:B------:R-:W-:-:S02]  /*b2b0*/  IMAD.U32 R41, R42, 0x10000, RZ ;  /* 0x000100002a297824 */ /* 0x000fc400078e00ff */
[-C--:B------:R-:W-:Y:S01]  /*b2c0*/  FMUL.FTZ R40, R40, R66.reuse ;  /* 0x0000004228287220 */ /* 0x080fe20000410000 */
[----:B------:R-:W-:Y:S02]  /*b2d0*/  IMAD.U32 R62, R26, 0x10000, RZ ;  /* 0x000100001a3e7824 */ /* 0x000fe400078e00ff */
[----:B------:R-:W-:Y:S01]  /*b2e0*/  FFMA.FTZ R61, R36, R67, R61 ;  /* 0x00000043243d7223 */ /* 0x000fe2000001003d */
[----:B------:R-:W-:Y:S02]  /*b2f0*/  IMAD.U32 R60, R25, 0x10000, RZ ;  /* 0x00010000193c7824 */ /* 0x000fe400078e00ff */
[----:B------:R-:W-:Y:S01]  /*b300*/  FFMA.FTZ R64, R37, R66, -R64 ;  /* 0x0000004225407223 */ /* 0x000fe20000010840 */
[----:B------:R-:W-:Y:S01]  /*b310*/  LOP3.LUT R42, R42, 0xffff0000, RZ, 0xc0, !PT ;  /* 0xffff00002a2a7812 */ /* 0x000fe200078ec0ff */
[C---:B------:R-:W-:Y:S01]  /*b320*/  FMUL.FTZ R36, R41.reuse, R62 ;  /* 0x0000003e29247220 */ /* 0x040fe20000410000 */
[-C--:B------:R-:W-:Y:S01]  /*b330*/  FMUL.FTZ R66, R41, R60.reuse ;  /* 0x0000003c29427220 */ /* 0x080fe20000410000 */
[----:B------:R-:W-:Y:S01]  /*b340*/  LOP3.LUT R27, R26, 0xffff0000, RZ, 0xc0, !PT ;  /* 0xffff00001a1b7812 */ /* 0x000fe200078ec0ff */
[----:B------:R-:W-:Y:S01]  /*b350*/  FFMA.FTZ R40, R37, R69, R40 ;  /* 0x0000004525287223 */ /* 0x000fe20000010028 */
[----:B------:R-:W-:Y:S01]  /*b360*/  LOP3.LUT R43, R43, 0xffff0000, RZ, 0xc0, !PT ;  /* 0xffff00002b2b7812 */ /* 0x000fe200078ec0ff */
[----:B------:R-:W-:Y:S01]  /*b370*/  FFMA.FTZ R36, R7, R60, -R36 ;  /* 0x0000003c07247223 */ /* 0x000fe20000010824 */
[----:B------:R-:W-:Y:S01]  /*b380*/  LOP3.LUT R25, R25, 0xffff0000, RZ, 0xc0, !PT ;  /* 0xffff000019197812 */ /* 0x000fe200078ec0ff */
[----:B------:R-:W-:Y:S01]  /*b390*/  FFMA.FTZ R26, R7, R62, R66 ;  /* 0x0000003e071a7223 */ /* 0x000fe20000010042 */
[----:B------:R-:W-:Y:S01]  /*b3a0*/  LOP3.LUT R6, R6, 0xffff0000, RZ, 0xc0, !PT ;  /* 0xffff000006067812 */ /* 0x000fe200078ec0ff */
[C---:B------:R-:W-:Y:S01]  /*b3b0*/  FMUL.FTZ R7, R42.reuse, R27 ;  /* 0x0000001b2a077220 */ /* 0x040fe20000410000 */
[----:B------:R-:W-:Y:S01]  /*b3c0*/  LOP3.LUT R5, R5, 0xffff0000, RZ, 0xc0, !PT ;  /* 0xffff000005057812 */ /* 0x000fe200078ec0ff */
[----:B------:R-:W-:-:S02]  /*b3d0*/  FMUL.FTZ R42, R42, R25 ;  /* 0x000000192a2a7220 */ /* 0x000fc40000410000 */
[C---:B------:R-:W-:Y:S01]  /*b3e0*/  FMUL.FTZ R37, R43.reuse, R6 ;  /* 0x000000062b257220 */ /* 0x040fe20000410000 */
[C---:B------:R-:W-:Y:S01]  /*b3f0*/  FFMA.FTZ R7, R4.reuse, R25, -R7 ;  /* 0x0000001904077223 */ /* 0x040fe20000010807 */
[----:B------:R-:W-:Y:S01]  /*b400*/  FMUL.FTZ R43, R43, R5 ;  /* 0x000000052b2b7220 */ /* 0x000fe20000410000 */
[----:B------:R-:W-:Y:S01]  /*b410*/  FFMA.FTZ R27, R4, R27, R42 ;  /* 0x0000001b041b7223 */ /* 0x000fe2000001002a */
[C---:B------:R-:W-:Y:S01]  /*b420*/  FFMA.FTZ R37, R38.reuse, R5, -R37 ;  /* 0x0000000526257223 */ /* 0x040fe20000010825 */
[----:B------:R-:W-:Y:S01]  /*b430*/  F2FP.BF16.F32.PACK_AB R4, R39, R24 ;  /* 0x000000182704723e */ /* 0x000fe200000010ff */
[----:B------:R-:W-:Y:S01]  /*b440*/  FFMA.FTZ R38, R38, R6, R43 ;  /* 0x0000000626267223 */ /* 0x000fe2000001002b */
[----:B------:R-:W-:Y:S02]  /*b450*/  F2FP.BF16.F32.PACK_AB R6, R7, R36 ;  /* 0x000000240706723e */ /* 0x000fe400000010ff */
[----:B------:R-:W-:Y:S02]  /*b460*/  F2FP.BF16.F32.PACK_AB R5, R64, R73 ;  /* 0x000000494005723e */ /* 0x000fe400000010ff */
[----:B------:R-:W-:-:S02]  /*b470*/  F2FP.BF16.F32.PACK_AB R26, R27, R26 ;  /* 0x0000001a1b1a723e */ /* 0x000fc400000010ff */
[----:B------:R-:W-:Y:S02]  /*b480*/  F2FP.BF16.F32.PACK_AB R7, R37, R68 ;  /* 0x000000442507723e */ /* 0x000fe400000010ff */
[----:B------:R-:W-:Y:S02]  /*b490*/  F2FP.BF16.F32.PACK_AB R24, R61, R72 ;  /* 0x000000483d18723e */ /* 0x000fe400000010ff */
[----:B------:R-:W-:Y:S01]  /*b4a0*/  F2FP.BF16.F32.PACK_AB R25, R40, R71 ;  /* 0x000000472819723e */ /* 0x000fe200000010ff */
[----:B------:R0:W-:Y:S01]  /*b4b0*/  STS.128 [R0], R4 ;  /* 0x0000000400007388 */ /* 0x0001e20000000c00 */
[----:B------:R-:W-:-:S05]  /*b4c0*/  F2FP.BF16.F32.PACK_AB R27, R38, R63 ;  /* 0x0000003f261b723e */ /* 0x000fca00000010ff */
[----:B------:R0:W-:Y:S02]  /*b4d0*/  STS.128 [R20+0xc400], R24 ;  /* 0x00c4001814007388 */ /* 0x0001e40000000c00 */
.L_x_1478:
[----:B------:R-:W-:Y:S05]  /*b4e0*/  BSYNC B1 ;  /* 0x0000000000017941 */ /* 0x000fea0003800000 */
.L_x_1477:
[----:B------:R-:W-:Y:S04]  /*b4f0*/  BSSY B1, `(.L_x_1479) ;  /* 0x0000075000017945 */ /* 0x000fe80003800000 */
[----:B------:R-:W-:Y:S05]  /*b500*/  @P1 BRA `(.L_x_1480) ;  /* 0x0000000400cc1947 */ /* 0x000fea0003800000 */
[----:B0-----:R-:W3:Y:S04]  /*b510*/  LDL R6, [R1+0x84] ;  /* 0x0000840001067983 */ /* 0x001ee80000100800 */
[----:B------:R-:W3:Y:S04]  /*b520*/  LDL.64 R4, [R1+0x58] ;  /* 0x0000580001047983 */ /* 0x000ee80000100a00 */
[----:B------:R-:W4:Y:S01]  /*b530*/  LDL R0, [R1+0x64] ;  /* 0x0000640001007983 */ /* 0x000f220000100800 */
[--C-:B------:R-:W-:Y:S02]  /*b540*/  SHF.R.U64 R39, R28, 0x10, R29.reuse ;  /* 0x000000101c277819 */ /* 0x100fe4000000121d */
[----:B------:R-:W-:-:S02]  /*b550*/  SHF.R.U32.HI R28, RZ, 0x10, R29 ;  /* 0x00000010ff1c7819 */ /* 0x000fc4000001161d */
[--C-:B------:R-:W-:Y:S02]  /*b560*/  SHF.R.U64 R29, R8, 0x10, R9.reuse ;  /* 0x00000010081d7819 */ /* 0x100fe40000001209 */
[----:B------:R-:W-:Y:S02]  /*b570*/  SHF.R.U32.HI R8, RZ, 0x10, R9 ;  /* 0x00000010ff087819 */ /* 0x000fe40000011609 */
[----:B------:R-:W-:Y:S02]  /*b580*/  SHF.R.U64 R37, R30, 0x10, R31 ;  /* 0x000000101e257819 */ /* 0x000fe4000000121f */
[----:B------:R-:W-:Y:S02]  /*b590*/  PRMT R56, R56, 0x5410, R39 ;  /* 0x0000541038387816 */ /* 0x000fe40000000027 */
[----:B------:R-:W-:Y:S02]  /*b5a0*/  PRMT R52, R52, 0x5410, R29 ;  /* 0x0000541034347816 */ /* 0x000fe4000000001d */
[----:B------:R-:W-:-:S02]  /*b5b0*/  SHF.R.U64 R9, R10, 0x10, R11 ;  /* 0x000000100a097819 */ /* 0x000fc4000000120b */
[----:B------:R-:W-:Y:S01]  /*b5c0*/  PRMT R53, R53, 0x5410, R8 ;  /* 0x0000541035357816 */ /* 0x000fe20000000008 */
[----:B------:R-:W-:Y:S01]  /*b5d0*/  IMAD.U32 R39, R52, 0x10000, RZ ;  /* 0x0001000034277824 */ /* 0x000fe200078e00ff */
[----:B------:R-:W-:Y:S02]  /*b5e0*/  SHF.R.U32.HI R10, RZ, 0x10, R11 ;  /* 0x00000010ff0a7819 */ /* 0x000fe4000001160b */
[----:B------:R-:W-:Y:S01]  /*b5f0*/  PRMT R57, R57, 0x5410, R28 ;  /* 0x0000541039397816 */ /* 0x000fe2000000001c */
[----:B------:R-:W-:Y:S01]  /*b600*/  IMAD.U32 R36, R53, 0x10000, RZ ;  /* 0x0001000035247824 */ /* 0x000fe200078e00ff */
[----:B------:R-:W-:Y:S01]  /*b610*/  PRMT R58, R58, 0x5410, R37 ;  /* 0x000054103a3a7816 */ /* 0x000fe20000000025 */
[----:B------:R-:W-:Y:S01]  /*b620*/  IMAD.U32 R37, R56, 0x10000, RZ ;  /* 0x0001000038257824 */ /* 0x000fe200078e00ff */
[----:B------:R-:W-:Y:S02]  /*b630*/  SHF.R.U32.HI R30, RZ, 0x10, R31 ;  /* 0x00000010ff1e7819 */ /* 0x000fe4000001161f */
[----:B------:R-:W-:-:S02]  /*b640*/  PRMT R55, R55, 0x5410, R10 ;  /* 0x0000541037377816 */ /* 0x000fc4000000000a */
[----:B------:R-:W-:Y:S02]  /*b650*/  PRMT R59, R59, 0x5410, R30 ;  /* 0x000054103b3b7816 */ /* 0x000fe4000000001e */
[----:B------:R-:W-:Y:S01]  /*b660*/  PRMT R54, R54, 0x5410, R9 ;  /* 0x0000541036367816 */ /* 0x000fe20000000009 */
[----:B------:R-:W-:Y:S02]  /*b670*/  IMAD.U32 R38, R55, 0x10000, RZ ;  /* 0x0001000037267824 */ /* 0x000fe400078e00ff */
[----:B---3--:R-:W-:Y:S01]  /*b680*/  IMAD.IADD R4, R4, 0x1, R6 ;  /* 0x0000000104047824 */ /* 0x008fe200078e0206 */
[----:B----4-:R-:W-:-:S04]  /*b690*/  LEA.HI R0, R3, R0, RZ, 0x1d ;  /* 0x0000000003007211 */ /* 0x010fc800078fe8ff */
[----:B------:R-:W-:-:S04]  /*b6a0*/  SHF.R.S32.HI R5, RZ, 0x1f, R4 ;  /* 0x0000001fff057819 */ /* 0x000fc80000011404 */
[CC--:B------:R-:W-:Y:S02]  /*b6b0*/  LEA.HI R6, R5.reuse, R4.reuse, RZ, 0x5 ;  /* 0x0000000405067211 */ /* 0x0c0fe400078f28ff */
[----:B------:R-:W-:Y:S02]  /*b6c0*/  LEA.HI R4, R5, R4, RZ, 0x3 ;  /* 0x0000000405047211 */ /* 0x000fe400078f18ff */
[----:B------:R-:W-:Y:S02]  /*b6d0*/  SHF.R.S32.HI R5, RZ, 0x1f, R0 ;  /* 0x0000001fff057819 */ /* 0x000fe40000011400 */
[----:B------:R-:W-:Y:S02]  /*b6e0*/  SHF.R.S32.HI R7, RZ, 0x5, R6 ;  /* 0x00000005ff077819 */ /* 0x000fe40000011406 */
[----:B-----5:R-:W-:Y:S01]  /*b6f0*/  LOP3.LUT R6, R76, 0x18, R4, 0xf8, !PT ;  /* 0x000000184c067812 */ /* 0x020fe200078ef804 */
[----:B------:R-:W-:Y:S01]  /*b700*/  IMAD.SHL.U32 R4, R0, 0x8, RZ ;  /* 0x0000000800047824 */ /* 0x000fe200078e00ff */
[----:B------:R-:W-:Y:S01]  /*b710*/  LEA.HI R5, R5, R0, RZ, 0x2 ;  /* 0x0000000005057211 */ /* 0x000fe200078f10ff */
[----:B------:R-:W-:Y:S01]  /*b720*/  IMAD R7, R7, 0x1800, R74 ;  /* 0x0000180007077824 */ /* 0x000fe200078e024a */
[----:B------:R-:W-:-:S02]  /*b730*/  LOP3.LUT R6, R6, R75, RZ, 0x3c, !PT ;  /* 0x0000004b06067212 */ /* 0x000fc400078e3cff */
[----:B------:R-:W-:Y:S02]  /*b740*/  LOP3.LUT R4, R76, 0x18, R4, 0xf8, !PT ;  /* 0x000000184c047812 */ /* 0x000fe400078ef804 */
[----:B------:R-:W-:Y:S01]  /*b750*/  SHF.R.S32.HI R5, RZ, 0x2, R5 ;  /* 0x00000002ff057819 */ /* 0x000fe20000011405 */
[----:B------:R-:W-:Y:S01]  /*b760*/  IMAD.IADD R0, R7, 0x1, R6 ;  /* 0x0000000107007824 */ /* 0x000fe200078e0206 */
[----:B------:R-:W-:-:S03]  /*b770*/  LOP3.LUT R4, R4, R75, RZ, 0x3c, !PT ;  /* 0x0000004b04047212 */ /* 0x000fc600078e3cff */
[----:B------:R-:W-:Y:S01]  /*b780*/  IMAD R5, R5, 0x1800, R74 ;  /* 0x0000180005057824 */ /* 0x000fe200078e024a */
[----:B------:R-:W-:-:S03]  /*b790*/  LEA R0, R0, UR40, 0x1 ;  /* 0x0000002800007c11 */ /* 0x000fc6000f8e08ff */
[----:B------:R-:W-:Y:S02]  /*b7a0*/  IMAD.IADD R25, R5, 0x1, R4 ;  /* 0x0000000105197824 */ /* 0x000fe400078e0204 */
[----:B------:R-:W0:Y:S02]  /*b7b0*/  LDS.128 R4, [R0] ;  /* 0x0000000000047984 */ /* 0x000e240000000c00 */
[----:B------:R-:W-:-:S05]  /*b7c0*/  IMAD R20, R25, 0x2, R2 ;  /* 0x0000000219147824 */ /* 0x000fca00078e0202 */
[----:B------:R-:W3:Y:S01]  /*b7d0*/  LDS.128 R24, [R20+0xc400] ;  /* 0x00c4000014187984 */ /* 0x000ee20000000c00 */
[C---:B0-----:R-:W-:Y:S01]  /*b7e0*/  IMAD.U32 R8, R4.reuse, 0x10000, RZ ;  /* 0x0001000004087824 */ /* 0x041fe200078e00ff */
[----:B------:R-:W-:Y:S01]  /*b7f0*/  LOP3.LUT R4, R4, 0xffff0000, RZ, 0xc0, !PT ;  /* 0xffff000004047812 */ /* 0x000fe200078ec0ff */
[C---:B------:R-:W-:Y:S01]  /*b800*/  IMAD.U32 R9, R5.reuse, 0x10000, RZ ;  /* 0x0001000005097824 */ /* 0x040fe200078e00ff */
[----:B------:R-:W-:Y:S01]  /*b810*/  LOP3.LUT R5, R5, 0xffff0000, RZ, 0xc0, !PT ;  /* 0xffff000005057812 */ /* 0x000fe200078ec0ff */
[C---:B------:R-:W-:Y:S01]  /*b820*/  IMAD.U32 R11, R7.reuse, 0x10000, RZ ;  /* 0x00010000070b7824 */ /* 0x040fe200078e00ff */
[----:B------:R-:W-:Y:S01]  /*b830*/  LOP3.LUT R7, R7, 0xffff0000, RZ, 0xc0, !PT ;  /* 0xffff000007077812 */ /* 0x000fe200078ec0ff */
[C---:B------:R-:W-:Y:S01]  /*b840*/  IMAD.U32 R10, R6.reuse, 0x10000, RZ ;  /* 0x00010000060a7824 */ /* 0x040fe200078e00ff */
[----:B------:R-:W-:Y:S01]  /*b850*/  LOP3.LUT R6, R6, 0xffff0000, RZ, 0xc0, !PT ;  /* 0xffff000006067812 */ /* 0x000fe200078ec0ff */
[C---:B---3--:R-:W-:Y:S01]  /*b860*/  IMAD.U32 R28, R24.reuse, 0x10000, RZ ;  /* 0x00010000181c7824 */ /* 0x048fe200078e00ff */
[----:B------:R-:W-:Y:S01]  /*b870*/  LOP3.LUT R24, R24, 0xffff0000, RZ, 0xc0, !PT ;  /* 0xffff000018187812 */ /* 0x000fe200078ec0ff */
[C---:B------:R-:W-:Y:S01]  /*b880*/  IMAD.U32 R29, R25.reuse, 0x10000, RZ ;  /* 0x00010000191d7824 */ /* 0x040fe200078e00ff */
[----:B------:R-:W-:Y:S01]  /*b890*/  LOP3.LUT R25, R25, 0xffff0000, RZ, 0xc0, !PT ;  /* 0xffff000019197812 */ /* 0x000fe200078ec0ff */
[C---:B--2---:R-:W-:Y:S01]  /*b8a0*/  FMUL.FTZ R41, R28.reuse, R39 ;  /* 0x000000271c297220 */ /* 0x044fe20000410000 */
[----:B------:R-:W-:Y:S01]  /*b8b0*/  FMUL.FTZ R43, R28, R37 ;  /* 0x000000251c2b7220 */ /* 0x000fe20000410000 */
[----:B------:R-:W-:-:S02]  /*b8c0*/  IMAD.U32 R28, R57, 0x10000, RZ ;  /* 0x00010000391c7824 */ /* 0x000fc400078e00ff */
[----:B-1----:R-:W-:Y:S01]  /*b8d0*/  FMUL.FTZ R40, R29, R36 ;  /* 0x000000241d287220 */ /* 0x002fe20000410000 */
[----:B------:R-:W-:Y:S02]  /*b8e0*/  IMAD.U32 R31, R27, 0x10000, RZ ;  /* 0x000100001b1f7824 */ /* 0x000fe400078e00ff */
[C---:B------:R-:W-:Y:S01]  /*b8f0*/  FFMA.FTZ R41, R8.reuse, R37, -R41 ;  /* 0x0000002508297223 */ /* 0x040fe20000010829 */
[----:B------:R-:W-:Y:S01]  /*b900*/  FFMA.FTZ R43, R8, R39, R43 ;  /* 0x00000027082b7223 */ /* 0x000fe2000001002b */
[----:B------:R-:W-:Y:S02]  /*b910*/  IMAD.U32 R8, R59, 0x10000, RZ ;  /* 0x000100003b087824 */ /* 0x000fe400078e00ff */
[-C--:B------:R-:W-:Y:S01]  /*b920*/  FMUL.FTZ R42, R29, R28.reuse ;  /* 0x0000001c1d2a7220 */ /* 0x080fe20000410000 */
[----:B------:R-:W-:Y:S01]  /*b930*/  FFMA.FTZ R40, R9, R28, -R40 ;  /* 0x0000001c09287223 */ /* 0x000fe20000010828 */
[C---:B------:R-:W-:Y:S01]  /*b940*/  FMUL.FTZ R28, R31.reuse, R38 ;  /* 0x000000261f1c7220 */ /* 0x040fe20000410000 */
[----:B------:R-:W-:Y:S01]  /*b950*/  LOP3.LUT R29, R52, 0xffff0000, RZ, 0xc0, !PT ;  /* 0xffff0000341d7812 */ /* 0x000fe200078ec0ff */
[----:B------:R-:W-:Y:S01]  /*b960*/  FMUL.FTZ R31, R31, R8 ;  /* 0x000000081f1f7220 */ /* 0x000fe20000410000 */
[----:B------:R-:W-:Y:S01]  /*b970*/  FFMA.FTZ R42, R9, R36, R42 ;  /* 0x00000024092a7223 */ /* 0x000fe2000001002a */
[----:B------:R-:W-:Y:S01]  /*b980*/  LOP3.LUT R9, R56, 0xffff0000, RZ, 0xc0, !PT ;  /* 0xffff000038097812 */ /* 0x000fe200078ec0ff */
[C---:B------:R-:W-:Y:S01]  /*b990*/  FFMA.FTZ R39, R11.reuse, R8, -R28 ;  /* 0x000000080b277223 */ /* 0x040fe2000001081c */
[----:B------:R-:W-:Y:S01]  /*b9a0*/  FFMA.FTZ R52, R11, R38, R31 ;  /* 0x000000260b347223 */ /* 0x000fe2000001001f */
[----:B------:R-:W-:Y:S01]  /*b9b0*/  FMUL.FTZ R11, R24, R29 ;  /* 0x0000001d180b7220 */ /* 0x000fe20000410000 */
[----:B------:R-:W-:-:S02]  /*b9c0*/  IMAD.U32 R30, R26, 0x10000, RZ ;  /* 0x000100001a1e7824 */ /* 0x000fc400078e00ff */
[-C--:B------:R-:W-:Y:S01]  /*b9d0*/  FMUL.FTZ R31, R24, R9.reuse ;  /* 0x00000009181f7220 */ /* 0x080fe20000410000 */
[----:B------:R-:W-:Y:S01]  /*b9e0*/  LOP3.LUT R8, R57, 0xffff0000, RZ, 0xc0, !PT ;  /* 0xffff000039087812 */ /* 0x000fe200078ec0ff */
[----:B------:R-:W-:Y:S01]  /*b9f0*/  FFMA.FTZ R24, R4, R9, -R11 ;  /* 0x0000000904187223 */ /* 0x000fe2000001080b */
[----:B------:R-:W-:Y:S01]  /*ba00*/  LOP3.LUT R28, R53, 0xffff0000, RZ, 0xc0, !PT ;  /* 0xffff0000351c7812 */ /* 0x000fe200078ec0ff */
[----:B------:R-:W-:Y:S02]  /*ba10*/  IMAD.U32 R11, R54, 0x10000, RZ ;  /* 0x00010000360b7824 */ /* 0x000fe400078e00ff */
[----:B------:R-:W-:Y:S01]  /*ba20*/  FFMA.FTZ R36, R4, R29, R31 ;  /* 0x0000001d04247223 */ /* 0x000fe2000001001f */
[----:B------:R-:W-:Y:S02]  /*ba30*/  IMAD.U32 R9, R58, 0x10000, RZ ;  /* 0x000100003a097824 */ /* 0x000fe400078e00ff */
[C---:B------:R-:W-:Y:S01]  /*ba40*/  FMUL.FTZ R37, R25.reuse, R8 ;  /* 0x0000000819257220 */ /* 0x040fe20000410000 */
[C---:B------:R-:W-:Y:S01]  /*ba50*/  FMUL.FTZ R29, R30.reuse, R11 ;  /* 0x0000000b1e1d7220 */ /* 0x040fe20000410000 */
[----:B------:R-:W-:Y:S01]  /*ba60*/  FMUL.FTZ R38, R25, R28 ;  /* 0x0000001c19267220 */ /* 0x000fe20000410000 */
[-C--:B------:R-:W-:Y:S01]  /*ba70*/  FMUL.FTZ R31, R30, R9.reuse ;  /* 0x000000091e1f7220 */ /* 0x080fe20000410000 */
[----:B------:R-:W-:Y:S01]  /*ba80*/  LOP3.LUT R26, R26, 0xffff0000, RZ, 0xc0, !PT ;  /* 0xffff00001a1a7812 */ /* 0x000fe200078ec0ff */
[----:B------:R-:W-:Y:S01]  /*ba90*/  FFMA.FTZ R29, R10, R9, -R29 ;  /* 0x000000090a1d7223 */ /* 0x000fe2000001081d */
[C---:B------:R-:W-:Y:S01]  /*baa0*/  FFMA.FTZ R25, R5.reuse, R8, -R38 ;  /* 0x0000000805197223 */ /* 0x040fe20000010826 */
[----:B------:R-:W-:Y:S01]  /*bab0*/  FFMA.FTZ R37, R5, R28, R37 ;  /* 0x0000001c05257223 */ /* 0x000fe20000010025 */
[----:B------:R-:W-:Y:S01]  /*bac0*/  LOP3.LUT R9, R54, 0xffff0000, RZ, 0xc0, !PT ;  /* 0xffff000036097812 */ /* 0x000fe200078ec0ff */
[----:B------:R-:W-:Y:S01]  /*bad0*/  FFMA.FTZ R10, R10, R11, R31 ;  /* 0x0000000b0a0a7223 */ /* 0x000fe2000001001f */
[----:B------:R-:W-:-:S02]  /*bae0*/  LOP3.LUT R27, R27, 0xffff0000, RZ, 0xc0, !PT ;  /* 0xffff00001b1b7812 */ /* 0x000fc400078ec0ff */
[----:B------:R-:W-:Y:S01]  /*baf0*/  LOP3.LUT R5, R58, 0xffff0000, RZ, 0xc0, !PT ;  /* 0xffff00003a057812 */ /* 0x000fe200078ec0ff */
[C---:B------:R-:W-:Y:S01]  /*bb00*/  FMUL.FTZ R11, R26.reuse, R9 ;  /* 0x000000091a0b7220 */ /* 0x040fe20000410000 */
[----:B------:R-:W-:Y:S02]  /*bb10*/  LOP3.LUT R8, R55, 0xffff0000, RZ, 0xc0, !PT ;  /* 0xffff000037087812 */ /* 0x000fe400078ec0ff */
[----:B------:R-:W-:Y:S01]  /*bb20*/  LOP3.LUT R4, R59, 0xffff0000, RZ, 0xc0, !PT ;  /* 0xffff00003b047812 */ /* 0x000fe200078ec0ff */
[-C--:B------:R-:W-:Y:S01]  /*bb30*/  FMUL.FTZ R28, R26, R5.reuse ;  /* 0x000000051a1c7220 */ /* 0x080fe20000410000 */
[C---:B------:R-:W-:Y:S01]  /*bb40*/  FFMA.FTZ R26, R6.reuse, R5, -R11 ;  /* 0x00000005061a7223 */ /* 0x040fe2000001080b */
[----:B------:R-:W-:Y:S01]  /*bb50*/  FMUL.FTZ R30, R27, R8 ;  /* 0x000000081b1e7220 */ /* 0x000fe20000410000 */
[----:B------:R-:W-:Y:S01]  /*bb60*/  F2FP.BF16.F32.PACK_AB R5, R25, R40 ;  /* 0x000000281905723e */ /* 0x000fe200000010ff */
[-C--:B------:R-:W-:Y:S01]  /*bb70*/  FMUL.FTZ R27, R27, R4.reuse ;  /* 0x000000041b1b7220 */ /* 0x080fe20000410000 */
[----:B------:R-:W-:Y:S01]  /*bb80*/  FFMA.FTZ R11, R6, R9, R28 ;  /* 0x00000009060b7223 */ /* 0x000fe2000001001c */
[C---:B------:R-:W-:Y:S01]  /*bb90*/  FFMA.FTZ R30, R7.reuse, R4, -R30 ;  /* 0x00000004071e7223 */ /* 0x040fe2000001081e */
[----:B------:R-:W-:Y:S01]  /*bba0*/  F2FP.BF16.F32.PACK_AB R4, R24, R41 ;  /* 0x000000291804723e */ /* 0x000fe200000010ff */
[----:B------:R-:W-:Y:S01]  /*bbb0*/  FFMA.FTZ R27, R7, R8, R27 ;  /* 0x00000008071b7223 */ /* 0x000fe2000001001b */
[----:B------:R-:W-:-:S02]  /*bbc0*/  F2FP.BF16.F32.PACK_AB R6, R26, R29 ;  /* 0x0000001d1a06723e */ /* 0x000fc400000010ff */
[----:B------:R-:W-:Y:S02]  /*bbd0*/  F2FP.BF16.F32.PACK_AB R10, R11, R10 ;  /* 0x0000000a0b0a723e */ /* 0x000fe400000010ff */
[----:B------:R-:W-:Y:S02]  /*bbe0*/  F2FP.BF16.F32.PACK_AB R7, R30, R39 ;  /* 0x000000271e07723e */ /* 0x000fe400000010ff */
[----:B------:R-:W-:Y:S02]  /*bbf0*/  F2FP.BF16.F32.PACK_AB R8, R36, R43 ;  /* 0x0000002b2408723e */ /* 0x000fe400000010ff */
[----:B------:R-:W-:Y:S01]  /*bc00*/  F2FP.BF16.F32.PACK_AB R9, R37, R42 ;  /* 0x0000002a2509723e */ /* 0x000fe200000010ff */
[----:B------:R3:W-:Y:S01]  /*bc10*/  STS.128 [R0], R4 ;  /* 0x0000000400007388 */ /* 0x0007e20000000c00 */
[----:B------:R-:W-:-:S05]  /*bc20*/  F2FP.BF16.F32.PACK_AB R11, R27, R52 ;  /* 0x000000341b0b723e */ /* 0x000fca00000010ff */
[----:B------:R3:W-:Y:S02]  /*bc30*/  STS.128 [R20+0xc400], R8 ;  /* 0x00c4000814007388 */ /* 0x0007e40000000c00 */
.L_x_1480:
[----:B------:R-:W-:Y:S05]  /*bc40*/  BSYNC B1 ;  /* 0x0000000000017941 */ /* 0x000fea0003800000 */
.L_x_1479:
[----:B------:R-:W-:Y:S05]  /*bc50*/  @P2 BRA `(.L_x_1461) ;  /* 0x0000000400d42947 */ /* 0x000fea0003800000 */
[----:B0--3--:R-:W3:Y:S04]  /*bc60*/  LDL.64 R4, [R1+0x58] ;  /* 0x0000580001047983 */ /* 0x009ee80000100a00 */
[----:B------:R-:W4:Y:S01]  /*bc70*/  LDL R0, [R1+0x80] ;  /* 0x0000800001007983 */ /* 0x000f220000100800 */
[----:B---3--:R-:W-:-:S03]  /*bc80*/  IMAD.MOV.U32 R6, RZ, RZ, R4 ;  /* 0x000000ffff067224 */ /* 0x008fc600078e0004 */
[----:B------:R-:W3:Y:S01]  /*bc90*/  LDL R4, [R1+0x68] ;  /* 0x0000680001047983 */ /* 0x000ee20000100800 */
[----:B------:R-:W-:Y:S02]  /*bca0*/  IMAD.MOV.U32 R7, RZ, RZ, R5 ;  /* 0x000000ffff077224 */ /* 0x000fe400078e0005 */
[----:B----4-:R-:W-:-:S05]  /*bcb0*/  IMAD.IADD R0, R6, 0x1, R0 ;  /* 0x0000000106007824 */ /* 0x010fca00078e0200 */
[----:B------:R-:W-:-:S04]  /*bcc0*/  SHF.R.S32.HI R5, RZ, 0x1f, R0 ;  /* 0x0000001fff057819 */ /* 0x000fc80000011400 */
[CC--:B------:R-:W-:Y:S02]  /*bcd0*/  LEA.HI R6, R5.reuse, R0.reuse, RZ, 0x5 ;  /* 0x0000000005067211 */ /* 0x0c0fe400078f28ff */
[----:B------:R-:W-:-:S04]  /*bce0*/  LEA.HI R0, R5, R0, RZ, 0x3 ;  /* 0x0000000005007211 */ /* 0x000fc800078f18ff */
[----:B-----5:R-:W-:Y:S02]  /*bcf0*/  LOP3.LUT R5, R76, 0x18, R0, 0xf8, !PT ;  /* 0x000000184c057812 */ /* 0x020fe400078ef800 */
[----:B------:R-:W-:Y:S02]  /*bd00*/  SHF.R.S32.HI R6, RZ, 0x5, R6 ;  /* 0x00000005ff067819 */ /* 0x000fe40000011406 */
[----:B------:R-:W-:-:S03]  /*bd10*/  LOP3.LUT R5, R5, R75, RZ, 0x3c, !PT ;  /* 0x0000004b05057212 */ /* 0x000fc600078e3cff */
[----:B------:R-:W-:-:S04]  /*bd20*/  IMAD R6, R6, 0x1800, R74 ;  /* 0x0000180006067824 */ /* 0x000fc800078e024a */
[----:B------:R-:W-:Y:S01]  /*bd30*/  IMAD.IADD R5, R6, 0x1, R5 ;  /* 0x0000000106057824 */ /* 0x000fe200078e0205 */
[----:B------:R-:W-:Y:S02]  /*bd40*/  SHF.R.U64 R27, R32, 0x10, R33 ;  /* 0x00000010201b7819 */ /* 0x000fe40000001221 */
[--C-:B------:R-:W-:Y:S02]  /*bd50*/  SHF.R.U64 R26, R12, 0x10, R13.reuse ;  /* 0x000000100c1a7819 */ /* 0x100fe4000000120d */
[----:B------:R-:W-:Y:S02]  /*bd60*/  SHF.R.U32.HI R12, RZ, 0x10, R13 ;  /* 0x00000010ff0c7819 */ /* 0x000fe4000001160d */
[----:B------:R-:W-:Y:S02]  /*bd70*/  PRMT R48, R48, 0x5410, R27 ;  /* 0x0000541030307816 */ /* 0x000fe4000000001b */
[----:B------:R-:W-:Y:S02]  /*bd80*/  PRMT R26, R21, 0x5410, R26 ;  /* 0x00005410151a7816 */ /* 0x000fe4000000001a */
[----:B------:R-:W-:-:S02]  /*bd90*/  SHF.R.U32.HI R32, RZ, 0x10, R33 ;  /* 0x00000010ff207819 */ /* 0x000fc40000011621 */
[--C-:B------:R-:W-:Y:S02]  /*bda0*/  SHF.R.U64 R13, R14, 0x10, R15.reuse ;  /* 0x000000100e0d7819 */ /* 0x100fe4000000120f */
[----:B------:R-:W-:Y:S02]  /*bdb0*/  PRMT R45, R45, 0x5410, R12 ;  /* 0x000054102d2d7816 */ /* 0x000fe4000000000c */
[----:B------:R-:W-:Y:S01]  /*bdc0*/  SHF.R.U32.HI R14, RZ, 0x10, R15 ;  /* 0x00000010ff0e7819 */ /* 0x000fe2000001160f */
[----:B------:R-:W-:Y:S01]  /*bdd0*/  IMAD.U32 R29, R26, 0x10000, RZ ;  /* 0x000100001a1d7824 */ /* 0x000fe200078e00ff */
[--C-:B------:R-:W-:Y:S01]  /*bde0*/  SHF.R.U64 R25, R34, 0x10, R35.reuse ;  /* 0x0000001022197819 */ /* 0x100fe20000001223 */
[----:B------:R-:W-:Y:S01]  /*bdf0*/  IMAD.U32 R27, R48, 0x10000, RZ ;  /* 0x00010000301b7824 */ /* 0x000fe200078e00ff */
[----:B------:R-:W-:Y:S01]  /*be00*/  SHF.R.U32.HI R34, RZ, 0x10, R35 ;  /* 0x00000010ff227819 */ /* 0x000fe20000011623 */
[----:B------:R-:W-:Y:S01]  /*be10*/  IMAD.U32 R28, R45, 0x10000, RZ ;  /* 0x000100002d1c7824 */ /* 0x000fe200078e00ff */
[----:B------:R-:W-:-:S02]  /*be20*/  PRMT R49, R49, 0x5410, R32 ;  /* 0x0000541031317816 */ /* 0x000fc40000000020 */
[----:B------:R-:W-:Y:S02]  /*be30*/  PRMT R47, R47, 0x5410, R14 ;  /* 0x000054102f2f7816 */ /* 0x000fe4000000000e */
[----:B------:R-:W-:Y:S02]  /*be40*/  PRMT R51, R51, 0x5410, R34 ;  /* 0x0000541033337816 */ /* 0x000fe40000000022 */
[----:B------:R-:W-:Y:S01]  /*be50*/  PRMT R46, R46, 0x5410, R13 ;  /* 0x000054102e2e7816 */ /* 0x000fe2000000000d */
[----:B------:R-:W-:Y:S01]  /*be60*/  IMAD.U32 R30, R47, 0x10000, RZ ;  /* 0x000100002f1e7824 */ /* 0x000fe200078e00ff */
[----:B------:R-:W-:Y:S02]  /*be70*/  PRMT R50, R50, 0x5410, R25 ;  /* 0x0000541032327816 */ /* 0x000fe40000000019 */
[----:B---3--:R-:W-:-:S04]  /*be80*/  LEA.HI R3, R3, R4, RZ, 0x1d ;  /* 0x0000000403037211 */ /* 0x008fc800078fe8ff */
[----:B------:R-:W-:Y:S01]  /*be90*/  SHF.R.S32.HI R4, RZ, 0x1f, R3 ;  /* 0x0000001fff047819 */ /* 0x000fe20000011403 */
[----:B------:R-:W-:-:S03]  /*bea0*/  IMAD.SHL.U32 R0, R3, 0x8, RZ ;  /* 0x0000000803007824 */ /* 0x000fc600078e00ff */
[----:B------:R-:W-:Y:S02]  /*beb0*/  LEA.HI R4, R4, R3, RZ, 0x2 ;  /* 0x0000000304047211 */ /* 0x000fe400078f10ff */
[----:B------:R-:W-:Y:S02]  /*bec0*/  LOP3.LUT R0, R76, 0x18, R0, 0xf8, !PT ;  /* 0x000000184c007812 */ /* 0x000fe400078ef800 */
[----:B------:R-:W-:Y:S02]  /*bed0*/  SHF.R.S32.HI R4, RZ, 0x2, R4 ;  /* 0x00000002ff047819 */ /* 0x000fe40000011404 */
[----:B------:R-:W-:-:S03]  /*bee0*/  LOP3.LUT R3, R0, R75, RZ, 0x3c, !PT ;  /* 0x0000004b00037212 */ /* 0x000fc600078e3cff */
[----:B------:R-:W-:-:S04]  /*bef0*/  IMAD R4, R4, 0x1800, R74 ;  /* 0x0000180004047824 */ /* 0x000fc800078e024a */
[----:B------:R-:W-:-:S04]  /*bf00*/  IMAD.IADD R3, R4, 0x1, R3 ;  /* 0x0000000104037824 */ /* 0x000fc800078e0203 */
[----:B------:R-:W-:Y:S01]  /*bf10*/  IMAD R3, R3, 0x2, R2 ;  /* 0x0000000203037824 */ /* 0x000fe200078e0202 */
[----:B------:R-:W-:-:S04]  /*bf20*/  LEA R0, R5, UR40, 0x1 ;  /* 0x0000002805007c11 */ /* 0x000fc8000f8e08ff */
[----:B------:R-:W0:Y:S04]  /*bf30*/  LDS.128 R8, [R3+0xc400] ;  /* 0x00c4000003087984 */ /* 0x000e280000000c00 */
[----:B------:R-:W3:Y:S01]  /*bf40*/  LDS.128 R4, [R0] ;  /* 0x0000000000047984 */ /* 0x000ee20000000c00 */
[----:B0-----:R-:W-:Y:S02]  /*bf50*/  IMAD.U32 R20, R8, 0x10000, RZ ;  /* 0x0001000008147824 */ /* 0x001fe400078e00ff */
[----:B------:R-:W-:Y:S02]  /*bf60*/  IMAD.U32 R21, R9, 0x10000, RZ ;  /* 0x0001000009157824 */ /* 0x000fe400078e00ff */
[----:B---3--:R-:W-:Y:S02]  /*bf70*/  IMAD.U32 R12, R4, 0x10000, RZ ;  /* 0x00010000040c7824 */ /* 0x008fe400078e00ff */
[C---:B------:R-:W-:Y:S01]  /*bf80*/  FMUL.FTZ R31, R20.reuse, R29 ;  /* 0x0000001d141f7220 */ /* 0x040fe20000410000 */
[----:B------:R-:W-:Y:S01]  /*bf90*/  FMUL.FTZ R33, R20, R27 ;  /* 0x0000001b14217220 */ /* 0x000fe20000410000 */
[----:B------:R-:W-:-:S02]  /*bfa0*/  IMAD.U32 R13, R5, 0x10000, RZ ;  /* 0x00010000050d7824 */ /* 0x000fc400078e00ff */
[----:B------:R-:W-:Y:S01]  /*bfb0*/  FMUL.FTZ R32, R21, R28 ;  /* 0x0000001c15207220 */ /* 0x000fe20000410000 */
[----:B------:R-:W-:Y:S02]  /*bfc0*/  IMAD.U32 R20, R49, 0x10000, RZ ;  /* 0x0001000031147824 */ /* 0x000fe400078e00ff */
[C---:B------:R-:W-:Y:S01]  /*bfd0*/  FFMA.FTZ R31, R12.reuse, R27, -R31 ;  /* 0x0000001b0c1f7223 */ /* 0x040fe2000001081f */
[----:B------:R-:W-:Y:S02]  /*bfe0*/  IMAD.U32 R25, R11, 0x10000, RZ ;  /* 0x000100000b197824 */ /* 0x000fe400078e00ff */
[----:B------:R-:W-:Y:S01]  /*bff0*/  FFMA.FTZ R33, R12, R29, R33 ;  /* 0x0000001d0c217223 */ /* 0x000fe20000010021 */
[----:B------:R-:W-:Y:S02]  /*c000*/  IMAD.U32 R12, R51, 0x10000, RZ ;  /* 0x00010000330c7824 */ /* 0x000fe400078e00ff */
[-C--:B------:R-:W-:Y:S01]  /*c010*/  FMUL.FTZ R34, R21, R20.reuse ;  /* 0x0000001415227220 */ /* 0x080fe20000410000 */
[----:B------:R-:W-:Y:S01]  /*c020*/  FFMA.FTZ R32, R13, R20, -R32 ;  /* 0x000000140d207223 */ /* 0x000fe20000010820 */
[----:B------:R-:W-:-:S02]  /*c030*/  IMAD.U32 R15, R7, 0x10000, RZ ;  /* 0x00010000070f7824 */ /* 0x000fc400078e00ff */
[C---:B------:R-:W-:Y:S01]  /*c040*/  FMUL.FTZ R20, R25.reuse, R30 ;  /* 0x0000001e19147220 */ /* 0x040fe20000410000 */
[----:B------:R-:W-:Y:S01]  /*c050*/  LOP3.LUT R8, R8, 0xffff0000, RZ, 0xc0, !PT ;  /* 0xffff000008087812 */ /* 0x000fe200078ec0ff */
[----:B------:R-:W-:Y:S01]  /*c060*/  FMUL.FTZ R25, R25, R12 ;  /* 0x0000000c19197220 */ /* 0x000fe20000410000 */
[----:B------:R-:W-:Y:S01]  /*c070*/  LOP3.LUT R21, R26, 0xffff0000, RZ, 0xc0, !PT ;  /* 0xffff00001a157812 */ /* 0x000fe200078ec0ff */
[----:B------:R-:W-:Y:S01]  /*c080*/  FFMA.FTZ R34, R13, R28, R34 ;  /* 0x0000001c0d227223 */ /* 0x000fe20000010022 */
[C---:B------:R-:W-:Y:S01]  /*c090*/  FFMA.FTZ R35, R15.reuse, R12, -R20 ;  /* 0x0000000c0f237223 */ /* 0x040fe20000010814 */
[----:B------:R-:W-:Y:S01]  /*c0a0*/  LOP3.LUT R13, R48, 0xffff0000, RZ, 0xc0, !PT ;  /* 0xffff0000300d7812 */ /* 0x000fe200078ec0ff */
[----:B------:R-:W-:Y:S01]  /*c0b0*/  FFMA.FTZ R30, R15, R30, R25 ;  /* 0x0000001e0f1e7223 */ /* 0x000fe20000010019 */
[----:B------:R-:W-:Y:S02]  /*c0c0*/  LOP3.LUT R9, R9, 0xffff0000, RZ, 0xc0, !PT ;  /* 0xffff000009097812 */ /* 0x000fe400078ec0ff */
[----:B------:R-:W-:Y:S01]  /*c0d0*/  LOP3.LUT R20, R45, 0xffff0000, RZ, 0xc0, !PT ;  /* 0xffff00002d147812 */ /* 0x000fe200078ec0ff */
[----:B------:R-:W-:Y:S01]  /*c0e0*/  FMUL.FTZ R15, R8, R21 ;  /* 0x00000015080f7220 */ /* 0x000fe20000410000 */
[----:B------:R-:W-:-:S02]  /*c0f0*/  LOP3.LUT R4, R4, 0xffff0000, RZ, 0xc0, !PT ;  /* 0xffff000004047812 */ /* 0x000fc400078ec0ff */
[----:B------:R-:W-:Y:S01]  /*c100*/  LOP3.LUT R12, R49, 0xffff0000, RZ, 0xc0, !PT ;  /* 0xffff0000310c7812 */ /* 0x000fe200078ec0ff */
[-C--:B------:R-:W-:Y:S01]  /*c110*/  FMUL.FTZ R25, R8, R13.reuse ;  /* 0x0000000d08197220 */ /* 0x080fe20000410000 */
[----:B------:R-:W-:Y:S01]  /*c120*/  LOP3.LUT R5, R5, 0xffff0000, RZ, 0xc0, !PT ;  /* 0xffff000005057812 */ /* 0x000fe200078ec0ff */
[C---:B------:R-:W-:Y:S01]  /*c130*/  FMUL.FTZ R8, R9.reuse, R20 ;  /* 0x0000001409087220 */ /* 0x040fe20000410000 */
[----:B------:R-:W-:Y:S01]  /*c140*/  FFMA.FTZ R26, R4, R13, -R15 ;  /* 0x0000000d041a7223 */ /* 0x000fe2000001080f */
[----:B------:R-:W-:Y:S01]  /*c150*/  FMUL.FTZ R9, R9, R12 ;  /* 0x0000000c09097220 */ /* 0x000fe20000410000 */
[----:B------:R-:W-:Y:S02]  /*c160*/  IMAD.U32 R24, R10, 0x10000, RZ ;  /* 0x000100000a187824 */ /* 0x000fe400078e00ff */
[----:B------:R-:W-:Y:S02]  /*c170*/  IMAD.U32 R15, R46, 0x10000, RZ ;  /* 0x000100002e0f7824 */ /* 0x000fe400078e00ff */
[----:B------:R-:W-:-:S02]  /*c180*/  IMAD.U32 R13, R50, 0x10000, RZ ;  /* 0x00010000320d7824 */ /* 0x000fc400078e00ff */
[----:B------:R-:W-:Y:S01]  /*c190*/  FFMA.FTZ R28, R4, R21, R25 ;  /* 0x00000015041c7223 */ /* 0x000fe20000010019 */
[C---:B------:R-:W-:Y:S01]  /*c1a0*/  FFMA.FTZ R21, R5.reuse, R12, -R8 ;  /* 0x0000000c05157223 */ /* 0x040fe20000010808 */
[----:B------:R-:W-:Y:S01]  /*c1b0*/  FFMA.FTZ R25, R5, R20, R9 ;  /* 0x0000001405197223 */ /* 0x000fe20000010009 */
[----:B------:R-:W-:Y:S01]  /*c1c0*/  IMAD.U32 R14, R6, 0x10000, RZ ;  /* 0x00010000060e7824 */ /* 0x000fe200078e00ff */
[----:B------:R-:W-:Y:S01]  /*c1d0*/  LOP3.LUT R10, R10, 0xffff0000, RZ, 0xc0, !PT ;  /* 0xffff00000a0a7812 */ /* 0x000fe200078ec0ff */
[C---:B------:R-:W-:Y:S01]  /*c1e0*/  FMUL.FTZ R27, R24.reuse, R15 ;  /* 0x0000000f181b7220 */ /* 0x040fe20000410000 */
[----:B------:R-:W-:Y:S01]  /*c1f0*/  LOP3.LUT R11, R11, 0xffff0000, RZ, 0xc0, !PT ;  /* 0xffff00000b0b7812 */ /* 0x000fe200078ec0ff */
[----:B------:R-:W-:Y:S01]  /*c200*/  FMUL.FTZ R29, R24, R13 ;  /* 0x0000000d181d7220 */ /* 0x000fe20000410000 */
[----:B------:R-:W-:Y:S02]  /*c210*/  LOP3.LUT R9, R46, 0xffff0000, RZ, 0xc0, !PT ;  /* 0xffff00002e097812 */ /* 0x000fe400078ec0ff */
[----:B------:R-:W-:-:S02]  /*c220*/  LOP3.LUT R8, R47, 0xffff0000, RZ, 0xc0, !PT ;  /* 0xffff00002f087812 */ /* 0x000fc400078ec0ff */
[----:B------:R-:W-:Y:S02]  /*c230*/  LOP3.LUT R5, R50, 0xffff0000, RZ, 0xc0, !PT ;  /* 0xffff000032057812 */ /* 0x000fe400078ec0ff */
[----:B------:R-:W-:Y:S01]  /*c240*/  LOP3.LUT R4, R51, 0xffff0000, RZ, 0xc0, !PT ;  /* 0xffff000033047812 */ /* 0x000fe200078ec0ff */
[----:B------:R-:W-:Y:S01]  /*c250*/  FFMA.FTZ R27, R14, R13, -R27 ;  /* 0x0000000d0e1b7223 */ /* 0x000fe2000001081b */
[----:B------:R-:W-:Y:S01]  /*c260*/  LOP3.LUT R6, R6, 0xffff0000, RZ, 0xc0, !PT ;  /* 0xffff000006067812 */ /* 0x000fe200078ec0ff */
[----:B------:R-:W-:Y:S01]  /*c270*/  FFMA.FTZ R29, R14, R15, R29 ;  /* 0x0000000f0e1d7223 */ /* 0x000fe2000001001d */
[----:B------:R-:W-:Y:S01]  /*c280*/  LOP3.LUT R7, R7, 0xffff0000, RZ, 0xc0, !PT ;  /* 0xffff000007077812 */ /* 0x000fe200078ec0ff */
[C---:B------:R-:W-:Y:S01]  /*c290*/  FMUL.FTZ R13, R10.reuse, R9 ;  /* 0x000000090a0d7220 */ /* 0x040fe20000410000 */
[C---:B------:R-:W-:Y:S01]  /*c2a0*/  FMUL.FTZ R14, R11.reuse, R8 ;  /* 0x000000080b0e7220 */ /* 0x040fe20000410000 */
[-C--:B------:R-:W-:Y:S01]  /*c2b0*/  FMUL.FTZ R12, R10, R5.reuse ;  /* 0x000000050a0c7220 */ /* 0x080fe20000410000 */
[-C--:B------:R-:W-:Y:S01]  /*c2c0*/  FMUL.FTZ R11, R11, R4.reuse ;  /* 0x000000040b0b7220 */ /* 0x080fe20000410000 */
        /* <DEDUP_REMOVED lines=14> */
.L_x_1461:
[----:B------:R-:W-:Y:S05]  /*c3b0*/  BSYNC B0 ;  /* 0x0000000000007941 */ /* 0x000fea0003800000 */
.L_x_1454:
[----:B------:R-:W-:Y:S01]  /*c3c0*/  @!PT LDS RZ, [RZ] ;  /* 0x00000000fffff984 */ /* 0x000fe20000000800 */
[----:B------:R-:W-:Y:S01]  /*c3d0*/  @!PT LDS RZ, [RZ] ;  /* 0x00000000fffff984 */ /* 0x000fe20000000800 */
[----:B------:R-:W-:Y:S01]  /*c3e0*/  @!PT LDS RZ, [RZ] ;  /* 0x00000000fffff984 */ /* 0x000fe20000000800 */
[----:B------:R-:W-:Y:S01]  /*c3f0*/  @!PT LDS RZ, [RZ] ;  /* 0x00000000fffff984 */ /* 0x000fe20000000800 */
[----:B------:R1:W-:Y:S06]  /*c400*/  MEMBAR.ALL.CTA ;  /* 0x0000000000007992 */ /* 0x0003ec0000008000 */
[----:B-1----:R-:W1:Y:S01]  /*c410*/  FENCE.VIEW.ASYNC.S ;  /* 0x00000000000073c6 */ /* 0x002e620000000000 */
[----:B------:R-:W-:Y:S05]  /*c420*/  WARPSYNC.ALL ;  /* 0x0000000000007948 */ /* 0x000fea0003800000 */
[----:B-1----:R-:W-:Y:S06]  /*c430*/  BAR.SYNC.DEFER_BLOCKING 0xd, 0x180 ;  /* 0x0346000000007b1d */ /* 0x002fec0000010000 */
.L_x_1452:
[----:B0--3--:R-:W-:-:S05]  /*c440*/  IMAD.U32 R0, RZ, RZ, UR39 ;  /* 0x00000027ff007e24 */ /* 0x009fca000f8e00ff */
[----:B------:R-:W-:-:S13]  /*c450*/  ISETP.NE.AND P0, PT, R0, 0x3, PT ;  /* 0x000000030000780c */ /* 0x000fda0003f05270 */
[----:B------:R-:W-:Y:S05]  /*c460*/  @!P0 BRA `(.L_x_1481) ;  /* 0x0000000000048947 */ /* 0x000fea0003800000 */
[----:B------:R-:W-:Y:S01]  /*c470*/  BPT.TRAP 0x1 ;  /* 0x000000040000795c */ /* 0x000fe20000300000 */
.L_x_1481:
[----:B------:R-:W-:Y:S01]  /*c480*/  IMAD R0, R18, 0x8, R2 ;  /* 0x0000000812007824 */ /* 0x000fe200078e0202 */
[----:B--2-4-:R-:W-:-:S04]  /*c490*/  SHF.L.U32 R5, R23, 0x1f, RZ ;  /* 0x0000001f17057819 */ /* 0x014fc800000006ff */
[----:B------:R0:W2:Y:S01]  /*c4a0*/  SYNCS.PHASECHK.TRANS64.TRYWAIT P1, [R0+URZ+0x2d830], R5 ;  /* 0x02d83005000075a7 */ /* 0x0000a2000802017f */
[----:B------:R-:W-:Y:S05]  /*c4b0*/  @!P0 BRA `(.L_x_1482) ;  /* 0x0000000000048947 */ /* 0x000fea0003800000 */
[----:B------:R-:W-:Y:S01]  /*c4c0*/  BPT.TRAP 0x1 ;  /* 0x000000040000795c */ /* 0x000fe20000300000 */
.L_x_1482:
[----:B------:R-:W-:Y:S01]  /*c4d0*/  VIADD R3, R2, 0x15400 ;  /* 0x0001540002037836 */ /* 0x000fe20000000000 */
[----:B------:R-:W-:Y:S01]  /*c4e0*/  LOP3.LUT R6, R44, 0x10000, RZ, 0xfc, !PT ;  /* 0x000100002c067812 */ /* 0x000fe200078efcff */
[----:B------:R-:W-:-:S03]  /*c4f0*/  IMAD.MOV.U32 R7, RZ, RZ, -0x7fffffe0 ;  /* 0x80000020ff077424 */ /* 0x000fc600078e00ff */
[----:B------:R-:W-:Y:S02]  /*c500*/  SHF.R.U32.HI R3, RZ, 0x4, R3 ;  /* 0x00000004ff037819 */ /* 0x000fe40000011603 */
[----:B------:R3:W-:Y:S02]  /*c510*/  STL.64 [R1+0x8], R6 ;  /* 0x0000080601007387 */ /* 0x0007e40000100a00 */
[----:B------:R-:W-:-:S04]  /*c520*/  LOP3.LUT R3, R3, 0x3fff, RZ, 0xc0, !PT ;  /* 0x00003fff03037812 */ /* 0x000fc800078ec0ff */
[----:B------:R-:W-:-:S05]  /*c530*/  LOP3.LUT R3, R3, 0x10000, RZ, 0xfc, !PT ;  /* 0x0001000003037812 */ /* 0x000fca00078efcff */
[----:B------:R3:W-:Y:S01]  /*c540*/  STL [R1+0x48], R3 ;  /* 0x0000480301007387 */ /* 0x0007e20000100800 */
[----:B--2---:R-:W-:Y:S05]  /*c550*/  @P1 BRA `(.L_x_1483) ;  /* 0x0000000000081947 */ /* 0x004fea0003800000 */
[----:B------:R-:W2:Y:S02]  /*c560*/  SYNCS.PHASECHK.TRANS64.TRYWAIT P1, [R0+URZ+0x2d830], R5 ;  /* 0x02d83005000075a7 */ /* 0x000ea4000802017f */
[----:B--2---:R-:W-:Y:S05]  /*c570*/  @!P1 BRA `(.L_x_1484) ;  /* 0x0000019000789947 */ /* 0x004fea0003800000 */
.L_x_1483:
[----:B---3--:R-:W3:Y:S04]  /*c580*/  LDL R3, [R1+0x48] ;  /* 0x0000480001037983 */ /* 0x008ee80000100800 */
[----:B------:R-:W4:Y:S01]  /*c590*/  LDL.64 R10, [R1+0x8] ;  /* 0x00000800010a7983 */ /* 0x000f220000100a00 */
[----:B0-2---:R-:W-:Y:S01]  /*c5a0*/  IMAD.MOV.U32 R5, RZ, RZ, -0x7fffffe0 ;  /* 0x80000020ff057424 */ /* 0x005fe200078e00ff */
[----:B------:R-:W-:Y:S05]  /*c5b0*/  WARPSYNC.ALL ;  /* 0x0000000000007948 */ /* 0x000fea0003800000 */
[----:B------:R-:W-:Y:S01]  /*c5c0*/  R2UR UR7, R5 ;  /* 0x00000000050772ca */ /* 0x000fe200000e0000 */
[----:B-1---5:R-:W-:Y:S01]  /*c5d0*/  WARPGROUP.ARRIVE ;  /* 0x00000000000079c5 */ /* 0x022fe20000000000 */
[----:B------:R-:W-:-:S02]  /*c5e0*/  IMAD.MOV.U32 R91, RZ, RZ, -0x7fffffe0 ;  /* 0x80000020ff5b7424 */ /* 0x000fc400078e00ff */
[----:B------:R-:W-:Y:S02]  /*c5f0*/  IMAD.MOV.U32 R7, RZ, RZ, -0x7fffffe0 ;  /* 0x80000020ff077424 */ /* 0x000fe400078e00ff */
[----:B------:R-:W-:Y:S02]  /*c600*/  IMAD.MOV.U32 R21, RZ, RZ, -0x7fffffe0 ;  /* 0x80000020ff157424 */ /* 0x000fe400078e00ff */
[----:B------:R-:W-:Y:S02]  /*c610*/  IMAD.MOV.U32 R15, RZ, RZ, -0x7fffffe0 ;  /* 0x80000020ff0f7424 */ /* 0x000fe400078e00ff */
[----:B------:R-:W-:Y:S02]  /*c620*/  IMAD.MOV.U32 R13, RZ, RZ, -0x7fffffe0 ;  /* 0x80000020ff0d7424 */ /* 0x000fe400078e00ff */
[----:B------:R-:W-:Y:S02]  /*c630*/  IMAD.MOV.U32 R9, RZ, RZ, -0x7fffffe0 ;  /* 0x80000020ff097424 */ /* 0x000fe400078e00ff */
[----:B------:R-:W-:-:S02]  /*c640*/  IMAD.MOV.U32 R5, RZ, RZ, -0x7fffffe0 ;  /* 0x80000020ff057424 */ /* 0x000fc400078e00ff */
[----:B---3--:R-:W-:Y:S01]  /*c650*/  IMAD R4, R18, 0x600, R3 ;  /* 0x0000060012047824 */ /* 0x008fe200078e0203 */
[C---:B----4-:R-:W-:Y:S01]  /*c660*/  R2UR UR4, R10.reuse ;  /* 0x000000000a0472ca */ /* 0x050fe200000e0000 */
[----:B------:R-:W-:Y:S01]  /*c670*/  VIADD R90, R10, 0x2 ;  /* 0x000000020a5a7836 */ /* 0x000fe20000000000 */
[----:B------:R-:W-:Y:S01]  /*c680*/  R2UR UR5, R11 ;  /* 0x000000000b0572ca */ /* 0x000fe200000e0000 */
[C---:B------:R-:W-:Y:S01]  /*c690*/  VIADD R6, R4.reuse, 0x2 ;  /* 0x0000000204067836 */ /* 0x040fe20000000000 */
[----:B------:R-:W-:Y:S01]  /*c6a0*/  R2UR UR6, R4 ;  /* 0x00000000040672ca */ /* 0x000fe200000e0000 */
[C---:B------:R-:W-:Y:S01]  /*c6b0*/  VIADD R20, R10.reuse, 0x300 ;  /* 0x000003000a147836 */ /* 0x040fe20000000000 */
[----:B------:R0:W-:Y:S01]  /*c6c0*/  STL.64 [R1+0x30], R90 ;  /* 0x0000305a01007387 */ /* 0x0001e20000100a00 */
[C---:B------:R-:W-:Y:S02]  /*c6d0*/  VIADD R14, R10.reuse, 0x302 ;  /* 0x000003020a0e7836 */ /* 0x040fe40000000000 */
[C---:B------:R-:W-:Y:S01]  /*c6e0*/  VIADD R12, R10.reuse, 0x600 ;  /* 0x000006000a0c7836 */ /* 0x040fe20000000000 */
[----:B------:R0:W-:Y:S01]  /*c6f0*/  STL.64 [R1+0x28], R20 ;  /* 0x0000281401007387 */ /* 0x0001e20000100a00 */
[----:B------:R-:W-:-:S03]  /*c700*/  VIADD R8, R10, 0x602 ;  /* 0x000006020a087836 */ /* 0x000fc60000000000 */
[----:B------:R0:W-:Y:S03]  /*c710*/  STL.64 [R1+0x20], R14 ;  /* 0x0000200e01007387 */ /* 0x0001e60000100a00 */
[----:B------:R-:W-:Y:S01]  /*c720*/  HGMMA.64x128x16.F32.BF16 R24, gdesc[UR4], RZ, !UPT, gsb0 ;  /* 0x01e00000041879f0 */ /* 0x000fe2000c0018ff */
[----:B------:R-:W-:Y:S01]  /*c730*/  R2UR UR4, R90 ;  /* 0x000000005a0472ca */ /* 0x000fe200000e0000 */
[----:B------:R0:W-:Y:S01]  /*c740*/  STL.64 [R1+0x18], R12 ;  /* 0x0000180c01007387 */ /* 0x0001e20000100a00 */
[----:B------:R-:W-:Y:S02]  /*c750*/  R2UR UR5, R91 ;  /* 0x000000005b0572ca */ /* 0x000fe400000e0000 */
[----:B------:R-:W-:Y:S01]  /*c760*/  R2UR UR6, R6 ;  /* 0x00000000060672ca */ /* 0x000fe200000e0000 */
[----:B------:R-:W-:Y:S01]  /*c770*/  VIADD R6, R4, 0x200 ;  /* 0x0000020004067836 */ /* 0x000fe20000000000 */
[----:B------:R-:W-:Y:S01]  /*c780*/  R2UR UR7, R7 ;  /* 0x00000000070772ca */ /* 0x000fe200000e0000 */
[----:B------:R-:W-:Y:S01]  /*c790*/  IMAD.MOV.U32 R7, RZ, RZ, -0x7fffffe0 ;  /* 0x80000020ff077424 */ /* 0x000fe200078e00ff */
[----:B------:R0:W-:Y:S01]  /*c7a0*/  STL.64 [R1+0x10], R8 ;  /* 0x0000100801007387 */ /* 0x0001e20000100a00 */
[----:B------:R-:W-:-:S02]  /*c7b0*/  WARPGROUP.DEPBAR.LE gsb0, 0x0 ;  /* 0x00008000000079c5 */ /* 0x000fc40000010000 */
[----:B------:R-:W-:-:S08]  /*c7c0*/  WARPGROUP.ARRIVE ;  /* 0x00000000000079c5 */ /* 0x000fd00000000000 */
[----:B------:R-:W-:Y:S01]  /*c7d0*/  HGMMA.64x128x16.F32.BF16 R24, gdesc[UR4], R24, gsb0 ;  /* 0x01e00000041879f0 */ /* 0x000fe20008001818 */
[----:B------:R-:W-:Y:S02]  /*c7e0*/  R2UR UR4, R20 ;  /* 0x00000000140472ca */ /* 0x000fe400000e0000 */
[----:B------:R-:W-:Y:S02]  /*c7f0*/  R2UR UR5, R21 ;  /* 0x00000000150572ca */ /* 0x000fe400000e0000 */
[----:B------:R-:W-:Y:S01]  /*c800*/  R2UR UR6, R6 ;  /* 0x00000000060672ca */ /* 0x000fe200000e0000 */
[----:B------:R-:W-:Y:S01]  /*c810*/  VIADD R6, R4, 0x202 ;  /* 0x0000020204067836 */ /* 0x000fe20000000000 */
[----:B------:R-:W-:Y:S01]  /*c820*/  R2UR UR7, R7 ;  /* 0x00000000070772ca */ /* 0x000fe200000e0000 */
[----:B------:R-:W-:Y:S01]  /*c830*/  IMAD.MOV.U32 R7, RZ, RZ, -0x7fffffe0 ;  /* 0x80000020ff077424 */ /* 0x000fe200078e00ff */
[----:B------:R-:W-:Y:S02]  /*c840*/  WARPGROUP.DEPBAR.LE gsb0, 0x0 ;  /* 0x00008000000079c5 */ /* 0x000fe40000010000 */
[----:B------:R-:W-:-:S09]  /*c850*/  WARPGROUP.ARRIVE ;  /* 0x00000000000079c5 */ /* 0x000fd20000000000 */
[----:B------:R-:W-:Y:S01]  /*c860*/  HGMMA.64x128x16.F32.BF16 R24, gdesc[UR4], R24, gsb0 ;  /* 0x01e00000041879f0 */ /* 0x000fe20008001818 */
[----:B------:R-:W-:Y:S02]  /*c870*/  R2UR UR4, R14 ;  /* 0x000000000e0472ca */ /* 0x000fe400000e0000 */
[----:B------:R-:W-:Y:S02]  /*c880*/  R2UR UR5, R15 ;  /* 0x000000000f0572ca */ /* 0x000fe400000e0000 */
[----:B------:R-:W-:Y:S01]  /*c890*/  R2UR UR6, R6 ;  /* 0x00000000060672ca */ /* 0x000fe200000e0000 */
[C---:B------:R-:W-:Y:S01]  /*c8a0*/  VIADD R6, R4.reuse, 0x400 ;  /* 0x0000040004067836 */ /* 0x040fe20000000000 */
[----:B------:R-:W-:Y:S01]  /*c8b0*/  R2UR UR7, R7 ;  /* 0x00000000070772ca */ /* 0x000fe200000e0000 */
[----:B------:R-:W-:Y:S02]  /*c8c0*/  IMAD.MOV.U32 R7, RZ, RZ, -0x7fffffe0 ;  /* 0x80000020ff077424 */ /* 0x000fe400078e00ff */
[----:B------:R-:W-:Y:S01]  /*c8d0*/  VIADD R4, R4, 0x402 ;  /* 0x0000040204047836 */ /* 0x000fe20000000000 */
[----:B------:R-:W-:-:S02]  /*c8e0*/  WARPGROUP.DEPBAR.LE gsb0, 0x0 ;  /* 0x00008000000079c5 */ /* 0x000fc40000010000 */
[----:B------:R-:W-:-:S07]  /*c8f0*/  WARPGROUP.ARRIVE ;  /* 0x00000000000079c5 */ /* 0x000fce0000000000 */
[----:B------:R-:W-:Y:S01]  /*c900*/  HGMMA.64x128x16.F32.BF16 R24, gdesc[UR4], R24, gsb0 ;  /* 0x01e00000041879f0 */ /* 0x000fe20008001818 */
[----:B------:R-:W-:Y:S02]  /*c910*/  R2UR UR4, R12 ;  /* 0x000000000c0472ca */ /* 0x000fe400000e0000 */
[----:B------:R-:W-:Y:S02]  /*c920*/  R2UR UR5, R13 ;  /* 0x000000000d0572ca */ /* 0x000fe400000e0000 */
[----:B------:R-:W-:Y:S02]  /*c930*/  R2UR UR6, R6 ;  /* 0x00000000060672ca */ /* 0x000fe400000e0000 */
[----:B------:R-:W-:Y:S01]  /*c940*/  R2UR UR7, R7 ;  /* 0x00000000070772ca */ /* 0x000fe200000e0000 */
[----:B------:R-:W-:Y:S02]  /*c950*/  WARPGROUP.DEPBAR.LE gsb0, 0x0 ;  /* 0x00008000000079c5 */ /* 0x000fe40000010000 */
[----:B------:R-:W-:-:S10]  /*c960*/  WARPGROUP.ARRIVE ;  /* 0x00000000000079c5 */ /* 0x000fd40000000000 */
        /* <DEDUP_REMOVED lines=11> */
.L_x_1485:
[----:B------:R-:W2:Y:S01]  /*ca20*/  LDL R90, [R1+0x98] ;  /* 0x00009800015a7983 */ /* 0x000ea20000100800 */
[----:B------:R-:W0:Y:S01]  /*ca30*/  LDC R142, c[0x0][0x448] ;  /* 0x00011200ff8e7b82 */ /* 0x000e220000000800 */
[----:B------:R-:W-:Y:S02]  /*ca40*/  ULDC UR4, c[0x0][0x9d8] ;  /* 0x0002760000047ab9 */ /* 0x000fe40000000800 */
[----:B------:R-:W2:Y:S01]  /*ca50*/  LDL R89, [R1+0x60] ;  /* 0x0000600001597983 */ /* 0x000ea20000100800 */
        /* <DEDUP_REMOVED lines=20> */
[----:B0-----:R-:W-:Y:S01]  /*cba0*/  ISETP.NE.AND P1, PT, R142, 0x1, PT ;  /* 0x000000018e00780c */ /* 0x001fe20003f25270 */
[----:B------:R-:W-:Y:S01]  /*cbb0*/  FMUL.FTZ R45, R60, UR4 ;  /* 0x000000043c2d7c20 */ /* 0x000fe20008410000 */
[----:B------:R-:W-:-:S02]  /*cbc0*/  IMAD.MOV.U32 R73, RZ, RZ, -0x80 ;  /* 0xffffff80ff497424 */ /* 0x000fc400078e00ff */
[----:B------:R-:W-:Y:S01]  /*cbd0*/  FMUL.FTZ R52, R67, UR4 ;  /* 0x0000000443347c20 */ /* 0x000fe20008410000 */
[----:B------:R-:W-:Y:S01]  /*cbe0*/  FMUL.FTZ R60, R75, UR4 ;  /* 0x000000044b3c7c20 */ /* 0x000fe20008410000 */
[----:B------:R-:W-:Y:S01]  /*cbf0*/  FMUL.FTZ R67, R81, UR4 ;  /* 0x0000000451437c20 */ /* 0x000fe20008410000 */
[----:B------:R-:W-:Y:S01]  /*cc00*/  VIADD R0, R0, 0x2d840 ;  /* 0x0002d84000007836 */ /* 0x000fe20000000000 */
[----:B------:R-:W-:Y:S01]  /*cc10*/  ULDC.64 UR6, c[0x0][0x9e0] ;  /* 0x0002780000067ab9 */ /* 0x000fe20000000a00 */
[----:B------:R-:W-:Y:S02]  /*cc20*/  IMAD.U32 R75, RZ, RZ, UR38 ;  /* 0x00000026ff4b7e24 */ /* 0x000fe4000f8e00ff */
[----:B------:R-:W-:Y:S01]  /*cc30*/  FMUL.FTZ R3, R24, UR4 ;  /* 0x0000000418037c20 */ /* 0x000fe20008410000 */
[----:B------:R-:W-:Y:S01]  /*cc40*/  FMUL.FTZ R8, R29, UR4 ;  /* 0x000000041d087c20 */ /* 0x000fe20008410000 */
[----:B------:R-:W-:Y:S01]  /*cc50*/  FMUL.FTZ R10, R31, UR4 ;  /* 0x000000041f0a7c20 */ /* 0x000fe20008410000 */
[----:B------:R-:W-:Y:S01]  /*cc60*/  FMUL.FTZ R11, R32, UR4 ;  /* 0x00000004200b7c20 */ /* 0x000fe20008410000 */
[----:B------:R-:W0:Y:S01]  /*cc70*/  @P1 LDC R71, c[0x0][0x44c] ;  /* 0x00011300ff471b82 */ /* 0x000e220000000800 */
[----:B------:R-:W-:Y:S01]  /*cc80*/  FMUL.FTZ R12, R33, UR4 ;  /* 0x00000004210c7c20 */ /* 0x000fe20008410000 */
[----:B------:R-:W-:Y:S01]  /*cc90*/  FMUL.FTZ R13, R34, UR4 ;  /* 0x00000004220d7c20 */ /* 0x000fe20008410000 */
[----:B------:R-:W-:Y:S01]  /*cca0*/  FMUL.FTZ R14, R35, UR4 ;  /* 0x00000004230e7c20 */ /* 0x000fe20008410000 */
[----:B------:R-:W-:Y:S01]  /*ccb0*/  FMUL.FTZ R15, R36, UR4 ;  /* 0x00000004240f7c20 */ /* 0x000fe20008410000 */
[----:B------:R-:W-:Y:S01]  /*ccc0*/  FMUL.FTZ R21, R38, UR4 ;  /* 0x0000000426157c20 */ /* 0x000fe20008410000 */
[----:B------:R-:W-:Y:S01]  /*ccd0*/  FMUL.FTZ R24, R39, UR4 ;  /* 0x0000000427187c20 */ /* 0x000fe20008410000 */
[----:B------:R-:W-:Y:S01]  /*cce0*/  UISETP.GE.AND UP0, UPT, UR7, 0x1, UPT ;  /* 0x000000010700788c */ /* 0x000fe2000bf06270 */
[----:B------:R-:W1:Y:S01]  /*ccf0*/  @P1 LDC R72, c[0x0][0x450] ;  /* 0x00011400ff481b82 */ /* 0x000e620000000800 */
        /* <DEDUP_REMOVED lines=9> */
[----:B------:R-:W-:Y:S01]  /*cd90*/  LOP3.LUT R22, R22, 0xffffffdf, RZ, 0xc0, !PT ;  /* 0xffffffdf16167812 */ /* 0x000fe200078ec0ff */
[----:B------:R-:W-:Y:S01]  /*cda0*/  FMUL.FTZ R44, R59, UR4 ;  /* 0x000000043b2c7c20 */ /* 0x000fe20008410000 */
[----:B------:R-:W-:Y:S01]  /*cdb0*/  PRMT R0, R75, 0x654, R0 ;  /* 0x000006544b007816 */ /* 0x000fe20000000000 */
        /* <DEDUP_REMOVED lines=17> */
[----:B------:R-:W-:Y:S01]  /*ced0*/  @P1 LOP3.LUT R22, R22, 0x20, RZ, 0xfc, !PT ;  /* 0x0000002016161812 */ /* 0x000fe200078efcff */
[----:B------:R-:W-:Y:S01]  /*cee0*/  FMUL.FTZ R86, R86, UR4 ;  /* 0x0000000456567c20 */ /* 0x000fe20008410000 */
[----:B------:R3:W-:Y:S01]  /*cef0*/  SYNCS.ARRIVE.TRANS64.RED.A1T0 RZ, [R0+URZ], RZ ;  /* 0x000000ff00ff79a7 */ /* 0x0007e2000810043f */
[----:B------:R-:W4:Y:S01]  /*cf00*/  MUFU.TANH R3, R3 ;  /* 0x0000000300037308 */ /* 0x000f220000002400 */
[----:B------:R-:W-:Y:S01]  /*cf10*/  ULDC UR52, c[0x0][0x9dc] ;  /* 0x0002770000347ab9 */ /* 0x000fe20000000800 */
[----:B------:R-:W-:Y:S01]  /*cf20*/  LEA R77, R88, 0xffffff80, 0x7 ;  /* 0xffffff80584d7811 */ /* 0x000fe200078e38ff */
[----:B------:R-:W-:-:S05]  /*cf30*/  ULOP3.LUT UR52, URZ, UR52, URZ, 0x33, !UPT ;  /* 0x000000343f347292 */ /* 0x000fca000f8e333f */
        /* <DEDUP_REMOVED lines=26> */
[----:B------:R-:W1:Y:S08]  /*d0e0*/  MUFU.TANH R36, R36 ;  /* 0x0000002400247308 */ /* 0x000e700000002400 */
[----:B------:R-:W3:Y:S01]  /*d0f0*/  MUFU.TANH R37, R37 ;  /* 0x0000002500257308 */ /* 0x000ee20000002400 */
[----:B--2---:R-:W-:-:S04]  /*d100*/  IMAD.IADD R70, R90, 0x1, R89 ;  /* 0x000000015a467824 */ /* 0x004fc800078e0259 */
[----:B0-----:R-:W-:-:S03]  /*d110*/  @P1 IMAD.HI.U32 R71, R70, R71, RZ ;  /* 0x0000004746471227 */ /* 0x001fc600078e00ff */
[----:B------:R-:W0:Y:S02]  /*d120*/  MUFU.TANH R38, R38 ;  /* 0x0000002600267308 */ /* 0x000e240000002400 */
[----:B-1----:R-:W-:Y:S01]  /*d130*/  @P1 SHF.R.U32.HI R70, RZ, R72, R71 ;  /* 0x00000048ff461219 */ /* 0x002fe20000011647 */
[----:B------:R-:W-:Y:S02]  /*d140*/  IMAD R72, R88, R73, 0x80 ;  /* 0x0000008058487424 */ /* 0x000fe400078e0249 */
[----:B------:R-:W-:Y:S01]  /*d150*/  FMUL.FTZ R71, R85, UR4 ;  /* 0x0000000455477c20 */ /* 0x000fe20008410000 */
[----:B------:R-:W-:Y:S01]  /*d160*/  FMUL.FTZ R73, R87, UR4 ;  /* 0x0000000457497c20 */ /* 0x000fe20008410000 */
[----:B------:R-:W-:Y:S01]  /*d170*/  PLOP3.LUT P1, PT, PT, PT, UP0, 0x40, 0x0 ;  /* 0x000000000000781c */ /* 0x000fe20003f2e808 */
[----:B------:R-:W1:Y:S01]  /*d180*/  SHFL.IDX PT, R81, R70, RZ, 0x1c1f ;  /* 0x001c1fff46517589 */ /* 0x000e6200000e0000 */
[----:B------:R-:W-:Y:S01]  /*d190*/  VIADD R75, R72, 0x1 ;  /* 0x00000001484b7836 */ /* 0x000fe20000000000 */
[----:B------:R-:W2:Y:S03]  /*d1a0*/  MUFU.TANH R39, R39 ;  /* 0x0000002700277308 */ /* 0x000ea60000002400 */
[----:B------:R-:W-:-:S02]  /*d1b0*/  IMAD R74, R156, -0x2, R75 ;  /* 0xfffffffe9c4a7824 */ /* 0x000fc400078e024b */
[----:B------:R-:W-:-:S03]  /*d1c0*/  IMAD.IADD R75, R155, 0x1, R72 ;  /* 0x000000019b4b7824 */ /* 0x000fc600078e0248 */
[----:B------:R-:W0:Y:S01]  /*d1d0*/  MUFU.TANH R40, R40 ;  /* 0x0000002800287308 */ /* 0x000e220000002400 */
[----:B------:R-:W-:Y:S01]  /*d1e0*/  IADD3 R74, -R154, R74, R155 ;  /* 0x0000004a9a4a7210 */ /* 0x000fe20007ffe19b */
[----:B------:R-:W-:-:S04]  /*d1f0*/  IMAD R80, R156, -0x2, R75 ;  /* 0xfffffffe9c507824 */ /* 0x000fc800078e024b */
[C---:B------:R-:W-:Y:S02]  /*d200*/  VIADD R79, R74.reuse, UR6 ;  /* 0x000000064a4f7c36 */ /* 0x040fe40008000000 */
[----:B------:R-:W0:Y:S01]  /*d210*/  MUFU.TANH R41, R41 ;  /* 0x0000002900297308 */ /* 0x000e220000002400 */
[----:B------:R-:W-:Y:S02]  /*d220*/  VIADD R78, R74, UR52 ;  /* 0x000000344a4e7c36 */ /* 0x000fe40008000000 */
[----:B-1----:R-:W-:Y:S02]  /*d230*/  VIADDMNMX R76, R81, R79, R80, PT ;  /* 0x0000004f514c7246 */ /* 0x002fe40003800150 */
[----:B------:R-:W-:-:S03]  /*d240*/  IMAD.IADD R75, R78, 0x1, R81 ;  /* 0x000000014e4b7824 */ /* 0x000fc600078e0251 */
[----:B------:R-:W1:Y:S08]  /*d250*/  MUFU.TANH R42, R42 ;  /* 0x0000002a002a7308 */ /* 0x000e700000002400 */
        /* <DEDUP_REMOVED lines=28> */
[----:B---3--:R3:W0:Y:S08]  /*d420*/  MUFU.TANH R0, R86 ;  /* 0x0000005600007308 */ /* 0x0086300000002400 */
[----:B------:R-:W0:Y:S01]  /*d430*/  MUFU.TANH R73, R73 ;  /* 0x0000004900497308 */ /* 0x000e220000002400 */
[----:B-1234-:R-:W-:Y:S05]  /*d440*/  @P1 BRA `(.L_x_1486) ;  /* 0x0000000000581947 */ /* 0x01efea0003800000 */
[----:B------:R-:W-:Y:S01]  /*d450*/  IADD3 R74, -R154, R155, R81 ;  /* 0x0000009b9a4a7210 */ /* 0x000fe20007ffe151 */
[----:B------:R-:W-:Y:S03]  /*d460*/  BSSY B0, `(.L_x_1487) ;  /* 0x0000010000007945 */ /* 0x000fe60003800000 */
[----:B------:R-:W-:-:S13]  /*d470*/  ISETP.GT.AND P1, PT, R74, -0x1, PT ;  /* 0xffffffff4a00780c */ /* 0x000fda0003f24270 */
[----:B------:R-:W-:Y:S05]  /*d480*/  @P1 BRA `(.L_x_1488) ;  /* 0x0000000000201947 */ /* 0x000fea0003800000 */
[----:B------:R-:W-:Y:S01]  /*d490*/  UISETP.NE.AND UP1, UPT, UR7, 0x1, UPT ;  /* 0x000000010700788c */ /* 0x000fe2000bf25270 */
[----:B------:R-:W-:-:S05]  /*d4a0*/  LOP3.LUT R74, RZ, R74, RZ, 0x33, !PT ;  /* 0x0000004aff4a7212 */ /* 0x000fca00078e33ff */
[----:B------:R-:W-:-:S05]  /*d4b0*/  PLOP3.LUT P1, PT, PT, PT, UP1, 0x80, 0x0 ;  /* 0x000000000000781c */ /* 0x000fca0003f2f018 */
[----:B------:R-:W-:-:S08]  /*d4c0*/  @UP1 ULDC.64 UR4, c[0x0][0x9e8] ;  /* 0x00027a0000041ab9 */ /* 0x000fd00000000a00 */
[----:B------:R-:W-:-:S05]  /*d4d0*/  @P1 IMAD.HI.U32 R81, R74, UR4, RZ ;  /* 0x000000044a511c27 */ /* 0x000fca000f8e00ff */
[----:B------:R-:W-:-:S04]  /*d4e0*/  @P1 SHF.R.U32.HI R74, RZ, UR5, R81 ;  /* 0x00000005ff4a1c19 */ /* 0x000fc80008011651 */
[----:B------:R-:W-:Y:S01]  /*d4f0*/  LOP3.LUT R74, RZ, R74, RZ, 0x33, !PT ;  /* 0x0000004aff4a7212 */ /* 0x000fe200078e33ff */
[----:B------:R-:W-:Y:S06]  /*d500*/  BRA `(.L_x_1489) ;  /* 0x0000000000147947 */ /* 0x000fec0003800000 */
.L_x_1488:
[----:B------:R-:W-:-:S06]  /*d510*/  UISETP.NE.AND UP1, UPT, UR7, 0x1, UPT ;  /* 0x000000010700788c */ /* 0x000fcc000bf25270 */
[----:B------:R-:W-:-:S05]  /*d520*/  PLOP3.LUT P1, PT, PT, PT, UP1, 0x80, 0x0 ;  /* 0x000000000000781c */ /* 0x000fca0003f2f018 */
[----:B------:R-:W-:-:S08]  /*d530*/  @UP1 ULDC.64 UR4, c[0x0][0x9e8] ;  /* 0x00027a0000041ab9 */ /* 0x000fd00000000a00 */
[----:B------:R-:W-:-:S05]  /*d540*/  @P1 IMAD.HI.U32 R81, R74, UR4, RZ ;  /* 0x000000044a511c27 */ /* 0x000fca000f8e00ff */
[----:B------:R-:W-:-:S07]  /*d550*/  @P1 SHF.R.U32.HI R74, RZ, UR5, R81 ;  /* 0x00000005ff4a1c19 */ /* 0x000fce0008011651 */
.L_x_1489:
[----:B------:R-:W-:Y:S05]  /*d560*/  BSYNC B0 ;  /* 0x0000000000007941 */ /* 0x000fea0003800000 */
.L_x_1487:
[----:B------:R-:W-:-:S04]  /*d570*/  IMAD R81, R74, UR7, -R77 ;  /* 0x000000074a517c24 */ /* 0x000fc8000f8e0a4d */
[----:B------:R-:W-:-:S05]  /*d580*/  IMAD R81, R156, -0x2, R81 ;  /* 0xfffffffe9c517824 */ /* 0x000fca00078e0251 */
[----:B------:R-:W-:Y:S02]  /*d590*/  VIMNMX R75, R75, R81, !PT ;  /* 0x000000514b4b7248 */ /* 0x000fe40007fe0100 */
[----:B------:R-:W-:-:S07]  /*d5a0*/  VIADDMNMX R76, R81, UR7, R76, PT ;  /* 0x00000007514c7c46 */ /* 0x000fce000b80014c */
.L_x_1486:
[C---:B------:R-:W-:Y:S02]  /*d5b0*/  ISETP.GE.AND P2, PT, R72.reuse, 0x9, PT ;  /* 0x000000094800780c */ /* 0x040fe40003f46270 */
[----:B------:R-:W-:Y:S02]  /*d5c0*/  ISETP.GE.AND P1, PT, R72, 0x2, PT ;  /* 0x000000024800780c */ /* 0x000fe40003f26270 */
[----:B------:R-:W-:Y:S02]  /*d5d0*/  LOP3.LUT R22, R22, 0xfffffffe, RZ, 0xc0, !PT ;  /* 0xfffffffe16167812 */ /* 0x000fe400078ec0ff */
[----:B------:R-:W-:Y:S02]  /*d5e0*/  ISETP.GT.AND P3, PT, R75, 0x1, !P1 ;  /* 0x000000014b00780c */ /* 0x000fe40004f64270 */
[----:B------:R-:W-:Y:S02]  /*d5f0*/  ISETP.GE.AND P4, PT, R72, 0xa, PT ;  /* 0x0000000a4800780c */ /* 0x000fe40003f86270 */
[----:B------:R-:W-:-:S02]  /*d600*/  ISETP.LT.OR P3, PT, R76, 0x2, P3 ;  /* 0x000000024c00780c */ /* 0x000fc40001f61670 */
[----:B------:R-:W-:Y:S02]  /*d610*/  ISETP.GE.AND P6, PT, R72, 0x1, PT ;  /* 0x000000014800780c */ /* 0x000fe40003fc6270 */
[----:B------:R-:W-:Y:S02]  /*d620*/  @P2 LOP3.LUT R22, R22, 0x1, RZ, 0xfc, !PT ;  /* 0x0000000116162812 */ /* 0x000fe400078efcff */
[----:B------:R-:W-:Y:S02]  /*d630*/  ISETP.GT.AND P2, PT, R75, 0x8, !P2 ;  /* 0x000000084b00780c */ /* 0x000fe40005744270 */
[----:B------:R-:W-:Y:S02]  /*d640*/  FSEL R74, R5, -INF , !P3 ;  /* 0xff800000054a7808 */ /* 0x000fe40005800000 */
[----:B------:R-:W-:Y:S01]  /*d650*/  ISETP.LT.OR P2, PT, R76, 0x9, P2 ;  /* 0x000000094c00780c */ /* 0x000fe20001741670 */
[----:B------:R-:W1:Y:S01]  /*d660*/  SHFL.IDX PT, R5, R70, 0x1, 0x1c1f ;  /* 0x003c1f0046057f89 */ /* 0x000e6200000e0000 */
[----:B------:R-:W-:-:S02]  /*d670*/  ISETP.GE.AND P3, PT, R72, 0x11, PT ;  /* 0x000000114800780c */ /* 0x000fc40003f66270 */
[----:B------:R-:W-:Y:S02]  /*d680*/  LOP3.LUT R22, R22, 0xfffffffd, RZ, 0xc0, !PT ;  /* 0xfffffffd16167812 */ /* 0x000fe400078ec0ff */
[----:B------:R-:W-:Y:S02]  /*d690*/  FSEL R7, R7, -INF , !P2 ;  /* 0xff80000007077808 */ /* 0x000fe40005000000 */
[----:B------:R-:W-:Y:S02]  /*d6a0*/  ISETP.GT.AND P2, PT, R75, 0x9, !P4 ;  /* 0x000000094b00780c */ /* 0x000fe40006744270 */
[----:B------:R-:W-:Y:S02]  /*d6b0*/  @P4 LOP3.LUT R22, R22, 0x2, RZ, 0xfc, !PT ;  /* 0x0000000216164812 */ /* 0x000fe400078efcff */
[----:B------:R-:W-:Y:S02]  /*d6c0*/  ISETP.LT.OR P2, PT, R76, 0xa, P2 ;  /* 0x0000000a4c00780c */ /* 0x000fe40001741670 */
[----:B------:R-:W-:-:S02]  /*d6d0*/  LOP3.LUT R22, R22, 0xfffffffb, RZ, 0xc0, !PT ;  /* 0xfffffffb16167812 */ /* 0x000fc400078ec0ff */
[----:B------:R-:W-:Y:S02]  /*d6e0*/  FSEL R8, R8, -INF , !P2 ;  /* 0xff80000008087808 */ /* 0x000fe40005000000 */
[----:B------:R-:W-:Y:S02]  /*d6f0*/  @P3 LOP3.LUT R22, R22, 0x4, RZ, 0xfc, !PT ;  /* 0x0000000416163812 */ /* 0x000fe400078efcff */
[----:B------:R-:W-:Y:S02]  /*d700*/  ISETP.GT.AND P2, PT, R75, 0x10, !P3 ;  /* 0x000000104b00780c */ /* 0x000fe40005f44270 */
[----:B------:R-:W-:Y:S02]  /*d710*/  ISETP.GE.AND P3, PT, R72, 0x12, PT ;  /* 0x000000124800780c */ /* 0x000fe40003f66270 */
[----:B------:R-:W-:Y:S01]  /*d720*/  ISETP.LT.OR P2, PT, R76, 0x11, P2 ;  /* 0x000000114c00780c */ /* 0x000fe20001741670 */
[----:B-1----:R-:W-:Y:S01]  /*d730*/  IMAD.IADD R78, R78, 0x1, R5 ;  /* 0x000000014e4e7824 */ /* 0x002fe200078e0205 */
[----:B------:R-:W-:-:S02]  /*d740*/  LOP3.LUT R22, R22, 0xfbffffff, RZ, 0xc0, !PT ;  /* 0xfbffffff16167812 */ /* 0x000fc400078ec0ff */
[----:B------:R-:W-:Y:S02]  /*d750*/  FSEL R11, R11, -INF , !P2 ;  /* 0xff8000000b0b7808 */ /* 0x000fe40005000000 */
[----:B------:R-:W-:Y:S02]  /*d760*/  ISETP.GT.AND P2, PT, R75, 0x11, !P3 ;  /* 0x000000114b00780c */ /* 0x000fe40005f44270 */
[----:B------:R-:W-:Y:S02]  /*d770*/  VIADDMNMX R79, R5, R79, R80, PT ;  /* 0x0000004f054f7246 */ /* 0x000fe40003800150 */
[----:B------:R-:W-:Y:S02]  /*d780*/  ISETP.LT.OR P2, PT, R76, 0x12, P2 ;  /* 0x000000124c00780c */ /* 0x000fe40001741670 */
[----:B------:R-:W-:Y:S02]  /*d790*/  @P3 LOP3.LUT R22, R22, 0x4000000, RZ, 0xfc, !PT ;  /* 0x0400000016163812 */ /* 0x000fe400078efcff */
[----:B------:R-:W-:-:S02]  /*d7a0*/  ISETP.GE.AND P3, PT, R72, 0x19, PT ;  /* 0x000000194800780c */ /* 0x000fc40003f66270 */
        /* <DEDUP_REMOVED lines=61> */
[----:B0-----:R-:W-:Y:S02]  /*db80*/  FSEL R38, R38, -INF , !P2 ;  /* 0xff80000026267808 */ /* 0x001fe40005000000 */
        /* <DEDUP_REMOVED lines=83> */
[----:B------:R-:W-:-:S04]  /*e0c0*/  ISETP.GT.AND P5, PT, R75, RZ, !P6 ;  /* 0x000000ff4b00720c */ /* 0x000fc800077a4270 */
        /* <DEDUP_REMOVED lines=17> */
[----:B------:R-:W-:Y:S01]  /*e1e0*/  @P5 IMAD.HI.U32 R5, R70, UR4, RZ ;  /* 0x0000000446055c27 */ /* 0x000fe2000f8e00ff */
[----:B------:R-:W-:-:S13]  /*e1f0*/  PLOP3.LUT P5, PT, PT, PT, UP1, 0x80, 0x0 ;  /* 0x000000000000781c */ /* 0x000fda0003faf018 */
[----:B------:R-:W-:-:S04]  /*e200*/  @P5 SHF.R.U32.HI R70, RZ, UR5, R5 ;  /* 0x00000005ff465c19 */ /* 0x000fc80008011605 */
[----:B------:R-:W-:Y:S01]  /*e210*/  LOP3.LUT R70, RZ, R70, RZ, 0x33, !PT ;  /* 0x00000046ff467212 */ /* 0x000fe200078e33ff */
[----:B------:R-:W-:Y:S06]  /*e220*/  BRA `(.L_x_1493) ;  /* 0x0000000000187947 */ /* 0x000fec0003800000 */
.L_x_1492:
[----:B------:R-:W-:-:S06]  /*e230*/  UISETP.NE.AND UP1, UPT, UR7, 0x1, UPT ;  /* 0x000000010700788c */ /* 0x000fcc000bf25270 */
[----:B------:R-:W-:-:S05]  /*e240*/  PLOP3.LUT P5, PT, PT, PT, UP1, 0x80, 0x0 ;  /* 0x000000000000781c */ /* 0x000fca0003faf018 */
[----:B------:R-:W-:-:S08]  /*e250*/  @UP1 ULDC.64 UR4, c[0x0][0x9e8] ;  /* 0x00027a0000041ab9 */ /* 0x000fd00000000a00 */
[----:B------:R-:W-:Y:S01]  /*e260*/  @P5 IMAD.HI.U32 R5, R70, UR4, RZ ;  /* 0x0000000446055c27 */ /* 0x000fe2000f8e00ff */
[----:B------:R-:W-:-:S13]  /*e270*/  PLOP3.LUT P5, PT, PT, PT, UP1, 0x80, 0x0 ;  /* 0x000000000000781c */ /* 0x000fda0003faf018 */
[----:B------:R-:W-:-:S07]  /*e280*/  @P5 SHF.R.U32.HI R70, RZ, UR5, R5 ;  /* 0x00000005ff465c19 */ /* 0x000fce0008011605 */
.L_x_1493:
[----:B------:R-:W-:Y:S05]  /*e290*/  BSYNC B0 ;  /* 0x0000000000007941 */ /* 0x000fea0003800000 */
.L_x_1491:
[----:B------:R-:W-:-:S04]  /*e2a0*/  IMAD R77, R70, UR7, -R77 ;  /* 0x00000007464d7c24 */ /* 0x000fc8000f8e0a4d */
[----:B------:R-:W-:-:S05]  /*e2b0*/  IMAD R77, R156, -0x2, R77 ;  /* 0xfffffffe9c4d7824 */ /* 0x000fca00078e024d */
[----:B------:R-:W-:Y:S02]  /*e2c0*/  VIMNMX R78, R78, R77, !PT ;  /* 0x0000004d4e4e7248 */ /* 0x000fe40007fe0100 */
[----:B------:R-:W-:-:S07]  /*e2d0*/  VIADDMNMX R79, R77, UR7, R79, PT ;  /* 0x000000074d4f7c46 */ /* 0x000fce000b80014f */
.L_x_1490:
[----:B------:R-:W-:Y:S01]  /*e2e0*/  ISETP.GT.AND P1, PT, R78, 0x1, !P1 ;  /* 0x000000014e00780c */ /* 0x000fe20004f24270 */
[----:B------:R-:W-:Y:S01]  /*e2f0*/  ULDC UR51, c[0x0][0x988] ;  /* 0x0002620000337ab9 */ /* 0x000fe20000000800 */
[----:B------:R-:W2:Y:S02]  /*e300*/  LDL R86, [R1+0x6c] ;  /* 0x00006c0001567983 */ /* 0x000ea40000100800 */
[----:B------:R-:W-:Y:S02]  /*e310*/  ISETP.LT.OR P1, PT, R79, 0x2, P1 ;  /* 0x000000024f00780c */ /* 0x000fe40000f21670 */
[----:B------:R-:W3:Y:S02]  /*e320*/  LDL R85, [R1+0x4] ;  /* 0x0000040001557983 */ /* 0x000ee40000100800 */
[----:B------:R-:W-:Y:S02]  /*e330*/  FSEL R70, R6, -INF , !P1 ;  /* 0xff80000006467808 */ /* 0x000fe40004800000 */
[C---:B------:R-:W-:Y:S01]  /*e340*/  LOP3.LUT P1, RZ, R22.reuse, 0x1, RZ, 0xc0, !PT ;  /* 0x0000000116ff7812 */ /* 0x040fe2000782c0ff */
[----:B------:R-:W4:Y:S01]  /*e350*/  LDL R84, [R1] ;  /* 0x0000000001547983 */ /* 0x000f220000100800 */
[----:B------:R-:W-:-:S02]  /*e360*/  LOP3.LUT P5, RZ, R22, 0x4000000, RZ, 0xc0, !PT ;  /* 0x0400000016ff7812 */ /* 0x000fc400078ac0ff */
        /* <DEDUP_REMOVED lines=20> */
[----:B------:R-:W-:Y:S02]  /*e4b0*/  LOP3.LUT P5, RZ, R22, 0x8000, RZ, 0xc0, !PT ;  /* 0x0000800016ff7812 */ /* 0x000fe400078ac0ff */
        /* <DEDUP_REMOVED lines=10> */
[----:B------:R-:W-:Y:S02]  /*e560*/  LOP3.LUT P1, RZ, R22, 0x1000000, RZ, 0xc0, !PT ;  /* 0x0100000016ff7812 */ /* 0x000fe4000782c0ff */
[----:B------:R-:W-:Y:S02]  /*e570*/  FMNMX.FTZ R6, R34, R5, !PT ;  /* 0x0000000522067209 */ /* 0x000fe40007810000 */
[----:B------:R-:W-:Y:S02]  /*e580*/  ISETP.GT.AND P1, PT, R78, 0x19, !P1 ;  /* 0x000000194e00780c */ /* 0x000fe40004f24270 */
[----:B------:R-:W-:Y:S02]  /*e590*/  FMNMX.FTZ R5, R37, R6, !PT ;  /* 0x0000000625057209 */ /* 0x000fe40007810000 */
        /* <DEDUP_REMOVED lines=40> */
[C---:B------:R-:W-:Y:S02]  /*e820*/  ISETP.GT.AND P1, PT, R78.reuse, 0x31, !P1 ;  /* 0x000000314e00780c */ /* 0x040fe40004f24270 */
[----:B------:R-:W-:Y:S01]  /*e830*/  ISETP.GT.AND P6, PT, R78, RZ, !P6 ;  /* 0x000000ff4e00720c */ /* 0x000fe200077c4270 */
[----:B------:R-:W0:Y:S01]  /*e840*/  SHFL.BFLY PT, R5, R6, 0x2, 0x1f ;  /* 0x0c401f0006057f89 */ /* 0x000e2200000e0000 */
[----:B------:R-:W-:-:S02]  /*e850*/  ISETP.LT.OR P1, PT, R79, 0x32, P1 ;  /* 0x000000324f00780c */ /* 0x000fc40000f21670 */
[----:B------:R-:W-:Y:S02]  /*e860*/  ISETP.LT.OR P6, PT, R79, 0x1, P6 ;  /* 0x000000014f00780c */ /* 0x000fe400037c1670 */
[----:B------:R-:W-:Y:S02]  /*e870*/  FSEL R36, R36, -INF , !P1 ;  /* 0xff80000024247808 */ /* 0x000fe40004800000 */
[----:B------:R-:W-:Y:S02]  /*e880*/  LOP3.LUT P1, RZ, R22, 0x20000, RZ, 0xc0, !PT ;  /* 0x0002000016ff7812 */ /* 0x000fe4000782c0ff */
[----:B------:R-:W-:Y:S02]  /*e890*/  FSEL R75, R4, -INF , !P6 ;  /* 0xff800000044b7808 */ /* 0x000fe40007000000 */
[----:B------:R-:W-:Y:S02]  /*e8a0*/  ISETP.GT.AND P1, PT, R78, 0x38, !P1 ;  /* 0x000000384e00780c */ /* 0x000fe40004f24270 */
[----:B------:R-:W-:-:S02]  /*e8b0*/  FMNMX.FTZ R4, R75, R70, !PT ;  /* 0x000000464b047209 */ /* 0x000fc40007810000 */
[----:B------:R-:W-:Y:S02]  /*e8c0*/  ISETP.LT.OR P1, PT, R79, 0x39, P1 ;  /* 0x000000394f00780c */ /* 0x000fe40000f21670 */
[----:B------:R-:W-:Y:S02]  /*e8d0*/  ISETP.GT.AND P2, PT, R78, 0x70, !P2 ;  /* 0x000000704e00780c */ /* 0x000fe40005744270 */
[----:B------:R-:W-:Y:S02]  /*e8e0*/  FSEL R39, R39, -INF , !P1 ;  /* 0xff80000027277808 */ /* 0x000fe40004800000 */
[----:B------:R-:W-:Y:S02]  /*e8f0*/  LOP3.LUT P1, RZ, R22, 0x10000, RZ, 0xc0, !PT ;  /* 0x0001000016ff7812 */ /* 0x000fe4000782c0ff */
[C---:B------:R-:W-:Y:S02]  /*e900*/  ISETP.GT.AND P3, PT, R78.reuse, 0x71, !P3 ;  /* 0x000000714e00780c */ /* 0x040fe40005f64270 */
[----:B------:R-:W-:-:S02]  /*e910*/  ISETP.GT.AND P1, PT, R78, 0x39, !P1 ;  /* 0x000000394e00780c */ /* 0x000fc40004f24270 */
[----:B0-----:R-:W-:Y:S02]  /*e920*/  FMNMX.FTZ R76, R6, R5, !PT ;  /* 0x00000005064c7209 */ /* 0x001fe40007810000 */
[C---:B------:R-:W-:Y:S02]  /*e930*/  ISETP.LT.OR P1, PT, R79.reuse, 0x3a, P1 ;  /* 0x0000003a4f00780c */ /* 0x040fe40000f21670 */
[----:B------:R-:W-:Y:S01]  /*e940*/  ISETP.LT.OR P2, PT, R79, 0x71, P2 ;  /* 0x000000714f00780c */ /* 0x000fe20001741670 */
[----:B------:R-:W0:Y:S01]  /*e950*/  SHFL.BFLY PT, R5, R76, 0x1, 0x1f ;  /* 0x0c201f004c057f89 */ /* 0x000e2200000e0000 */
[----:B------:R-:W-:Y:S02]  /*e960*/  FSEL R40, R40, -INF , !P1 ;  /* 0xff80000028287808 */ /* 0x000fe40004800000 */
[----:B------:R-:W-:Y:S02]  /*e970*/  ISETP.GT.AND P1, PT, R78, 0x40, !P5 ;  /* 0x000000404e00780c */ /* 0x000fe40006f24270 */
[----:B------:R-:W-:-:S02]  /*e980*/  LOP3.LUT P5, RZ, R22, 0x8, RZ, 0xc0, !PT ;  /* 0x0000000816ff7812 */ /* 0x000fc400078ac0ff */
[----:B------:R-:W-:Y:S02]  /*e990*/  ISETP.LT.OR P1, PT, R79, 0x41, P1 ;  /* 0x000000414f00780c */ /* 0x000fe40000f21670 */
[----:B------:R-:W-:Y:S02]  /*e9a0*/  ISETP.GT.AND P4, PT, R78, 0x78, !P4 ;  /* 0x000000784e00780c */ /* 0x000fe40006784270 */
[----:B------:R-:W-:Y:S02]  /*e9b0*/  FSEL R43, R43, -INF , !P1 ;  /* 0xff8000002b2b7808 */ /* 0x000fe40004800000 */
[----:B------:R-:W-:Y:S02]  /*e9c0*/  LOP3.LUT P1, RZ, R22, 0x4000, RZ, 0xc0, !PT ;  /* 0x0000400016ff7812 */ /* 0x000fe4000782c0ff */
[----:B------:R-:W-:Y:S02]  /*e9d0*/  ISETP.LT.OR P3, PT, R79, 0x72, P3 ;  /* 0x000000724f00780c */ /* 0x000fe40001f61670 */
[----:B------:R-:W-:-:S02]  /*e9e0*/  ISETP.GT.AND P1, PT, R78, 0x41, !P1 ;  /* 0x000000414e00780c */ /* 0x000fc40004f24270 */
[C---:B------:R-:W-:Y:S02]  /*e9f0*/  ISETP.LT.OR P4, PT, R79.reuse, 0x79, P4 ;  /* 0x000000794f00780c */ /* 0x040fe40002781670 */
[----:B------:R-:W-:Y:S02]  /*ea00*/  ISETP.LT.OR P1, PT, R79, 0x42, P1 ;  /* 0x000000424f00780c */ /* 0x000fe40000f21670 */
[----:B------:R-:W-:Y:S02]  /*ea10*/  FSEL R68, R68, -INF , !P3 ;  /* 0xff80000044447808 */ /* 0x000fe40005800000 */
[----:B------:R-:W-:Y:S02]  /*ea20*/  FSEL R44, R44, -INF , !P1 ;  /* 0xff8000002c2c7808 */ /* 0x000fe40004800000 */
[----:B------:R-:W-:Y:S02]  /*ea30*/  LOP3.LUT P1, RZ, R22, 0x2000, RZ, 0xc0, !PT ;  /* 0x0000200016ff7812 */ /* 0x000fe4000782c0ff */
[----:B0-----:R-:W-:-:S02]  /*ea40*/  FMNMX.FTZ R5, R76, R5, !PT ;  /* 0x000000054c057209 */ /* 0x001fc40007810000 */
        /* <DEDUP_REMOVED lines=38> */
[----:B------:R-:W-:Y:S01]  /*ecb0*/  FSEL R72, R64, -INF , !P1 ;  /* 0xff80000040487808 */ /* 0x000fe20004800000 */
[C---:B------:R-:W-:Y:S01]  /*ecc0*/  FMUL.FTZ R64, R5.reuse, UR51 ;  /* 0x0000003305407c20 */ /* 0x040fe20008410000 */
[----:B------:R-:W-:-:S04]  /*ecd0*/  FSETP.NEU.FTZ.AND P1, PT, R5, -INF , PT ;  /* 0xff8000000500780b */ /* 0x000fc80003f3d000 */
[----:B------:R-:W-:Y:S02]  /*ece0*/  FSEL R64, R64, RZ, P1 ;  /* 0x000000ff40407208 */ /* 0x000fe40000800000 */
[----:B------:R-:W-:Y:S02]  /*ecf0*/  ISETP.GT.AND P1, PT, R78, 0x79, !P5 ;  /* 0x000000794e00780c */ /* 0x000fe40006f24270 */
        /* <DEDUP_REMOVED lines=28> */
[--C-:B------:R-:W-:Y:S01]  /*eec0*/  FFMA.FTZ R30, R37, UR51, -R64.reuse ;  /* 0x00000033251e7c23 */ /* 0x100fe20008010840 */
[--C-:B------:R-:W-:Y:S01]  /*eed0*/  FFMA.FTZ R37, R49, UR51, -R64.reuse ;  /* 0x0000003331257c23 */ /* 0x100fe20008010840 */
[----:B------:R-:W-:Y:S01]  /*eee0*/  FMNMX.FTZ R4, R28, R7, !PT ;  /* 0x000000071c047209 */ /* 0x000fe20007810000 */
[----:B------:R-:W0:Y:S01]  /*eef0*/  MUFU.EX2 R74, R74 ;  /* 0x0000004a004a7308 */ /* 0x000e220000000800 */
[--C-:B------:R-:W-:Y:S01]  /*ef00*/  FFMA.FTZ R49, R58, UR51, -R64.reuse ;  /* 0x000000333a317c23 */ /* 0x100fe20008010840 */
[--C-:B------:R-:W-:Y:S01]  /*ef10*/  FFMA.FTZ R15, R15, UR51, -R64.reuse ;  /* 0x000000330f0f7c23 */ /* 0x100fe20008010840 */
[----:B------:R-:W-:Y:S01]  /*ef20*/  FMNMX.FTZ R7, R31, R4, !PT ;  /* 0x000000041f077209 */ /* 0x000fe20007810000 */
[--C-:B------:R-:W-:Y:S01]  /*ef30*/  FFMA.FTZ R42, R42, UR51, -R64.reuse ;  /* 0x000000332a2a7c23 */ /* 0x100fe20008010840 */
[--C-:B------:R-:W-:Y:S01]  /*ef40*/  FFMA.FTZ R25, R25, UR51, -R64.reuse ;  /* 0x0000003319197c23 */ /* 0x100fe20008010840 */
[----:B------:R-:W-:Y:S01]  /*ef50*/  FFMA.FTZ R26, R26, UR51, -R64 ;  /* 0x000000331a1a7c23 */ /* 0x000fe20008010840 */
[----:B------:R-:W-:Y:S01]  /*ef60*/  FMNMX.FTZ R4, R32, R7, !PT ;  /* 0x0000000720047209 */ /* 0x000fe20007810000 */
[----:B------:R-:W1:Y:S03]  /*ef70*/  MUFU.EX2 R77, R77 ;  /* 0x0000004d004d7308 */ /* 0x000e660000000800 */
[----:B------:R-:W-:-:S04]  /*ef80*/  FMNMX.FTZ R7, R35, R4, !PT ;  /* 0x0000000423077209 */ /* 0x000fc80007810000 */
[----:B------:R-:W-:Y:S01]  /*ef90*/  FMNMX.FTZ R4, R36, R7, !PT ;  /* 0x0000000724047209 */ /* 0x000fe20007810000 */
[----:B------:R-:W5:Y:S03]  /*efa0*/  MUFU.EX2 R11, R11 ;  /* 0x0000000b000b7308 */ /* 0x000f660000000800 */
[----:B------:R-:W-:-:S04]  /*efb0*/  FMNMX.FTZ R7, R39, R4, !PT ;  /* 0x0000000427077209 */ /* 0x000fc80007810000 */
[----:B------:R-:W-:Y:S01]  /*efc0*/  FMNMX.FTZ R4, R40, R7, !PT ;  /* 0x0000000728047209 */ /* 0x000fe20007810000 */
[----:B------:R-:W2:Y:S03]  /*efd0*/  MUFU.EX2 R12, R12 ;  /* 0x0000000c000c7308 */ /* 0x000ea60000000800 */
[----:B------:R-:W-:-:S04]  /*efe0*/  FMNMX.FTZ R7, R43, R4, !PT ;  /* 0x000000042b077209 */ /* 0x000fc80007810000 */
[----:B------:R-:W-:Y:S01]  /*eff0*/  FMNMX.FTZ R4, R44, R7, !PT ;  /* 0x000000072c047209 */ /* 0x000fe20007810000 */
[----:B------:R-:W-:Y:S03]  /*f000*/  MUFU.EX2 R15, R15 ;  /* 0x0000000f000f7308 */ /* 0x000fe60000000800 */
[----:B------:R-:W-:-:S04]  /*f010*/  FMNMX.FTZ R7, R47, R4, !PT ;  /* 0x000000042f077209 */ /* 0x000fc80007810000 */
[----:B------:R-:W-:Y:S01]  /*f020*/  FMNMX.FTZ R6, R48, R7, !PT ;  /* 0x0000000730067209 */ /* 0x000fe20007810000 */
[----:B------:R3:W-:Y:S01]  /*f030*/  MUFU.EX2 R4, R33 ;  /* 0x0000002100047308 */ /* 0x0007e20000000800 */
[----:B------:R-:W-:Y:S02]  /*f040*/  FFMA.FTZ R7, R34, UR51, -R64 ;  /* 0x0000003322077c23 */ /* 0x000fe40008010840 */
[----:B------:R-:W-:-:S04]  /*f050*/  FMNMX.FTZ R29, R51, R6, !PT ;  /* 0x00000006331d7209 */ /* 0x000fc80007810000 */
[----:B------:R-:W-:Y:S01]  /*f060*/  FMNMX.FTZ R6, R52, R29, !PT ;  /* 0x0000001d34067209 */ /* 0x000fe20007810000 */
[----:B------:R4:W-:Y:S03]  /*f070*/  MUFU.EX2 R79, R42 ;  /* 0x0000002a004f7308 */ /* 0x0009e60000000800 */
[----:B------:R-:W-:-:S04]  /*f080*/  FMNMX.FTZ R29, R55, R6, !PT ;  /* 0x00000006371d7209 */ /* 0x000fc80007810000 */
[----:B------:R-:W-:Y:S01]  /*f090*/  FMNMX.FTZ R6, R56, R29, !PT ;  /* 0x0000001d38067209 */ /* 0x000fe20007810000 */
[--C-:B------:R-:W-:Y:S01]  /*f0a0*/  FFMA.FTZ R29, R38, UR51, -R64.reuse ;  /* 0x00000033261d7c23 */ /* 0x100fe20008010840 */
[--C-:B------:R-:W-:Y:S01]  /*f0b0*/  FFMA.FTZ R38, R50, UR51, -R64.reuse ;  /* 0x0000003332267c23 */ /* 0x100fe20008010840 */
[--C-:B------:R-:W-:Y:S01]  /*f0c0*/  FFMA.FTZ R50, R61, UR51, -R64.reuse ;  /* 0x000000333d327c23 */ /* 0x100fe20008010840 */
[----:B---3--:R-:W-:Y:S01]  /*f0d0*/  FMNMX.FTZ R33, R59, R6, !PT ;  /* 0x000000063b217209 */ /* 0x008fe20007810000 */
[--C-:B----4-:R-:W-:Y:S01]  /*f0e0*/  FFMA.FTZ R42, R53, UR51, -R64.reuse ;  /* 0x00000033352a7c23 */ /* 0x110fe20008010840 */
[----:B------:R-:W-:Y:S01]  /*f0f0*/  MUFU.EX2 R80, R80 ;  /* 0x0000005000507308 */ /* 0x000fe20000000800 */
[----:B------:R-:W-:Y:S01]  /*f100*/  FFMA.FTZ R53, R62, UR51, -R64 ;  /* 0x000000333e357c23 */ /* 0x000fe20008010840 */
[----:B------:R-:W-:-:S04]  /*f110*/  FMNMX.FTZ R6, R60, R33, !PT ;  /* 0x000000213c067209 */ /* 0x000fc80007810000 */
[----:B------:R-:W-:Y:S02]  /*f120*/  FMNMX.FTZ R33, R63, R6, !PT ;  /* 0x000000063f217209 */ /* 0x000fe40007810000 */
[----:B------:R-:W-:Y:S02]  /*f130*/  MUFU.EX2 R25, R25 ;  /* 0x0000001900197308 */ /* 0x000fe40000000800 */
[----:B------:R-:W-:-:S04]  /*f140*/  FMNMX.FTZ R33, R72, R33, !PT ;  /* 0x0000002148217209 */ /* 0x000fc80007810000 */
[----:B------:R-:W-:Y:S02]  /*f150*/  FMNMX.FTZ R33, R8, R33, !PT ;  /* 0x0000002108217209 */ /* 0x000fe40007810000 */
[----:B------:R-:W-:Y:S02]  /*f160*/  MUFU.EX2 R26, R26 ;  /* 0x0000001a001a7308 */ /* 0x000fe40000000800 */
[----:B------:R-:W-:-:S04]  /*f170*/  FMNMX.FTZ R33, R68, R33, !PT ;  /* 0x0000002144217209 */ /* 0x000fc80007810000 */
[----:B------:R-:W-:Y:S02]  /*f180*/  FMNMX.FTZ R0, R78, R33, !PT ;  /* 0x000000214e007209 */ /* 0x000fe40007810000 */
[----:B------:R-:W-:Y:S02]  /*f190*/  MUFU.EX2 R81, R81 ;  /* 0x0000005100517308 */ /* 0x000fe40000000800 */
[----:B------:R-:W-:-:S05]  /*f1a0*/  FMNMX.FTZ R0, R83, R0, !PT ;  /* 0x0000000053007209 */ /* 0x000fca0007810000 */
[----:B------:R-:W3:Y:S01]  /*f1b0*/  SHFL.BFLY PT, R33, R0, 0x2, 0x1f ;  /* 0x0c401f0000217f89 */ /* 0x000ee200000e0000 */
[----:B------:R-:W-:Y:S08]  /*f1c0*/  MUFU.EX2 R82, R82 ;  /* 0x0000005200527308 */ /* 0x000ff00000000800 */
[----:B------:R-:W-:Y:S08]  /*f1d0*/  MUFU.EX2 R7, R7 ;  /* 0x0000000700077308 */ /* 0x000ff00000000800 */
[----:B------:R-:W-:Y:S01]  /*f1e0*/  MUFU.EX2 R30, R30 ;  /* 0x0000001e001e7308 */ /* 0x000fe20000000800 */
[----:B---3--:R-:W-:Y:S01]  /*f1f0*/  FMNMX.FTZ R34, R0, R33, !PT ;  /* 0x0000002100227209 */ /* 0x008fe20007810000 */
[--C-:B------:R-:W-:Y:S01]  /*f200*/  FFMA.FTZ R0, R65, UR51, -R64.reuse ;  /* 0x0000003341007c23 */ /* 0x100fe20008010840 */
[----:B------:R-:W-:-:S05]  /*f210*/  FFMA.FTZ R33, R67, UR51, -R64 ;  /* 0x0000003343217c23 */ /* 0x000fca0008010840 */
[----:B------:R-:W-:Y:S01]  /*f220*/  MUFU.EX2 R29, R29 ;  /* 0x0000001d001d7308 */ /* 0x000fe20000000800 */
[----:B------:R-:W3:Y:S07]  /*f230*/  SHFL.BFLY PT, R41, R34, 0x1, 0x1f ;  /* 0x0c201f0022297f89 */ /* 0x000eee00000e0000 */
[----:B------:R-:W-:Y:S08]  /*f240*/  MUFU.EX2 R20, R20 ;  /* 0x0000001400147308 */ /* 0x000ff00000000800 */
[----:B------:R-:W-:Y:S08]  /*f250*/  MUFU.EX2 R66, R66 ;  /* 0x0000004200427308 */ /* 0x000ff00000000800 */
[----:B------:R-:W-:Y:S01]  /*f260*/  MUFU.EX2 R73, R73 ;  /* 0x0000004900497308 */ /* 0x000fe20000000800 */
[----:B---3--:R-:W-:Y:S01]  /*f270*/  FMNMX.FTZ R6, R34, R41, !PT ;  /* 0x0000002922067209 */ /* 0x008fe20007810000 */
[--C-:B------:R-:W-:Y:S01]  /*f280*/  FFMA.FTZ R34, R69, UR51, -R64.reuse ;  /* 0x0000003345227c23 */ /* 0x100fe20008010840 */
[----:B------:R-:W-:-:S02]  /*f290*/  FFMA.FTZ R41, R71, UR51, -R64 ;  /* 0x0000003347297c23 */ /* 0x000fc40008010840 */
[C---:B------:R-:W-:Y:S01]  /*f2a0*/  FSETP.NEU.FTZ.AND P1, PT, R6.reuse, -INF , PT ;  /* 0xff8000000600780b */ /* 0x040fe20003f3d000 */
[----:B------:R-:W-:Y:S02]  /*f2b0*/  FMUL.FTZ R69, R6, UR51 ;  /* 0x0000003306457c20 */ /* 0x000fe40008410000 */
[----:B------:R-:W-:Y:S03]  /*f2c0*/  MUFU.EX2 R37, R37 ;  /* 0x0000002500257308 */ /* 0x000fe60000000800 */
[----:B------:R-:W-:-:S05]  /*f2d0*/  FSEL R69, R69, RZ, P1 ;  /* 0x000000ff45457208 */ /* 0x000fca0000800000 */
[----:B------:R-:W-:Y:S01]  /*f2e0*/  MUFU.EX2 R38, R38 ;  /* 0x0000002600267308 */ /* 0x000fe20000000800 */
[--C-:B------:R-:W-:Y:S01]  /*f2f0*/  FFMA.FTZ R54, R75, UR51, -R69.reuse ;  /* 0x000000334b367c23 */ /* 0x100fe20008010845 */
[--C-:B------:R-:W-:Y:S01]  /*f300*/  FFMA.FTZ R57, R70, UR51, -R69.reuse ;  /* 0x0000003346397c23 */ /* 0x100fe20008010845 */
[--C-:B------:R-:W-:Y:S01]  /*f310*/  FFMA.FTZ R58, R9, UR51, -R69.reuse ;  /* 0x00000033093a7c23 */ /* 0x100fe20008010845 */
[--C-:B------:R-:W-:Y:S01]  /*f320*/  FFMA.FTZ R61, R10, UR51, -R69.reuse ;  /* 0x000000330a3d7c23 */ /* 0x100fe20008010845 */
[----:B0-----:R-:W-:Y:S01]  /*f330*/  FADD.FTZ R9, R3, R74 ;  /* 0x0000004a03097221 */ /* 0x001fe20000010000 */
[--C-:B------:R-:W-:Y:S01]  /*f340*/  FFMA.FTZ R13, R13, UR51, -R69.reuse ;  /* 0x000000330d0d7c23 */ /* 0x100fe20008010845 */
[----:B------:R-:W-:Y:S01]  /*f350*/  FFMA.FTZ R62, R14, UR51, -R69 ;  /* 0x000000330e3e7c23 */ /* 0x000fe20008010845 */
[----:B------:R-:W-:Y:S01]  /*f360*/  MUFU.EX2 R54, R54 ;  /* 0x0000003600367308 */ /* 0x000fe20000000800 */
[----:B------:R-:W-:Y:S01]  /*f370*/  FADD.FTZ R10, R76, R9 ;  /* 0x000000094c0a7221 */ /* 0x000fe20000010000 */
[--C-:B------:R-:W-:Y:S01]  /*f380*/  FFMA.FTZ R64, R21, UR51, -R69.reuse ;  /* 0x0000003315407c23 */ /* 0x100fe20008010845 */
[--C-:B------:R-:W-:Y:S01]  /*f390*/  FFMA.FTZ R21, R35, UR51, -R69.reuse ;  /* 0x0000003323157c23 */ /* 0x100fe20008010845 */
[--C-:B------:R-:W-:Y:S01]  /*f3a0*/  FFMA.FTZ R35, R43, UR51, -R69.reuse ;  /* 0x000000332b237c23 */ /* 0x100fe20008010845 */
[----:B-1----:R-:W-:Y:S01]  /*f3b0*/  FADD.FTZ R10, R77, R10 ;  /* 0x0000000a4d0a7221 */ /* 0x002fe20000010000 */
[--C-:B------:R-:W-:Y:S01]  /*f3c0*/  FFMA.FTZ R43, R51, UR51, -R69.reuse ;  /* 0x00000033332b7c23 */ /* 0x100fe20008010845 */
[--C-:B------:R-:W-:Y:S01]  /*f3d0*/  FFMA.FTZ R65, R24, UR51, -R69.reuse ;  /* 0x0000003318417c23 */ /* 0x100fe20008010845 */
[----:B------:R-:W0:Y:S01]  /*f3e0*/  MUFU.EX2 R57, R57 ;  /* 0x0000003900397308 */ /* 0x000e220000000800 */
[----:B-----5:R-:W-:Y:S01]  /*f3f0*/  FADD.FTZ R51, R11, R10 ;  /* 0x0000000a0b337221 */ /* 0x020fe20000010000 */
[--C-:B------:R-:W-:Y:S01]  /*f400*/  FFMA.FTZ R27, R27, UR51, -R69.reuse ;  /* 0x000000331b1b7c23 */ /* 0x100fe20008010845 */
[--C-:B------:R-:W-:Y:S01]  /*f410*/  FFMA.FTZ R67, R31, UR51, -R69.reuse ;  /* 0x000000331f437c23 */ /* 0x100fe20008010845 */
[----:B------:R-:W-:Y:S01]  /*f420*/  FFMA.FTZ R31, R39, UR51, -R69 ;  /* 0x00000033271f7c23 */ /* 0x000fe20008010845 */
[----:B--2---:R-:W-:Y:S01]  /*f430*/  FADD.FTZ R10, R12, R51 ;  /* 0x000000330c0a7221 */ /* 0x004fe20000010000 */
        /* <DEDUP_REMOVED lines=11> */
[----:B0-----:R-:W-:Y:S01]  /*f4f0*/  FADD.FTZ R9, R54, R57 ;  /* 0x0000003936097221 */ /* 0x001fe20000010000 */
[--C-:B------:R-:W-:Y:S01]  /*f500*/  FFMA.FTZ R52, R56, UR51, -R69.reuse ;  /* 0x0000003338347c23 */ /* 0x100fe20008010845 */
[--C-:B------:R-:W-:Y:S01]  /*f510*/  FFMA.FTZ R28, R28, UR51, -R69.reuse ;  /* 0x000000331c1c7c23 */ /* 0x100fe20008010845 */
[----:B------:R-:W-:Y:S01]  /*f520*/  F2FP.BF16.F32.PACK_AB R12, R12, R11 ;  /* 0x0000000b0c0c723e */ /* 0x000fe200000010ff */
[--C-:B------:R-:W-:Y:S01]  /*f530*/  FFMA.FTZ R59, R59, UR51, -R69.reuse ;  /* 0x000000333b3b7c23 */ /* 0x100fe20008010845 */
[--C-:B------:R-:W-:Y:S01]  /*f540*/  FFMA.FTZ R60, R60, UR51, -R69.reuse ;  /* 0x000000333c3c7c23 */ /* 0x100fe20008010845 */
[----:B------:R-:W-:Y:S01]  /*f550*/  FFMA.FTZ R63, R63, UR51, -R69 ;  /* 0x000000333f3f7c23 */ /* 0x000fe20008010845 */
[----:B------:R-:W0:Y:S01]  /*f560*/  MUFU.EX2 R13, R13 ;  /* 0x0000000d000d7308 */ /* 0x000e220000000800 */
[----:B-1----:R-:W-:Y:S01]  /*f570*/  FADD.FTZ R8, R58, R9 ;  /* 0x000000093a087221 */ /* 0x002fe20000010000 */
[----:B------:R-:W-:Y:S01]  /*f580*/  FADD.FTZ R9, R15, R10 ;  /* 0x0000000a0f097221 */ /* 0x000fe20000010000 */
[--C-:B------:R-:W-:Y:S01]  /*f590*/  FFMA.FTZ R72, R72, UR51, -R69.reuse ;  /* 0x0000003348487c23 */ /* 0x100fe20008010845 */
[--C-:B------:R-:W-:Y:S01]  /*f5a0*/  FFMA.FTZ R68, R68, UR51, -R69.reuse ;  /* 0x0000003344447c23 */ /* 0x100fe20008010845 */
[----:B------:R-:W-:Y:S01]  /*f5b0*/  FFMA.FTZ R78, R78, UR51, -R69 ;  /* 0x000000334e4e7c23 */ /* 0x000fe20008010845 */
[----:B------:R-:W-:Y:S01]  /*f5c0*/  FADD.FTZ R10, R80, R9 ;  /* 0x00000009500a7221 */ /* 0x000fe20000010000 */
[----:B------:R-:W-:Y:S01]  /*f5d0*/  FFMA.FTZ R69, R83, UR51, -R69 ;  /* 0x0000003353457c23 */ /* 0x000fe20008010845 */
[----:B------:R-:W1:Y:S01]  /*f5e0*/  MUFU.EX2 R62, R62 ;  /* 0x0000003e003e7308 */ /* 0x000e620000000800 */
[----:B--2---:R-:W-:Y:S01]  /*f5f0*/  FADD.FTZ R8, R61, R8 ;  /* 0x000000083d087221 */ /* 0x004fe20000010000 */
[----:B------:R-:W-:Y:S01]  /*f600*/  FADD.FTZ R55, R25, R10 ;  /* 0x0000000a19377221 */ /* 0x000fe20000010000 */
[----:B------:R-:W-:-:S02]  /*f610*/  F2FP.BF16.F32.PACK_AB R10, R77, R76 ;  /* 0x0000004c4d0a723e */ /* 0x000fc400000010ff */
[----:B------:R-:W-:Y:S01]  /*f620*/  F2FP.BF16.F32.PACK_AB R11, R61, R58 ;  /* 0x0000003a3d0b723e */ /* 0x000fe200000010ff */
[----:B------:R-:W-:Y:S02]  /*f630*/  FADD.FTZ R14, R26, R55 ;  /* 0x000000371a0e7221 */ /* 0x000fe40000010000 */
[----:B------:R-:W2:Y:S01]  /*f640*/  MUFU.EX2 R64, R64 ;  /* 0x0000004000407308 */ /* 0x000ea20000000800 */
[----:B0-----:R-:W-:Y:S01]  /*f650*/  FADD.FTZ R9, R13, R8 ;  /* 0x000000080d097221 */ /* 0x001fe20000010000 */
[----:B------:R-:W-:Y:S01]  /*f660*/  F2FP.BF16.F32.PACK_AB R8, R74, R3 ;  /* 0x000000034a08723e */ /* 0x000fe200000010ff */
[----:B------:R-:W-:Y:S01]  /*f670*/  FADD.FTZ R3, R81, R14 ;  /* 0x0000000e51037221 */ /* 0x000fe20000010000 */
[----:B------:R-:W-:-:S04]  /*f680*/  F2FP.BF16.F32.PACK_AB R14, R80, R15 ;  /* 0x0000000f500e723e */ /* 0x000fc800000010ff */
[----:B------:R-:W0:Y:S01]  /*f690*/  MUFU.EX2 R65, R65 ;  /* 0x0000004100417308 */ /* 0x000e220000000800 */
[C---:B-1----:R-:W-:Y:S01]  /*f6a0*/  FADD.FTZ R9, R62.reuse, R9 ;  /* 0x000000093e097221 */ /* 0x042fe20000010000 */
[----:B------:R-:W-:-:S06]  /*f6b0*/  F2FP.BF16.F32.PACK_AB R13, R62, R13 ;  /* 0x0000000d3e0d723e */ /* 0x000fcc00000010ff */
[----:B------:R-:W1:Y:S01]  /*f6c0*/  MUFU.EX2 R27, R27 ;  /* 0x0000001b001b7308 */ /* 0x000e620000000800 */
[----:B--2---:R-:W-:Y:S01]  /*f6d0*/  FADD.FTZ R24, R64, R9 ;  /* 0x0000000940187221 */ /* 0x004fe20000010000 */
[----:B------:R-:W-:-:S06]  /*f6e0*/  FADD.FTZ R9, R82, R3 ;  /* 0x0000000352097221 */ /* 0x000fcc0000010000 */
[----:B------:R-:W2:Y:S01]  /*f6f0*/  MUFU.EX2 R28, R28 ;  /* 0x0000001c001c7308 */ /* 0x000ea20000000800 */
[----:B0-----:R-:W-:Y:S01]  /*f700*/  FADD.FTZ R56, R65, R24 ;  /* 0x0000001841387221 */ /* 0x001fe20000010000 */
[----:B------:R-:W-:Y:S02]  /*f710*/  F2FP.BF16.F32.PACK_AB R24, R26, R25 ;  /* 0x000000191a18723e */ /* 0x000fe400000010ff */
[----:B------:R-:W-:Y:S02]  /*f720*/  ISETP.NE.AND P5, PT, R142, 0x1, PT ;  /* 0x000000018e00780c */ /* 0x000fe40003fa5270 */
[----:B------:R-:W-:Y:S02]  /*f730*/  F2FP.BF16.F32.PACK_AB R26, R82, R81 ;  /* 0x00000051521a723e */ /* 0x000fe400000010ff */
[----:B------:R-:W0:Y:S01]  /*f740*/  MUFU.EX2 R67, R67 ;  /* 0x0000004300437308 */ /* 0x000e220000000800 */
[----:B-1----:R-:W-:Y:S01]  /*f750*/  FADD.FTZ R3, R27, R56 ;  /* 0x000000381b037221 */ /* 0x002fe20000010000 */
[----:B------:R-:W-:Y:S01]  /*f760*/  FADD.FTZ R56, R4, R9 ;  /* 0x0000000904387221 */ /* 0x000fe20000010000 */
[----:B------:R-:W-:-:S03]  /*f770*/  F2FP.BF16.F32.PACK_AB R9, R57, R54 ;  /* 0x000000363909723e */ /* 0x000fc600000010ff */
[----:B------:R-:W-:Y:S02]  /*f780*/  FADD.FTZ R15, R7, R56 ;  /* 0x00000038070f7221 */ /* 0x000fe40000010000 */
[----:B------:R-:W1:Y:S01]  /*f790*/  MUFU.EX2 R70, R70 ;  /* 0x0000004600467308 */ /* 0x000e620000000800 */
[----:B--2---:R-:W-:Y:S01]  /*f7a0*/  FADD.FTZ R54, R28, R3 ;  /* 0x000000031c367221 */ /* 0x004fe20000010000 */
[----:B------:R-:W-:Y:S01]  /*f7b0*/  FADD.FTZ R56, R30, R15 ;  /* 0x0000000f1e387221 */ /* 0x000fe20000010000 */
[----:B------:R-:W-:Y:S01]  /*f7c0*/  F2FP.BF16.F32.PACK_AB R25, R28, R27 ;  /* 0x0000001b1c19723e */ /* 0x000fe200000010ff */
[----:B------:R-:W-:Y:S01]  /*f7d0*/  STSM.16.M88.4 [R157+0x21800], R8 ;  /* 0x021800089d007844 */ /* 0x000fe20000000200 */
[----:B------:R-:W-:Y:S01]  /*f7e0*/  F2FP.BF16.F32.PACK_AB R15, R65, R64 ;  /* 0x00000040410f723e */ /* 0x000fe200000010ff */
[----:B------:R-:W-:Y:S02]  /*f7f0*/  FADD.FTZ R55, R29, R56 ;  /* 0x000000381d377221 */ /* 0x000fe40000010000 */
[----:B------:R-:W2:Y:S01]  /*f800*/  LDL R56, [R1+0x70] ;  /* 0x0000700001387983 */ /* 0x000ea20000100800 */
[----:B------:R-:W3:Y:S01]  /*f810*/  MUFU.EX2 R21, R21 ;  /* 0x0000001500157308 */ /* 0x000ee20000000800 */
[----:B0-----:R-:W-:-:S02]  /*f820*/  FADD.FTZ R3, R67, R54 ;  /* 0x0000003643037221 */ /* 0x001fc40000010000 */
[----:B------:R0:W-:Y:S05]  /*f830*/  STSM.16.M88.4 [R86], R12 ;  /* 0x0000000c56007844 */ /* 0x0001ea0000000200 */
[----:B------:R-:W4:Y:S01]  /*f840*/  MUFU.EX2 R32, R32 ;  /* 0x0000002000207308 */ /* 0x000f220000000800 */
[C---:B-1----:R-:W-:Y:S01]  /*f850*/  FADD.FTZ R54, R70.reuse, R3 ;  /* 0x0000000346367221 */ /* 0x042fe20000010000 */
[----:B------:R-:W-:-:S06]  /*f860*/  F2FP.BF16.F32.PACK_AB R27, R70, R67 ;  /* 0x00000043461b723e */ /* 0x000fcc00000010ff */
[----:B------:R-:W1:Y:S01]  /*f870*/  MUFU.EX2 R31, R31 ;  /* 0x0000001f001f7308 */ /* 0x000e620000000800 */
[----:B---3--:R-:W-:Y:S01]  /*f880*/  FADD.FTZ R3, R21, R54 ;  /* 0x0000003615037221 */ /* 0x008fe20000010000 */
[----:B------:R-:W-:-:S06]  /*f890*/  FADD.FTZ R54, R20, R55 ;  /* 0x0000003714367221 */ /* 0x000fcc0000010000 */
[----:B------:R-:W3:Y:S01]  /*f8a0*/  MUFU.EX2 R36, R36 ;  /* 0x0000002400247308 */ /* 0x000ee20000000800 */
[----:B------:R-:W-:Y:S01]  /*f8b0*/  FADD.FTZ R55, R79, R54 ;  /* 0x000000364f377221 */ /* 0x000fe20000010000 */
[----:B----4-:R-:W-:-:S06]  /*f8c0*/  FADD.FTZ R28, R32, R3 ;  /* 0x00000003201c7221 */ /* 0x010fcc0000010000 */
[----:B------:R-:W4:Y:S01]  /*f8d0*/  MUFU.EX2 R35, R35 ;  /* 0x0000002300237308 */ /* 0x000f220000000800 */
[----:B------:R-:W-:Y:S01]  /*f8e0*/  FADD.FTZ R54, R66, R55 ;  /* 0x0000003742367221 */ /* 0x000fe20000010000 */
[----:B-1----:R-:W-:-:S06]  /*f8f0*/  FADD.FTZ R3, R31, R28 ;  /* 0x0000001c1f037221 */ /* 0x002fcc0000010000 */
[----:B------:R-:W1:Y:S01]  /*f900*/  MUFU.EX2 R40, R40 ;  /* 0x0000002800287308 */ /* 0x000e620000000800 */
[----:B------:R-:W-:-:S07]  /*f910*/  FADD.FTZ R54, R73, R54 ;  /* 0x0000003649367221 */ /* 0x000fce0000010000 */
[----:B------:R-:W0:Y:S01]  /*f920*/  MUFU.EX2 R42, R42 ;  /* 0x0000002a002a7308 */ /* 0x000e220000000800 */
[----:B------:R-:W-:Y:S01]  /*f930*/  F2FP.BF16.F32.PACK_AB R28, R7, R4 ;  /* 0x00000004071c723e */ /* 0x000fe200000010ff */
[----:B---3--:R-:W-:-:S06]  /*f940*/  FADD.FTZ R4, R36, R3 ;  /* 0x0000000324047221 */ /* 0x008fcc0000010000 */
[----:B------:R-:W3:Y:S01]  /*f950*/  MUFU.EX2 R39, R39 ;  /* 0x0000002700277308 */ /* 0x000ee20000000800 */
[----:B------:R-:W-:-:S07]  /*f960*/  FADD.FTZ R7, R37, R54 ;  /* 0x0000003625077221 */ /* 0x000fce0000010000 */
[----:B------:R-:W5:Y:S01]  /*f970*/  MUFU.EX2 R45, R45 ;  /* 0x0000002d002d7308 */ /* 0x000f620000000800 */
[----:B----4-:R-:W-:Y:S01]  /*f980*/  FADD.FTZ R3, R35, R4 ;  /* 0x0000000423037221 */ /* 0x010fe20000010000 */
[----:B------:R-:W-:-:S06]  /*f990*/  FADD.FTZ R7, R38, R7 ;  /* 0x0000000726077221 */ /* 0x000fcc0000010000 */
[----:B------:R-:W4:Y:S08]  /*f9a0*/  MUFU.EX2 R44, R44 ;  /* 0x0000002c002c7308 */ /* 0x000f300000000800 */
[----:B------:R-:W4:Y:S01]  /*f9b0*/  MUFU.EX2 R46, R46 ;  /* 0x0000002e002e7308 */ /* 0x000f220000000800 */
[----:B-1----:R-:W-:Y:S01]  /*f9c0*/  FADD.FTZ R4, R40, R3 ;  /* 0x0000000328047221 */ /* 0x002fe20000010000 */
[----:B0-----:R-:W-:-:S06]  /*f9d0*/  FADD.FTZ R12, R42, R7 ;  /* 0x000000072a0c7221 */ /* 0x001fcc0000010000 */
[----:B------:R-:W0:Y:S08]  /*f9e0*/  MUFU.EX2 R43, R43 ;  /* 0x0000002b002b7308 */ /* 0x000e300000000800 */
[----:B------:R-:W1:Y:S01]  /*f9f0*/  MUFU.EX2 R49, R49 ;  /* 0x0000003100317308 */ /* 0x000e620000000800 */
[----:B---3--:R-:W-:Y:S01]  /*fa00*/  FADD.FTZ R3, R39, R4 ;  /* 0x0000000427037221 */ /* 0x008fe20000010000 */
[----:B-----5:R-:W-:-:S06]  /*fa10*/  FADD.FTZ R7, R45, R12 ;  /* 0x0000000c2d077221 */ /* 0x020fcc0000010000 */
[----:B------:R-:W3:Y:S08]  /*fa20*/  MUFU.EX2 R48, R48 ;  /* 0x0000003000307308 */ /* 0x000ef00000000800 */
[----:B------:R-:W5:Y:S01]  /*fa30*/  MUFU.EX2 R50, R50 ;  /* 0x0000003200327308 */ /* 0x000f620000000800 */
[----:B----4-:R-:W-:Y:S01]  /*fa40*/  FADD.FTZ R4, R44, R3 ;  /* 0x000000032c047221 */ /* 0x010fe20000010000 */
[----:B------:R-:W-:-:S06]  /*fa50*/  FADD.FTZ R12, R46, R7 ;  /* 0x000000072e0c7221 */ /* 0x000fcc0000010000 */
[----:B------:R-:W4:Y:S08]  /*fa60*/  MUFU.EX2 R47, R47 ;  /* 0x0000002f002f7308 */ /* 0x000f300000000800 */
[----:B------:R-:W4:Y:S08]  /*fa70*/  MUFU.EX2 R53, R53 ;  /* 0x0000003500357308 */ /* 0x000f300000000800 */
[----:B------:R-:W-:Y:S01]  /*fa80*/  MUFU.EX2 R52, R52 ;  /* 0x0000003400347308 */ /* 0x000fe20000000800 */
[----:B0-----:R-:W-:-:S07]  /*fa90*/  FADD.FTZ R3, R43, R4 ;  /* 0x000000042b037221 */ /* 0x001fce0000010000 */
[----:B------:R-:W-:Y:S08]  /*faa0*/  MUFU.EX2 R59, R59 ;  /* 0x0000003b003b7308 */ /* 0x000ff00000000800 */
[----:B------:R-:W0:Y:S08]  /*fab0*/  MUFU.EX2 R60, R60 ;  /* 0x0000003c003c7308 */ /* 0x000e300000000800 */
[----:B------:R-:W-:Y:S08]  /*fac0*/  MUFU.EX2 R63, R63 ;  /* 0x0000003f003f7308 */ /* 0x000ff00000000800 */
[----:B------:R-:W0:Y:S01]  /*fad0*/  MUFU.EX2 R72, R72 ;  /* 0x0000004800487308 */ /* 0x000e220000000800 */
[----:B------:R-:W-:-:S07]  /*fae0*/  F2FP.BF16.F32.PACK_AB R30, R29, R30 ;  /* 0x0000001e1d1e723e */ /* 0x000fce00000010ff */
[----:B------:R-:W-:Y:S01]  /*faf0*/  MUFU.EX2 R0, R0 ;  /* 0x0000000000007308 */ /* 0x000fe20000000800 */
[----:B-1----:R-:W-:-:S07]  /*fb00*/  FADD.FTZ R7, R49, R12 ;  /* 0x0000000c31077221 */ /* 0x002fce0000010000 */
[----:B------:R-:W1:Y:S08]  /*fb10*/  MUFU.EX2 R33, R33 ;  /* 0x0000002100217308 */ /* 0x000e700000000800 */
[----:B------:R-:W-:Y:S08]  /*fb20*/  MUFU.EX2 R34, R34 ;  /* 0x0000002200227308 */ /* 0x000ff00000000800 */
[----:B------:R-:W1:Y:S08]  /*fb30*/  MUFU.EX2 R41, R41 ;  /* 0x0000002900297308 */ /* 0x000e700000000800 */
[----:B------:R-:W-:Y:S08]  /*fb40*/  MUFU.EX2 R51, R51 ;  /* 0x0000003300337308 */ /* 0x000ff00000000800 */
[----:B------:R-:W1:Y:S08]  /*fb50*/  MUFU.EX2 R68, R68 ;  /* 0x0000004400447308 */ /* 0x000e700000000800 */
[----:B------:R-:W-:Y:S08]  /*fb60*/  MUFU.EX2 R78, R78 ;  /* 0x0000004e004e7308 */ /* 0x000ff00000000800 */
[----:B------:R-:W1:Y:S01]  /*fb70*/  MUFU.EX2 R69, R69 ;  /* 0x0000004500457308 */ /* 0x000e620000000800 */
[----:B------:R-:W-:-:S02]  /*fb80*/  F2FP.BF16.F32.PACK_AB R29, R32, R21 ;  /* 0x00000015201d723e */ /* 0x000fc400000010ff */
[----:B------:R-:W-:Y:S01]  /*fb90*/  F2FP.BF16.F32.PACK_AB R31, R36, R31 ;  /* 0x0000001f241f723e */ /* 0x000fe200000010ff */
[----:B---3--:R-:W-:Y:S01]  /*fba0*/  FADD.FTZ R4, R48, R3 ;  /* 0x0000000330047221 */ /* 0x008fe20000010000 */
[----:B------:R-:W-:Y:S02]  /*fbb0*/  F2FP.BF16.F32.PACK_AB R8, R79, R20 ;  /* 0x000000144f08723e */ /* 0x000fe400000010ff */
[----:B------:R-:W-:Y:S02]  /*fbc0*/  F2FP.BF16.F32.PACK_AB R10, R73, R66 ;  /* 0x00000042490a723e */ /* 0x000fe400000010ff */
[----:B------:R-:W-:Y:S02]  /*fbd0*/  F2FP.BF16.F32.PACK_AB R9, R40, R35 ;  /* 0x000000232809723e */ /* 0x000fe400000010ff */
[----:B------:R-:W-:Y:S01]  /*fbe0*/  F2FP.BF16.F32.PACK_AB R11, R44, R39 ;  /* 0x000000272c0b723e */ /* 0x000fe200000010ff */
[----:B-----5:R-:W-:Y:S01]  /*fbf0*/  FADD.FTZ R14, R50, R7 ;  /* 0x00000007320e7221 */ /* 0x020fe20000010000 */
[----:B------:R1:W-:Y:S01]  /*fc00*/  STSM.16.M88.4 [R85], R24 ;  /* 0x0000001855007844 */ /* 0x0003e20000000200 */
[----:B------:R-:W3:Y:S01]  /*fc10*/  @P5 LDC R20, c[0x0][0x44c] ;  /* 0x00011300ff145b82 */ /* 0x000ee20000000800 */
[----:B----4-:R-:W-:-:S02]  /*fc20*/  FADD.FTZ R3, R47, R4 ;  /* 0x000000042f037221 */ /* 0x010fc40000010000 */
[----:B------:R-:W-:Y:S01]  /*fc30*/  STSM.16.M88.4 [R84], R28 ;  /* 0x0000001c54007844 */ /* 0x000fe20000000200 */
[----:B------:R-:W-:Y:S01]  /*fc40*/  FADD.FTZ R7, R53, R14 ;  /* 0x0000000e35077221 */ /* 0x000fe20000010000 */
[----:B------:R-:W-:Y:S02]  /*fc50*/  F2FP.BF16.F32.PACK_AB R12, R49, R46 ;  /* 0x0000002e310c723e */ /* 0x000fe400000010ff */
[----:B------:R4:W-:Y:S01]  /*fc60*/  STSM.16.M88.4 [R157+0x27800], R8 ;  /* 0x027800089d007844 */ /* 0x0009e20000000200 */
[----:B------:R-:W-:Y:S01]  /*fc70*/  F2FP.BF16.F32.PACK_AB R14, R53, R50 ;  /* 0x00000032350e723e */ /* 0x000fe200000010ff */
[----:B------:R-:W5:Y:S01]  /*fc80*/  @P5 LDC R21, c[0x0][0x450] ;  /* 0x00011400ff155b82 */ /* 0x000f620000000800 */
[----:B0-----:R-:W-:Y:S02]  /*fc90*/  F2FP.BF16.F32.PACK_AB R13, R60, R59 ;  /* 0x0000003b3c0d723e */ /* 0x001fe400000010ff */
[----:B------:R-:W-:Y:S01]  /*fca0*/  F2FP.BF16.F32.PACK_AB R15, R72, R63 ;  /* 0x0000003f480f723e */ /* 0x000fe200000010ff */
[----:B------:R-:W-:Y:S01]  /*fcb0*/  FADD.FTZ R4, R52, R3 ;  /* 0x0000000334047221 */ /* 0x000fe20000010000 */
[----:B-1----:R-:W-:-:S02]  /*fcc0*/  F2FP.BF16.F32.PACK_AB R24, R33, R0 ;  /* 0x000000002118723e */ /* 0x002fc400000010ff */
[----:B------:R-:W-:Y:S02]  /*fcd0*/  F2FP.BF16.F32.PACK_AB R26, R41, R34 ;  /* 0x00000022291a723e */ /* 0x000fe400000010ff */
[----:B------:R-:W-:Y:S02]  /*fce0*/  F2FP.BF16.F32.PACK_AB R25, R68, R51 ;  /* 0x000000334419723e */ /* 0x000fe400000010ff */
[----:B------:R-:W-:Y:S02]  /*fcf0*/  F2FP.BF16.F32.PACK_AB R27, R69, R78 ;  /* 0x0000004e451b723e */ /* 0x000fe400000010ff */
[----:B----4-:R-:W-:Y:S02]  /*fd00*/  F2FP.BF16.F32.PACK_AB R8, R38, R37 ;  /* 0x000000252608723e */ /* 0x010fe400000010ff */
[----:B------:R-:W-:Y:S02]  /*fd10*/  F2FP.BF16.F32.PACK_AB R10, R45, R42 ;  /* 0x0000002a2d0a723e */ /* 0x000fe400000010ff */
[----:B------:R-:W-:-:S02]  /*fd20*/  F2FP.BF16.F32.PACK_AB R9, R48, R43 ;  /* 0x0000002b3009723e */ /* 0x000fc400000010ff */
[----:B------:R-:W-:Y:S01]  /*fd30*/  F2FP.BF16.F32.PACK_AB R11, R52, R47 ;  /* 0x0000002f340b723e */ /* 0x000fe200000010ff */
[----:B------:R-:W-:-:S04]  /*fd40*/  FADD.FTZ R3, R59, R4 ;  /* 0x000000043b037221 */ /* 0x000fc80000010000 */
[----:B------:R-:W-:-:S04]  /*fd50*/  FADD.FTZ R4, R60, R3 ;  /* 0x000000033c047221 */ /* 0x000fc80000010000 */
[----:B------:R-:W-:Y:S01]  /*fd60*/  FADD.FTZ R3, R63, R4 ;  /* 0x000000043f037221 */ /* 0x000fe20000010000 */
[----:B--2---:R0:W-:Y:S04]  /*fd70*/  STSM.16.M88.4 [R56], R8 ;  /* 0x0000000838007844 */ /* 0x0041e80000000200 */
[----:B------:R0:W-:Y:S04]  /*fd80*/  STSM.16.M88.4 [R85+0x6000], R12 ;  /* 0x0060000c55007844 */ /* 0x0001e80000000200 */
[----:B------:R0:W-:Y:S01]  /*fd90*/  STSM.16.M88.4 [R84+0x6000], R24 ;  /* 0x0060001854007844 */ /* 0x0001e20000000200 */
[----:B------:R1:W-:Y:S06]  /*fda0*/  MEMBAR.ALL.CTA ;  /* 0x0000000000007992 */ /* 0x0003ec0000008000 */
[----:B-1----:R-:W1:Y:S01]  /*fdb0*/  FENCE.VIEW.ASYNC.S ;  /* 0x00000000000073c6 */ /* 0x002e620000000000 */
[----:B------:R-:W-:Y:S01]  /*fdc0*/  FADD.FTZ R72, R72, R3 ;  /* 0x0000000348487221 */ /* 0x000fe20000010000 */
[----:B------:R-:W-:Y:S01]  /*fdd0*/  FADD.FTZ R0, R0, R7 ;  /* 0x0000000700007221 */ /* 0x000fe20000010000 */
[----:B------:R-:W-:Y:S01]  /*fde0*/  PLOP3.LUT P1, PT, PT, PT, UP0, 0x40, 0x0 ;  /* 0x000000000000781c */ /* 0x000fe20003f2e808 */
[----:B---3--:R-:W-:-:S04]  /*fdf0*/  @P5 IMAD.HI.U32 R20, R89, R20, RZ ;  /* 0x0000001459145227 */ /* 0x008fc800078e00ff */
[----:B------:R-:W-:Y:S01]  /*fe00*/  FADD.FTZ R51, R51, R72 ;  /* 0x0000004833337221 */ /* 0x000fe20000010000 */
[----:B------:R-:W-:Y:S01]  /*fe10*/  FADD.FTZ R33, R33, R0 ;  /* 0x0000000021217221 */ /* 0x000fe20000010000 */
[----:B------:R-:W-:Y:S01]  /*fe20*/  IMAD.MOV.U32 R0, RZ, RZ, R89 ;  /* 0x000000ffff007224 */ /* 0x000fe200078e0059 */
[----:B-----5:R-:W-:Y:S01]  /*fe30*/  @P5 SHF.R.U32.HI R0, RZ, R21, R20 ;  /* 0x00000015ff005219 */ /* 0x020fe20000011614 */
[----:B------:R-:W-:Y:S01]  /*fe40*/  FADD.FTZ R51, R68, R51 ;  /* 0x0000003344337221 */ /* 0x000fe20000010000 */
[----:B------:R-:W-:-:S03]  /*fe50*/  FADD.FTZ R4, R34, R33 ;  /* 0x0000002122047221 */ /* 0x000fc60000010000 */
[----:B------:R-:W-:Y:S01]  /*fe60*/  FADD.FTZ R78, R78, R51 ;  /* 0x000000334e4e7221 */ /* 0x000fe20000010000 */
[----:B------:R-:W-:Y:S02]  /*fe70*/  IMAD.IADD R103, R103, 0x1, R0 ;  /* 0x0000000167677824 */ /* 0x000fe400078e0200 */
[----:B------:R-:W-:Y:S01]  /*fe80*/  FADD.FTZ R4, R41, R4 ;  /* 0x0000000429047221 */ /* 0x000fe20000010000 */
[----:B------:R-:W-:Y:S02]  /*fe90*/  VIADD R0, R88, 0xfffffffe ;  /* 0xfffffffe58007836 */ /* 0x000fe40000000000 */
[----:B------:R-:W-:Y:S01]  /*fea0*/  FADD.FTZ R3, R69, R78 ;  /* 0x0000004e45037221 */ /* 0x000fe20000010000 */
[----:B------:R-:W-:Y:S01]  /*feb0*/  VIADD R7, R103, UR6 ;  /* 0x0000000667077c36 */ /* 0x000fe20008000000 */
[----:B-1----:R-:W-:Y:S01]  /*fec0*/  NOP ;  /* 0x0000000000007918 */ /* 0x002fe20000000000 */
[----:B0-----:R-:W-:Y:S05]  /*fed0*/  @P1 BRA `(.L_x_1494) ;  /* 0x0000000000541947 */ /* 0x001fea0003800000 */
[C---:B------:R-:W-:Y:S01]  /*fee0*/  ISETP.GT.AND P1, PT, R103.reuse, RZ, PT ;  /* 0x000000ff6700720c */ /* 0x040fe20003f24270 */
[----:B------:R-:W-:Y:S01]  /*fef0*/  BSSY B0, `(.L_x_1495) ;  /* 0x0000010000007945 */ /* 0x000fe20003800000 */
[----:B------:R-:W-:-:S11]  /*ff00*/  VIADD R8, R103, 0xffffffff ;  /* 0xffffffff67087836 */ /* 0x000fd60000000000 */
[----:B------:R-:W-:Y:S05]  /*ff10*/  @P1 BRA `(.L_x_1496) ;  /* 0x0000000000201947 */ /* 0x000fea0003800000 */
[----:B------:R-:W-:Y:S01]  /*ff20*/  UISETP.NE.AND UP1, UPT, UR7, 0x1, UPT ;  /* 0x000000010700788c */ /* 0x000fe2000bf25270 */
[----:B------:R-:W-:-:S05]  /*ff30*/  IMAD.MOV R8, RZ, RZ, -R103 ;  /* 0x000000ffff087224 */ /* 0x000fca00078e0a67 */
[----:B------:R-:W-:-:S05]  /*ff40*/  PLOP3.LUT P1, PT, PT, PT, UP1, 0x80, 0x0 ;  /* 0x000000000000781c */ /* 0x000fca0003f2f018 */
[----:B------:R-:W-:-:S08]  /*ff50*/  @UP1 ULDC.64 UR4, c[0x0][0x9e8] ;  /* 0x00027a0000041ab9 */ /* 0x000fd00000000a00 */
[----:B------:R-:W-:-:S05]  /*ff60*/  @P1 IMAD.HI.U32 R9, R8, UR4, RZ ;  /* 0x0000000408091c27 */ /* 0x000fca000f8e00ff */
[----:B------:R-:W-:-:S04]  /*ff70*/  @P1 SHF.R.U32.HI R8, RZ, UR5, R9 ;  /* 0x00000005ff081c19 */ /* 0x000fc80008011609 */
[----:B------:R-:W-:Y:S01]  /*ff80*/  LOP3.LUT R8, RZ, R8, RZ, 0x33, !PT ;  /* 0x00000008ff087212 */ /* 0x000fe200078e33ff */
[----:B------:R-:W-:Y:S06]  /*ff90*/  BRA `(.L_x_1497) ;  /* 0x0000000000147947 */ /* 0x000fec0003800000 */
.L_x_1496:
[----:B------:R-:W-:-:S06]  /*ffa0*/  UISETP.NE.AND UP1, UPT, UR7, 0x1, UPT ;  /* 0x000000010700788c */ /* 0x000fcc000bf25270 */
[----:B------:R-:W-:-:S05]  /*ffb0*/  PLOP3.LUT P1, PT, PT, PT, UP1, 0x80, 0x0 ;  /* 0x000000000000781c */ /* 0x000fca0003f2f018 */
[----:B------:R-:W-:-:S08]  /*ffc0*/  @UP1 ULDC.64 UR4, c[0x0][0x9e8] ;  /* 0x00027a0000041ab9 */ /* 0x000fd00000000a00 */
[----:B------:R-:W-:-:S05]  /*ffd0*/  @P1 IMAD.HI.U32 R9, R8, UR4, RZ ;  /* 0x0000000408091c27 */ /* 0x000fca000f8e00ff */
[----:B------:R-:W-:-:S07]  /*ffe0*/  @P1 SHF.R.U32.HI R8, RZ, UR5, R9 ;  /* 0x00000005ff081c19 */ /* 0x000fce0008011609 */
.L_x_1497:
[----:B------:R-:W-:Y:S05]  /*fff0*/  BSYNC B0 ;  /* 0x0000000000007941 */ /* 0x000fea0003800000 */
.L_x_1495:
[----:B------:R-:W-:-:S04]  /*10000*/  IMAD.U32 R9, RZ, RZ, UR7 ;  /* 0x00000007ff097e24 */ /* 0x000fc8000f8e00ff */
[----:B------:R-:W-:-:S05]  /*10010*/  IMAD R8, R8, R9, UR7 ;  /* 0x0000000708087e24 */ /* 0x000fca000f8e0209 */
[----:B------:R-:W-:-:S07]  /*10020*/  VIMNMX R7, R7, R8, PT ;  /* 0x0000000807077248 */ /* 0x000fce0003fe0100 */
.L_x_1494:
[----:B------:R-:W2:Y:S01]  /*10030*/  LDL R9, [R1+0x9c] ;  /* 0x00009c0001097983 */ /* 0x000ea20000100800 */
[----:B------:R-:W-:Y:S01]  /*10040*/  SHF.R.S32.HI R8, RZ, 0x1f, R7 ;  /* 0x0000001fff087819 */ /* 0x000fe20000011407 */
[----:B------:R-:W-:Y:S01]  /*10050*/  ULDC UR41, c[0x0][0x9e4] ;  /* 0x0002790000297ab9 */ /* 0x000fe20000000800 */
[----:B------:R-:W-:Y:S01]  /*10060*/  ULDC UR5, c[0x0][0x9e4] ;  /* 0x0002790000057ab9 */ /* 0x000fe20000000800 */
[----:B------:R-:W-:Y:S01]  /*10070*/  ULDC UR43, c[0x0][0x9d8] ;  /* 0x00027600002b7ab9 */ /* 0x000fe20000000800 */
[----:B------:R-:W-:Y:S01]  /*10080*/  LEA.HI R8, R8, R7, RZ, 0x7 ;  /* 0x0000000708087211 */ /* 0x000fe200078f38ff */
[----:B------:R-:W-:Y:S01]  /*10090*/  ULDC UR50, c[0x0][0x9d8] ;  /* 0x0002760000327ab9 */ /* 0x000fe20000000800 */
[----:B------:R-:W-:Y:S01]  /*100a0*/  ULDC UR48, c[0x0][0x9d8] ;  /* 0x0002760000307ab9 */ /* 0x000fe20000000800 */
[----:B------:R-:W-:Y:S01]  /*100b0*/  ULDC UR4, c[0x0][0x988] ;  /* 0x0002620000047ab9 */ /* 0x000fe20000000800 */
[----:B------:R-:W-:Y:S01]  /*100c0*/  SHF.R.S32.HI R8, RZ, 0x7, R8 ;  /* 0x00000007ff087819 */ /* 0x000fe20000011408 */
[----:B------:R-:W-:Y:S01]  /*100d0*/  ULDC UR7, c[0x0][0x988] ;  /* 0x0002620000077ab9 */ /* 0x000fe20000000800 */
[----:B------:R-:W-:Y:S01]  /*100e0*/  ULDC UR6, c[0x0][0x988] ;  /* 0x0002620000067ab9 */ /* 0x000fe20000000800 */
[----:B------:R-:W-:Y:S01]  /*100f0*/  ULDC UR49, c[0x0][0x9e0] ;  /* 0x0002780000317ab9 */ /* 0x000fe20000000800 */
[----:B------:R-:W-:Y:S01]  /*10100*/  ULDC UR42, c[0x0][0x9e0] ;  /* 0x00027800002a7ab9 */ /* 0x000fe20000000800 */
        /* <DEDUP_REMOVED lines=24> */
[----:B--2---:R-:W-:-:S04]  /*10290*/  VIMNMX R140, R9, R8, !PT ;  /* 0x00000008098c7248 */ /* 0x004fc80007fe0100 */
[----:B------:R-:W-:-:S13]  /*102a0*/  ISETP.GE.AND P1, PT, R0, R140, PT ;  /* 0x0000008c0000720c */ /* 0x000fda0003f26270 */
[----:B------:R-:W-:Y:S05]  /*102b0*/  @!P1 BRA `(.L_x_1498) ;  /* 0x0000003c00809947 */ /* 0x000fea0003800000 */
[----:B------:R-:W-:-:S07]  /*102c0*/  IMAD.MOV.U32 R135, RZ, RZ, RZ ;  /* 0x000000ffff877224 */ /* 0x000fce00078e00ff */
.L_x_1518:
[----:B------:R-:W2:Y:S01]  /*102d0*/  LDL R9, [R1+0x44] ;  /* 0x0000440001097983 */ /* 0x000ea20000100800 */
[----:B------:R-:W-:Y:S01]  /*102e0*/  VIADD R7, R18, 0x1 ;  /* 0x0000000112077836 */ /* 0x000fe20000000000 */
[----:B------:R-:W-:Y:S05]  /*102f0*/  YIELD ;  /* 0x0000000000007946 */ /* 0x000fea0003800000 */
[----:B------:R-:W-:-:S04]  /*10300*/  ISETP.NE.AND P2, PT, R7, 0x2, PT ;  /* 0x000000020700780c */ /* 0x000fc80003f45270 */
[----:B------:R-:W-:Y:S02]  /*10310*/  SEL R8, RZ, 0x1, P2 ;  /* 0x00000001ff087807 */ /* 0x000fe40001000000 */
[----:B------:R-:W-:Y:S02]  /*10320*/  SEL R7, R7, RZ, P2 ;  /* 0x000000ff07077207 */ /* 0x000fe40001000000 */
[----:B------:R-:W-:Y:S02]  /*10330*/  LOP3.LUT R139, R23, R8, RZ, 0x3c, !PT ;  /* 0x00000008178b7212 */ /* 0x000fe400078e3cff */
[----:B--2---:R-:W-:-:S13]  /*10340*/  ISETP.NE.AND P1, PT, R9, RZ, PT ;  /* 0x000000ff0900720c */ /* 0x004fda0003f25270 */
[----:B-1----:R-:W-:Y:S05]  /*10350*/  @P1 BRA `(.L_x_1499) ;  /* 0x0000000000301947 */ /* 0x002fea0003800000 */
[----:B------:R-:W-:Y:S05]  /*10360*/  @!P0 BRA `(.L_x_1500) ;  /* 0x0000000000048947 */ /* 0x000fea0003800000 */
[----:B------:R-:W-:Y:S01]  /*10370*/  BPT.TRAP 0x1 ;  /* 0x000000040000795c */ /* 0x000fe20000300000 */
.L_x_1500:
[----:B------:R-:W-:Y:S01]  /*10380*/  IMAD R9, R7, 0x8, R2 ;  /* 0x0000000807097824 */ /* 0x000fe200078e0202 */
[----:B------:R-:W-:-:S04]  /*10390*/  SHF.L.U32 R8, R139, 0x1f, RZ ;  /* 0x0000001f8b087819 */ /* 0x000fc800000006ff */
[----:B------:R0:W1:Y:S01]  /*103a0*/  SYNCS.PHASECHK.TRANS64.TRYWAIT P2, [R9+URZ+0x2d830], R8 ;  /* 0x02d83008090075a7 */ /* 0x000062000804017f */
[----:B------:R-:W-:Y:S05]  /*103b0*/  @!P0 BRA `(.L_x_1501) ;  /* 0x0000000000048947 */ /* 0x000fea0003800000 */
[----:B------:R-:W-:Y:S01]  /*103c0*/  BPT.TRAP 0x1 ;  /* 0x000000040000795c */ /* 0x000fe20000300000 */
.L_x_1501:
[----:B------:R-:W-:Y:S04]  /*103d0*/  BSSY B0, `(.L_x_1499) ;  /* 0x0000004000007945 */ /* 0x000fe80003800000 */
[----:B-1----:R-:W-:Y:S05]  /*103e0*/  @P2 BRA `(.L_x_1502) ;  /* 0x0000000000082947 */ /* 0x002fea0003800000 */
[----:B------:R-:W1:Y:S02]  /*103f0*/  SYNCS.PHASECHK.TRANS64.TRYWAIT P2, [R9+URZ+0x2d830], R8 ;  /* 0x02d83008090075a7 */ /* 0x000e64000804017f */
[----:B-1----:R-:W-:Y:S05]  /*10400*/  @!P2 BRA `(.L_x_1503) ;  /* 0x0000015000e8a947 */ /* 0x002fea0003800000 */
.L_x_1502:
[----:B------:R-:W-:Y:S05]  /*10410*/  BSYNC B0 ;  /* 0x0000000000007941 */ /* 0x000fea0003800000 */
.L_x_1499:
[----:B01----:R-:W2:Y:S04]  /*10420*/  LDL R8, [R1+0x48] ;  /* 0x0000480001087983 */ /* 0x003ea80000100800 */
[----:B------:R-:W3:Y:S04]  /*10430*/  LDL.64 R24, [R1+0x8] ;  /* 0x0000080001187983 */ /* 0x000ee80000100a00 */
[----:B------:R-:W4:Y:S04]  /*10440*/  LDL.64 R152, [R1+0x30] ;  /* 0x0000300001987983 */ /* 0x000f280000100a00 */
[----:B------:R-:W5:Y:S01]  /*10450*/  LDL.64 R150, [R1+0x28] ;  /* 0x0000280001967983 */ /* 0x000f620000100a00 */
[----:B------:R-:W0:Y:S01]  /*10460*/  S2R R10, SR_TID.X ;  /* 0x00000000000a7919 */ /* 0x000e220000002100 */
[----:B------:R-:W-:Y:S05]  /*10470*/  WARPSYNC.ALL ;  /* 0x0000000000007948 */ /* 0x000fea0003800000 */
        /* <DEDUP_REMOVED lines=9> */
[----:B------:R0:W-:Y:S01]  /*10510*/  BAR.SYNC.DEFER_BLOCKING R20, 0x100 ;  /* 0x000400140000751d */ /* 0x0001e20000010000 */
[----:B------:R-:W-:Y:S02]  /*10520*/  IMAD.MOV.U32 R11, RZ, RZ, -0x7fffffe0 ;  /* 0x80000020ff0b7424 */ /* 0x000fe400078e00ff */
[----:B--2---:R-:W-:Y:S01]  /*10530*/  IMAD R8, R7, 0x600, R8 ;  /* 0x0000060007087824 */ /* 0x004fe200078e0208 */
[----:B---3--:R-:W-:-:S04]  /*10540*/  R2UR UR8, R24 ;  /* 0x00000000180872ca */ /* 0x008fc800000e0000 */
[----:B------:R-:W-:Y:S02]  /*10550*/  R2UR UR10, R8 ;  /* 0x00000000080a72ca */ /* 0x000fe400000e0000 */
[----:B------:R-:W-:Y:S02]  /*10560*/  R2UR UR9, R25 ;  /* 0x00000000190972ca */ /* 0x000fe400000e0000 */
[----:B------:R-:W-:-:S11]  /*10570*/  WARPGROUP.ARRIVE ;  /* 0x00000000000079c5 */ /* 0x000fd60000000000 */
[----:B------:R-:W-:Y:S01]  /*10580*/  HGMMA.64x128x16.F32.BF16 R24, gdesc[UR8], RZ, !UPT, gsb0 ;  /* 0x01e00000081879f0 */ /* 0x000fe2000c0018ff */
[----:B------:R-:W-:Y:S01]  /*10590*/  VIADD R12, R8, 0x2 ;  /* 0x00000002080c7836 */ /* 0x000fe20000000000 */
[----:B----4-:R-:W-:Y:S02]  /*105a0*/  R2UR UR12, R152 ;  /* 0x00000000980c72ca */ /* 0x010fe400000e0000 */
[----:B------:R-:W-:Y:S02]  /*105b0*/  R2UR UR13, R153 ;  /* 0x00000000990d72ca */ /* 0x000fe400000e0000 */
[----:B------:R-:W-:Y:S01]  /*105c0*/  R2UR UR14, R12 ;  /* 0x000000000c0e72ca */ /* 0x000fe200000e0000 */
[----:B------:R-:W-:Y:S01]  /*105d0*/  VIADD R10, R8, 0x200 ;  /* 0x00000200080a7836 */ /* 0x000fe20000000000 */
[----:B------:R-:W-:Y:S02]  /*105e0*/  R2UR UR19, R11 ;  /* 0x000000000b1372ca */ /* 0x000fe400000e0000 */
[----:B-----5:R-:W-:-:S02]  /*105f0*/  R2UR UR16, R150 ;  /* 0x00000000961072ca */ /* 0x020fc400000e0000 */
[----:B------:R-:W-:Y:S02]  /*10600*/  R2UR UR18, R10 ;  /* 0x000000000a1272ca */ /* 0x000fe400000e0000 */
[----:B------:R-:W-:Y:S01]  /*10610*/  R2UR UR17, R151 ;  /* 0x00000000971172ca */ /* 0x000fe200000e0000 */
[----:B------:R-:W-:Y:S02]  /*10620*/  WARPGROUP.DEPBAR.LE gsb0, 0x0 ;  /* 0x00008000000079c5 */ /* 0x000fe40000010000 */
[----:B------:R-:W-:-:S06]  /*10630*/  WARPGROUP.ARRIVE ;  /* 0x00000000000079c5 */ /* 0x000fcc0000000000 */
[----:B------:R-:W-:Y:S01]  /*10640*/  HGMMA.64x128x16.F32.BF16 R24, gdesc[UR12], R24, gsb0 ;  /* 0x01e000000c1879f0 */ /* 0x000fe20008001818 */
[----:B------:R-:W-:Y:S01]  /*10650*/  VIADD R12, R8, 0x202 ;  /* 0x00000202080c7836 */ /* 0x000fe20000000000 */
[----:B------:R-:W-:Y:S02]  /*10660*/  R2UR UR23, R13 ;  /* 0x000000000d1772ca */ /* 0x000fe400000e0000 */
[----:B------:R-:W-:Y:S02]  /*10670*/  R2UR UR20, R148 ;  /* 0x00000000941472ca */ /* 0x000fe400000e0000 */
[----:B------:R-:W-:Y:S02]  /*10680*/  R2UR UR22, R12 ;  /* 0x000000000c1672ca */ /* 0x000fe400000e0000 */
[----:B------:R-:W-:Y:S01]  /*10690*/  R2UR UR21, R149 ;  /* 0x00000000951572ca */ /* 0x000fe200000e0000 */
[----:B------:R-:W-:Y:S02]  /*106a0*/  WARPGROUP.DEPBAR.LE gsb0, 0x0 ;  /* 0x00008000000079c5 */ /* 0x000fe40000010000 */
[----:B------:R-:W-:-:S06]  /*106b0*/  WARPGROUP.ARRIVE ;  /* 0x00000000000079c5 */ /* 0x000fcc0000000000 */
[----:B------:R-:W-:Y:S01]  /*106c0*/  HGMMA.64x128x16.F32.BF16 R24, gdesc[UR16], R24, gsb0 ;  /* 0x01e00000101879f0 */ /* 0x000fe20008001818 */
[----:B------:R-:W-:Y:S02]  /*106d0*/  VIADD R14, R8, 0x400 ;  /* 0x00000400080e7836 */ /* 0x000fe40000000000 */
[----:B------:R-:W-:Y:S01]  /*106e0*/  IMAD.MOV.U32 R15, RZ, RZ, -0x7fffffe0 ;  /* 0x80000020ff0f7424 */ /* 0x000fe200078e00ff */
[----:B------:R-:W-:Y:S02]  /*106f0*/  R2UR UR24, R146 ;  /* 0x00000000921872ca */ /* 0x000fe400000e0000 */
[----:B------:R-:W-:Y:S02]  /*10700*/  R2UR UR26, R14 ;  /* 0x000000000e1a72ca */ /* 0x000fe400000e0000 */
[----:B------:R-:W-:Y:S02]  /*10710*/  R2UR UR27, R15 ;  /* 0x000000000f1b72ca */ /* 0x000fe400000e0000 */
[----:B------:R-:W-:Y:S01]  /*10720*/  R2UR UR25, R147 ;  /* 0x00000000931972ca */ /* 0x000fe200000e0000 */
[----:B------:R-:W-:-:S02]  /*10730*/  WARPGROUP.DEPBAR.LE gsb0, 0x0 ;  /* 0x00008000000079c5 */ /* 0x000fc40000010000 */
        /* <DEDUP_REMOVED lines=17> */
.L_x_1505:
[----:B------:R-:W-:Y:S01]  /*10850*/  SHF.L.U32 R8, R23, 0x1f, RZ ;  /* 0x0000001f17087819 */ /* 0x000fe200000006ff */
[----:B------:R-:W-:-:S04]  /*10860*/  IMAD R9, R18, 0x8, R2 ;  /* 0x0000000812097824 */ /* 0x000fc800078e0202 */
[----:B------:R0:W1:Y:S01]  /*10870*/  SYNCS.PHASECHK.TRANS64.TRYWAIT P1, [R9+URZ+0x2d850], R8 ;  /* 0x02d85008090075a7 */ /* 0x000062000802017f */
[----:B------:R-:W-:Y:S05]  /*10880*/  @!P0 BRA `(.L_x_1506) ;  /* 0x0000000000048947 */ /* 0x000fea0003800000 */
[----:B------:R-:W-:Y:S01]  /*10890*/  BPT.TRAP 0x1 ;  /* 0x000000040000795c */ /* 0x000fe20000300000 */
.L_x_1506:
[----:B-1----:R-:W-:Y:S05]  /*108a0*/  @P1 BRA `(.L_x_1504) ;  /* 0x0000000000081947 */ /* 0x002fea0003800000 */
[----:B------:R-:W1:Y:S02]  /*108b0*/  SYNCS.PHASECHK.TRANS64.TRYWAIT P1, [R9+URZ+0x2d850], R8 ;  /* 0x02d85008090075a7 */ /* 0x000e64000802017f */
[----:B-1----:R-:W-:Y:S05]  /*108c0*/  @!P1 BRA `(.L_x_1507) ;  /* 0x0000014c00cc9947 */ /* 0x002fea0003800000 */
.L_x_1504:
[----:B01----:R-:W-:Y:S01]  /*108d0*/  VIADD R8, R2, 0x400 ;  /* 0x0000040002087836 */ /* 0x003fe20000000000 */
[----:B------:R-:W-:Y:S05]  /*108e0*/  WARPSYNC.ALL ;  /* 0x0000000000007948 */ /* 0x000fea0003800000 */
[----:B------:R-:W-:Y:S01]  /*108f0*/  SHF.R.U32.HI R8, RZ, 0x4, R8 ;  /* 0x00000004ff087819 */ /* 0x000fe20000011608 */
[----:B------:R-:W-:Y:S01]  /*10900*/  IMAD.MOV.U32 R9, RZ, RZ, -0x7fffffe0 ;  /* 0x80000020ff097424 */ /* 0x000fe200078e00ff */
[----:B------:R-:W-:Y:S01]  /*10910*/  WARPGROUP.ARRIVE ;  /* 0x00000000000079c5 */ /* 0x000fe20000000000 */
[----:B------:R-:W-:Y:S01]  /*10920*/  UMOV UR9, 0x40000040 ;  /* 0x4000004000097882 */ /* 0x000fe20000000000 */
[----:B------:R-:W-:Y:S01]  /*10930*/  LOP3.LUT R8, R8, 0x3fff, RZ, 0xc0, !PT ;  /* 0x00003fff08087812 */ /* 0x000fe200078ec0ff */
[----:B------:R-:W-:Y:S01]  /*10940*/  IMAD.MOV.U32 R11, RZ, RZ, -0x7fffffe0 ;  /* 0x80000020ff0b7424 */ /* 0x000fe200078e00ff */
[----:B------:R-:W-:Y:S01]  /*10950*/  R2UR UR11, R9 ;  /* 0x00000000090b72ca */ /* 0x000fe200000e0000 */
[----:B------:R-:W-:Y:S01]  /*10960*/  UMOV UR13, 0x40000040 ;  /* 0x40000040000d7882 */ /* 0x000fe20000000000 */
[----:B------:R-:W-:Y:S01]  /*10970*/  LOP3.LUT R8, R8, 0x2000000, RZ, 0xfc, !PT ;  /* 0x0200000008087812 */ /* 0x000fe200078efcff */
[----:B------:R-:W-:Y:S01]  /*10980*/  UMOV UR17, 0x40000040 ;  /* 0x4000004000117882 */ /* 0x000fe20000000000 */
[C---:B------:R-:W-:Y:S01]  /*10990*/  R2UR UR15, R11.reuse ;  /* 0x000000000b0f72ca */ /* 0x040fe200000e0000 */
[----:B------:R-:W-:Y:S01]  /*109a0*/  UMOV UR21, 0x40000040 ;  /* 0x4000004000157882 */ /* 0x000fe20000000000 */
[C---:B------:R-:W-:Y:S01]  /*109b0*/  R2UR UR19, R11.reuse ;  /* 0x000000000b1372ca */ /* 0x040fe200000e0000 */
[----:B------:R-:W-:Y:S01]  /*109c0*/  IMAD R8, R18, 0x600, R8 ;  /* 0x0000060012087824 */ /* 0x000fe200078e0208 */
[C---:B------:R-:W-:Y:S01]  /*109d0*/  R2UR UR23, R11.reuse ;  /* 0x000000000b1772ca */ /* 0x040fe200000e0000 */
[----:B------:R-:W-:Y:S01]  /*109e0*/  UMOV UR25, 0x40000040 ;  /* 0x4000004000197882 */ /* 0x000fe20000000000 */
[C---:B------:R-:W-:Y:S01]  /*109f0*/  R2UR UR27, R11.reuse ;  /* 0x000000000b1b72ca */ /* 0x040fe200000e0000 */
[C---:B------:R-:W-:Y:S01]  /*10a00*/  VIADD R10, R8.reuse, 0x40 ;  /* 0x00000040080a7836 */ /* 0x040fe20000000000 */
[----:B------:R-:W-:Y:S01]  /*10a10*/  R2UR UR10, R8 ;  /* 0x00000000080a72ca */ /* 0x000fe200000e0000 */
[----:B------:R-:W-:Y:S01]  /*10a20*/  UMOV UR29, 0x40000040 ;  /* 0x40000040001d7882 */ /* 0x000fe20000000000 */
[C---:B------:R-:W-:Y:S01]  /*10a30*/  R2UR UR31, R11.reuse ;  /* 0x000000000b1f72ca */ /* 0x040fe200000e0000 */
[----:B------:R-:W-:Y:S01]  /*10a40*/  UMOV UR33, 0x40000040 ;  /* 0x4000004000217882 */ /* 0x000fe20000000000 */
[----:B------:R-:W-:Y:S01]  /*10a50*/  R2UR UR14, R10 ;  /* 0x000000000a0e72ca */ /* 0x000fe200000e0000 */
[----:B------:R-:W-:Y:S01]  /*10a60*/  VIADD R10, R8, 0x80 ;  /* 0x00000080080a7836 */ /* 0x000fe20000000000 */
[----:B------:R-:W-:Y:S01]  /*10a70*/  R2UR UR35, R11 ;  /* 0x000000000b2372ca */ /* 0x000fe200000e0000 */
[----:B------:R-:W-:Y:S01]  /*10a80*/  UMOV UR45, 0x40000040 ;  /* 0x40000040002d7882 */ /* 0x000fe20000000000 */
[----:B------:R-:W-:Y:S01]  /*10a90*/  R2UR UR47, R9 ;  /* 0x00000000092f72ca */ /* 0x000fe200000e0000 */
[----:B------:R-:W0:Y:S01]  /*10aa0*/  S2R R13, SR_TID.X ;  /* 0x00000000000d7919 */ /* 0x000e220000002100 */
[----:B------:R-:W-:Y:S01]  /*10ab0*/  R2UR UR18, R10 ;  /* 0x000000000a1272ca */ /* 0x000fe200000e0000 */
[----:B------:R-:W-:-:S05]  /*10ac0*/  VIADD R10, R8, 0xc0 ;  /* 0x000000c0080a7836 */ /* 0x000fca0000000000 */
[----:B------:R-:W-:Y:S01]  /*10ad0*/  R2UR UR22, R10 ;  /* 0x000000000a1672ca */ /* 0x000fe200000e0000 */
[----:B------:R-:W-:-:S05]  /*10ae0*/  VIADD R10, R8, 0x100 ;  /* 0x00000100080a7836 */ /* 0x000fca0000000000 */
[----:B------:R-:W-:Y:S01]  /*10af0*/  R2UR UR26, R10 ;  /* 0x000000000a1a72ca */ /* 0x000fe200000e0000 */
[----:B------:R-:W-:-:S05]  /*10b00*/  VIADD R10, R8, 0x140 ;  /* 0x00000140080a7836 */ /* 0x000fca0000000000 */
[----:B------:R-:W-:Y:S01]  /*10b10*/  R2UR UR30, R10 ;  /* 0x000000000a1e72ca */ /* 0x000fe200000e0000 */
[C---:B------:R-:W-:Y:S02]  /*10b20*/  VIADD R10, R8.reuse, 0x180 ;  /* 0x00000180080a7836 */ /* 0x040fe40000000000 */
[----:B------:R-:W-:-:S03]  /*10b30*/  VIADD R8, R8, 0x1c0 ;  /* 0x000001c008087836 */ /* 0x000fc60000000000 */
[----:B------:R-:W-:Y:S02]  /*10b40*/  R2UR UR34, R10 ;  /* 0x000000000a2272ca */ /* 0x000fe400000e0000 */
[----:B------:R-:W-:Y:S01]  /*10b50*/  R2UR UR46, R8 ;  /* 0x00000000082e72ca */ /* 0x000fe200000e0000 */
[----:B------:R-:W-:Y:S01]  /*10b60*/  IMAD R8, R141, 0x2000, R2 ;  /* 0x000020008d087824 */ /* 0x000fe200078e0202 */
[----:B0-----:R-:W-:-:S04]  /*10b70*/  SHF.R.U32.HI R12, RZ, 0x7, R13 ;  /* 0x00000007ff0c7819 */ /* 0x001fc8000001160d */
[----:B------:R-:W-:Y:S02]  /*10b80*/  R2UR UR8, R8 ;  /* 0x00000000080872ca */ /* 0x000fe400000e0000 */
[----:B------:R-:W-:Y:S01]  /*10b90*/  ISETP.GE.U32.AND P1, PT, R13, 0x180, PT ;  /* 0x000001800d00780c */ /* 0x000fe20003f26070 */
[----:B------:R-:W-:-:S05]  /*10ba0*/  VIADD R8, R12, 0x9 ;  /* 0x000000090c087836 */ /* 0x000fca0000000000 */
[----:B------:R-:W-:-:S05]  /*10bb0*/  SEL R8, R8, 0x9, !P1 ;  /* 0x0000000908087807 */ /* 0x000fca0004800000 */
[----:B------:R-:W-:-:S04]  /*10bc0*/  UIADD3 UR8, UR8, 0x21800, URZ ;  /* 0x0002180008087890 */ /* 0x000fc8000fffe03f */
[----:B------:R-:W-:-:S04]  /*10bd0*/  USHF.R.U32.HI UR8, URZ, 0x4, UR8 ;  /* 0x000000043f087899 */ /* 0x000fc80008011608 */
[----:B------:R-:W-:-:S04]  /*10be0*/  ULOP3.LUT UR8, UR8, 0x3fff, URZ, 0xc0, !UPT ;  /* 0x00003fff08087892 */ /* 0x000fc8000f8ec03f */
[----:B------:R-:W-:-:S04]  /*10bf0*/  ULOP3.LUT UR8, UR8, 0x10000, URZ, 0xfc, !UPT ;  /* 0x0001000008087892 */ /* 0x000fc8000f8efc3f */
[----:B------:R-:W-:Y:S02]  /*10c00*/  UIADD3 UR12, UR8, 0x2, URZ ;  /* 0x00000002080c7890 */ /* 0x000fe4000fffe03f */
[----:B------:R-:W-:Y:S02]  /*10c10*/  UIADD3 UR16, UR8, 0x4, URZ ;  /* 0x0000000408107890 */ /* 0x000fe4000fffe03f */
[----:B------:R-:W-:Y:S02]  /*10c20*/  UIADD3 UR20, UR8, 0x6, URZ ;  /* 0x0000000608147890 */ /* 0x000fe4000fffe03f */
[----:B------:R-:W-:Y:S01]  /*10c30*/  HGMMA.64x96x16.F32.BF16 R88, gdesc[UR8].tnspB, R88, gsb0 ;  /* 0x41600000085879f0 */ /* 0x000fe20008001858 */
[----:B------:R-:W-:Y:S02]  /*10c40*/  UIADD3 UR24, UR8, 0x600, URZ ;  /* 0x0000060008187890 */ /* 0x000fe4000fffe03f */
[----:B------:R-:W-:Y:S02]  /*10c50*/  UIADD3 UR28, UR8, 0x602, URZ ;  /* 0x00000602081c7890 */ /* 0x000fe4000fffe03f */
[----:B------:R-:W-:-:S02]  /*10c60*/  UIADD3 UR32, UR8, 0x604, URZ ;  /* 0x0000060408207890 */ /* 0x000fc4000fffe03f */
[----:B------:R-:W-:Y:S01]  /*10c70*/  UIADD3 UR44, UR8, 0x606, URZ ;  /* 0x00000606082c7890 */ /* 0x000fe2000fffe03f */
        /* <DEDUP_REMOVED lines=25> */
.L_x_1508:
[----:B------:R-:W2:Y:S04]  /*10e10*/  LDL R11, [R1+0x60] ;  /* 0x00006000010b7983 */ /* 0x000ea80000100800 */
[----:B0-----:R-:W2:Y:S01]  /*10e20*/  LDL R8, [R1+0x98] ;  /* 0x0000980001087983 */ /* 0x001ea20000100800 */
[----:B------:R-:W-:Y:S01]  /*10e30*/  ISETP.NE.AND P1, PT, R142, 0x1, PT ;  /* 0x000000018e00780c */ /* 0x000fe20003f25270 */
[----:B------:R-:W-:Y:S01]  /*10e40*/  FMUL.FTZ R21, R32, UR50 ;  /* 0x0000003220157c20 */ /* 0x000fe20008410000 */
[----:B------:R-:W-:Y:S01]  /*10e50*/  FMUL.FTZ R32, R42, UR50 ;  /* 0x000000322a207c20 */ /* 0x000fe20008410000 */
[----:B------:R-:W-:Y:S01]  /*10e60*/  FMUL.FTZ R42, R52, UR50 ;  /* 0x00000032342a7c20 */ /* 0x000fe20008410000 */
[----:B------:R-:W-:Y:S02]  /*10e70*/  IMAD R52, R7, 0x8, R2 ;  /* 0x0000000807347824 */ /* 0x000fe400078e0202 */
        /* <DEDUP_REMOVED lines=8> */
[----:B------:R-:W0:Y:S01]  /*10f00*/  @P1 LDC R10, c[0x0][0x44c] ;  /* 0x00011300ff0a1b82 */ /* 0x000e220000000800 */
[----:B------:R-:W-:Y:S02]  /*10f10*/  IMAD.U32 R53, RZ, RZ, UR38 ;  /* 0x00000026ff357e24 */ /* 0x000fe4000f8e00ff */
[----:B------:R-:W-:Y:S01]  /*10f20*/  FMUL.FTZ R61, R69, UR50 ;  /* 0x00000032453d7c20 */ /* 0x000fe20008410000 */
[----:B------:R-:W-:Y:S01]  /*10f30*/  FMUL.FTZ R69, R77, UR50 ;  /* 0x000000324d457c20 */ /* 0x000fe20008410000 */
[----:B------:R-:W-:Y:S01]  /*10f40*/  FMUL.FTZ R77, R85, UR50 ;  /* 0x00000032554d7c20 */ /* 0x000fe20008410000 */
[----:B------:R-:W-:Y:S01]  /*10f50*/  FMUL.FTZ R12, R27, UR50 ;  /* 0x000000321b0c7c20 */ /* 0x000fe20008410000 */
[----:B------:R-:W-:Y:S01]  /*10f60*/  FMUL.FTZ R13, R28, UR50 ;  /* 0x000000321c0d7c20 */ /* 0x000fe20008410000 */
[----:B------:R-:W-:Y:S01]  /*10f70*/  FMUL.FTZ R14, R29, UR50 ;  /* 0x000000321d0e7c20 */ /* 0x000fe20008410000 */
[----:B------:R-:W1:Y:S01]  /*10f80*/  @P1 LDC R9, c[0x0][0x450] ;  /* 0x00011400ff091b82 */ /* 0x000e620000000800 */
        /* <DEDUP_REMOVED lines=18> */
[----:B------:R3:W-:Y:S01]  /*110b0*/  SYNCS.ARRIVE.TRANS64.RED.A1T0 RZ, [R52+URZ], RZ ;  /* 0x000000ff34ff79a7 */ /* 0x0007e2000810043f */
        /* <DEDUP_REMOVED lines=40> */
[----:B--2---:R-:W-:-:S02]  /*11340*/  IMAD.IADD R8, R8, 0x1, R11 ;  /* 0x0000000108087824 */ /* 0x004fc400078e020b */
[----:B------:R-:W-:Y:S01]  /*11350*/  FMUL.FTZ R11, R26, UR50 ;  /* 0x000000321a0b7c20 */ /* 0x000fe20008410000 */
[----:B------:R-:W-:Y:S01]  /*11360*/  FMUL.FTZ R26, R36, UR50 ;  /* 0x00000032241a7c20 */ /* 0x000fe20008410000 */
[----:B------:R-:W-:Y:S01]  /*11370*/  FMUL.FTZ R36, R46, UR50 ;  /* 0x000000322e247c20 */ /* 0x000fe20008410000 */
[----:B0-----:R-:W-:-:S04]  /*11380*/  @P1 IMAD.HI.U32 R10, R8, R10, RZ ;  /* 0x0000000a080a1227 */ /* 0x001fc800078e00ff */
[----:B------:R-:W-:Y:S01]  /*11390*/  FMUL.FTZ R46, R56, UR50 ;  /* 0x00000032382e7c20 */ /* 0x000fe20008410000 */
[----:B------:R-:W-:Y:S01]  /*113a0*/  FMUL.FTZ R56, R64, UR50 ;  /* 0x0000003240387c20 */ /* 0x000fe20008410000 */
[----:B------:R-:W-:Y:S01]  /*113b0*/  FMUL.FTZ R64, R72, UR50 ;  /* 0x0000003248407c20 */ /* 0x000fe20008410000 */
[----:B------:R-:W-:Y:S01]  /*113c0*/  FMUL.FTZ R72, R80, UR50 ;  /* 0x0000003250487c20 */ /* 0x000fe20008410000 */
[----:B-1----:R-:W-:Y:S01]  /*113d0*/  @P1 SHF.R.U32.HI R8, RZ, R9, R10 ;  /* 0x00000009ff081219 */ /* 0x002fe2000001160a */
        /* <DEDUP_REMOVED lines=9> */
[----:B------:R-:W0:Y:S01]  /*11470*/  SHFL.IDX PT, R85, R8, RZ, 0x1c1f ;  /* 0x001c1fff08557589 */ /* 0x000e2200000e0000 */
[----:B------:R-:W-:-:S02]  /*11480*/  IMAD.SHL.U32 R79, R0, 0x80, RZ ;  /* 0x00000080004f7824 */ /* 0x000fc400078e00ff */
[----:B------:R-:W-:Y:S01]  /*11490*/  FMUL.FTZ R34, R44, UR50 ;  /* 0x000000322c227c20 */ /* 0x000fe20008410000 */
[----:B------:R-:W-:Y:S01]  /*114a0*/  FMUL.FTZ R44, R54, UR50 ;  /* 0x00000032362c7c20 */ /* 0x000fe20008410000 */
[----:B------:R-:W-:Y:S01]  /*114b0*/  FMUL.FTZ R54, R62, UR50 ;  /* 0x000000323e367c20 */ /* 0x000fe20008410000 */
[----:B------:R-:W-:Y:S01]  /*114c0*/  FMUL.FTZ R62, R70, UR50 ;  /* 0x00000032463e7c20 */ /* 0x000fe20008410000 */
[----:B------:R-:W-:Y:S01]  /*114d0*/  FMUL.FTZ R70, R78, UR50 ;  /* 0x000000324e467c20 */ /* 0x000fe20008410000 */
[----:B---3--:R-:W-:Y:S01]  /*114e0*/  IADD3 R52, -R79, 0x1, RZ ;  /* 0x000000014f347810 */ /* 0x008fe20007ffe1ff */
[----:B------:R-:W-:Y:S01]  /*114f0*/  FMUL.FTZ R78, R86, UR50 ;  /* 0x00000032564e7c20 */ /* 0x000fe20008410000 */
[----:B------:R-:W-:Y:S01]  /*11500*/  FMUL.FTZ R80, R87, UR50 ;  /* 0x0000003257507c20 */ /* 0x000fe20008410000 */
[----:B------:R-:W-:Y:S01]  /*11510*/  PLOP3.LUT P1, PT, PT, PT, UP0, 0x40, 0x0 ;  /* 0x000000000000781c */ /* 0x000fe20003f2e808 */
[----:B------:R-:W1:Y:S01]  /*11520*/  MUFU.TANH R9, R9 ;  /* 0x0000000900097308 */ /* 0x000e620000002400 */
[----:B------:R-:W-:-:S05]  /*11530*/  IMAD R52, R156, -0x2, R52 ;  /* 0xfffffffe9c347824 */ /* 0x000fca00078e0234 */
[----:B------:R-:W-:Y:S02]  /*11540*/  IADD3 R52, -R154, R52, R155 ;  /* 0x000000349a347210 */ /* 0x000fe40007ffe19b */
[----:B------:R-:W2:Y:S03]  /*11550*/  MUFU.TANH R10, R10 ;  /* 0x0000000a000a7308 */ /* 0x000ea60000002400 */
[C---:B------:R-:W-:Y:S02]  /*11560*/  VIADD R84, R52.reuse, UR49 ;  /* 0x0000003134547c36 */ /* 0x040fe40008000000 */
[----:B------:R-:W-:Y:S02]  /*11570*/  VIADD R83, R52, UR52 ;  /* 0x0000003434537c36 */ /* 0x000fe40008000000 */
[C---:B0-----:R-:W-:Y:S01]  /*11580*/  IMAD.IADD R82, R85.reuse, 0x1, R84 ;  /* 0x0000000155527824 */ /* 0x041fe200078e0254 */
[----:B------:R-:W0:Y:S01]  /*11590*/  MUFU.TANH R11, R11 ;  /* 0x0000000b000b7308 */ /* 0x000e220000002400 */
[----:B------:R-:W-:-:S07]  /*115a0*/  IMAD.IADD R81, R85, 0x1, R83 ;  /* 0x0000000155517824 */ /* 0x000fce00078e0253 */
[----:B------:R-:W3:Y:S08]  /*115b0*/  MUFU.TANH R24, R24 ;  /* 0x0000001800187308 */ /* 0x000ef00000002400 */
        /* <DEDUP_REMOVED lines=29> */
[----:B------:R-:W-:Y:S01]  /*11790*/  IADD3 R85, -R154, R155, R85 ;  /* 0x0000009b9a557210 */ /* 0x000fe20007ffe155 */
[----:B------:R-:W-:Y:S03]  /*117a0*/  BSSY B0, `(.L_x_1510) ;  /* 0x0000010000007945 */ /* 0x000fe60003800000 */
        /* <DEDUP_REMOVED lines=10> */
.L_x_1511:
[----:B------:R-:W-:-:S05]  /*11850*/  IMAD.U32 R86, RZ, RZ, UR41 ;  /* 0x00000029ff567e24 */ /* 0x000fca000f8e00ff */
[----:B------:R-:W-:-:S13]  /*11860*/  ISETP.NE.AND P1, PT, R86, 0x1, PT ;  /* 0x000000015600780c */ /* 0x000fda0003f25270 */
[----:B------:R-:W1:Y:S02]  /*11870*/  @P1 LDC.64 R52, c[0x0][0x9e8] ;  /* 0x00027a00ff341b82 */ /* 0x000e640000000a00 */
[----:B-1----:R-:W-:-:S05]  /*11880*/  @P1 IMAD.HI.U32 R52, R85, R52, RZ ;  /* 0x0000003455341227 */ /* 0x002fca00078e00ff */
[----:B------:R-:W-:-:S07]  /*11890*/  @P1 SHF.R.U32.HI R85, RZ, R53, R52 ;  /* 0x00000035ff551219 */ /* 0x000fce0000011634 */
.L_x_1512:
[----:B------:R-:W-:Y:S05]  /*118a0*/  BSYNC B0 ;  /* 0x0000000000007941 */ /* 0x000fea0003800000 */
.L_x_1510:
[----:B------:R-:W-:-:S04]  /*118b0*/  IMAD R85, R85, R86, -R79 ;  /* 0x0000005655557224 */ /* 0x000fc800078e0a4f */
[----:B------:R-:W-:-:S05]  /*118c0*/  IMAD R85, R156, -0x2, R85 ;  /* 0xfffffffe9c557824 */ /* 0x000fca00078e0255 */
[----:B------:R-:W-:Y:S02]  /*118d0*/  VIMNMX R81, R81, R85, !PT ;  /* 0x0000005551517248 */ /* 0x000fe40007fe0100 */
[----:B------:R-:W-:-:S07]  /*118e0*/  VIADDMNMX R82, R85, R86, R82, PT ;  /* 0x0000005655527246 */ /* 0x000fce0003800152 */
.L_x_1509:
[----:B------:R-:W-:Y:S01]  /*118f0*/  ISETP.GT.AND P1, PT, R0, -0x1, PT ;  /* 0xffffffff0000780c */ /* 0x000fe20003f24270 */
[----:B------:R-:W1:Y:S03]  /*11900*/  SHFL.IDX PT, R8, R8, 0x1, 0x1c1f ;  /* 0x003c1f0008087f89 */ /* 0x000e6600000e0000 */
        /* <DEDUP_REMOVED lines=14> */
[----:B------:R-:W-:Y:S02]  /*119f0*/  ISETP.GT.AND P2, PT, R81, 0x10, P1 ;  /* 0x000000105100780c */ /* 0x000fe40000f44270 */
[----:B------:R-:W-:Y:S02]  /*11a00*/  FSEL R23, R23, -INF , !P4 ;  /* 0xff80000017177808 */ /* 0x000fe40006000000 */
[----:B------:R-:W-:Y:S02]  /*11a10*/  ISETP.GT.AND P4, PT, R81, 0x20, P1 ;  /* 0x000000205100780c */ /* 0x000fe40000f84270 */
[----:B------:R-:W-:-:S02]  /*11a20*/  ISETP.LT.OR P3, PT, R82, 0xa, P3 ;  /* 0x0000000a5200780c */ /* 0x000fc40001f61670 */
[C---:B------:R-:W-:Y:S02]  /*11a30*/  ISETP.LT.OR P2, PT, R82.reuse, 0x11, P2 ;  /* 0x000000115200780c */ /* 0x040fe40001741670 */
[----:B------:R-:W-:Y:S02]  /*11a40*/  ISETP.LT.OR P4, PT, R82, 0x21, P4 ;  /* 0x000000215200780c */ /* 0x000fe40002781670 */
[----:B------:R-:W-:Y:S02]  /*11a50*/  FSEL R14, R14, -INF , !P3 ;  /* 0xff8000000e0e7808 */ /* 0x000fe40005800000 */
[----:B------:R-:W-:Y:S02]  /*11a60*/  FSEL R21, R21, -INF , !P2 ;  /* 0xff80000015157808 */ /* 0x000fe40005000000 */
[C---:B------:R-:W-:Y:S02]  /*11a70*/  ISETP.GT.AND P3, PT, R81.reuse, 0x18, P1 ;  /* 0x000000185100780c */ /* 0x040fe40000f64270 */
[----:B------:R-:W-:-:S02]  /*11a80*/  ISETP.GT.AND P2, PT, R81, 0x19, P1 ;  /* 0x000000195100780c */ /* 0x000fc40000f44270 */
[----:B------:R-:W-:Y:S02]  /*11a90*/  FSEL R30, R30, -INF , !P4 ;  /* 0xff8000001e1e7808 */ /* 0x000fe40006000000 */
[----:B------:R-:W-:Y:S02]  /*11aa0*/  ISETP.GT.AND P4, PT, R81, 0x29, P1 ;  /* 0x000000295100780c */ /* 0x000fe40000f84270 */
[C---:B------:R-:W-:Y:S02]  /*11ab0*/  ISETP.LT.OR P3, PT, R82.reuse, 0x19, P3 ;  /* 0x000000195200780c */ /* 0x040fe40001f61670 */
[C---:B------:R-:W-:Y:S02]  /*11ac0*/  ISETP.LT.OR P2, PT, R82.reuse, 0x1a, P2 ;  /* 0x0000001a5200780c */ /* 0x040fe40001741670 */
[----:B------:R-:W-:Y:S02]  /*11ad0*/  ISETP.LT.OR P4, PT, R82, 0x2a, P4 ;  /* 0x0000002a5200780c */ /* 0x000fe40002781670 */
[----:B0-----:R-:W-:-:S02]  /*11ae0*/  FSEL R52, R26, -INF , !P3 ;  /* 0xff8000001a347808 */ /* 0x001fc40005800000 */
[----:B------:R-:W-:Y:S02]  /*11af0*/  FSEL R53, R27, -INF , !P2 ;  /* 0xff8000001b357808 */ /* 0x000fe40005000000 */
[C---:B------:R-:W-:Y:S02]  /*11b00*/  ISETP.GT.AND P3, PT, R81.reuse, 0x21, P1 ;  /* 0x000000215100780c */ /* 0x040fe40000f64270 */
        /* <DEDUP_REMOVED lines=15> */
[----:B------:R-:W-:-:S02]  /*11c00*/  FSEL R38, R38, -INF , !P3 ;  /* 0xff80000026267808 */ /* 0x000fc40005800000 */
        /* <DEDUP_REMOVED lines=40> */
[----:B------:R-:W-:Y:S02]  /*11e90*/  PLOP3.LUT P4, PT, PT, PT, UP0, 0x40, 0x0 ;  /* 0x000000000000781c */ /* 0x000fe40003f8e808 */
[----:B------:R-:W-:-:S02]  /*11ea0*/  ISETP.LT.OR P3, PT, R82, 0x6a, P3 ;  /* 0x0000006a5200780c */ /* 0x000fc40001f61670 */
[----:B------:R-:W-:Y:S02]  /*11eb0*/  ISETP.LT.OR P2, PT, R82, 0x71, P2 ;  /* 0x000000715200780c */ /* 0x000fe40001741670 */
[----:B------:R-:W-:Y:S02]  /*11ec0*/  FSEL R69, R69, -INF , !P3 ;  /* 0xff80000045457808 */ /* 0x000fe40005800000 */
[----:B------:R-:W-:Y:S02]  /*11ed0*/  FSEL R72, R72, -INF , !P2 ;  /* 0xff80000048487808 */ /* 0x000fe40005000000 */
[C---:B------:R-:W-:Y:S02]  /*11ee0*/  ISETP.GT.AND P3, PT, R81.reuse, 0x78, P1 ;  /* 0x000000785100780c */ /* 0x040fe40000f64270 */
[----:B------:R-:W-:Y:S02]  /*11ef0*/  ISETP.GT.AND P2, PT, R81, 0x79, P1 ;  /* 0x000000795100780c */ /* 0x000fe40000f44270 */
[----:B------:R-:W-:-:S02]  /*11f00*/  ISETP.LT.OR P3, PT, R82, 0x79, P3 ;  /* 0x000000795200780c */ /* 0x000fc40001f61670 */
[----:B------:R-:W-:Y:S02]  /*11f10*/  ISETP.LT.OR P2, PT, R82, 0x7a, P2 ;  /* 0x0000007a5200780c */ /* 0x000fe40001741670 */
[----:B------:R-:W-:Y:S02]  /*11f20*/  FSEL R76, R76, -INF , !P3 ;  /* 0xff8000004c4c7808 */ /* 0x000fe40005800000 */
[----:B------:R-:W-:Y:S01]  /*11f30*/  FSEL R77, R77, -INF , !P2 ;  /* 0xff8000004d4d7808 */ /* 0x000fe20005000000 */
[----:B------:R-:W-:Y:S08]  /*11f40*/  @P4 BRA `(.L_x_1513) ;  /* 0x0000000000584947 */ /* 0x000ff00003800000 */
[----:B------:R-:W-:Y:S01]  /*11f50*/  IADD3 R8, -R154, R155, R8 ;  /* 0x0000009b9a087210 */ /* 0x000fe20007ffe108 */
[----:B------:R-:W-:Y:S03]  /*11f60*/  BSSY B0, `(.L_x_1514) ;  /* 0x0000010000007945 */ /* 0x000fe60003800000 */
        /* <DEDUP_REMOVED lines=10> */
.L_x_1515:
[----:B------:R-:W-:-:S05]  /*12010*/  IMAD.U32 R81, RZ, RZ, UR41 ;  /* 0x00000029ff517e24 */ /* 0x000fca000f8e00ff */
[----:B------:R-:W-:-:S13]  /*12020*/  ISETP.NE.AND P2, PT, R81, 0x1, PT ;  /* 0x000000015100780c */ /* 0x000fda0003f45270 */
[----:B------:R-:W0:Y:S02]  /*12030*/  @P2 LDC.64 R26, c[0x0][0x9e8] ;  /* 0x00027a00ff1a2b82 */ /* 0x000e240000000a00 */
[----:B0-----:R-:W-:-:S05]  /*12040*/  @P2 IMAD.HI.U32 R26, R8, R26, RZ ;  /* 0x0000001a081a2227 */ /* 0x001fca00078e00ff */
[----:B------:R-:W-:-:S07]  /*12050*/  @P2 SHF.R.U32.HI R8, RZ, R27, R26 ;  /* 0x0000001bff082219 */ /* 0x000fce000001161a */
.L_x_1516:
[----:B------:R-:W-:Y:S05]  /*12060*/  BSYNC B0 ;  /* 0x0000000000007941 */ /* 0x000fea0003800000 */
.L_x_1514:
[----:B------:R-:W-:-:S04]  /*12070*/  IMAD R8, R8, R81, -R79 ;  /* 0x0000005108087224 */ /* 0x000fc800078e0a4f */
[----:B------:R-:W-:-:S05]  /*12080*/  IMAD R8, R156, -0x2, R8 ;  /* 0xfffffffe9c087824 */ /* 0x000fca00078e0208 */
[----:B------:R-:W-:Y:S02]  /*12090*/  VIMNMX R83, R83, R8, !PT ;  /* 0x0000000853537248 */ /* 0x000fe40007fe0100 */
[----:B------:R-:W-:-:S07]  /*120a0*/  VIADDMNMX R84, R8, R81, R84, PT ;  /* 0x0000005108547246 */ /* 0x000fce0003800154 */
.L_x_1513:
[----:B------:R-:W-:Y:S01]  /*120b0*/  FMNMX.FTZ R8, R9, R5, !PT ;  /* 0x0000000509087209 */ /* 0x000fe20007810000 */
[----:B------:R-:W-:Y:S01]  /*120c0*/  UMOV UR51, UR7 ;  /* 0x0000000700337c82 */ /* 0x000fe20008000000 */
[C---:B------:R-:W-:Y:S02]  /*120d0*/  ISETP.GT.AND P4, PT, R83.reuse, 0x1, P1 ;  /* 0x000000015300780c */ /* 0x040fe40000f84270 */
[C---:B------:R-:W-:Y:S02]  /*120e0*/  ISETP.GT.AND P2, PT, R83.reuse, 0x8, P1 ;  /* 0x000000085300780c */ /* 0x040fe40000f44270 */
[----:B------:R-:W-:Y:S02]  /*120f0*/  ISETP.GT.AND P3, PT, R83, 0x9, P1 ;  /* 0x000000095300780c */ /* 0x000fe40000f64270 */
[----:B------:R-:W-:Y:S02]  /*12100*/  FMNMX.FTZ R8, R10, R8, !PT ;  /* 0x000000080a087209 */ /* 0x000fe40007810000 */
[----:B------:R-:W-:-:S02]  /*12110*/  ISETP.LT.OR P4, PT, R84, 0x2, P4 ;  /* 0x000000025400780c */ /* 0x000fc40002781670 */
[C---:B------:R-:W-:Y:S02]  /*12120*/  ISETP.LT.OR P2, PT, R84.reuse, 0x9, P2 ;  /* 0x000000095400780c */ /* 0x040fe40001741670 */
[----:B------:R-:W-:Y:S02]  /*12130*/  ISETP.LT.OR P3, PT, R84, 0xa, P3 ;  /* 0x0000000a5400780c */ /* 0x000fe40001f61670 */
[----:B------:R-:W-:Y:S02]  /*12140*/  FMNMX.FTZ R8, R13, R8, !PT ;  /* 0x000000080d087209 */ /* 0x000fe40007810000 */
[----:B------:R-:W-:Y:S02]  /*12150*/  FSEL R12, R12, -INF , !P4 ;  /* 0xff8000000c0c7808 */ /* 0x000fe40006000000 */
[----:B------:R-:W-:Y:S02]  /*12160*/  FSEL R15, R15, -INF , !P2 ;  /* 0xff8000000f0f7808 */ /* 0x000fe40005000000 */
[----:B------:R-:W-:-:S02]  /*12170*/  FSEL R20, R20, -INF , !P3 ;  /* 0xff80000014147808 */ /* 0x000fc40005800000 */
[----:B------:R-:W-:Y:S02]  /*12180*/  FMNMX.FTZ R8, R14, R8, !PT ;  /* 0x000000080e087209 */ /* 0x000fe40007810000 */
        /* <DEDUP_REMOVED lines=11> */
[C---:B------:R-:W-:Y:S02]  /*12240*/  ISETP.GT.AND P4, PT, R83.reuse, 0x19, P1 ;  /* 0x000000195300780c */ /* 0x040fe40000f84270 */
[C---:B------:R-:W-:Y:S02]  /*12250*/  ISETP.GT.AND P2, PT, R83.reuse, 0x20, P1 ;  /* 0x000000205300780c */ /* 0x040fe40000f44270 */
[----:B------:R-:W-:Y:S02]  /*12260*/  ISETP.GT.AND P3, PT, R83, 0x21, P1 ;  /* 0x000000215300780c */ /* 0x000fe40000f64270 */
[----:B------:R-:W-:Y:S02]  /*12270*/  FMNMX.FTZ R8, R52, R8, !PT ;  /* 0x0000000834087209 */ /* 0x000fe40007810000 */
[C---:B------:R-:W-:Y:S02]  /*12280*/  ISETP.LT.OR P4, PT, R84.reuse, 0x1a, P4 ;  /* 0x0000001a5400780c */ /* 0x040fe40002781670 */
[----:B------:R-:W-:-:S02]  /*12290*/  ISETP.LT.OR P2, PT, R84, 0x21, P2 ;  /* 0x000000215400780c */ /* 0x000fc40001741670 */
[----:B------:R-:W-:Y:S02]  /*122a0*/  ISETP.LT.OR P3, PT, R84, 0x22, P3 ;  /* 0x000000225400780c */ /* 0x000fe40001f61670 */
[----:B------:R-:W-:Y:S02]  /*122b0*/  FMNMX.FTZ R8, R53, R8, !PT ;  /* 0x0000000835087209 */ /* 0x000fe40007810000 */
[----:B------:R-:W-:Y:S02]  /*122c0*/  FSEL R29, R29, -INF , !P4 ;  /* 0xff8000001d1d7808 */ /* 0x000fe40006000000 */
[----:B------:R-:W-:Y:S02]  /*122d0*/  FSEL R32, R32, -INF , !P2 ;  /* 0xff80000020207808 */ /* 0x000fe40005000000 */
[----:B------:R-:W-:Y:S02]  /*122e0*/  FSEL R33, R33, -INF , !P3 ;  /* 0xff80000021217808 */ /* 0x000fe40005800000 */
[----:B------:R-:W-:-:S02]  /*122f0*/  ISETP.GT.AND P4, PT, R83, 0x28, P1 ;  /* 0x000000285300780c */ /* 0x000fc40000f84270 */
[C---:B------:R-:W-:Y:S02]  /*12300*/  ISETP.GT.AND P2, PT, R83.reuse, 0x29, P1 ;  /* 0x000000295300780c */ /* 0x040fe40000f44270 */
[----:B------:R-:W-:Y:S02]  /*12310*/  ISETP.GT.AND P3, PT, R83, 0x30, P1 ;  /* 0x000000305300780c */ /* 0x000fe40000f64270 */
[----:B------:R-:W-:Y:S02]  /*12320*/  FMNMX.FTZ R8, R30, R8, !PT ;  /* 0x000000081e087209 */ /* 0x000fe40007810000 */
[C---:B------:R-:W-:Y:S02]  /*12330*/  ISETP.LT.OR P4, PT, R84.reuse, 0x29, P4 ;  /* 0x000000295400780c */ /* 0x040fe40002781670 */
[C---:B------:R-:W-:Y:S02]  /*12340*/  ISETP.LT.OR P2, PT, R84.reuse, 0x2a, P2 ;  /* 0x0000002a5400780c */ /* 0x040fe40001741670 */
[----:B------:R-:W-:-:S02]  /*12350*/  ISETP.LT.OR P3, PT, R84, 0x31, P3 ;  /* 0x000000315400780c */ /* 0x000fc40001f61670 */
[----:B------:R-:W-:Y:S02]  /*12360*/  FMNMX.FTZ R8, R31, R8, !PT ;  /* 0x000000081f087209 */ /* 0x000fe40007810000 */
[----:B------:R-:W-:Y:S02]  /*12370*/  FSEL R36, R36, -INF , !P4 ;  /* 0xff80000024247808 */ /* 0x000fe40006000000 */
[----:B------:R-:W-:Y:S02]  /*12380*/  FSEL R37, R37, -INF , !P2 ;  /* 0xff80000025257808 */ /* 0x000fe40005000000 */
[----:B------:R-:W-:Y:S02]  /*12390*/  FSEL R40, R40, -INF , !P3 ;  /* 0xff80000028287808 */ /* 0x000fe40005800000 */
[C---:B------:R-:W-:Y:S02]  /*123a0*/  ISETP.GT.AND P4, PT, R83.reuse, 0x31, P1 ;  /* 0x000000315300780c */ /* 0x040fe40000f84270 */
[----:B------:R-:W-:-:S02]  /*123b0*/  ISETP.GT.AND P2, PT, R83, 0x38, P1 ;  /* 0x000000385300780c */ /* 0x000fc40000f44270 */
[----:B------:R-:W-:Y:S02]  /*123c0*/  ISETP.GT.AND P3, PT, R83, 0x39, P1 ;  /* 0x000000395300780c */ /* 0x000fe40000f64270 */
[----:B------:R-:W-:Y:S02]  /*123d0*/  FMNMX.FTZ R8, R34, R8, !PT ;  /* 0x0000000822087209 */ /* 0x000fe40007810000 */
[C---:B------:R-:W-:Y:S02]  /*123e0*/  ISETP.LT.OR P4, PT, R84.reuse, 0x32, P4 ;  /* 0x000000325400780c */ /* 0x040fe40002781670 */
[C---:B------:R-:W-:Y:S02]  /*123f0*/  ISETP.LT.OR P2, PT, R84.reuse, 0x39, P2 ;  /* 0x000000395400780c */ /* 0x040fe40001741670 */
[----:B------:R-:W-:Y:S02]  /*12400*/  ISETP.LT.OR P3, PT, R84, 0x3a, P3 ;  /* 0x0000003a5400780c */ /* 0x000fe40001f61670 */
[----:B------:R-:W-:-:S02]  /*12410*/  FMNMX.FTZ R8, R35, R8, !PT ;  /* 0x0000000823087209 */ /* 0x000fc40007810000 */
[----:B------:R-:W-:Y:S02]  /*12420*/  FSEL R41, R41, -INF , !P4 ;  /* 0xff80000029297808 */ /* 0x000fe40006000000 */
[----:B------:R-:W-:Y:S02]  /*12430*/  FSEL R44, R44, -INF , !P2 ;  /* 0xff8000002c2c7808 */ /* 0x000fe40005000000 */
[----:B------:R-:W-:Y:S02]  /*12440*/  FSEL R45, R45, -INF , !P3 ;  /* 0xff8000002d2d7808 */ /* 0x000fe40005800000 */
[----:B------:R-:W-:Y:S02]  /*12450*/  FMNMX.FTZ R8, R38, R8, !PT ;  /* 0x0000000826087209 */ /* 0x000fe40007810000 */
[----:B------:R-:W-:Y:S02]  /*12460*/  LOP3.LUT R22, R22, 0xdfffffff, RZ, 0xc0, !PT ;  /* 0xdfffffff16167812 */ /* 0x000fe400078ec0ff */
[----:B------:R-:W-:-:S02]  /*12470*/  ISETP.GT.AND P4, PT, R83, 0x40, P1 ;  /* 0x000000405300780c */ /* 0x000fc40000f84270 */
[C---:B------:R-:W-:Y:S02]  /*12480*/  ISETP.GT.AND P2, PT, R83.reuse, 0x41, P1 ;  /* 0x000000415300780c */ /* 0x040fe40000f44270 */
[----:B------:R-:W-:Y:S02]  /*12490*/  ISETP.GT.AND P3, PT, R83, 0x48, P1 ;  /* 0x000000485300780c */ /* 0x000fe40000f64270 */
[----:B------:R-:W-:Y:S02]  /*124a0*/  FMNMX.FTZ R8, R39, R8, !PT ;  /* 0x0000000827087209 */ /* 0x000fe40007810000 */
[----:B------:R-:W-:Y:S02]  /*124b0*/  @P0 LOP3.LUT R22, R22, 0x20000000, RZ, 0xfc, !PT ;  /* 0x2000000016160812 */ /* 0x000fe400078efcff */
[C---:B------:R-:W-:Y:S02]  /*124c0*/  ISETP.LT.OR P4, PT, R84.reuse, 0x41, P4 ;  /* 0x000000415400780c */ /* 0x040fe40002781670 */
[----:B------:R-:W-:-:S02]  /*124d0*/  ISETP.LT.OR P2, PT, R84, 0x42, P2 ;  /* 0x000000425400780c */ /* 0x000fc40001741670 */
[----:B------:R-:W-:Y:S02]  /*124e0*/  ISETP.LT.OR P3, PT, R84, 0x49, P3 ;  /* 0x000000495400780c */ /* 0x000fe40001f61670 */
[----:B------:R-:W-:Y:S02]  /*124f0*/  ISETP.GT.AND P0, PT, R83, 0x61, P1 ;  /* 0x000000615300780c */ /* 0x000fe40000f04270 */
        /* <DEDUP_REMOVED lines=11> */
[----:B------:R-:W-:Y:S02]  /*125b0*/  LOP3.LUT R22, R22, 0x7fffffff, RZ, 0xc0, !PT ;  /* 0x7fffffff16167812 */ /* 0x000fe400078ec0ff */
[----:B------:R-:W-:Y:S02]  /*125c0*/  FMNMX.FTZ R8, R46, R8, !PT ;  /* 0x000000082e087209 */ /* 0x000fe40007810000 */
[----:B------:R-:W-:Y:S02]  /*125d0*/  FSEL R55, R55, -INF , !P4 ;  /* 0xff80000037377808 */ /* 0x000fe40006000000 */
[----:B------:R-:W-:Y:S02]  /*125e0*/  FSEL R58, R58, -INF , !P2 ;  /* 0xff8000003a3a7808 */ /* 0x000fe40005000000 */
[----:B------:R-:W-:-:S02]  /*125f0*/  FSEL R59, R59, -INF , !P3 ;  /* 0xff8000003b3b7808 */ /* 0x000fc40005800000 */
[C---:B------:R-:W-:Y:S02]  /*12600*/  ISETP.GT.AND P4, PT, R83.reuse, 0x58, P1 ;  /* 0x000000585300780c */ /* 0x040fe40000f84270 */
[C---:B------:R-:W-:Y:S02]  /*12610*/  ISETP.GT.AND P2, PT, R83.reuse, 0x59, P1 ;  /* 0x000000595300780c */ /* 0x040fe40000f44270 */
[C---:B------:R-:W-:Y:S02]  /*12620*/  ISETP.GT.AND P3, PT, R83.reuse, 0x60, P1 ;  /* 0x000000605300780c */ /* 0x040fe40000f64270 */
[----:B------:R-:W-:Y:S02]  /*12630*/  @P0 LOP3.LUT R22, R22, 0x80000000, RZ, 0xfc, !PT ;  /* 0x8000000016160812 */ /* 0x000fe400078efcff */
[----:B------:R-:W-:Y:S02]  /*12640*/  ISETP.GT.AND P0, PT, R83, RZ, P1 ;  /* 0x000000ff5300720c */ /* 0x000fe40000f04270 */
[----:B------:R-:W-:-:S02]  /*12650*/  FMNMX.FTZ R8, R47, R8, !PT ;  /* 0x000000082f087209 */ /* 0x000fc40007810000 */
[C---:B------:R-:W-:Y:S02]  /*12660*/  ISETP.LT.OR P4, PT, R84.reuse, 0x59, P4 ;  /* 0x000000595400780c */ /* 0x040fe40002781670 */
[C---:B------:R-:W-:Y:S02]  /*12670*/  ISETP.LT.OR P2, PT, R84.reuse, 0x5a, P2 ;  /* 0x0000005a5400780c */ /* 0x040fe40001741670 */
[----:B------:R-:W-:Y:S02]  /*12680*/  ISETP.LT.OR P3, PT, R84, 0x61, P3 ;  /* 0x000000615400780c */ /* 0x000fe40001f61670 */
[----:B------:R-:W-:Y:S02]  /*12690*/  FMNMX.FTZ R8, R50, R8, !PT ;  /* 0x0000000832087209 */ /* 0x000fe40007810000 */
[----:B------:R-:W-:Y:S02]  /*126a0*/  FSEL R62, R62, -INF , !P4 ;  /* 0xff8000003e3e7808 */ /* 0x000fe40006000000 */
[----:B------:R-:W-:-:S02]  /*126b0*/  FSEL R63, R63, -INF , !P2 ;  /* 0xff8000003f3f7808 */ /* 0x000fc40005000000 */
[----:B------:R-:W-:Y:S02]  /*126c0*/  FSEL R66, R66, -INF , !P3 ;  /* 0xff80000042427808 */ /* 0x000fe40005800000 */
[C---:B------:R-:W-:Y:S02]  /*126d0*/  ISETP.GT.AND P2, PT, R83.reuse, 0x68, P1 ;  /* 0x000000685300780c */ /* 0x040fe40000f44270 */
[C---:B------:R-:W-:Y:S02]  /*126e0*/  ISETP.GT.AND P3, PT, R83.reuse, 0x69, P1 ;  /* 0x000000695300780c */ /* 0x040fe40000f64270 */
[C---:B------:R-:W-:Y:S02]  /*126f0*/  ISETP.GT.AND P4, PT, R83.reuse, 0x70, P1 ;  /* 0x000000705300780c */ /* 0x040fe40000f84270 */
[C---:B------:R-:W-:Y:S02]  /*12700*/  ISETP.GT.AND P5, PT, R83.reuse, 0x71, P1 ;  /* 0x000000715300780c */ /* 0x040fe40000fa4270 */
[----:B------:R-:W-:-:S02]  /*12710*/  ISETP.GT.AND P6, PT, R83, 0x78, P1 ;  /* 0x000000785300780c */ /* 0x000fc40000fc4270 */
[----:B------:R-:W-:Y:S02]  /*12720*/  FMNMX.FTZ R8, R51, R8, !PT ;  /* 0x0000000833087209 */ /* 0x000fe40007810000 */
[----:B------:R-:W-:Y:S02]  /*12730*/  LOP3.LUT R22, R22, 0xfffffff7, RZ, 0xc0, !PT ;  /* 0xfffffff716167812 */ /* 0x000fe400078ec0ff */
[----:B------:R-:W-:Y:S02]  /*12740*/  ISETP.GT.AND P1, PT, R83, 0x79, P1 ;  /* 0x000000795300780c */ /* 0x000fe40000f24270 */
[----:B------:R-:W-:Y:S02]  /*12750*/  FMNMX.FTZ R8, R56, R8, !PT ;  /* 0x0000000838087209 */ /* 0x000fe40007810000 */
[----:B------:R-:W-:Y:S02]  /*12760*/  @P0 LOP3.LUT R22, R22, 0x8, RZ, 0xfc, !PT ;  /* 0x0000000816160812 */ /* 0x000fe400078efcff */
[----:B------:R-:W-:-:S02]  /*12770*/  FMNMX.FTZ R8, R57, R8, !PT ;  /* 0x0000000839087209 */ /* 0x000fc40007810000 */
[C---:B------:R-:W-:Y:S02]  /*12780*/  LOP3.LUT P0, RZ, R22.reuse, 0x80000000, RZ, 0xc0, !PT ;  /* 0x8000000016ff7812 */ /* 0x040fe4000780c0ff */
[----:B------:R-:W-:Y:S02]  /*12790*/  LOP3.LUT R22, R22, 0xfffffffd, RZ, 0xc0, !PT ;  /* 0xfffffffd16167812 */ /* 0x000fe400078ec0ff */
[----:B------:R-:W-:Y:S02]  /*127a0*/  FMNMX.FTZ R8, R60, R8, !PT ;  /* 0x000000083c087209 */ /* 0x000fe40007810000 */
[----:B------:R-:W-:Y:S02]  /*127b0*/  @P1 LOP3.LUT R22, R22, 0x2, RZ, 0xfc, !PT ;  /* 0x0000000216161812 */ /* 0x000fe400078efcff */
[----:B------:R-:W-:Y:S02]  /*127c0*/  FMNMX.FTZ R8, R61, R8, !PT ;  /* 0x000000083d087209 */ /* 0x000fe40007810000 */
[----:B------:R-:W-:-:S02]  /*127d0*/  LOP3.LUT P1, RZ, R22, 0x8, RZ, 0xc0, !PT ;  /* 0x0000000816ff7812 */ /* 0x000fc4000782c0ff */
[----:B------:R-:W-:Y:S02]  /*127e0*/  FMNMX.FTZ R8, R64, R8, !PT ;  /* 0x0000000840087209 */ /* 0x000fe40007810000 */
[----:B------:R-:W-:Y:S02]  /*127f0*/  ISETP.LT.OR P1, PT, R84, 0x1, P1 ;  /* 0x000000015400780c */ /* 0x000fe40000f21670 */
[----:B------:R-:W-:Y:S02]  /*12800*/  FMNMX.FTZ R8, R65, R8, !PT ;  /* 0x0000000841087209 */ /* 0x000fe40007810000 */
[----:B------:R-:W-:Y:S02]  /*12810*/  FSEL R11, R11, -INF , !P1 ;  /* 0xff8000000b0b7808 */ /* 0x000fe40004800000 */
[----:B------:R-:W-:Y:S02]  /*12820*/  FMNMX.FTZ R8, R68, R8, !PT ;  /* 0x0000000844087209 */ /* 0x000fe40007810000 */
[----:B------:R-:W-:-:S02]  /*12830*/  FMNMX.FTZ R27, R11, R6, !PT ;  /* 0x000000060b1b7209 */ /* 0x000fc40007810000 */
[----:B------:R-:W-:Y:S02]  /*12840*/  FMNMX.FTZ R8, R69, R8, !PT ;  /* 0x0000000845087209 */ /* 0x000fe40007810000 */
[----:B------:R-:W-:Y:S02]  /*12850*/  FMNMX.FTZ R27, R12, R27, !PT ;  /* 0x0000001b0c1b7209 */ /* 0x000fe40007810000 */
[----:B------:R-:W-:Y:S02]  /*12860*/  FMNMX.FTZ R8, R72, R8, !PT ;  /* 0x0000000848087209 */ /* 0x000fe40007810000 */
[----:B------:R-:W-:Y:S02]  /*12870*/  FMNMX.FTZ R27, R15, R27, !PT ;  /* 0x0000001b0f1b7209 */ /* 0x000fe40007810000 */
[----:B------:R-:W-:Y:S02]  /*12880*/  FMNMX.FTZ R8, R73, R8, !PT ;  /* 0x0000000849087209 */ /* 0x000fe40007810000 */
[----:B------:R-:W-:-:S02]  /*12890*/  FMNMX.FTZ R27, R20, R27, !PT ;  /* 0x0000001b141b7209 */ /* 0x000fc40007810000 */
[----:B------:R-:W-:Y:S02]  /*128a0*/  FMNMX.FTZ R8, R76, R8, !PT ;  /* 0x000000084c087209 */ /* 0x000fe40007810000 */
[----:B------:R-:W-:Y:S02]  /*128b0*/  FMNMX.FTZ R27, R24, R27, !PT ;  /* 0x0000001b181b7209 */ /* 0x000fe40007810000 */
[----:B------:R-:W-:Y:S02]  /*128c0*/  FMNMX.FTZ R8, R77, R8, !PT ;  /* 0x000000084d087209 */ /* 0x000fe40007810000 */
[----:B------:R-:W-:Y:S02]  /*128d0*/  FMNMX.FTZ R27, R25, R27, !PT ;  /* 0x0000001b191b7209 */ /* 0x000fe40007810000 */
[----:B------:R-:W-:Y:S01]  /*128e0*/  ISETP.LT.OR P0, PT, R84, 0x62, P0 ;  /* 0x000000625400780c */ /* 0x000fe20000701670 */
[----:B------:R-:W0:Y:S01]  /*128f0*/  SHFL.BFLY PT, R26, R8, 0x2, 0x1f ;  /* 0x0c401f00081a7f89 */ /* 0x000e2200000e0000 */
[----:B------:R-:W-:-:S02]  /*12900*/  FMNMX.FTZ R27, R28, R27, !PT ;  /* 0x0000001b1c1b7209 */ /* 0x000fc40007810000 */
[----:B------:R-:W-:Y:S02]  /*12910*/  LOP3.LUT R22, R22, 0xffffffef, RZ, 0xc0, !PT ;  /* 0xffffffef16167812 */ /* 0x000fe400078ec0ff */
[----:B------:R-:W-:Y:S02]  /*12920*/  FMNMX.FTZ R27, R29, R27, !PT ;  /* 0x0000001b1d1b7209 */ /* 0x000fe40007810000 */
[----:B------:R-:W-:Y:S02]  /*12930*/  ISETP.LT.OR P4, PT, R84, 0x71, P4 ;  /* 0x000000715400780c */ /* 0x000fe40002781670 */
[----:B------:R-:W-:Y:S02]  /*12940*/  FMNMX.FTZ R27, R32, R27, !PT ;  /* 0x0000001b201b7209 */ /* 0x000fe40007810000 */
[----:B------:R-:W-:Y:S02]  /*12950*/  ISETP.LT.OR P5, PT, R84, 0x72, P5 ;  /* 0x000000725400780c */ /* 0x000fe40002fa1670 */
[----:B------:R-:W-:-:S02]  /*12960*/  FMNMX.FTZ R27, R33, R27, !PT ;  /* 0x0000001b211b7209 */ /* 0x000fc40007810000 */
[----:B------:R-:W-:Y:S02]  /*12970*/  @P0 LOP3.LUT R22, R22, 0x10, RZ, 0xfc, !PT ;  /* 0x0000001016160812 */ /* 0x000fe400078efcff */
[----:B------:R-:W-:Y:S02]  /*12980*/  FMNMX.FTZ R27, R36, R27, !PT ;  /* 0x0000001b241b7209 */ /* 0x000fe40007810000 */
[----:B------:R-:W-:Y:S02]  /*12990*/  ISETP.LT.OR P0, PT, R84, 0x69, P2 ;  /* 0x000000695400780c */ /* 0x000fe40001701670 */
[----:B------:R-:W-:Y:S02]  /*129a0*/  FMNMX.FTZ R27, R37, R27, !PT ;  /* 0x0000001b251b7209 */ /* 0x000fe40007810000 */
[----:B------:R-:W-:Y:S02]  /*129b0*/  LOP3.LUT P2, RZ, R22, 0x2, RZ, 0xc0, !PT ;  /* 0x0000000216ff7812 */ /* 0x000fe4000784c0ff */
[----:B0-----:R-:W-:-:S02]  /*129c0*/  FMNMX.FTZ R8, R8, R26, !PT ;  /* 0x0000001a08087209 */ /* 0x001fc40007810000 */
[----:B------:R-:W-:Y:S02]  /*129d0*/  FMNMX.FTZ R27, R40, R27, !PT ;  /* 0x0000001b281b7209 */ /* 0x000fe40007810000 */
[----:B------:R-:W-:Y:S01]  /*129e0*/  LOP3.LUT R22, R22, 0xfffffffb, RZ, 0xc0, !PT ;  /* 0xfffffffb16167812 */ /* 0x000fe200078ec0ff */
[----:B------:R-:W0:Y:S01]  /*129f0*/  SHFL.BFLY PT, R26, R8, 0x1, 0x1f ;  /* 0x0c201f00081a7f89 */ /* 0x000e2200000e0000 */
[----:B------:R-:W-:Y:S02]  /*12a00*/  FMNMX.FTZ R27, R41, R27, !PT ;  /* 0x0000001b291b7209 */ /* 0x000fe40007810000 */
[----:B------:R-:W-:Y:S02]  /*12a10*/  @P0 LOP3.LUT R22, R22, 0x4, RZ, 0xfc, !PT ;  /* 0x0000000416160812 */ /* 0x000fe400078efcff */
[----:B------:R-:W-:Y:S02]  /*12a20*/  FMNMX.FTZ R27, R44, R27, !PT ;  /* 0x0000001b2c1b7209 */ /* 0x000fe40007810000 */
[----:B------:R-:W-:-:S02]  /*12a30*/  ISETP.LT.OR P0, PT, R84, 0x6a, P3 ;  /* 0x0000006a5400780c */ /* 0x000fc40001f01670 */
[----:B------:R-:W-:Y:S02]  /*12a40*/  FMNMX.FTZ R27, R45, R27, !PT ;  /* 0x0000001b2d1b7209 */ /* 0x000fe40007810000 */
[----:B------:R-:W-:Y:S02]  /*12a50*/  LOP3.LUT R22, R22, 0xbfffffff, RZ, 0xc0, !PT ;  /* 0xbfffffff16167812 */ /* 0x000fe400078ec0ff */
[----:B------:R-:W-:Y:S02]  /*12a60*/  FMNMX.FTZ R27, R48, R27, !PT ;  /* 0x0000001b301b7209 */ /* 0x000fe40007810000 */
[----:B------:R-:W-:Y:S02]  /*12a70*/  FSEL R74, R74, -INF , !P4 ;  /* 0xff8000004a4a7808 */ /* 0x000fe40006000000 */
[----:B------:R-:W-:Y:S02]  /*12a80*/  FMNMX.FTZ R27, R49, R27, !PT ;  /* 0x0000001b311b7209 */ /* 0x000fe40007810000 */
[----:B------:R-:W-:-:S02]  /*12a90*/  ISETP.LT.OR P6, PT, R84, 0x79, P6 ;  /* 0x000000795400780c */ /* 0x000fc400037c1670 */
[----:B------:R-:W-:Y:S02]  /*12aa0*/  FMNMX.FTZ R27, R54, R27, !PT ;  /* 0x0000001b361b7209 */ /* 0x000fe40007810000 */
[----:B------:R-:W-:Y:S02]  /*12ab0*/  @P0 LOP3.LUT R22, R22, 0x40000000, RZ, 0xfc, !PT ;  /* 0x4000000016160812 */ /* 0x000fe400078efcff */
[----:B0-----:R-:W-:Y:S02]  /*12ac0*/  FMNMX.FTZ R8, R8, R26, !PT ;  /* 0x0000001a08087209 */ /* 0x001fe40007810000 */
[----:B------:R-:W-:Y:S02]  /*12ad0*/  FMNMX.FTZ R27, R55, R27, !PT ;  /* 0x0000001b371b7209 */ /* 0x000fe40007810000 */
[----:B------:R-:W-:Y:S02]  /*12ae0*/  FSETP.NEU.FTZ.AND P3, PT, R8, -INF , PT ;  /* 0xff8000000800780b */ /* 0x000fe40003f7d000 */
[----:B------:R-:W-:-:S02]  /*12af0*/  FMNMX.FTZ R27, R58, R27, !PT ;  /* 0x0000001b3a1b7209 */ /* 0x000fc40007810000 */
[----:B------:R-:W-:Y:S02]  /*12b00*/  FSEL R26, R8, RZ, P3 ;  /* 0x000000ff081a7208 */ /* 0x000fe40001800000 */
[----:B------:R-:W-:Y:S02]  /*12b10*/  FMNMX.FTZ R27, R59, R27, !PT ;  /* 0x0000001b3b1b7209 */ /* 0x000fe40007810000 */
[----:B------:R-:W-:Y:S01]  /*12b20*/  LOP3.LUT P0, RZ, R22, 0x10, RZ, 0xc0, !PT ;  /* 0x0000001016ff7812 */ /* 0x000fe2000780c0ff */
[----:B------:R-:W-:Y:S01]  /*12b30*/  FADD.FTZ R5, -R26, R5 ;  /* 0x000000051a057221 */ /* 0x000fe20000010100 */
[----:B------:R-:W-:Y:S01]  /*12b40*/  FMNMX.FTZ R27, R62, R27, !PT ;  /* 0x0000001b3e1b7209 */ /* 0x000fe20007810000 */
[----:B------:R-:W-:Y:S01]  /*12b50*/  FMUL.FTZ R26, R8, UR51 ;  /* 0x00000033081a7c20 */ /* 0x000fe20008410000 */
[----:B------:R-:W-:Y:S01]  /*12b60*/  FSEL R67, R67, -INF , !P0 ;  /* 0xff80000043437808 */ /* 0x000fe20004000000 */
[----:B------:R-:W-:Y:S01]  /*12b70*/  FMUL.FTZ R5, R5, UR51 ;  /* 0x0000003305057c20 */ /* 0x000fe20008410000 */
[----:B------:R-:W-:-:S02]  /*12b80*/  FMNMX.FTZ R27, R63, R27, !PT ;  /* 0x0000001b3f1b7209 */ /* 0x000fc40007810000 */
[----:B------:R-:W-:Y:S02]  /*12b90*/  FSEL R26, R26, RZ, P3 ;  /* 0x000000ff1a1a7208 */ /* 0x000fe40001800000 */
[----:B------:R-:W-:Y:S01]  /*12ba0*/  LOP3.LUT P3, RZ, R22, 0x4, RZ, 0xc0, !PT ;  /* 0x0000000416ff7812 */ /* 0x000fe2000786c0ff */
[----:B------:R-:W-:Y:S01]  /*12bb0*/  MUFU.EX2 R5, R5 ;  /* 0x0000000500057308 */ /* 0x000fe20000000800 */
[----:B------:R-:W-:Y:S01]  /*12bc0*/  FMNMX.FTZ R27, R66, R27, !PT ;  /* 0x0000001b421b7209 */ /* 0x000fe20007810000 */
[--C-:B------:R-:W-:Y:S01]  /*12bd0*/  FFMA.FTZ R9, R9, UR51, -R26.reuse ;  /* 0x0000003309097c23 */ /* 0x100fe2000801081a */
[----:B------:R-:W-:Y:S01]  /*12be0*/  LOP3.LUT P0, RZ, R22, 0x40000000, RZ, 0xc0, !PT ;  /* 0x4000000016ff7812 */ /* 0x000fe2000780c0ff */
        /* <DEDUP_REMOVED lines=45> */
[----:B------:R-:W1:Y:S01]  /*12ec0*/  SHFL.BFLY PT, R77, R27, 0x2, 0x1f ;  /* 0x0c401f001b4d7f89 */ /* 0x000e6200000e0000 */
[----:B------:R-:W-:-:S06]  /*12ed0*/  LOP3.LUT P0, RZ, R22, 0x20000000, RZ, 0xc0, !PT ;  /* 0x2000000016ff7812 */ /* 0x000fcc000780c0ff */
[----:B------:R-:W2:Y:S08]  /*12ee0*/  MUFU.EX2 R10, R10 ;  /* 0x0000000a000a7308 */ /* 0x000eb00000000800 */
[----:B------:R-:W3:Y:S01]  /*12ef0*/  MUFU.EX2 R13, R13 ;  /* 0x0000000d000d7308 */ /* 0x000ee20000000800 */
[----:B0-----:R-:W-:-:S07]  /*12f00*/  FFMA.FTZ R4, R5, R4, R9 ;  /* 0x0000000405047223 */ /* 0x001fce0000010009 */
[----:B------:R-:W0:Y:S01]  /*12f10*/  MUFU.EX2 R14, R14 ;  /* 0x0000000e000e7308 */ /* 0x000e220000000800 */
[----:B-1----:R-:W-:Y:S01]  /*12f20*/  FMNMX.FTZ R27, R27, R77, !PT ;  /* 0x0000004d1b1b7209 */ /* 0x002fe20007810000 */
[----:B--2---:R-:W-:-:S04]  /*12f30*/  FADD.FTZ R4, R10, R4 ;  /* 0x000000040a047221 */ /* 0x004fc80000010000 */
[----:B------:R-:W1:Y:S02]  /*12f40*/  SHFL.BFLY PT, R79, R27, 0x1, 0x1f ;  /* 0x0c201f001b4f7f89 */ /* 0x000e6400000e0000 */
[----:B------:R1:W-:Y:S01]  /*12f50*/  MUFU.EX2 R77, R69 ;  /* 0x00000045004d7308 */ /* 0x0003e20000000800 */
[----:B---3--:R-:W-:-:S07]  /*12f60*/  FADD.FTZ R4, R13, R4 ;  /* 0x000000040d047221 */ /* 0x008fce0000010000 */
[----:B------:R-:W2:Y:S01]  /*12f70*/  MUFU.EX2 R21, R21 ;  /* 0x0000001500157308 */ /* 0x000ea20000000800 */
[----:B0-----:R-:W-:-:S07]  /*12f80*/  FADD.FTZ R4, R14, R4 ;  /* 0x000000040e047221 */ /* 0x001fce0000010000 */
[----:B------:R-:W0:Y:S01]  /*12f90*/  MUFU.EX2 R23, R23 ;  /* 0x0000001700177308 */ /* 0x000e220000000800 */
[----:B-1----:R-:W-:-:S07]  /*12fa0*/  FMNMX.FTZ R69, R27, R79, !PT ;  /* 0x0000004f1b457209 */ /* 0x002fce0007810000 */
[----:B------:R-:W1:Y:S01]  /*12fb0*/  MUFU.EX2 R52, R52 ;  /* 0x0000003400347308 */ /* 0x000e620000000800 */
[----:B--2---:R-:W-:Y:S01]  /*12fc0*/  FADD.FTZ R4, R21, R4 ;  /* 0x0000000415047221 */ /* 0x004fe20000010000 */
[C---:B------:R-:W-:Y:S01]  /*12fd0*/  FSETP.NEU.FTZ.AND P1, PT, R69.reuse, -INF , PT ;  /* 0xff8000004500780b */ /* 0x040fe20003f3d000 */
[----:B------:R-:W-:-:S03]  /*12fe0*/  FMUL.FTZ R79, R69, UR51 ;  /* 0x00000033454f7c20 */ /* 0x000fc60008410000 */
[----:B------:R-:W-:Y:S02]  /*12ff0*/  FSEL R27, R69, RZ, P1 ;  /* 0x000000ff451b7208 */ /* 0x000fe40000800000 */
[----:B------:R-:W-:Y:S01]  /*13000*/  FSEL R79, R79, RZ, P1 ;  /* 0x000000ff4f4f7208 */ /* 0x000fe20000800000 */
[----:B------:R-:W2:Y:S01]  /*13010*/  MUFU.EX2 R53, R53 ;  /* 0x0000003500357308 */ /* 0x000ea20000000800 */
[----:B0-----:R-:W-:Y:S01]  /*13020*/  FADD.FTZ R4, R23, R4 ;  /* 0x0000000417047221 */ /* 0x001fe20000010000 */
[----:B------:R-:W-:Y:S02]  /*13030*/  FADD.FTZ R27, -R27, R6 ;  /* 0x000000061b1b7221 */ /* 0x000fe40000010100 */
        /* <DEDUP_REMOVED lines=21> */
[----:B0-----:R-:W-:Y:S01]  /*13190*/  FMUL.FTZ R11, R27, UR51 ;  /* 0x000000331b0b7c20 */ /* 0x001fe20008410000 */
        /* <DEDUP_REMOVED lines=14> */
[----:B------:R-:W3:Y:S01]  /*13280*/  MUFU.EX2 R12, R15 ;  /* 0x0000000f000c7308 */ /* 0x000ee20000000800 */
[----:B------:R-:W-:Y:S01]  /*13290*/  FFMA.FTZ R80, R80, UR51, -R79 ;  /* 0x0000003350507c23 */ /* 0x000fe2000801084f */
[----:B-1----:R-:W-:-:S04]  /*132a0*/  FADD.FTZ R4, R52, R4 ;  /* 0x0000000434047221 */ /* 0x002fc80000010000 */
[----:B--2---:R-:W-:Y:S02]  /*132b0*/  FADD.FTZ R4, R53, R4 ;  /* 0x0000000435047221 */ /* 0x004fe40000010000 */
[----:B------:R-:W1:Y:S01]  /*132c0*/  MUFU.EX2 R82, R20 ;  /* 0x0000001400527308 */ /* 0x000e620000000800 */
[----:B0-----:R-:W-:-:S04]  /*132d0*/  FFMA.FTZ R3, R11, R3, R26 ;  /* 0x000000030b037223 */ /* 0x001fc8000001001a */
[----:B------:R-:W-:-:S03]  /*132e0*/  FADD.FTZ R3, R83, R3 ;  /* 0x0000000353037221 */ /* 0x000fc60000010000 */
[----:B------:R-:W0:Y:S01]  /*132f0*/  MUFU.EX2 R79, R24 ;  /* 0x00000018004f7308 */ /* 0x000e220000000800 */
[----:B---3--:R-:W-:-:S07]  /*13300*/  FADD.FTZ R3, R12, R3 ;  /* 0x000000030c037221 */ /* 0x008fce0000010000 */
        /* <DEDUP_REMOVED lines=83> */
[----:B--2---:R-:W-:-:S04]  /*13840*/  FADD.FTZ R4, R68, R4 ;  /* 0x0000000444047221 */ /* 0x004fc80000010000 */
[----:B------:R-:W-:-:S03]  /*13850*/  FADD.FTZ R4, R77, R4 ;  /* 0x000000044d047221 */ /* 0x000fc60000010000 */
        /* <DEDUP_REMOVED lines=13> */
[----:B-1----:R-:W-:-:S04]  /*13930*/  FADD.FTZ R4, R76, R4 ;  /* 0x000000044c047221 */ /* 0x002fc80000010000 */
[----:B------:R-:W-:Y:S01]  /*13940*/  FADD.FTZ R4, R6, R4 ;  /* 0x0000000406047221 */ /* 0x000fe20000010000 */
[----:B0-----:R-:W-:-:S04]  /*13950*/  FADD.FTZ R3, R78, R3 ;  /* 0x000000034e037221 */ /* 0x001fc80000010000 */
[----:B--2---:R-:W-:Y:S01]  /*13960*/  FADD.FTZ R3, R80, R3 ;  /* 0x0000000350037221 */ /* 0x004fe20000010000 */
[----:B------:R-:W-:Y:S06]  /*13970*/  @!P0 BRA `(.L_x_1517) ;  /* 0x0000000000048947 */ /* 0x000fec0003800000 */
[----:B------:R-:W-:Y:S01]  /*13980*/  BPT.TRAP 0x1 ;  /* 0x000000040000795c */ /* 0x000fe20000300000 */
.L_x_1517:
[----:B------:R-:W2:Y:S04]  /*13990*/  LDL R40, [R1+0x6c] ;  /* 0x00006c0001287983 */ /* 0x000ea80000100800 */
[----:B------:R-:W3:Y:S04]  /*139a0*/  LDL R71, [R1+0x4] ;  /* 0x0000040001477983 */ /* 0x000ee80000100800 */
[----:B------:R-:W4:Y:S04]  /*139b0*/  LDL R62, [R1] ;  /* 0x00000000013e7983 */ /* 0x000f280000100800 */
        /* <DEDUP_REMOVED lines=13> */
[----:B------:R-:W-:Y:S01]  /*13a90*/  F2FP.BF16.F32.PACK_AB R15, R29, R15 ;  /* 0x0000000f1d0f723e */ /* 0x000fe200000010ff */
[----:B------:R-:W-:Y:S01]  /*13aa0*/  STSM.16.M88.4 [R157+0x21800], R24 ;  /* 0x021800189d007844 */ /* 0x000fe20000000200 */
        /* <DEDUP_REMOVED lines=23> */
[----:B------:R-:W-:Y:S01]  /*13c20*/  ISETP.GT.AND P1, PT, R0, R140, PT ;  /* 0x0000008c0000720c */ /* 0x000fe20003f24270 */
        /* <DEDUP_REMOVED lines=51> */
[----:B------:R-:W-:Y:S02]  /*13f60*/  IMAD.MOV.U32 R23, RZ, RZ, R139 ;  /* 0x000000ffff177224 */ /* 0x000fe400078e008b */
[----:B0-----:R-:W-:Y:S01]  /*13f70*/  IMAD.MOV.U32 R18, RZ, RZ, R7 ;  /* 0x000000ffff127224 */ /* 0x001fe200078e0007 */
[----:B--2---:R0:W-:Y:S04]  /*13f80*/  STSM.16.M88.4 [R40], R12 ;  /* 0x0000000c28007844 */ /* 0x0041e80000000200 */
[----:B---3--:R1:W-:Y:S01]  /*13f90*/  STSM.16.M88.4 [R71], R32 ;  /* 0x0000002047007844 */ /* 0x0083e20000000200 */
[----:B0-----:R-:W-:-:S05]  /*13fa0*/  F2FP.BF16.F32.PACK_AB R40, R39, R38 ;  /* 0x000000262728723e */ /* 0x001fca00000010ff */
[----:B----4-:R1:W-:Y:S04]  /*13fb0*/  STSM.16.M88.4 [R62], R40 ;  /* 0x000000283e007844 */ /* 0x0103e80000000200 */
[----:B------:R1:W-:Y:S04]  /*13fc0*/  STSM.16.M88.4 [R157+0x27800], R48 ;  /* 0x027800309d007844 */ /* 0x0003e80000000200 */
[----:B-----5:R1:W-:Y:S04]  /*13fd0*/  STSM.16.M88.4 [R87], R56 ;  /* 0x0000003857007844 */ /* 0x0203e80000000200 */
[----:B------:R1:W-:Y:S04]  /*13fe0*/  STSM.16.M88.4 [R71+0x6000], R64 ;  /* 0x0060004047007844 */ /* 0x0003e80000000200 */
[----:B------:R1:W-:Y:S01]  /*13ff0*/  STSM.16.M88.4 [R62+0x6000], R72 ;  /* 0x006000483e007844 */ /* 0x0003e20000000200 */
[----:B------:R-:W-:Y:S01]  /*14000*/  @!PT LDS RZ, [RZ] ;  /* 0x00000000fffff984 */ /* 0x000fe20000000800 */
[----:B------:R-:W-:Y:S01]  /*14010*/  @!PT LDS RZ, [RZ] ;  /* 0x00000000fffff984 */ /* 0x000fe20000000800 */
[----:B------:R-:W-:Y:S01]  /*14020*/  @!PT LDS RZ, [RZ] ;  /* 0x00000000fffff984 */ /* 0x000fe20000000800 */
[----:B------:R-:W-:Y:S01]  /*14030*/  @!PT LDS RZ, [RZ] ;  /* 0x00000000fffff984 */ /* 0x000fe20000000800 */
[----:B------:R0:W-:Y:S06]  /*14040*/  MEMBAR.ALL.CTA ;  /* 0x0000000000007992 */ /* 0x0001ec0000008000 */
[----:B0-----:R-:W0:Y:S02]  /*14050*/  FENCE.VIEW.ASYNC.S ;  /* 0x00000000000073c6 */ /* 0x001e240000000000 */
[----:B0-----:R-:W-:Y:S01]  /*14060*/  NOP ;  /* 0x0000000000007918 */ /* 0x001fe20000000000 */
[----:B------:R-:W-:Y:S05]  /*14070*/  @P1 BRA `(.L_x_1518) ;  /* 0xffffffc000941947 */ /* 0x000fea000383ffff */
[----:B------:R-:W-:Y:S02]  /*14080*/  IMAD.MOV.U32 R6, RZ, RZ, R69 ;  /* 0x000000ffff067224 */ /* 0x000fe400078e0045 */
[----:B------:R-:W-:Y:S02]  /*14090*/  IMAD.MOV.U32 R5, RZ, RZ, R8 ;  /* 0x000000ffff057224 */ /* 0x000fe400078e0008 */
[----:B------:R-:W-:Y:S02]  /*140a0*/  IMAD.MOV.U32 R18, RZ, RZ, R7 ;  /* 0x000000ffff127224 */ /* 0x000fe400078e0007 */
[----:B------:R-:W-:-:S07]  /*140b0*/  IMAD.MOV.U32 R23, RZ, RZ, R139 ;  /* 0x000000ffff177224 */ /* 0x000fce00078e008b */
.L_x_1498:
[----:B------:R-:W2:Y:S01]  /*140c0*/  LDL R7, [R1+0x60] ;  /* 0x0000600001077983 */ /* 0x000ea20000100800 */
[----:B------:R-:W0:Y:S01]  /*140d0*/  LDC R8, c[0x0][0x448] ;  /* 0x00011200ff087b82 */ /* 0x000e220000000800 */
[----:B------:R-:W-:Y:S01]  /*140e0*/  LOP3.LUT R22, R22, 0xfffffffb, RZ, 0xc0, !PT ;  /* 0xfffffffb16167812 */ /* 0x000fe200078ec0ff */
[----:B------:R-:W-:Y:S01]  /*140f0*/  ULDC UR8, c[0x0][0x9dc] ;  /* 0x0002770000087ab9 */ /* 0x000fe20000000800 */
[----:B------:R-:W-:-:S05]  /*14100*/  IADD3 R10, R155, 0x1, -R154 ;  /* 0x000000019b0a7810 */ /* 0x000fca0007ffe89a */
[----:B------:R-:W3:Y:S01]  /*14110*/  LDC R11, c[0x0][0x9e4] ;  /* 0x00027900ff0b7b82 */ /* 0x000ee20000000800 */
[----:B0-----:R-:W-:-:S13]  /*14120*/  ISETP.NE.AND P1, PT, R8, 0x1, PT ;  /* 0x000000010800780c */ /* 0x001fda0003f25270 */
[----:B------:R-:W0:Y:S01]  /*14130*/  @P1 LDC R8, c[0x0][0x44c] ;  /* 0x00011300ff081b82 */ /* 0x000e220000000800 */
[----:B------:R-:W-:-:S04]  /*14140*/  @P1 LOP3.LUT R22, R22, 0x4, RZ, 0xfc, !PT ;  /* 0x0000000416161812 */ /* 0x000fc800078efcff */
[----:B------:R-:W-:-:S03]  /*14150*/  LOP3.LUT R22, R22, 0xfffffff7, RZ, 0xc0, !PT ;  /* 0xfffffff716167812 */ /* 0x000fc600078ec0ff */
[----:B------:R-:W4:Y:S01]  /*14160*/  @P1 LDC R9, c[0x0][0x450] ;  /* 0x00011400ff091b82 */ /* 0x000f220000000800 */
[----:B--2---:R-:W-:-:S04]  /*14170*/  VIADD R7, R7, 0xbf ;  /* 0x000000bf07077836 */ /* 0x004fc80000000000 */
[----:B0-----:R-:W-:-:S05]  /*14180*/  @P1 IMAD.HI.U32 R8, R7, R8, RZ ;  /* 0x0000000807081227 */ /* 0x001fca00078e00ff */
[----:B----4-:R-:W-:Y:S02]  /*14190*/  @P1 SHF.R.U32.HI R7, RZ, R9, R8 ;  /* 0x00000009ff071219 */ /* 0x010fe40000011608 */
[----:B---3--:R-:W-:-:S03]  /*141a0*/  ISETP.GE.AND P1, PT, R11, 0x1, PT ;  /* 0x000000010b00780c */ /* 0x008fc60003f26270 */
[----:B------:R-:W-:-:S04]  /*141b0*/  IMAD.IADD R7, R10, 0x1, R7 ;  /* 0x000000010a077824 */ /* 0x000fc800078e0207 */
[----:B------:R-:W-:-:S06]  /*141c0*/  VIADD R10, R7, -UR8 ;  /* 0x80000008070a7c36 */ /* 0x000fcc0008000000 */
[----:B------:R-:W-:Y:S01]  /*141d0*/  @P1 LOP3.LUT R22, R22, 0x8, RZ, 0xfc, !PT ;  /* 0x0000000816161812 */ /* 0x000fe200078efcff */
        /* <DEDUP_REMOVED lines=11> */
.L_x_1521:
[----:B------:R-:W-:-:S13]  /*14290*/  ISETP.NE.AND P1, PT, R11, 0x1, PT ;  /* 0x000000010b00780c */ /* 0x000fda0003f25270 */
[----:B------:R-:W0:Y:S02]  /*142a0*/  @P1 LDC.64 R8, c[0x0][0x9e8] ;  /* 0x00027a00ff081b82 */ /* 0x000e240000000a00 */
[----:B0-----:R-:W-:-:S05]  /*142b0*/  @P1 IMAD.HI.U32 R8, R7, R8, RZ ;  /* 0x0000000807081227 */ /* 0x001fca00078e00ff */
[----:B------:R-:W-:-:S07]  /*142c0*/  @P1 SHF.R.U32.HI R7, RZ, R9, R8 ;  /* 0x00000009ff071219 */ /* 0x000fce0000011608 */
.L_x_1522:
[----:B------:R-:W-:Y:S05]  /*142d0*/  BSYNC B0 ;  /* 0x0000000000007941 */ /* 0x000fea0003800000 */
.L_x_1520:
[----:B------:R-:W-:-:S05]  /*142e0*/  IMAD R7, R7, R11, RZ ;  /* 0x0000000b07077224 */ /* 0x000fca00078e02ff */
[----:B------:R-:W-:-:S07]  /*142f0*/  VIMNMX R10, R10, R7, !PT ;  /* 0x000000070a0a7248 */ /* 0x000fce0007fe0100 */
.L_x_1519:
[----:B------:R-:W2:Y:S01]  /*14300*/  LDL R8, [R1+0x9c] ;  /* 0x00009c0001087983 */ /* 0x000ea20000100800 */
[----:B------:R-:W-:-:S05]  /*14310*/  VIADD R10, R10, 0x7f ;  /* 0x0000007f0a0a7836 */ /* 0x000fca0000000000 */
[----:B------:R-:W-:-:S04]  /*14320*/  SHF.R.S32.HI R7, RZ, 0x1f, R10 ;  /* 0x0000001fff077819 */ /* 0x000fc8000001140a */
[----:B------:R-:W-:-:S04]  /*14330*/  LEA.HI R7, R7, R10, RZ, 0x7 ;  /* 0x0000000a07077211 */ /* 0x000fc800078f38ff */
[----:B------:R-:W-:-:S04]  /*14340*/  SHF.R.S32.HI R7, RZ, 0x7, R7 ;  /* 0x00000007ff077819 */ /* 0x000fc80000011407 */
[----:B--2---:R-:W-:-:S04]  /*14350*/  VIMNMX R8, R8, R7, !PT ;  /* 0x0000000708087248 */ /* 0x004fc80007fe0100 */
[----:B------:R-:W-:Y:S01]  /*14360*/  ISETP.GE.AND P1, PT, R0, R8, PT ;  /* 0x000000080000720c */ /* 0x000fe20003f26270 */
[----:B------:R0:W-:-:S12]  /*14370*/  STL [R1+0x40], R8 ;  /* 0x0000400801007387 */ /* 0x0001d80000100800 */
[----:B0-----:R-:W-:Y:S05]  /*14380*/  @!P1 BRA `(.L_x_1523) ;  /* 0x0000002c00409947 */ /* 0x001fea0003800000 */
[----:B------:R-:W-:Y:S02]  /*14390*/  IMAD.MOV.U32 R8, RZ, RZ, R6 ;  /* 0x000000ffff087224 */ /* 0x000fe400078e0006 */
[----:B------:R-:W-:Y:S02]  /*143a0*/  IMAD.MOV.U32 R7, RZ, RZ, R5 ;  /* 0x000000ffff077224 */ /* 0x000fe400078e0005 */
[----:B------:R-:W-:Y:S02]  /*143b0*/  IMAD.MOV.U32 R10, RZ, RZ, R23 ;  /* 0x000000ffff0a7224 */ /* 0x000fe400078e0017 */
[----:B------:R-:W-:-:S07]  /*143c0*/  IMAD.MOV.U32 R9, RZ, RZ, R18 ;  /* 0x000000ffff097224 */ /* 0x000fce00078e0012 */
.L_x_1535:
[----:B------:R-:W2:Y:S01]  /*143d0*/  LDL R5, [R1+0x44] ;  /* 0x0000440001057983 */ /* 0x000ea20000100800 */
[----:B------:R-:W-:Y:S01]  /*143e0*/  ISETP.NE.AND P1, PT, R9, 0x1, PT ;  /* 0x000000010900780c */ /* 0x000fe20003f25270 */
[----:B------:R-:W-:Y:S05]  /*143f0*/  YIELD ;  /* 0x0000000000007946 */ /* 0x000fea0003800000 */
[----:B------:R-:W-:-:S04]  /*14400*/  SEL R23, RZ, 0x1, P1 ;  /* 0x00000001ff177807 */ /* 0x000fc80000800000 */
[----:B------:R-:W-:Y:S02]  /*14410*/  LOP3.LUT R23, R10, R23, RZ, 0x3c, !PT ;  /* 0x000000170a177212 */ /* 0x000fe400078e3cff */
[----:B--2---:R-:W-:-:S13]  /*14420*/  ISETP.NE.AND P1, PT, R5, RZ, PT ;  /* 0x000000ff0500720c */ /* 0x004fda0003f25270 */
[----:B------:R-:W-:Y:S05]  /*14430*/  @P1 BRA `(.L_x_1524) ;  /* 0x00000000003c1947 */ /* 0x000fea0003800000 */
[----:B------:R-:W-:Y:S05]  /*14440*/  @!P0 BRA `(.L_x_1525) ;  /* 0x0000000000048947 */ /* 0x000fea0003800000 */
[----:B------:R-:W-:Y:S01]  /*14450*/  BPT.TRAP 0x1 ;  /* 0x000000040000795c */ /* 0x000fe20000300000 */
.L_x_1525:
[----:B------:R-:W-:Y:S01]  /*14460*/  VIADD R5, R9, 0x1 ;  /* 0x0000000109057836 */ /* 0x000fe20000000000 */
[----:B------:R-:W-:-:S04]  /*14470*/  SHF.L.U32 R6, R23, 0x1f, RZ ;  /* 0x0000001f17067819 */ /* 0x000fc800000006ff */
[----:B------:R-:W-:-:S04]  /*14480*/  ISETP.NE.AND P2, PT, R5, 0x2, PT ;  /* 0x000000020500780c */ /* 0x000fc80003f45270 */
[----:B------:R-:W-:-:S05]  /*14490*/  SEL R5, R5, RZ, P2 ;  /* 0x000000ff05057207 */ /* 0x000fca0001000000 */
[----:B------:R-:W-:-:S04]  /*144a0*/  IMAD R5, R5, 0x8, R2 ;  /* 0x0000000805057824 */ /* 0x000fc800078e0202 */
[----:B------:R0:W2:Y:S01]  /*144b0*/  SYNCS.PHASECHK.TRANS64.TRYWAIT P2, [R5+URZ+0x2d830], R6 ;  /* 0x02d83006050075a7 */ /* 0x0000a2000804017f */
[----:B------:R-:W-:Y:S05]  /*144c0*/  @!P0 BRA `(.L_x_1526) ;  /* 0x0000000000048947 */ /* 0x000fea0003800000 */
[----:B------:R-:W-:Y:S01]  /*144d0*/  BPT.TRAP 0x1 ;  /* 0x000000040000795c */ /* 0x000fe20000300000 */
.L_x_1526:
[----:B------:R-:W-:Y:S04]  /*144e0*/  BSSY B0, `(.L_x_1524) ;  /* 0x0000004000007945 */ /* 0x000fe80003800000 */
[----:B--2---:R-:W-:Y:S05]  /*144f0*/  @P2 BRA `(.L_x_1527) ;  /* 0x0000000000082947 */ /* 0x004fea0003800000 */
[----:B------:R-:W2:Y:S02]  /*14500*/  SYNCS.PHASECHK.TRANS64.TRYWAIT P2, [R5+URZ+0x2d830], R6 ;  /* 0x02d83006050075a7 */ /* 0x000ea4000804017f */
[----:B--2---:R-:W-:Y:S05]  /*14510*/  @!P2 BRA `(.L_x_1528) ;  /* 0x0000011000cca947 */ /* 0x004fea0003800000 */
.L_x_1527:
[----:B------:R-:W-:Y:S05]  /*14520*/  BSYNC B0 ;  /* 0x0000000000007941 */ /* 0x000fea0003800000 */
.L_x_1524:
[----:B0-2---:R-:W2:Y:S04]  /*14530*/  LDL R6, [R1+0x48] ;  /* 0x0000480001067983 */ /* 0x005ea80000100800 */
[----:B------:R-:W3:Y:S04]  /*14540*/  LDL.64 R26, [R1+0x8] ;  /* 0x00000800011a7983 */ /* 0x000ee80000100a00 */
[----:B------:R-:W4:Y:S04]  /*14550*/  LDL.64 R148, [R1+0x30] ;  /* 0x0000300001947983 */ /* 0x000f280000100a00 */
[----:B------:R-:W5:Y:S01]  /*14560*/  LDL.64 R146, [R1+0x28] ;  /* 0x0000280001927983 */ /* 0x000f620000100a00 */
[----:B------:R-:W0:Y:S01]  /*14570*/  S2R R5, SR_TID.X ;  /* 0x0000000000057919 */ /* 0x000e220000002100 */
[----:B------:R-:W-:Y:S01]  /*14580*/  VIADD R18, R9, 0x1 ;  /* 0x0000000109127836 */ /* 0x000fe20000000000 */
[----:B------:R-:W-:Y:S05]  /*14590*/  WARPSYNC.ALL ;  /* 0x0000000000007948 */ /* 0x000fea0003800000 */
[C---:B------:R-:W-:Y:S01]  /*145a0*/  ISETP.NE.AND P2, PT, R18.reuse, 0x2, PT ;  /* 0x000000021200780c */ /* 0x040fe20003f45270 */
[----:B------:R-:W5:Y:S03]  /*145b0*/  LDL.64 R144, [R1+0x20] ;  /* 0x0000200001907983 */ /* 0x000f660000100a00 */
[----:B------:R-:W-:Y:S01]  /*145c0*/  SEL R18, R18, RZ, P2 ;  /* 0x000000ff12127207 */ /* 0x000fe20001000000 */
[----:B------:R-:W5:Y:S04]  /*145d0*/  LDL.64 R142, [R1+0x18] ;  /* 0x00001800018e7983 */ /* 0x000f680000100a00 */
[----:B------:R-:W5:Y:S01]  /*145e0*/  LDL.64 R140, [R1+0x10] ;  /* 0x00001000018c7983 */ /* 0x000f620000100a00 */
[----:B0-----:R-:W-:-:S05]  /*145f0*/  SHF.R.U32.HI R5, RZ, 0x7, R5 ;  /* 0x00000007ff057819 */ /* 0x001fca0000011605 */
[----:B------:R-:W-:Y:S02]  /*14600*/  VIADD R5, R5, 0x8 ;  /* 0x0000000805057836 */ /* 0x000fe40000000000 */
[----:B------:R-:W-:Y:S02]  /*14610*/  IMAD.MOV.U32 R13, RZ, RZ, -0x7fffffe0 ;  /* 0x80000020ff0d7424 */ /* 0x000fe400078e00ff */
[----:B------:R-:W-:-:S03]  /*14620*/  IMAD.MOV.U32 R25, RZ, RZ, -0x7fffffe0 ;  /* 0x80000020ff197424 */ /* 0x000fc600078e00ff */
[----:B------:R-:W-:Y:S02]  /*14630*/  R2UR UR11, R13 ;  /* 0x000000000d0b72ca */ /* 0x000fe400000e0000 */
[----:B------:R-:W-:Y:S01]  /*14640*/  R2UR UR27, R25 ;  /* 0x00000000191b72ca */ /* 0x000fe200000e0000 */
[----:B------:R-:W-:-:S05]  /*14650*/  IMAD.MOV.U32 R21, RZ, RZ, -0x7fffffe0 ;  /* 0x80000020ff157424 */ /* 0x000fca00078e00ff */
[----:B------:R-:W-:Y:S01]  /*14660*/  R2UR UR15, R21 ;  /* 0x00000000150f72ca */ /* 0x000fe200000e0000 */
[----:B------:R0:W-:Y:S01]  /*14670*/  BAR.SYNC.DEFER_BLOCKING R5, 0x100 ;  /* 0x000400050000751d */ /* 0x0001e20000010000 */
[----:B------:R-:W-:Y:S02]  /*14680*/  IMAD.MOV.U32 R15, RZ, RZ, -0x7fffffe0 ;  /* 0x80000020ff0f7424 */ /* 0x000fe400078e00ff */
[----:B--2---:R-:W-:Y:S01]  /*14690*/  IMAD R12, R18, 0x600, R6 ;  /* 0x00000600120c7824 */ /* 0x004fe200078e0206 */
[----:B---3--:R-:W-:-:S03]  /*146a0*/  R2UR UR8, R26 ;  /* 0x000000001a0872ca */ /* 0x008fc600000e0000 */
[C---:B------:R-:W-:Y:S01]  /*146b0*/  VIADD R24, R12.reuse, 0x400 ;  /* 0x000004000c187836 */ /* 0x040fe20000000000 */
[----:B------:R-:W-:Y:S02]  /*146c0*/  R2UR UR10, R12 ;  /* 0x000000000c0a72ca */ /* 0x000fe400000e0000 */
[----:B------:R-:W-:Y:S02]  /*146d0*/  R2UR UR9, R27 ;  /* 0x000000001b0972ca */ /* 0x000fe400000e0000 */
[----:B------:R-:W-:Y:S02]  /*146e0*/  R2UR UR26, R24 ;  /* 0x00000000181a72ca */ /* 0x000fe400000e0000 */
[----:B-1----:R-:W-:-:S09]  /*146f0*/  WARPGROUP.ARRIVE ;  /* 0x00000000000079c5 */ /* 0x002fd20000000000 */
        /* <DEDUP_REMOVED lines=41> */
.L_x_1530:
[----:B------:R-:W-:Y:S01]  /*14990*/  SHF.L.U32 R5, R10, 0x1f, RZ ;  /* 0x0000001f0a057819 */ /* 0x000fe200000006ff */
[----:B------:R-:W-:-:S04]  /*149a0*/  IMAD R6, R9, 0x8, R2 ;  /* 0x0000000809067824 */ /* 0x000fc800078e0202 */
[----:B------:R0:W1:Y:S01]  /*149b0*/  SYNCS.PHASECHK.TRANS64.TRYWAIT P1, [R6+URZ+0x2d850], R5 ;  /* 0x02d85005060075a7 */ /* 0x000062000802017f */
[----:B------:R-:W-:Y:S05]  /*149c0*/  @!P0 BRA `(.L_x_1531) ;  /* 0x0000000000048947 */ /* 0x000fea0003800000 */
[----:B------:R-:W-:Y:S01]  /*149d0*/  BPT.TRAP 0x1 ;  /* 0x000000040000795c */ /* 0x000fe20000300000 */
.L_x_1531:
[----:B-1----:R-:W-:Y:S05]  /*149e0*/  @P1 BRA `(.L_x_1529) ;  /* 0x0000000000081947 */ /* 0x002fea0003800000 */
[----:B------:R-:W1:Y:S02]  /*149f0*/  SYNCS.PHASECHK.TRANS64.TRYWAIT P1, [R6+URZ+0x2d850], R5 ;  /* 0x02d85005060075a7 */ /* 0x000e64000802017f */
[----:B-1----:R-:W-:Y:S05]  /*14a00*/  @!P1 BRA `(.L_x_1532) ;  /* 0x0000010c00a49947 */ /* 0x002fea0003800000 */
.L_x_1529:
        /* <DEDUP_REMOVED lines=8> */
[----:B------:R-:W-:Y:S02]  /*14a90*/  R2UR UR11, R11 ;  /* 0x000000000b0b72ca */ /* 0x000fe400000e0000 */
        /* <DEDUP_REMOVED lines=55> */
[----:B------:R-:W-:Y:S01]  /*14e10*/  VIADD R12, R10, 0x604 ;  /* 0x000006040a0c7836 */ /* 0x000fe20000000000 */
[----:B------:R-:W-:Y:S01]  /*14e20*/  ISETP.GE.U32.AND P1, PT, R14, 0x180, PT ;  /* 0x000001800e00780c */ /* 0x000fe20003f26070 */
[----:B------:R-:W-:Y:S02]  /*14e30*/  VIADD R10, R10, 0x606 ;  /* 0x000006060a0a7836 */ /* 0x000fe40000000000 */
[----:B------:R-:W-:Y:S01]  /*14e40*/  VIADD R5, R5, 0x9 ;  /* 0x0000000905057836 */ /* 0x000fe20000000000 */
        /* <DEDUP_REMOVED lines=28> */
.L_x_1533:
[----:B------:R-:W-:Y:S01]  /*15010*/  FMUL.FTZ R11, R24, UR48 ;  /* 0x00000030180b7c20 */ /* 0x000fe20008410000 */
[----:B------:R-:W-:Y:S01]  /*15020*/  FMUL.FTZ R24, R25, UR48 ;  /* 0x0000003019187c20 */ /* 0x000fe20008410000 */
[----:B------:R-:W-:Y:S01]  /*15030*/  FMUL.FTZ R153, R26, UR48 ;  /* 0x000000301a997c20 */ /* 0x000fe20008410000 */
[----:B------:R-:W-:Y:S01]  /*15040*/  FMUL.FTZ R26, R28, UR48 ;  /* 0x000000301c1a7c20 */ /* 0x000fe20008410000 */
[----:B0-----:R-:W-:Y:S02]  /*15050*/  IMAD R5, R18, 0x8, R2 ;  /* 0x0000000812057824 */ /* 0x001fe400078e0202 */
[----:B------:R-:W-:Y:S01]  /*15060*/  FMUL.FTZ R28, R29, UR48 ;  /* 0x000000301d1c7c20 */ /* 0x000fe20008410000 */
[----:B------:R-:W0:Y:S01]  /*15070*/  MUFU.TANH R11, R11 ;  /* 0x0000000b000b7308 */ /* 0x000e220000002400 */
[----:B------:R-:W-:Y:S02]  /*15080*/  IMAD.U32 R6, RZ, RZ, UR38 ;  /* 0x00000026ff067e24 */ /* 0x000fe4000f8e00ff */
[----:B------:R-:W-:Y:S01]  /*15090*/  FMUL.FTZ R151, R30, UR48 ;  /* 0x000000301e977c20 */ /* 0x000fe20008410000 */
[----:B------:R-:W-:-:S02]  /*150a0*/  VIADD R5, R5, 0x2d840 ;  /* 0x0002d84005057836 */ /* 0x000fc40000000000 */
[----:B------:R-:W-:Y:S01]  /*150b0*/  FMUL.FTZ R30, R32, UR48 ;  /* 0x00000030201e7c20 */ /* 0x000fe20008410000 */
[----:B------:R-:W-:Y:S01]  /*150c0*/  FMUL.FTZ R32, R33, UR48 ;  /* 0x0000003021207c20 */ /* 0x000fe20008410000 */
[----:B------:R-:W-:Y:S01]  /*150d0*/  FMUL.FTZ R33, R36, UR48 ;  /* 0x0000003024217c20 */ /* 0x000fe20008410000 */
[----:B------:R-:W-:Y:S01]  /*150e0*/  FMUL.FTZ R149, R34, UR48 ;  /* 0x0000003022957c20 */ /* 0x000fe20008410000 */
[----:B------:R-:W1:Y:S01]  /*150f0*/  MUFU.TANH R24, R24 ;  /* 0x0000001800187308 */ /* 0x000e620000002400 */
[----:B------:R-:W-:Y:S01]  /*15100*/  PRMT R5, R6, 0x654, R5 ;  /* 0x0000065406057816 */ /* 0x000fe20000000005 */
[----:B------:R-:W-:Y:S01]  /*15110*/  FMUL.FTZ R34, R37, UR48 ;  /* 0x0000003025227c20 */ /* 0x000fe20008410000 */
[----:B------:R-:W-:Y:S01]  /*15120*/  FMUL.FTZ R10, R35, UR48 ;  /* 0x00000030230a7c20 */ /* 0x000fe20008410000 */
[----:B------:R-:W-:Y:S01]  /*15130*/  FMUL.FTZ R35, R40, UR48 ;  /* 0x0000003028237c20 */ /* 0x000fe20008410000 */
[----:B------:R0:W-:Y:S01]  /*15140*/  SYNCS.ARRIVE.TRANS64.RED.A1T0 RZ, [R5+URZ], RZ ;  /* 0x000000ff05ff79a7 */ /* 0x0001e2000810043f */
[----:B------:R-:W-:Y:S01]  /*15150*/  FMUL.FTZ R36, R41, UR48 ;  /* 0x0000003029247c20 */ /* 0x000fe20008410000 */
[----:B------:R-:W-:Y:S01]  /*15160*/  FMUL.FTZ R37, R44, UR48 ;  /* 0x000000302c257c20 */ /* 0x000fe20008410000 */
[----:B------:R-:W2:Y:S01]  /*15170*/  MUFU.TANH R26, R26 ;  /* 0x0000001a001a7308 */ /* 0x000ea20000002400 */
[----:B------:R-:W-:Y:S01]  /*15180*/  FMUL.FTZ R40, R45, UR48 ;  /* 0x000000302d287c20 */ /* 0x000fe20008410000 */
[----:B------:R-:W-:Y:S01]  /*15190*/  FMUL.FTZ R45, R48, UR48 ;  /* 0x00000030302d7c20 */ /* 0x000fe20008410000 */
[----:B------:R-:W-:Y:S01]  /*151a0*/  FMUL.FTZ R139, R49, UR48 ;  /* 0x00000030318b7c20 */ /* 0x000fe20008410000 */
[----:B------:R-:W-:Y:S01]  /*151b0*/  FMUL.FTZ R140, R52, UR48 ;  /* 0x00000030348c7c20 */ /* 0x000fe20008410000 */
[----:B0-----:R-:W-:Y:S01]  /*151c0*/  FMNMX.FTZ R5, R11, R7, !PT ;  /* 0x000000070b057209 */ /* 0x001fe20007810000 */
        /* <DEDUP_REMOVED lines=61> */
[----:B------:R-:W-:-:S05]  /*155a0*/  UMOV UR51, UR6 ;  /* 0x0000000600337c82 */ /* 0x000fca0008000000 */
        /* <DEDUP_REMOVED lines=46> */
[----:B------:R-:W1:Y:S02]  /*15890*/  SHFL.BFLY PT, R6, R5, 0x2, 0x1f ;  /* 0x0c401f0005067f89 */ /* 0x000e6400000e0000 */
[----:B------:R-:W3:Y:S08]  /*158a0*/  MUFU.TANH R151, R151 ;  /* 0x0000009700977308 */ /* 0x000ef00000002400 */
[----:B------:R-:W4:Y:S08]  /*158b0*/  MUFU.TANH R150, R150 ;  /* 0x0000009600967308 */ /* 0x000f300000002400 */
[----:B------:R-:W5:Y:S01]  /*158c0*/  MUFU.TANH R149, R149 ;  /* 0x0000009500957308 */ /* 0x000f620000002400 */
[----:B-1----:R-:W-:-:S07]  /*158d0*/  FMNMX.FTZ R5, R5, R6, !PT ;  /* 0x0000000605057209 */ /* 0x002fce0007810000 */
[----:B------:R-:W1:Y:S01]  /*158e0*/  MUFU.TANH R10, R10 ;  /* 0x0000000a000a7308 */ /* 0x000e620000002400 */
[----:B------:R-:W2:Y:S07]  /*158f0*/  SHFL.BFLY PT, R6, R5, 0x1, 0x1f ;  /* 0x0c201f0005067f89 */ /* 0x000eae00000e0000 */
[----:B------:R-:W1:Y:S08]  /*15900*/  MUFU.TANH R72, R72 ;  /* 0x0000004800487308 */ /* 0x000e700000002400 */
[----:B------:R-:W1:Y:S08]  /*15910*/  MUFU.TANH R39, R39 ;  /* 0x0000002700277308 */ /* 0x000e700000002400 */
[----:B------:R-:W1:Y:S01]  /*15920*/  MUFU.TANH R13, R13 ;  /* 0x0000000d000d7308 */ /* 0x000e620000002400 */
[----:B--2---:R-:W-:-:S02]  /*15930*/  FMNMX.FTZ R5, R5, R6, !PT ;  /* 0x0000000605057209 */ /* 0x004fc40007810000 */
[----:B------:R-:W-:-:S05]  /*15940*/  FMNMX.FTZ R6, R153, R8, !PT ;  /* 0x0000000899067209 */ /* 0x000fca0007810000 */
[----:B------:R-:W2:Y:S01]  /*15950*/  MUFU.TANH R25, R25 ;  /* 0x0000001900197308 */ /* 0x000ea20000002400 */
[----:B0-----:R-:W-:Y:S01]  /*15960*/  FMNMX.FTZ R6, R152, R6, !PT ;  /* 0x0000000698067209 */ /* 0x001fe20007810000 */
[----:B------:R-:W-:-:S03]  /*15970*/  FADD.FTZ R7, -R5, R7 ;  /* 0x0000000705077221 */ /* 0x000fc60000010100 */
[----:B---3--:R-:W-:-:S03]  /*15980*/  FMNMX.FTZ R6, R151, R6, !PT ;  /* 0x0000000697067209 */ /* 0x008fc60007810000 */
[----:B------:R-:W0:Y:S01]  /*15990*/  MUFU.TANH R68, R68 ;  /* 0x0000004400447308 */ /* 0x000e220000002400 */
[----:B----4-:R-:W-:-:S04]  /*159a0*/  FMNMX.FTZ R6, R150, R6, !PT ;  /* 0x0000000696067209 */ /* 0x010fc80007810000 */
[----:B-----5:R-:W-:-:S03]  /*159b0*/  FMNMX.FTZ R6, R149, R6, !PT ;  /* 0x0000000695067209 */ /* 0x020fc60007810000 */
[----:B------:R-:W3:Y:S01]  /*159c0*/  MUFU.TANH R27, R27 ;  /* 0x0000001b001b7308 */ /* 0x000ee20000002400 */
[----:B-1----:R-:W-:-:S04]  /*159d0*/  FMNMX.FTZ R6, R10, R6, !PT ;  /* 0x000000060a067209 */ /* 0x002fc80007810000 */
[----:B------:R-:W-:-:S03]  /*159e0*/  FMNMX.FTZ R6, R72, R6, !PT ;  /* 0x0000000648067209 */ /* 0x000fc60007810000 */
[----:B------:R-:W1:Y:S01]  /*159f0*/  MUFU.TANH R12, R12 ;  /* 0x0000000c000c7308 */ /* 0x000e620000002400 */
[----:B------:R-:W-:-:S04]  /*15a00*/  FMNMX.FTZ R6, R39, R6, !PT ;  /* 0x0000000627067209 */ /* 0x000fc80007810000 */
[----:B------:R-:W-:-:S03]  /*15a10*/  FMNMX.FTZ R6, R13, R6, !PT ;  /* 0x000000060d067209 */ /* 0x000fc60007810000 */
[----:B------:R-:W4:Y:S01]  /*15a20*/  MUFU.TANH R29, R29 ;  /* 0x0000001d001d7308 */ /* 0x000f220000002400 */
[----:B--2---:R-:W-:-:S04]  /*15a30*/  FMNMX.FTZ R6, R25, R6, !PT ;  /* 0x0000000619067209 */ /* 0x004fc80007810000 */
[----:B0-----:R-:W-:-:S03]  /*15a40*/  FMNMX.FTZ R6, R68, R6, !PT ;  /* 0x0000000644067209 */ /* 0x001fc60007810000 */
[----:B------:R-:W0:Y:S01]  /*15a50*/  MUFU.TANH R64, R64 ;  /* 0x0000004000407308 */ /* 0x000e220000002400 */
[----:B---3--:R-:W-:-:S04]  /*15a60*/  FMNMX.FTZ R6, R27, R6, !PT ;  /* 0x000000061b067209 */ /* 0x008fc80007810000 */
[----:B-1----:R-:W-:-:S03]  /*15a70*/  FMNMX.FTZ R6, R12, R6, !PT ;  /* 0x000000060c067209 */ /* 0x002fc60007810000 */
[----:B------:R-:W1:Y:S01]  /*15a80*/  MUFU.TANH R31, R31 ;  /* 0x0000001f001f7308 */ /* 0x000e620000002400 */
[----:B----4-:R-:W-:-:S07]  /*15a90*/  FMNMX.FTZ R6, R29, R6, !PT ;  /* 0x000000061d067209 */ /* 0x010fce0007810000 */
        /* <DEDUP_REMOVED lines=31> */
[----:B0-----:R-:W-:-:S04]  /*15c90*/  FMNMX.FTZ R6, R15, R6, !PT ;  /* 0x000000060f067209 */ /* 0x001fc80007810000 */
[----:B-1----:R-:W-:-:S04]  /*15ca0*/  FMNMX.FTZ R6, R20, R6, !PT ;  /* 0x0000000614067209 */ /* 0x002fc80007810000 */
[----:B--2---:R-:W-:-:S05]  /*15cb0*/  FMNMX.FTZ R6, R21, R6, !PT ;  /* 0x0000000615067209 */ /* 0x004fca0007810000 */
[----:B------:R-:W0:Y:S02]  /*15cc0*/  SHFL.BFLY PT, R38, R6, 0x2, 0x1f ;  /* 0x0c401f0006267f89 */ /* 0x000e2400000e0000 */
[----:B0-----:R-:W-:-:S05]  /*15cd0*/  FMNMX.FTZ R6, R6, R38, !PT ;  /* 0x0000002606067209 */ /* 0x001fca0007810000 */
[----:B------:R-:W0:Y:S02]  /*15ce0*/  SHFL.BFLY PT, R38, R6, 0x1, 0x1f ;  /* 0x0c201f0006267f89 */ /* 0x000e2400000e0000 */
[----:B0-----:R-:W-:Y:S01]  /*15cf0*/  FMNMX.FTZ R6, R6, R38, !PT ;  /* 0x0000002606067209 */ /* 0x001fe20007810000 */
[----:B------:R-:W-:-:S04]  /*15d00*/  FMUL.FTZ R38, R5, UR51 ;  /* 0x0000003305267c20 */ /* 0x000fc80008410000 */
[----:B------:R-:W-:Y:S01]  /*15d10*/  FADD.FTZ R42, -R6, R8 ;  /* 0x00000008062a7221 */ /* 0x000fe20000010100 */
[----:B------:R-:W-:Y:S01]  /*15d20*/  FMUL.FTZ R8, R7, UR51 ;  /* 0x0000003307087c20 */ /* 0x000fe20008410000 */
[--C-:B------:R-:W-:Y:S01]  /*15d30*/  FFMA.FTZ R33, R33, UR51, -R38.reuse ;  /* 0x0000003321217c23 */ /* 0x100fe20008010826 */
[--C-:B------:R-:W-:Y:S01]  /*15d40*/  FFMA.FTZ R79, R24, UR51, -R38.reuse ;  /* 0x00000033184f7c23 */ /* 0x100fe20008010826 */
[----:B------:R-:W-:Y:S01]  /*15d50*/  FMUL.FTZ R7, R42, UR51 ;  /* 0x000000332a077c20 */ /* 0x000fe20008410000 */
[--C-:B------:R-:W-:Y:S01]  /*15d60*/  FFMA.FTZ R42, R11, UR51, -R38.reuse ;  /* 0x000000330b2a7c23 */ /* 0x100fe20008010826 */
[--C-:B------:R-:W-:Y:S01]  /*15d70*/  FFMA.FTZ R11, R80, UR51, -R38.reuse ;  /* 0x00000033500b7c23 */ /* 0x100fe20008010826 */
[----:B------:R-:W-:Y:S01]  /*15d80*/  FMUL.FTZ R80, R6, UR51 ;  /* 0x0000003306507c20 */ /* 0x000fe20008410000 */
[--C-:B------:R-:W-:Y:S01]  /*15d90*/  FFMA.FTZ R26, R26, UR51, -R38.reuse ;  /* 0x000000331a1a7c23 */ /* 0x100fe20008010826 */
[--C-:B------:R-:W-:Y:S01]  /*15da0*/  FFMA.FTZ R28, R28, UR51, -R38.reuse ;  /* 0x000000331c1c7c23 */ /* 0x100fe20008010826 */
[----:B------:R-:W-:Y:S01]  /*15db0*/  FFMA.FTZ R30, R30, UR51, -R38 ;  /* 0x000000331e1e7c23 */ /* 0x000fe20008010826 */
[----:B------:R-:W-:Y:S01]  /*15dc0*/  FFMA.FTZ R78, R153, UR51, -R80 ;  /* 0x00000033994e7c23 */ /* 0x000fe20008010850 */
        /* <DEDUP_REMOVED lines=42> */
[--C-:B0-----:R-:W-:Y:S01]  /*16070*/  FFMA.FTZ R33, R152, UR51, -R80.reuse ;  /* 0x0000003398217c23 */ /* 0x101fe20008010850 */
        /* <DEDUP_REMOVED lines=12> */
[----:B------:R-:W-:-:S02]  /*16140*/  FFMA.FTZ R21, R21, UR51, -R80 ;  /* 0x0000003315157c23 */ /* 0x000fc40008010850 */
[----:B------:R-:W0:Y:S01]  /*16150*/  MUFU.EX2 R78, R78 ;  /* 0x0000004e004e7308 */ /* 0x000e220000000800 */
[----:B-1----:R-:W-:-:S07]  /*16160*/  FFMA.FTZ R4, R8, R4, R32 ;  /* 0x0000000408047223 */ /* 0x002fce0000010020 */
[----:B------:R1:W-:Y:S08]  /*16170*/  MUFU.EX2 R42, R76 ;  /* 0x0000004c002a7308 */ /* 0x0003f00000000800 */
[----:B------:R-:W2:Y:S01]  /*16180*/  MUFU.EX2 R79, R79 ;  /* 0x0000004f004f7308 */ /* 0x000ea20000000800 */
[----:B-1----:R-:W-:Y:S01]  /*16190*/  FFMA.FTZ R76, R151, UR51, -R80 ;  /* 0x00000033974c7c23 */ /* 0x002fe20008010850 */
[----:B0-----:R-:W-:-:S06]  /*161a0*/  FFMA.FTZ R3, R7, R3, R78 ;  /* 0x0000000307037223 */ /* 0x001fcc000001004e */
[----:B------:R-:W-:Y:S08]  /*161b0*/  MUFU.EX2 R73, R24 ;  /* 0x0000001800497308 */ /* 0x000ff00000000800 */
[----:B------:R-:W0:Y:S01]  /*161c0*/  MUFU.EX2 R33, R33 ;  /* 0x0000002100217308 */ /* 0x000e220000000800 */
[----:B--2---:R-:W-:-:S07]  /*161d0*/  FADD.FTZ R4, R79, R4 ;  /* 0x000000044f047221 */ /* 0x004fce0000010000 */
[----:B------:R1:W-:Y:S08]  /*161e0*/  MUFU.EX2 R24, R35 ;  /* 0x0000002300187308 */ /* 0x0003f00000000800 */
[----:B------:R-:W2:Y:S01]  /*161f0*/  MUFU.EX2 R34, R26 ;  /* 0x0000001a00227308 */ /* 0x000ea20000000800 */
[----:B-1----:R-:W-:-:S07]  /*16200*/  FFMA.FTZ R35, R150, UR51, -R80 ;  /* 0x0000003396237c23 */ /* 0x002fce0008010850 */
[----:B------:R-:W1:Y:S08]  /*16210*/  MUFU.EX2 R76, R76 ;  /* 0x0000004c004c7308 */ /* 0x000e700000000800 */
[----:B------:R-:W3:Y:S08]  /*16220*/  MUFU.EX2 R77, R28 ;  /* 0x0000001c004d7308 */ /* 0x000ef00000000800 */
[----:B------:R-:W4:Y:S08]  /*16230*/  MUFU.EX2 R35, R35 ;  /* 0x0000002300237308 */ /* 0x000f300000000800 */
[----:B------:R5:W-:Y:S08]  /*16240*/  MUFU.EX2 R26, R37 ;  /* 0x00000025001a7308 */ /* 0x000bf00000000800 */
[----:B------:R-:W4:Y:S01]  /*16250*/  MUFU.EX2 R36, R30 ;  /* 0x0000001e00247308 */ /* 0x000f220000000800 */
[----:B-----5:R-:W-:-:S07]  /*16260*/  FFMA.FTZ R37, R10, UR51, -R80 ;  /* 0x000000330a257c23 */ /* 0x020fce0008010850 */
[----:B------:R-:W5:Y:S08]  /*16270*/  MUFU.EX2 R74, R74 ;  /* 0x0000004a004a7308 */ /* 0x000f700000000800 */
[----:B------:R-:W-:Y:S08]  /*16280*/  MUFU.EX2 R28, R45 ;  /* 0x0000002d001c7308 */ /* 0x000ff00000000800 */
[----:B------:R-:W5:Y:S08]  /*16290*/  MUFU.EX2 R75, R75 ;  /* 0x0000004b004b7308 */ /* 0x000f700000000800 */
[----:B------:R0:W-:Y:S08]  /*162a0*/  MUFU.EX2 R45, R66 ;  /* 0x00000042002d7308 */ /* 0x0001f00000000800 */
[----:B------:R-:W5:Y:S01]  /*162b0*/  MUFU.EX2 R37, R37 ;  /* 0x0000002500257308 */ /* 0x000f620000000800 */
[----:B0-----:R-:W-:Y:S01]  /*162c0*/  FFMA.FTZ R66, R12, UR51, -R80 ;  /* 0x000000330c427c23 */ /* 0x001fe20008010850 */
[----:B------:R-:W-:Y:S01]  /*162d0*/  FADD.FTZ R80, R33, R3 ;  /* 0x0000000321507221 */ /* 0x000fe20000010000 */
[----:B--2---:R-:W-:-:S03]  /*162e0*/  FADD.FTZ R3, R34, R4 ;  /* 0x0000000422037221 */ /* 0x004fc60000010000 */
[----:B-1----:R-:W-:Y:S01]  /*162f0*/  FADD.FTZ R4, R76, R80 ;  /* 0x000000504c047221 */ /* 0x002fe20000010000 */
[----:B---3--:R-:W-:Y:S01]  /*16300*/  FADD.FTZ R3, R77, R3 ;  /* 0x000000034d037221 */ /* 0x008fe20000010000 */
[----:B------:R-:W0:Y:S02]  /*16310*/  MUFU.EX2 R72, R72 ;  /* 0x0000004800487308 */ /* 0x000e240000000800 */
[----:B----4-:R-:W-:Y:S01]  /*16320*/  FADD.FTZ R4, R35, R4 ;  /* 0x0000000423047221 */ /* 0x010fe20000010000 */
[----:B------:R-:W-:-:S03]  /*16330*/  FADD.FTZ R3, R36, R3 ;  /* 0x0000000324037221 */ /* 0x000fc60000010000 */
[----:B-----5:R-:W-:Y:S01]  /*16340*/  FADD.FTZ R4, R74, R4 ;  /* 0x000000044a047221 */ /* 0x020fe20000010000 */
[----:B------:R-:W-:Y:S01]  /*16350*/  FADD.FTZ R3, R75, R3 ;  /* 0x000000034b037221 */ /* 0x000fe20000010000 */
[----:B------:R-:W1:Y:S02]  /*16360*/  MUFU.EX2 R39, R39 ;  /* 0x0000002700277308 */ /* 0x000e640000000800 */
[----:B------:R-:W-:Y:S01]  /*16370*/  FADD.FTZ R4, R37, R4 ;  /* 0x0000000425047221 */ /* 0x000fe20000010000 */
[----:B------:R-:W-:-:S04]  /*16380*/  FADD.FTZ R3, R38, R3 ;  /* 0x0000000326037221 */ /* 0x000fc80000010000 */
[----:B------:R-:W-:Y:S01]  /*16390*/  FADD.FTZ R3, R73, R3 ;  /* 0x0000000349037221 */ /* 0x000fe20000010000 */
[----:B------:R-:W2:Y:S01]  /*163a0*/  MUFU.EX2 R70, R70 ;  /* 0x0000004600467308 */ /* 0x000ea20000000800 */
[----:B0-----:R-:W-:Y:S02]  /*163b0*/  FADD.FTZ R4, R72, R4 ;  /* 0x0000000448047221 */ /* 0x001fe40000010000 */
[----:B------:R-:W-:-:S05]  /*163c0*/  FADD.FTZ R3, R24, R3 ;  /* 0x0000000318037221 */ /* 0x000fca0000010000 */
        /* <DEDUP_REMOVED lines=92> */
.L_x_1534:
[----:B------:R-:W2:Y:S04]  /*16990*/  LDL R84, [R1+0x6c] ;  /* 0x00006c0001547983 */ /* 0x000ea80000100800 */
[----:B------:R-:W3:Y:S01]  /*169a0*/  LDL R82, [R1+0x4] ;  /* 0x0000040001527983 */ /* 0x000ee20000100800 */
[----:B------:R-:W-:-:S03]  /*169b0*/  IMAD R9, R9, 0x8, R2 ;  /* 0x0000000809097824 */ /* 0x000fc600078e0202 */
[----:B------:R-:W4:Y:S04]  /*169c0*/  LDL R81, [R1] ;  /* 0x0000000001517983 */ /* 0x000f280000100800 */
[----:B------:R-:W5:Y:S01]  /*169d0*/  LDL R83, [R1+0x70] ;  /* 0x0000700001537983 */ /* 0x000f620000100800 */
[----:B------:R-:W-:Y:S02]  /*169e0*/  VIADD R9, R9, 0x2d860 ;  /* 0x0002d86009097836 */ /* 0x000fe40000000000 */
[----:B------:R-:W-:-:S05]  /*169f0*/  IMAD.U32 R80, RZ, RZ, UR38 ;  /* 0x00000026ff507e24 */ /* 0x000fca000f8e00ff */
[----:B------:R-:W-:-:S04]  /*16a00*/  PRMT R9, R80, 0x654, R9 ;  /* 0x0000065450097816 */ /* 0x000fc80000000009 */
[----:B------:R0:W-:Y:S02]  /*16a10*/  SYNCS.ARRIVE.TRANS64.RED.A1T0 RZ, [R9+URZ], RZ ;  /* 0x000000ff09ff79a7 */ /* 0x0001e4000810043f */
[----:B0-----:R-:W5:Y:S01]  /*16a20*/  LDL R9, [R1+0x40] ;  /* 0x0000400001097983 */ /* 0x001f620000100800 */
        /* <DEDUP_REMOVED lines=12> */
[----:B------:R0:W-:Y:S01]  /*16af0*/  STSM.16.M88.4 [R157+0x21800], R32 ;  /* 0x021800209d007844 */ /* 0x0001e20000000200 */
[----:B------:R-:W-:Y:S02]  /*16b00*/  F2FP.BF16.F32.PACK_AB R28, R67, R28 ;  /* 0x0000001c431c723e */ /* 0x000fe400000010ff */
[----:B------:R-:W-:Y:S02]  /*16b10*/  F2FP.BF16.F32.PACK_AB R29, R29, R66 ;  /* 0x000000421d1d723e */ /* 0x000fe400000010ff */
[----:B------:R-:W-:Y:S02]  /*16b20*/  F2FP.BF16.F32.PACK_AB R30, R65, R30 ;  /* 0x0000001e411e723e */ /* 0x000fe400000010ff */
[----:B------:R-:W-:Y:S02]  /*16b30*/  F2FP.BF16.F32.PACK_AB R31, R31, R64 ;  /* 0x000000401f1f723e */ /* 0x000fe400000010ff */
[----:B------:R-:W-:-:S02]  /*16b40*/  F2FP.BF16.F32.PACK_AB R40, R47, R40 ;  /* 0x000000282f28723e */ /* 0x000fc400000010ff */
[----:B------:R-:W-:Y:S02]  /*16b50*/  F2FP.BF16.F32.PACK_AB R41, R41, R46 ;  /* 0x0000002e2929723e */ /* 0x000fe400000010ff */
[----:B------:R-:W-:Y:S02]  /*16b60*/  F2FP.BF16.F32.PACK_AB R42, R45, R42 ;  /* 0x0000002a2d2a723e */ /* 0x000fe400000010ff */
[----:B0-----:R-:W-:Y:S02]  /*16b70*/  F2FP.BF16.F32.PACK_AB R32, R63, R62 ;  /* 0x0000003e3f20723e */ /* 0x001fe400000010ff */
[----:B------:R-:W-:Y:S02]  /*16b80*/  F2FP.BF16.F32.PACK_AB R33, R60, R61 ;  /* 0x0000003d3c21723e */ /* 0x000fe400000010ff */
[----:B------:R-:W-:Y:S02]  /*16b90*/  F2FP.BF16.F32.PACK_AB R34, R59, R58 ;  /* 0x0000003a3b22723e */ /* 0x000fe400000010ff */
[----:B------:R-:W-:-:S02]  /*16ba0*/  F2FP.BF16.F32.PACK_AB R35, R56, R57 ;  /* 0x000000393823723e */ /* 0x000fc400000010ff */
[----:B------:R-:W-:Y:S01]  /*16bb0*/  F2FP.BF16.F32.PACK_AB R43, R43, R44 ;  /* 0x0000002c2b2b723e */ /* 0x000fe200000010ff */
        /* <DEDUP_REMOVED lines=50> */
[----:B--2---:R0:W-:Y:S04]  /*16ee0*/  STSM.16.M88.4 [R84], R36 ;  /* 0x0000002454007844 */ /* 0x0041e80000000200 */
[----:B---3--:R1:W-:Y:S04]  /*16ef0*/  STSM.16.M88.4 [R82], R24 ;  /* 0x0000001852007844 */ /* 0x0083e80000000200 */
[----:B----4-:R2:W-:Y:S04]  /*16f00*/  STSM.16.M88.4 [R81], R28 ;  /* 0x0000001c51007844 */ /* 0x0105e80000000200 */
[----:B------:R2:W-:Y:S01]  /*16f10*/  STSM.16.M88.4 [R157+0x27800], R32 ;  /* 0x027800209d007844 */ /* 0x0005e20000000200 */
[----:B0-----:R-:W-:-:S02]  /*16f20*/  F2FP.BF16.F32.PACK_AB R36, R55, R54 ;  /* 0x000000363724723e */ /* 0x001fc400000010ff */
[----:B------:R-:W-:Y:S02]  /*16f30*/  F2FP.BF16.F32.PACK_AB R37, R52, R53 ;  /* 0x000000353425723e */ /* 0x000fe400000010ff */
[----:B------:R-:W-:Y:S02]  /*16f40*/  F2FP.BF16.F32.PACK_AB R38, R51, R50 ;  /* 0x000000323326723e */ /* 0x000fe400000010ff */
[----:B------:R-:W-:Y:S02]  /*16f50*/  F2FP.BF16.F32.PACK_AB R39, R48, R49 ;  /* 0x000000313027723e */ /* 0x000fe400000010ff */
[----:B-1----:R-:W-:Y:S02]  /*16f60*/  F2FP.BF16.F32.PACK_AB R24, R10, R11 ;  /* 0x0000000b0a18723e */ /* 0x002fe400000010ff */
[----:B------:R-:W-:Y:S02]  /*16f70*/  F2FP.BF16.F32.PACK_AB R25, R15, R14 ;  /* 0x0000000e0f19723e */ /* 0x000fe400000010ff */
[----:B------:R-:W-:-:S02]  /*16f80*/  F2FP.BF16.F32.PACK_AB R26, R13, R12 ;  /* 0x0000000c0d1a723e */ /* 0x000fc400000010ff */
[----:B------:R-:W-:Y:S01]  /*16f90*/  F2FP.BF16.F32.PACK_AB R27, R21, R20 ;  /* 0x00000014151b723e */ /* 0x000fe200000010ff */
        /* <DEDUP_REMOVED lines=9> */
[C---:B------:R-:W-:Y:S01]  /*17030*/  ISETP.GT.AND P1, PT, R0.reuse, R9, PT ;  /* 0x000000090000720c */ /* 0x040fe20003f24270 */
[----:B------:R-:W-:-:S02]  /*17040*/  VIADD R0, R0, 0xffffffff ;  /* 0xffffffff00007836 */ /* 0x000fc40000000000 */
[----:B------:R-:W-:Y:S02]  /*17050*/  IMAD.MOV.U32 R10, RZ, RZ, R23 ;  /* 0x000000ffff0a7224 */ /* 0x000fe400078e0017 */
[----:B------:R-:W-:Y:S01]  /*17060*/  IMAD.MOV.U32 R9, RZ, RZ, R18 ;  /* 0x000000ffff097224 */ /* 0x000fe200078e0012 */
[----:B0-----:R-:W-:-:S07]  /*17070*/  NOP ;  /* 0x0000000000007918 */ /* 0x001fce0000000000 */
[----:B--2---:R-:W-:Y:S05]  /*17080*/  @P1 BRA `(.L_x_1535) ;  /* 0xffffffd000d01947 */ /* 0x004fea000383ffff */
.L_x_1523:
[----:B------:R-:W2:Y:S02]  /*17090*/  LDL R7, [R1+0x9c] ;  /* 0x00009c0001077983 */ /* 0x000ea40000100800 */
[----:B--2---:R-:W-:-:S13]  /*170a0*/  ISETP.GE.AND P1, PT, R0, R7, PT ;  /* 0x000000070000720c */ /* 0x004fda0003f26270 */
[----:B------:R-:W-:Y:S05]  /*170b0*/  @!P1 BRA `(.L_x_1536) ;  /* 0x0000003c00889947 */ /* 0x000fea0003800000 */
[----:B------:R-:W-:Y:S02]  /*170c0*/  IMAD.MOV.U32 R8, RZ, RZ, R6 ;  /* 0x000000ffff087224 */ /* 0x000fe400078e0006 */
[----:B------:R-:W-:Y:S02]  /*170d0*/  IMAD.MOV.U32 R9, RZ, RZ, R5 ;  /* 0x000000ffff097224 */ /* 0x000fe400078e0005 */
[----:B------:R-:W-:Y:S02]  /*170e0*/  IMAD.MOV.U32 R10, RZ, RZ, R23 ;  /* 0x000000ffff0a7224 */ /* 0x000fe400078e0017 */
[----:B------:R-:W-:-:S07]  /*170f0*/  IMAD.MOV.U32 R7, RZ, RZ, R18 ;  /* 0x000000ffff077224 */ /* 0x000fce00078e0012 */
.L_x_1556:
        /* <DEDUP_REMOVED lines=9> */
.L_x_1538:
        /* <DEDUP_REMOVED lines=8> */
.L_x_1539:
[----:B------:R-:W-:Y:S04]  /*17210*/  BSSY B0, `(.L_x_1537) ;  /* 0x0000004000007945 */ /* 0x000fe80003800000 */
[----:B--2---:R-:W-:Y:S05]  /*17220*/  @P2 BRA `(.L_x_1540) ;  /* 0x0000000000082947 */ /* 0x004fea0003800000 */
[----:B------:R-:W2:Y:S02]  /*17230*/  SYNCS.PHASECHK.TRANS64.TRYWAIT P2, [R5+URZ+0x2d830], R6 ;  /* 0x02d83006050075a7 */ /* 0x000ea4000804017f */
[----:B--2---:R-:W-:Y:S05]  /*17240*/  @!P2 BRA `(.L_x_1541) ;  /* 0x000000e400a8a947 */ /* 0x004fea0003800000 */
.L_x_1540:
[----:B------:R-:W-:Y:S05]  /*17250*/  BSYNC B0 ;  /* 0x0000000000007941 */ /* 0x000fea0003800000 */
.L_x_1537:
        /* <DEDUP_REMOVED lines=70> */
.L_x_1543:
[----:B------:R-:W-:Y:S01]  /*176c0*/  SHF.L.U32 R5, R10, 0x1f, RZ ;  /* 0x0000001f0a057819 */ /* 0x000fe200000006ff */
[----:B------:R-:W-:-:S04]  /*176d0*/  IMAD R6, R7, 0x8, R2 ;  /* 0x0000000807067824 */ /* 0x000fc800078e0202 */
[----:B------:R0:W1:Y:S01]  /*176e0*/  SYNCS.PHASECHK.TRANS64.TRYWAIT P1, [R6+URZ+0x2d850], R5 ;  /* 0x02d85005060075a7 */ /* 0x000062000802017f */
[----:B------:R-:W-:Y:S05]  /*176f0*/  @!P0 BRA `(.L_x_1544) ;  /* 0x0000000000048947 */ /* 0x000fea0003800000 */
[----:B------:R-:W-:Y:S01]  /*17700*/  BPT.TRAP 0x1 ;  /* 0x000000040000795c */ /* 0x000fe20000300000 */
.L_x_1544:
[----:B-1----:R-:W-:Y:S05]  /*17710*/  @P1 BRA `(.L_x_1542) ;  /* 0x0000000000081947 */ /* 0x002fea0003800000 */
[----:B------:R-:W1:Y:S02]  /*17720*/  SYNCS.PHASECHK.TRANS64.TRYWAIT P1, [R6+URZ+0x2d850], R5 ;  /* 0x02d85005060075a7 */ /* 0x000e64000802017f */
[----:B-1----:R-:W-:Y:S05]  /*17730*/  @!P1 BRA `(.L_x_1545) ;  /* 0x000000e000809947 */ /* 0x002fea0003800000 */
.L_x_1542:
        /* <DEDUP_REMOVED lines=96> */
.L_x_1546:
[----:B------:R-:W2:Y:S01]  /*17d40*/  LDL R11, [R1+0x60] ;  /* 0x00006000010b7983 */ /* 0x000ea20000100800 */
[----:B------:R-:W1:Y:S03]  /*17d50*/  LDC R6, c[0x0][0x448] ;  /* 0x00011200ff067b82 */ /* 0x000e660000000800 */
[----:B0-----:R-:W2:Y:S01]  /*17d60*/  LDL R5, [R1+0x98] ;  /* 0x0000980001057983 */ /* 0x001ea20000100800 */
[----:B------:R-:W-:-:S04]  /*17d70*/  FMUL.FTZ R141, R38, UR43 ;  /* 0x0000002b268d7c20 */ /* 0x000fc80008410000 */
[----:B------:R-:W0:Y:S01]  /*17d80*/  LDC R139, c[0x0][0x9e4] ;  /* 0x00027900ff8b7b82 */ /* 0x000e220000000800 */
[----:B-1----:R-:W-:-:S13]  /*17d90*/  ISETP.NE.AND P1, PT, R6, 0x1, PT ;  /* 0x000000010600780c */ /* 0x002fda0003f25270 */
[----:B------:R-:W1:Y:S08]  /*17da0*/  @P1 LDC R10, c[0x0][0x44c] ;  /* 0x00011300ff0a1b82 */ /* 0x000e700000000800 */
[----:B------:R-:W3:Y:S01]  /*17db0*/  @P1 LDC R6, c[0x0][0x450] ;  /* 0x00011400ff061b82 */ /* 0x000ee20000000800 */
[----:B------:R-:W-:Y:S02]  /*17dc0*/  IMAD.U32 R38, RZ, RZ, UR38 ;  /* 0x00000026ff267e24 */ /* 0x000fe4000f8e00ff */
[----:B------:R-:W-:Y:S01]  /*17dd0*/  FMUL.FTZ R12, R46, UR43 ;  /* 0x0000002b2e0c7c20 */ /* 0x000fe20008410000 */
[----:B------:R-:W-:Y:S01]  /*17de0*/  FMUL.FTZ R46, R74, UR43 ;  /* 0x0000002b4a2e7c20 */ /* 0x000fe20008410000 */
[----:B------:R-:W-:Y:S01]  /*17df0*/  FMUL.FTZ R74, R76, UR43 ;  /* 0x0000002b4c4a7c20 */ /* 0x000fe20008410000 */
[----:B------:R-:W-:Y:S01]  /*17e00*/  FMUL.FTZ R150, R26, UR43 ;  /* 0x0000002b1a967c20 */ /* 0x000fe20008410000 */
[----:B------:R-:W-:-:S02]  /*17e10*/  IMAD.SHL.U32 R76, R0, 0x80, RZ ;  /* 0x00000080004c7824 */ /* 0x000fc400078e00ff */
        /* <DEDUP_REMOVED lines=49> */
[----:B0-----:R-:W-:Y:S01]  /*18130*/  ISETP.GE.AND P3, PT, R139, 0x1, PT ;  /* 0x000000018b00780c */ /* 0x001fe20003f66270 */
        /* <DEDUP_REMOVED lines=22> */
[----:B--2---:R-:W-:-:S02]  /*182a0*/  IMAD.IADD R5, R5, 0x1, R11 ;  /* 0x0000000105057824 */ /* 0x004fc400078e020b */
[----:B------:R-:W-:Y:S01]  /*182b0*/  FMUL.FTZ R11, R24, UR43 ;  /* 0x0000002b180b7c20 */ /* 0x000fe20008410000 */
[----:B------:R-:W-:Y:S01]  /*182c0*/  FMUL.FTZ R24, R28, UR43 ;  /* 0x0000002b1c187c20 */ /* 0x000fe20008410000 */
[----:B------:R-:W-:Y:S01]  /*182d0*/  FMUL.FTZ R28, R32, UR43 ;  /* 0x0000002b201c7c20 */ /* 0x000fe20008410000 */
[----:B------:R-:W-:Y:S01]  /*182e0*/  FMUL.FTZ R32, R36, UR43 ;  /* 0x0000002b24207c20 */ /* 0x000fe20008410000 */
[----:B------:R-:W-:Y:S02]  /*182f0*/  IMAD R36, R18, 0x8, R2 ;  /* 0x0000000812247824 */ /* 0x000fe400078e0202 */
[----:B-1----:R-:W-:-:S04]  /*18300*/  @P1 IMAD.HI.U32 R10, R5, R10, RZ ;  /* 0x0000000a050a1227 */ /* 0x002fc800078e00ff */
[----:B------:R-:W-:Y:S01]  /*18310*/  VIADD R36, R36, 0x2d840 ;  /* 0x0002d84024247836 */ /* 0x000fe20000000000 */
[----:B---3--:R-:W-:-:S04]  /*18320*/  @P1 SHF.R.U32.HI R5, RZ, R6, R10 ;  /* 0x00000006ff051219 */ /* 0x008fc8000001160a */
[----:B------:R-:W-:-:S04]  /*18330*/  PRMT R36, R38, 0x654, R36 ;  /* 0x0000065426247816 */ /* 0x000fc80000000024 */
[----:B------:R1:W-:Y:S01]  /*18340*/  SYNCS.ARRIVE.TRANS64.RED.A1T0 RZ, [R36+URZ], RZ ;  /* 0x000000ff24ff79a7 */ /* 0x0003e2000810043f */
[----:B------:R-:W-:Y:S01]  /*18350*/  FMUL.FTZ R10, R25, UR43 ;  /* 0x0000002b190a7c20 */ /* 0x000fe20008410000 */
[----:B------:R-:W-:Y:S01]  /*18360*/  FMUL.FTZ R6, R42, UR43 ;  /* 0x0000002b2a067c20 */ /* 0x000fe20008410000 */
[----:B------:R-:W-:Y:S01]  /*18370*/  FMUL.FTZ R25, R43, UR43 ;  /* 0x0000002b2b197c20 */ /* 0x000fe20008410000 */
[----:B-1----:R-:W1:Y:S01]  /*18380*/  SHFL.IDX PT, R36, R5, RZ, 0x1c1f ;  /* 0x001c1fff05247589 */ /* 0x002e6200000e0000 */
[----:B------:R-:W-:Y:S01]  /*18390*/  FMUL.FTZ R42, R48, UR43 ;  /* 0x0000002b302a7c20 */ /* 0x000fe20008410000 */
[----:B------:R-:W-:Y:S01]  /*183a0*/  IADD3 R38, -R76, 0x1, RZ ;  /* 0x000000014c267810 */ /* 0x000fe20007ffe1ff */
[----:B------:R-:W-:Y:S01]  /*183b0*/  FMUL.FTZ R48, R71, UR43 ;  /* 0x0000002b47307c20 */ /* 0x000fe20008410000 */
[----:B------:R-:W-:Y:S01]  /*183c0*/  FMUL.FTZ R43, R79, UR43 ;  /* 0x0000002b4f2b7c20 */ /* 0x000fe20008410000 */
[----:B------:R-:W2:Y:S02]  /*183d0*/  MUFU.TANH R11, R11 ;  /* 0x0000000b000b7308 */ /* 0x000ea40000002400 */
[----:B------:R-:W-:-:S06]  /*183e0*/  IMAD R38, R156, -0x2, R38 ;  /* 0xfffffffe9c267824 */ /* 0x000fcc00078e0226 */
[----:B------:R-:W3:Y:S01]  /*183f0*/  MUFU.TANH R10, R10 ;  /* 0x0000000a000a7308 */ /* 0x000ee20000002400 */
[----:B------:R-:W-:-:S07]  /*18400*/  IADD3 R38, -R154, R38, R155 ;  /* 0x000000269a267210 */ /* 0x000fce0007ffe19b */
        /* <DEDUP_REMOVED lines=40> */
[----:B------:R-:W-:-:S02]  /*18690*/  VIADD R85, R38, UR42 ;  /* 0x0000002a26557c36 */ /* 0x000fc40008000000 */
[----:B------:R-:W-:Y:S02]  /*186a0*/  VIADD R86, R38, UR52 ;  /* 0x0000003426567c36 */ /* 0x000fe40008000000 */
[C---:B-1----:R-:W-:Y:S02]  /*186b0*/  IMAD.IADD R87, R36.reuse, 0x1, R85 ;  /* 0x0000000124577824 */ /* 0x042fe400078e0255 */
[----:B------:R-:W-:Y:S01]  /*186c0*/  IMAD.IADD R139, R36, 0x1, R86 ;  /* 0x00000001248b7824 */ /* 0x000fe200078e0256 */
[----:B--234-:R-:W-:Y:S06]  /*186d0*/  @!P3 BRA `(.L_x_1547) ;  /* 0x000000000058b947 */ /* 0x01cfec0003800000 */
        /* <DEDUP_REMOVED lines=12> */
.L_x_1549:
[----:B------:R-:W-:-:S05]  /*187a0*/  IMAD.U32 R38, RZ, RZ, UR5 ;  /* 0x00000005ff267e24 */ /* 0x000fca000f8e00ff */
[----:B------:R-:W-:-:S13]  /*187b0*/  ISETP.NE.AND P1, PT, R38, 0x1, PT ;  /* 0x000000012600780c */ /* 0x000fda0003f25270 */
[----:B------:R-:W1:Y:S02]  /*187c0*/  @P1 LDC.64 R50, c[0x0][0x9e8] ;  /* 0x00027a00ff321b82 */ /* 0x000e640000000a00 */
[----:B-1----:R-:W-:-:S05]  /*187d0*/  @P1 IMAD.HI.U32 R50, R36, R50, RZ ;  /* 0x0000003224321227 */ /* 0x002fca00078e00ff */
[----:B------:R-:W-:-:S07]  /*187e0*/  @P1 SHF.R.U32.HI R36, RZ, R51, R50 ;  /* 0x00000033ff241219 */ /* 0x000fce0000011632 */
.L_x_1550:
[----:B------:R-:W-:Y:S05]  /*187f0*/  BSYNC B0 ;  /* 0x0000000000007941 */ /* 0x000fea0003800000 */
.L_x_1548:
[----:B------:R-:W-:-:S04]  /*18800*/  IMAD R36, R36, R38, -R76 ;  /* 0x0000002624247224 */ /* 0x000fc800078e0a4c */
[----:B------:R-:W-:-:S05]  /*18810*/  IMAD R36, R156, -0x2, R36 ;  /* 0xfffffffe9c247824 */ /* 0x000fca00078e0224 */
[----:B------:R-:W-:Y:S02]  /*18820*/  VIMNMX R139, R139, R36, !PT ;  /* 0x000000248b8b7248 */ /* 0x000fe40007fe0100 */
[----:B------:R-:W-:-:S07]  /*18830*/  VIADDMNMX R87, R36, R38, R87, PT ;  /* 0x0000002624577246 */ /* 0x000fce0003800157 */
.L_x_1547:
[----:B------:R-:W-:Y:S01]  /*18840*/  ISETP.GT.AND P5, PT, R0, -0x1, PT ;  /* 0xffffffff0000780c */ /* 0x000fe20003fa4270 */
[----:B------:R-:W1:Y:S03]  /*18850*/  SHFL.IDX PT, R5, R5, 0x1, 0x1c1f ;  /* 0x003c1f0005057f89 */ /* 0x000e6600000e0000 */
[C---:B------:R-:W-:Y:S02]  /*18860*/  ISETP.GT.AND P2, PT, R139.reuse, RZ, P5 ;  /* 0x000000ff8b00720c */ /* 0x040fe40002f44270 */
[----:B------:R-:W-:Y:S02]  /*18870*/  ISETP.GT.AND P1, PT, R139, 0x1, P5 ;  /* 0x000000018b00780c */ /* 0x000fe40002f24270 */
[C---:B------:R-:W-:Y:S02]  /*18880*/  ISETP.LT.OR P2, PT, R87.reuse, 0x1, P2 ;  /* 0x000000015700780c */ /* 0x040fe40001741670 */
[----:B------:R-:W-:-:S02]  /*18890*/  ISETP.LT.OR P1, PT, R87, 0x2, P1 ;  /* 0x000000025700780c */ /* 0x000fc40000f21670 */
[----:B------:R-:W-:Y:S02]  /*188a0*/  FSEL R82, R11, -INF , !P2 ;  /* 0xff8000000b527808 */ /* 0x000fe40005000000 */
[----:B------:R-:W-:Y:S02]  /*188b0*/  FSEL R79, R10, -INF , !P1 ;  /* 0xff8000000a4f7808 */ /* 0x000fe40004800000 */
[C---:B------:R-:W-:Y:S02]  /*188c0*/  ISETP.GT.AND P2, PT, R139.reuse, 0x8, P5 ;  /* 0x000000088b00780c */ /* 0x040fe40002f44270 */
[----:B------:R-:W-:Y:S02]  /*188d0*/  ISETP.GT.AND P1, PT, R139, 0x9, P5 ;  /* 0x000000098b00780c */ /* 0x000fe40002f24270 */
[C---:B------:R-:W-:Y:S02]  /*188e0*/  ISETP.LT.OR P2, PT, R87.reuse, 0x9, P2 ;  /* 0x000000095700780c */ /* 0x040fe40001741670 */
[----:B------:R-:W-:-:S02]  /*188f0*/  ISETP.LT.OR P1, PT, R87, 0xa, P1 ;  /* 0x0000000a5700780c */ /* 0x000fc40000f21670 */
[----:B0-----:R-:W-:Y:S01]  /*18900*/  FSEL R81, R24, -INF , !P2 ;  /* 0xff80000018517808 */ /* 0x001fe20005000000 */
[--C-:B-1----:R-:W-:Y:S01]  /*18910*/  IMAD.IADD R85, R85, 0x1, R5.reuse ;  /* 0x0000000155557824 */ /* 0x102fe200078e0205 */
[----:B------:R-:W-:Y:S01]  /*18920*/  FSEL R77, R13, -INF , !P1 ;  /* 0xff8000000d4d7808 */ /* 0x000fe20004800000 */
[----:B------:R-:W-:Y:S01]  /*18930*/  IMAD.IADD R86, R86, 0x1, R5 ;  /* 0x0000000156567824 */ /* 0x000fe200078e0205 */
[C---:B------:R-:W-:Y:S02]  /*18940*/  ISETP.GT.AND P2, PT, R139.reuse, 0x10, P5 ;  /* 0x000000108b00780c */ /* 0x040fe40002f44270 */
        /* <DEDUP_REMOVED lines=82> */
[----:B------:R-:W-:Y:S01]  /*18e70*/  FSEL R80, R83, -INF , !P1 ;  /* 0xff80000053507808 */ /* 0x000fe20004800000 */
[----:B------:R-:W-:Y:S08]  /*18e80*/  @!P3 BRA `(.L_x_1551) ;  /* 0x000000000058b947 */ /* 0x000ff00003800000 */
        /* <DEDUP_REMOVED lines=12> */
.L_x_1553:
[----:B------:R-:W-:-:S05]  /*18f50*/  IMAD.U32 R35, RZ, RZ, UR5 ;  /* 0x00000005ff237e24 */ /* 0x000fca000f8e00ff */
[----:B------:R-:W-:-:S13]  /*18f60*/  ISETP.NE.AND P1, PT, R35, 0x1, PT ;  /* 0x000000012300780c */ /* 0x000fda0003f25270 */
[----:B------:R-:W0:Y:S02]  /*18f70*/  @P1 LDC.64 R32, c[0x0][0x9e8] ;  /* 0x00027a00ff201b82 */ /* 0x000e240000000a00 */
[----:B0-----:R-:W-:-:S05]  /*18f80*/  @P1 IMAD.HI.U32 R32, R5, R32, RZ ;  /* 0x0000002005201227 */ /* 0x001fca00078e00ff */
[----:B------:R-:W-:-:S07]  /*18f90*/  @P1 SHF.R.U32.HI R5, RZ, R33, R32 ;  /* 0x00000021ff051219 */ /* 0x000fce0000011620 */
.L_x_1554:
[----:B------:R-:W-:Y:S05]  /*18fa0*/  BSYNC B0 ;  /* 0x0000000000007941 */ /* 0x000fea0003800000 */
.L_x_1552:
[----:B------:R-:W-:-:S04]  /*18fb0*/  IMAD R5, R5, R35, -R76 ;  /* 0x0000002305057224 */ /* 0x000fc800078e0a4c */
[----:B------:R-:W-:-:S05]  /*18fc0*/  IMAD R5, R156, -0x2, R5 ;  /* 0xfffffffe9c057824 */ /* 0x000fca00078e0205 */
[----:B------:R-:W-:Y:S02]  /*18fd0*/  VIMNMX R86, R86, R5, !PT ;  /* 0x0000000556567248 */ /* 0x000fe40007fe0100 */
[----:B------:R-:W-:-:S07]  /*18fe0*/  VIADDMNMX R85, R5, R35, R85, PT ;  /* 0x0000002305557246 */ /* 0x000fce0003800155 */
.L_x_1551:
[----:B------:R-:W-:Y:S01]  /*18ff0*/  FMNMX.FTZ R5, R82, R9, !PT ;  /* 0x0000000952057209 */ /* 0x000fe20007810000 */
[----:B------:R-:W-:Y:S01]  /*19000*/  UMOV UR51, UR4 ;  /* 0x0000000400337c82 */ /* 0x000fe20008000000 */
        /* <DEDUP_REMOVED lines=28> */
[----:B------:R-:W-:-:S02]  /*191d0*/  LOP3.LUT R22, R22, 0xdfffffff, RZ, 0xc0, !PT ;  /* 0xdfffffff16167812 */ /* 0x000fc400078ec0ff */
[----:B------:R-:W-:Y:S02]  /*191e0*/  FMNMX.FTZ R5, R65, R5, !PT ;  /* 0x0000000541057209 */ /* 0x000fe40007810000 */
[----:B------:R-:W-:Y:S02]  /*191f0*/  @P0 LOP3.LUT R22, R22, 0x20000000, RZ, 0xfc, !PT ;  /* 0x2000000016160812 */ /* 0x000fe400078efcff */
[----:B------:R-:W-:Y:S02]  /*19200*/  FMNMX.FTZ R5, R62, R5, !PT ;  /* 0x000000053e057209 */ /* 0x000fe40007810000 */
[C---:B------:R-:W-:Y:S02]  /*19210*/  ISETP.GT.AND P1, PT, R86.reuse, 0x1, P5 ;  /* 0x000000015600780c */ /* 0x040fe40002f24270 */
[----:B------:R-:W-:Y:S02]  /*19220*/  FMNMX.FTZ R5, R63, R5, !PT ;  /* 0x000000053f057209 */ /* 0x000fe40007810000 */
[----:B------:R-:W-:-:S02]  /*19230*/  ISETP.GT.AND P2, PT, R86, 0x28, P5 ;  /* 0x000000285600780c */ /* 0x000fc40002f44270 */
[----:B------:R-:W-:Y:S02]  /*19240*/  FMNMX.FTZ R5, R58, R5, !PT ;  /* 0x000000053a057209 */ /* 0x000fe40007810000 */
[----:B------:R-:W-:Y:S02]  /*19250*/  LOP3.LUT R22, R22, 0xfffffffd, RZ, 0xc0, !PT ;  /* 0xfffffffd16167812 */ /* 0x000fe400078ec0ff */
[----:B------:R-:W-:Y:S02]  /*19260*/  FMNMX.FTZ R5, R59, R5, !PT ;  /* 0x000000053b057209 */ /* 0x000fe40007810000 */
[C---:B------:R-:W-:Y:S02]  /*19270*/  ISETP.LT.OR P1, PT, R85.reuse, 0x2, P1 ;  /* 0x000000025500780c */ /* 0x040fe40000f21670 */
[----:B------:R-:W-:Y:S02]  /*19280*/  FMNMX.FTZ R5, R54, R5, !PT ;  /* 0x0000000536057209 */ /* 0x000fe40007810000 */
[----:B------:R-:W-:-:S02]  /*19290*/  ISETP.LT.OR P2, PT, R85, 0x29, P2 ;  /* 0x000000295500780c */ /* 0x000fc40001741670 */
[----:B------:R-:W-:Y:S02]  /*192a0*/  FMNMX.FTZ R5, R55, R5, !PT ;  /* 0x0000000537057209 */ /* 0x000fe40007810000 */
[----:B------:R-:W-:Y:S02]  /*192b0*/  ISETP.GT.AND P6, PT, R86, 0x69, P5 ;  /* 0x000000695600780c */ /* 0x000fe40002fc4270 */
[----:B------:R-:W-:Y:S02]  /*192c0*/  FMNMX.FTZ R5, R50, R5, !PT ;  /* 0x0000000532057209 */ /* 0x000fe40007810000 */
[----:B------:R-:W-:Y:S02]  /*192d0*/  @P4 LOP3.LUT R22, R22, 0x2, RZ, 0xfc, !PT ;  /* 0x0000000216164812 */ /* 0x000fe400078efcff */
[----:B------:R-:W-:Y:S02]  /*192e0*/  FMNMX.FTZ R5, R51, R5, !PT ;  /* 0x0000000533057209 */ /* 0x000fe40007810000 */
[----:B------:R-:W-:-:S02]  /*192f0*/  FSEL R33, R146, -INF , !P1 ;  /* 0xff80000092217808 */ /* 0x000fc40004800000 */
[----:B------:R-:W-:Y:S02]  /*19300*/  FMNMX.FTZ R5, R40, R5, !PT ;  /* 0x0000000528057209 */ /* 0x000fe40007810000 */
[----:B------:R-:W-:Y:S02]  /*19310*/  FSEL R68, R12, -INF , !P2 ;  /* 0xff8000000c447808 */ /* 0x000fe40005000000 */
[----:B------:R-:W-:Y:S02]  /*19320*/  FMNMX.FTZ R5, R47, R5, !PT ;  /* 0x000000052f057209 */ /* 0x000fe40007810000 */
[----:B------:R-:W-:Y:S02]  /*19330*/  ISETP.GT.AND P0, PT, R86, RZ, P5 ;  /* 0x000000ff5600720c */ /* 0x000fe40002f04270 */
[----:B------:R-:W-:Y:S02]  /*19340*/  FMNMX.FTZ R5, R42, R5, !PT ;  /* 0x000000052a057209 */ /* 0x000fe40007810000 */
[----:B------:R-:W-:-:S02]  /*19350*/  ISETP.LT.OR P4, PT, R85, 0x6a, P6 ;  /* 0x0000006a5500780c */ /* 0x000fc40003781670 */
[----:B------:R-:W-:Y:S02]  /*19360*/  FMNMX.FTZ R5, R45, R5, !PT ;  /* 0x000000052d057209 */ /* 0x000fe40007810000 */
[C---:B------:R-:W-:Y:S02]  /*19370*/  ISETP.GT.AND P1, PT, R86.reuse, 0x9, P5 ;  /* 0x000000095600780c */ /* 0x040fe40002f24270 */
[----:B------:R-:W-:Y:S02]  /*19380*/  FMNMX.FTZ R5, R13, R5, !PT ;  /* 0x000000050d057209 */ /* 0x000fe40007810000 */
[----:B------:R-:W-:Y:S02]  /*19390*/  ISETP.GT.AND P2, PT, R86, 0x30, P5 ;  /* 0x000000305600780c */ /* 0x000fe40002f44270 */
[----:B------:R-:W-:Y:S02]  /*193a0*/  FMNMX.FTZ R5, R10, R5, !PT ;  /* 0x000000050a057209 */ /* 0x000fe40007810000 */
[----:B------:R-:W-:-:S02]  /*193b0*/  ISETP.GT.AND P3, PT, R86, 0x70, P5 ;  /* 0x000000705600780c */ /* 0x000fc40002f64270 */
[----:B------:R-:W-:Y:S02]  /*193c0*/  FMNMX.FTZ R5, R11, R5, !PT ;  /* 0x000000050b057209 */ /* 0x000fe40007810000 */
[C---:B------:R-:W-:Y:S02]  /*193d0*/  ISETP.LT.OR P0, PT, R85.reuse, 0x1, P0 ;  /* 0x000000015500780c */ /* 0x040fe40000701670 */
[----:B------:R-:W-:Y:S02]  /*193e0*/  FMNMX.FTZ R5, R80, R5, !PT ;  /* 0x0000000550057209 */ /* 0x000fe40007810000 */
[C---:B------:R-:W-:Y:S02]  /*193f0*/  ISETP.LT.OR P1, PT, R85.reuse, 0xa, P1 ;  /* 0x0000000a5500780c */ /* 0x040fe40000f21670 */
[C---:B------:R-:W-:Y:S01]  /*19400*/  ISETP.LT.OR P2, PT, R85.reuse, 0x31, P2 ;  /* 0x000000315500780c */ /* 0x040fe20001741670 */
[----:B------:R-:W0:Y:S01]  /*19410*/  SHFL.BFLY PT, R6, R5, 0x2, 0x1f ;  /* 0x0c401f0005067f89 */ /* 0x000e2200000e0000 */
[----:B------:R-:W-:-:S02]  /*19420*/  ISETP.LT.OR P3, PT, R85, 0x71, P3 ;  /* 0x000000715500780c */ /* 0x000fc40001f61670 */
[----:B------:R-:W-:Y:S02]  /*19430*/  FSEL R78, R150, -INF , !P0 ;  /* 0xff800000964e7808 */ /* 0x000fe40004000000 */
[----:B------:R-:W-:Y:S02]  /*19440*/  FSEL R35, R144, -INF , !P1 ;  /* 0xff80000090237808 */ /* 0x000fe40004800000 */
[----:B------:R-:W-:Y:S02]  /*19450*/  FSEL R66, R14, -INF , !P2 ;  /* 0xff8000000e427808 */ /* 0x000fe40005000000 */
[----:B------:R-:W-:Y:S02]  /*19460*/  ISETP.GT.AND P1, PT, R86, 0x11, P5 ;  /* 0x000000115600780c */ /* 0x000fe40002f24270 */
[----:B------:R-:W-:Y:S02]  /*19470*/  FSEL R14, R34, -INF , !P3 ;  /* 0xff800000220e7808 */ /* 0x000fe40005800000 */
[----:B------:R-:W-:-:S02]  /*19480*/  ISETP.LT.OR P1, PT, R85, 0x12, P1 ;  /* 0x000000125500780c */ /* 0x000fc40000f21670 */
[----:B------:R-:W-:Y:S02]  /*19490*/  ISETP.GT.AND P2, PT, R86, 0x38, P5 ;  /* 0x000000385600780c */ /* 0x000fe40002f44270 */
[----:B------:R-:W-:Y:S02]  /*194a0*/  FSEL R37, R142, -INF , !P1 ;  /* 0xff8000008e257808 */ /* 0x000fe40004800000 */
[----:B------:R-:W-:Y:S02]  /*194b0*/  ISETP.GT.AND P1, PT, R86, 0x19, P5 ;  /* 0x000000195600780c */ /* 0x000fe40002f24270 */
[C---:B------:R-:W-:Y:S02]  /*194c0*/  ISETP.LT.OR P2, PT, R85.reuse, 0x39, P2 ;  /* 0x000000395500780c */ /* 0x040fe40001741670 */
[----:B------:R-:W-:Y:S02]  /*194d0*/  ISETP.LT.OR P1, PT, R85, 0x1a, P1 ;  /* 0x0000001a5500780c */ /* 0x000fe40000f21670 */
[----:B0-----:R-:W-:-:S02]  /*194e0*/  FMNMX.FTZ R5, R5, R6, !PT ;  /* 0x0000000605057209 */ /* 0x001fc40007810000 */
[----:B------:R-:W-:Y:S02]  /*194f0*/  FSEL R39, R140, -INF , !P1 ;  /* 0xff8000008c277808 */ /* 0x000fe40004800000 */
[C---:B------:R-:W-:Y:S01]  /*19500*/  ISETP.GT.AND P1, PT, R86.reuse, 0x21, P5 ;  /* 0x000000215600780c */ /* 0x040fe20002f24270 */
[----:B------:R-:W0:Y:S01]  /*19510*/  SHFL.BFLY PT, R6, R5, 0x1, 0x1f ;  /* 0x0c201f0005067f89 */ /* 0x000e2200000e0000 */
[----:B------:R-:W-:Y:S02]  /*19520*/  FSEL R64, R15, -INF , !P2 ;  /* 0xff8000000f407808 */ /* 0x000fe40005000000 */
[----:B------:R-:W-:Y:S02]  /*19530*/  ISETP.LT.OR P1, PT, R85, 0x22, P1 ;  /* 0x000000225500780c */ /* 0x000fe40000f21670 */
[----:B------:R-:W-:Y:S02]  /*19540*/  ISETP.GT.AND P2, PT, R86, 0x40, P5 ;  /* 0x000000405600780c */ /* 0x000fe40002f44270 */
[----:B------:R-:W-:-:S02]  /*19550*/  FSEL R25, R25, -INF , !P1 ;  /* 0xff80000019197808 */ /* 0x000fc40004800000 */
[C---:B------:R-:W-:Y:S02]  /*19560*/  ISETP.GT.AND P1, PT, R86.reuse, 0x29, P5 ;  /* 0x000000295600780c */ /* 0x040fe40002f24270 */
[C---:B------:R-:W-:Y:S02]  /*19570*/  ISETP.LT.OR P2, PT, R85.reuse, 0x41, P2 ;  /* 0x000000415500780c */ /* 0x040fe40001741670 */
[----:B------:R-:W-:Y:S02]  /*19580*/  ISETP.LT.OR P1, PT, R85, 0x2a, P1 ;  /* 0x0000002a5500780c */ /* 0x000fe40000f21670 */
[----:B------:R-:W-:Y:S02]  /*19590*/  FSEL R61, R21, -INF , !P2 ;  /* 0xff800000153d7808 */ /* 0x000fe40005000000 */
[----:B------:R-:W-:Y:S02]  /*195a0*/  FSEL R27, R27, -INF , !P1 ;  /* 0xff8000001b1b7808 */ /* 0x000fe40004800000 */
[----:B------:R-:W-:-:S02]  /*195b0*/  ISETP.GT.AND P1, PT, R86, 0x31, P5 ;  /* 0x000000315600780c */ /* 0x000fc40002f24270 */
[C---:B------:R-:W-:Y:S02]  /*195c0*/  ISETP.GT.AND P2, PT, R86.reuse, 0x48, P5 ;  /* 0x000000485600780c */ /* 0x040fe40002f44270 */
[----:B------:R-:W-:Y:S02]  /*195d0*/  ISETP.LT.OR P1, PT, R85, 0x32, P1 ;  /* 0x000000325500780c */ /* 0x000fe40000f21670 */
[----:B0-----:R-:W-:Y:S02]  /*195e0*/  FMNMX.FTZ R5, R5, R6, !PT ;  /* 0x0000000605057209 */ /* 0x001fe40007810000 */
[----:B------:R-:W-:Y:S02]  /*195f0*/  FSEL R29, R29, -INF , !P1 ;  /* 0xff8000001d1d7808 */ /* 0x000fe40004800000 */
[C---:B------:R-:W-:Y:S01]  /*19600*/  FSETP.NEU.FTZ.AND P6, PT, R5.reuse, -INF , PT ;  /* 0xff8000000500780b */ /* 0x040fe20003fdd000 */
[----:B------:R-:W-:Y:S01]  /*19610*/  FMUL.FTZ R6, R5, UR51 ;  /* 0x0000003305067c20 */ /* 0x000fe20008410000 */
[----:B------:R-:W-:-:S02]  /*19620*/  ISETP.GT.AND P1, PT, R86, 0x39, P5 ;  /* 0x000000395600780c */ /* 0x000fc40002f24270 */
[----:B------:R-:W-:Y:S02]  /*19630*/  FSEL R12, R5, RZ, P6 ;  /* 0x000000ff050c7208 */ /* 0x000fe40003000000 */
[----:B------:R-:W-:Y:S02]  /*19640*/  FSEL R6, R6, RZ, P6 ;  /* 0x000000ff06067208 */ /* 0x000fe40003000000 */
[C---:B------:R-:W-:Y:S01]  /*19650*/  ISETP.LT.OR P1, PT, R85.reuse, 0x3a, P1 ;  /* 0x0000003a5500780c */ /* 0x040fe20000f21670 */
[----:B------:R-:W-:Y:S01]  /*19660*/  FADD.FTZ R12, -R12, R9 ;  /* 0x000000090c0c7221 */ /* 0x000fe20000010100 */
[----:B------:R-:W-:Y:S01]  /*19670*/  ISETP.LT.OR P2, PT, R85, 0x49, P2 ;  /* 0x000000495500780c */ /* 0x000fe20001741670 */
        /* <DEDUP_REMOVED lines=32> */
[----:B------:R-:W-:Y:S01]  /*19880*/  FMNMX.FTZ R6, R78, R8, !PT ;  /* 0x000000084e067209 */ /* 0x000fe20007810000 */
[----:B------:R-:W-:Y:S01]  /*19890*/  FMUL.FTZ R12, R12, UR51 ;  /* 0x000000330c0c7c20 */ /* 0x000fe20008410000 */
[----:B------:R-:W-:Y:S01]  /*198a0*/  FSEL R31, R31, -INF , !P1 ;  /* 0xff8000001f1f7808 */ /* 0x000fe20004800000 */
[----:B------:R-:W-:Y:S01]  /*198b0*/  MUFU.EX2 R32, R32 ;  /* 0x0000002000207308 */ /* 0x000fe20000000800 */
[----:B------:R-:W-:-:S02]  /*198c0*/  FMNMX.FTZ R6, R33, R6, !PT ;  /* 0x0000000621067209 */ /* 0x000fc40007810000 */
[----:B------:R-:W-:Y:S02]  /*198d0*/  ISETP.GT.AND P1, PT, R86, 0x41, P5 ;  /* 0x000000415600780c */ /* 0x000fe40002f24270 */
[----:B------:R-:W-:Y:S02]  /*198e0*/  FMNMX.FTZ R6, R76, R6, !PT ;  /* 0x000000064c067209 */ /* 0x000fe40007810000 */
[----:B------:R-:W-:Y:S01]  /*198f0*/  ISETP.LT.OR P1, PT, R85, 0x42, P1 ;  /* 0x000000425500780c */ /* 0x000fe20000f21670 */
[----:B------:R-:W0:Y:S01]  /*19900*/  MUFU.EX2 R12, R12 ;  /* 0x0000000c000c7308 */ /* 0x000e220000000800 */
[----:B------:R-:W-:Y:S02]  /*19910*/  FMNMX.FTZ R6, R35, R6, !PT ;  /* 0x0000000623067209 */ /* 0x000fe40007810000 */
[----:B------:R-:W-:Y:S02]  /*19920*/  FSEL R60, R20, -INF , !P1 ;  /* 0xff800000143c7808 */ /* 0x000fe40004800000 */
[----:B------:R-:W-:-:S02]  /*19930*/  FMNMX.FTZ R6, R74, R6, !PT ;  /* 0x000000064a067209 */ /* 0x000fc40007810000 */
[----:B------:R-:W-:Y:S01]  /*19940*/  ISETP.GT.AND P1, PT, R86, 0x49, P5 ;  /* 0x000000495600780c */ /* 0x000fe20002f24270 */
[----:B------:R-:W1:Y:S01]  /*19950*/  MUFU.EX2 R79, R79 ;  /* 0x0000004f004f7308 */ /* 0x000e620000000800 */
[----:B------:R-:W-:Y:S02]  /*19960*/  FMNMX.FTZ R6, R37, R6, !PT ;  /* 0x0000000625067209 */ /* 0x000fe40007810000 */
[----:B------:R-:W-:Y:S02]  /*19970*/  ISETP.LT.OR P1, PT, R85, 0x4a, P1 ;  /* 0x0000004a5500780c */ /* 0x000fe40000f21670 */
[----:B------:R-:W-:Y:S02]  /*19980*/  FMNMX.FTZ R6, R72, R6, !PT ;  /* 0x0000000648067209 */ /* 0x000fe40007810000 */
[----:B------:R-:W-:Y:S01]  /*19990*/  FSEL R57, R57, -INF , !P2 ;  /* 0xff80000039397808 */ /* 0x000fe20005000000 */
[----:B------:R-:W2:Y:S01]  /*199a0*/  MUFU.EX2 R34, R34 ;  /* 0x0000002200227308 */ /* 0x000ea20000000800 */
[----:B------:R-:W-:Y:S01]  /*199b0*/  FMNMX.FTZ R6, R39, R6, !PT ;  /* 0x0000000627067209 */ /* 0x000fe20007810000 */
[----:B0-----:R-:W-:Y:S01]  /*199c0*/  FFMA.FTZ R4, R12, R4, R32 ;  /* 0x000000040c047223 */ /* 0x001fe20000010020 */
[----:B------:R-:W-:-:S02]  /*199d0*/  ISETP.GT.AND P2, PT, R86, 0x50, P5 ;  /* 0x000000505600780c */ /* 0x000fc40002f44270 */
[----:B------:R-:W-:Y:S02]  /*199e0*/  FMNMX.FTZ R6, R70, R6, !PT ;  /* 0x0000000646067209 */ /* 0x000fe40007810000 */
[----:B------:R-:W-:Y:S01]  /*199f0*/  FSEL R56, R56, -INF , !P1 ;  /* 0xff80000038387808 */ /* 0x000fe20004800000 */
[----:B------:R-:W0:Y:S01]  /*19a00*/  MUFU.EX2 R77, R77 ;  /* 0x0000004d004d7308 */ /* 0x000e220000000800 */
[----:B------:R-:W-:Y:S01]  /*19a10*/  FMNMX.FTZ R6, R25, R6, !PT ;  /* 0x0000000619067209 */ /* 0x000fe20007810000 */
[----:B-1----:R-:W-:Y:S01]  /*19a20*/  FADD.FTZ R4, R79, R4 ;  /* 0x000000044f047221 */ /* 0x002fe20000010000 */
[----:B------:R-:W-:Y:S02]  /*19a30*/  ISETP.GT.AND P1, PT, R86, 0x51, P5 ;  /* 0x000000515600780c */ /* 0x000fe40002f24270 */
[----:B------:R-:W-:Y:S02]  /*19a40*/  FMNMX.FTZ R6, R68, R6, !PT ;  /* 0x0000000644067209 */ /* 0x000fe40007810000 */
[----:B------:R-:W-:Y:S01]  /*19a50*/  ISETP.LT.OR P2, PT, R85, 0x51, P2 ;  /* 0x000000515500780c */ /* 0x000fe20001741670 */
[----:B------:R-:W1:Y:S01]  /*19a60*/  MUFU.EX2 R36, R36 ;  /* 0x0000002400247308 */ /* 0x000e620000000800 */
[----:B------:R-:W-:Y:S01]  /*19a70*/  FMNMX.FTZ R6, R27, R6, !PT ;  /* 0x000000061b067209 */ /* 0x000fe20007810000 */
[----:B--2---:R-:W-:Y:S01]  /*19a80*/  FADD.FTZ R4, R34, R4 ;  /* 0x0000000422047221 */ /* 0x004fe20000010000 */
[----:B------:R-:W-:-:S02]  /*19a90*/  ISETP.LT.OR P1, PT, R85, 0x52, P1 ;  /* 0x000000525500780c */ /* 0x000fc40000f21670 */
[----:B------:R-:W-:Y:S02]  /*19aa0*/  FMNMX.FTZ R6, R66, R6, !PT ;  /* 0x0000000642067209 */ /* 0x000fe40007810000 */
[----:B------:R-:W-:Y:S01]  /*19ab0*/  FSEL R53, R53, -INF , !P2 ;  /* 0xff80000035357808 */ /* 0x000fe20005000000 */
[----:B------:R-:W2:Y:S01]  /*19ac0*/  MUFU.EX2 R75, R75 ;  /* 0x0000004b004b7308 */ /* 0x000ea20000000800 */
[----:B------:R-:W-:Y:S01]  /*19ad0*/  FMNMX.FTZ R6, R29, R6, !PT ;  /* 0x000000061d067209 */ /* 0x000fe20007810000 */
[----:B0-----:R-:W-:Y:S01]  /*19ae0*/  FADD.FTZ R4, R77, R4 ;  /* 0x000000044d047221 */ /* 0x001fe20000010000 */
[----:B------:R-:W-:Y:S02]  /*19af0*/  ISETP.GT.AND P2, PT, R86, 0x58, P5 ;  /* 0x000000585600780c */ /* 0x000fe40002f44270 */
[----:B------:R-:W-:Y:S02]  /*19b00*/  FMNMX.FTZ R6, R64, R6, !PT ;  /* 0x0000000640067209 */ /* 0x000fe40007810000 */
[----:B------:R-:W-:Y:S01]  /*19b10*/  FSEL R52, R52, -INF , !P1 ;  /* 0xff80000034347808 */ /* 0x000fe20004800000 */
[----:B------:R-:W0:Y:S01]  /*19b20*/  MUFU.EX2 R38, R38 ;  /* 0x0000002600267308 */ /* 0x000e220000000800 */
[----:B------:R-:W-:Y:S01]  /*19b30*/  FMNMX.FTZ R6, R31, R6, !PT ;  /* 0x000000061f067209 */ /* 0x000fe20007810000 */
[----:B-1----:R-:W-:Y:S01]  /*19b40*/  FADD.FTZ R4, R36, R4 ;  /* 0x0000000424047221 */ /* 0x002fe20000010000 */
[----:B------:R-:W-:-:S02]  /*19b50*/  ISETP.GT.AND P1, PT, R86, 0x59, P5 ;  /* 0x000000595600780c */ /* 0x000fc40002f24270 */
[----:B------:R-:W-:Y:S02]  /*19b60*/  FMNMX.FTZ R6, R61, R6, !PT ;  /* 0x000000063d067209 */ /* 0x000fe40007810000 */
[----:B------:R-:W-:Y:S01]  /*19b70*/  ISETP.LT.OR P2, PT, R85, 0x59, P2 ;  /* 0x000000595500780c */ /* 0x000fe20001741670 */
[----:B------:R-:W1:Y:S01]  /*19b80*/  MUFU.EX2 R73, R73 ;  /* 0x0000004900497308 */ /* 0x000e620000000800 */
[----:B------:R-:W-:Y:S01]  /*19b90*/  FMNMX.FTZ R6, R60, R6, !PT ;  /* 0x000000063c067209 */ /* 0x000fe20007810000 */
[----:B--2---:R-:W-:Y:S01]  /*19ba0*/  FADD.FTZ R4, R75, R4 ;  /* 0x000000044b047221 */ /* 0x004fe20000010000 */
[----:B------:R-:W-:Y:S02]  /*19bb0*/  ISETP.LT.OR P1, PT, R85, 0x5a, P1 ;  /* 0x0000005a5500780c */ /* 0x000fe40000f21670 */
[----:B------:R-:W-:Y:S02]  /*19bc0*/  FMNMX.FTZ R6, R57, R6, !PT ;  /* 0x0000000639067209 */ /* 0x000fe40007810000 */
[----:B------:R-:W-:Y:S01]  /*19bd0*/  FSEL R49, R49, -INF , !P2 ;  /* 0xff80000031317808 */ /* 0x000fe20005000000 */
[----:B------:R-:W2:Y:S01]  /*19be0*/  MUFU.EX2 R24, R24 ;  /* 0x0000001800187308 */ /* 0x000ea20000000800 */
[----:B------:R-:W-:Y:S01]  /*19bf0*/  FMNMX.FTZ R6, R56, R6, !PT ;  /* 0x0000000638067209 */ /* 0x000fe20007810000 */
[----:B0-----:R-:W-:Y:S01]  /*19c00*/  FADD.FTZ R4, R38, R4 ;  /* 0x0000000426047221 */ /* 0x001fe20000010000 */
[----:B------:R-:W-:-:S02]  /*19c10*/  ISETP.GT.AND P2, PT, R86, 0x60, P5 ;  /* 0x000000605600780c */ /* 0x000fc40002f44270 */
[----:B------:R-:W-:Y:S02]  /*19c20*/  FMNMX.FTZ R6, R53, R6, !PT ;  /* 0x0000000635067209 */ /* 0x000fe40007810000 */
[----:B------:R-:W-:Y:S01]  /*19c30*/  FSEL R48, R48, -INF , !P1 ;  /* 0xff80000030307808 */ /* 0x000fe20004800000 */
[----:B------:R-:W0:Y:S01]  /*19c40*/  MUFU.EX2 R71, R71 ;  /* 0x0000004700477308 */ /* 0x000e220000000800 */
[----:B------:R-:W-:Y:S01]  /*19c50*/  FMNMX.FTZ R6, R52, R6, !PT ;  /* 0x0000000634067209 */ /* 0x000fe20007810000 */
[----:B-1----:R-:W-:Y:S01]  /*19c60*/  FADD.FTZ R4, R73, R4 ;  /* 0x0000000449047221 */ /* 0x002fe20000010000 */
[----:B------:R-:W-:Y:S02]  /*19c70*/  ISETP.GT.AND P1, PT, R86, 0x61, P5 ;  /* 0x000000615600780c */ /* 0x000fe40002f24270 */
[----:B------:R-:W-:Y:S02]  /*19c80*/  ISETP.LT.OR P2, PT, R85, 0x61, P2 ;  /* 0x000000615500780c */ /* 0x000fe40001741670 */
[----:B------:R-:W-:Y:S01]  /*19c90*/  FMNMX.FTZ R6, R49, R6, !PT ;  /* 0x0000000631067209 */ /* 0x000fe20007810000 */
[----:B------:R-:W1:Y:S01]  /*19ca0*/  MUFU.EX2 R26, R26 ;  /* 0x0000001a001a7308 */ /* 0x000e620000000800 */
[----:B------:R-:W-:Y:S01]  /*19cb0*/  ISETP.LT.OR P1, PT, R85, 0x62, P1 ;  /* 0x000000625500780c */ /* 0x000fe20000f21670 */
[----:B--2---:R-:W-:Y:S01]  /*19cc0*/  FADD.FTZ R4, R24, R4 ;  /* 0x0000000418047221 */ /* 0x004fe20000010000 */
[----:B------:R-:W-:-:S02]  /*19cd0*/  FSEL R46, R46, -INF , !P2 ;  /* 0xff8000002e2e7808 */ /* 0x000fc40005000000 */
[----:B------:R-:W-:Y:S02]  /*19ce0*/  FMNMX.FTZ R6, R48, R6, !PT ;  /* 0x0000000630067209 */ /* 0x000fe40007810000 */
[----:B------:R-:W-:Y:S01]  /*19cf0*/  FSEL R41, R41, -INF , !P1 ;  /* 0xff80000029297808 */ /* 0x000fe20004800000 */
[----:B------:R-:W2:Y:S01]  /*19d00*/  MUFU.EX2 R69, R69 ;  /* 0x0000004500457308 */ /* 0x000ea20000000800 */
[----:B------:R-:W-:Y:S01]  /*19d10*/  LOP3.LUT P6, RZ, R22, 0x2, RZ, 0xc0, !PT ;  /* 0x0000000216ff7812 */ /* 0x000fe200078cc0ff */
[----:B0-----:R-:W-:Y:S01]  /*19d20*/  FADD.FTZ R4, R71, R4 ;  /* 0x0000000447047221 */ /* 0x001fe20000010000 */
[----:B------:R-:W-:Y:S02]  /*19d30*/  FMNMX.FTZ R6, R46, R6, !PT ;  /* 0x000000062e067209 */ /* 0x000fe40007810000 */
[----:B------:R-:W-:Y:S02]  /*19d40*/  FSEL R44, R44, -INF , !P6 ;  /* 0xff8000002c2c7808 */ /* 0x000fe40007000000 */
[----:B------:R-:W-:Y:S01]  /*19d50*/  FMNMX.FTZ R6, R41, R6, !PT ;  /* 0x0000000629067209 */ /* 0x000fe20007810000 */
[----:B------:R-:W0:Y:S01]  /*19d60*/  MUFU.EX2 R28, R28 ;  /* 0x0000001c001c7308 */ /* 0x000e220000000800 */
[----:B------:R-:W-:Y:S01]  /*19d70*/  ISETP.GT.AND P2, PT, R86, 0x71, P5 ;  /* 0x000000715600780c */ /* 0x000fe20002f44270 */
[----:B-1----:R-:W-:Y:S01]  /*19d80*/  FADD.FTZ R4, R26, R4 ;  /* 0x000000041a047221 */ /* 0x002fe20000010000 */
[----:B------:R-:W-:-:S02]  /*19d90*/  FSEL R43, R43, -INF , !P4 ;  /* 0xff8000002b2b7808 */ /* 0x000fc40006000000 */
[----:B------:R-:W-:Y:S02]  /*19da0*/  FMNMX.FTZ R6, R44, R6, !PT ;  /* 0x000000062c067209 */ /* 0x000fe40007810000 */
[C---:B------:R-:W-:Y:S01]  /*19db0*/  ISETP.GT.AND P1, PT, R86.reuse, 0x78, P5 ;  /* 0x000000785600780c */ /* 0x040fe20002f24270 */
[----:B------:R-:W1:Y:S01]  /*19dc0*/  MUFU.EX2 R67, R67 ;  /* 0x0000004300437308 */ /* 0x000e620000000800 */
[----:B------:R-:W-:Y:S01]  /*19dd0*/  ISETP.LT.OR P2, PT, R85, 0x72, P2 ;  /* 0x000000725500780c */ /* 0x000fe20001741670 */
[----:B--2---:R-:W-:Y:S01]  /*19de0*/  FADD.FTZ R4, R69, R4 ;  /* 0x0000000445047221 */ /* 0x004fe20000010000 */
[----:B------:R-:W-:Y:S02]  /*19df0*/  FMNMX.FTZ R6, R43, R6, !PT ;  /* 0x000000062b067209 */ /* 0x000fe40007810000 */
[----:B------:R-:W-:Y:S02]  /*19e00*/  ISETP.GT.AND P5, PT, R86, 0x79, P5 ;  /* 0x000000795600780c */ /* 0x000fe40002fa4270 */
[----:B------:R-:W-:Y:S01]  /*19e10*/  ISETP.LT.OR P1, PT, R85, 0x79, P1 ;  /* 0x000000795500780c */ /* 0x000fe20000f21670 */
[----:B------:R-:W2:Y:S01]  /*19e20*/  MUFU.EX2 R30, R30 ;  /* 0x0000001e001e7308 */ /* 0x000ea20000000800 */
[----:B------:R-:W-:Y:S01]  /*19e30*/  FSEL R15, R149, -INF , !P2 ;  /* 0xff800000950f7808 */ /* 0x000fe20005000000 */
[----:B0-----:R-:W-:Y:S01]  /*19e40*/  FADD.FTZ R4, R28, R4 ;  /* 0x000000041c047221 */ /* 0x001fe20000010000 */
[----:B------:R-:W-:-:S02]  /*19e50*/  FMNMX.FTZ R6, R14, R6, !PT ;  /* 0x000000060e067209 */ /* 0x000fc40007810000 */
[----:B------:R-:W-:Y:S02]  /*19e60*/  ISETP.LT.OR P5, PT, R85, 0x7a, P5 ;  /* 0x0000007a5500780c */ /* 0x000fe40002fa1670 */
[----:B------:R-:W-:Y:S01]  /*19e70*/  FSEL R20, R148, -INF , !P1 ;  /* 0xff80000094147808 */ /* 0x000fe20004800000 */
[----:B------:R-:W0:Y:S01]  /*19e80*/  MUFU.EX2 R65, R65 ;  /* 0x0000004100417308 */ /* 0x000e220000000800 */
[----:B------:R-:W-:Y:S01]  /*19e90*/  FMNMX.FTZ R6, R15, R6, !PT ;  /* 0x000000060f067209 */ /* 0x000fe20007810000 */
[----:B-1----:R-:W-:Y:S01]  /*19ea0*/  FADD.FTZ R4, R67, R4 ;  /* 0x0000000443047221 */ /* 0x002fe20000010000 */
[----:B------:R-:W-:Y:S02]  /*19eb0*/  FSEL R21, R147, -INF , !P5 ;  /* 0xff80000093157808 */ /* 0x000fe40006800000 */
[----:B------:R-:W-:Y:S02]  /*19ec0*/  FMNMX.FTZ R6, R20, R6, !PT ;  /* 0x0000000614067209 */ /* 0x000fe40007810000 */
[----:B------:R-:W-:Y:S01]  /*19ed0*/  LOP3.LUT P0, RZ, R22, 0x20000000, RZ, 0xc0, !PT ;  /* 0x2000000016ff7812 */ /* 0x000fe2000780c0ff */
[----:B------:R-:W1:Y:S01]  /*19ee0*/  MUFU.EX2 R62, R62 ;  /* 0x0000003e003e7308 */ /* 0x000e620000000800 */
[----:B------:R-:W-:Y:S01]  /*19ef0*/  FMNMX.FTZ R6, R21, R6, !PT ;  /* 0x0000000615067209 */ /* 0x000fe20007810000 */
[----:B--2---:R-:W-:-:S04]  /*19f00*/  FADD.FTZ R4, R30, R4 ;  /* 0x000000041e047221 */ /* 0x004fc80000010000 */
[----:B------:R-:W2:Y:S02]  /*19f10*/  SHFL.BFLY PT, R13, R6, 0x2, 0x1f ;  /* 0x0c401f00060d7f89 */ /* 0x000ea400000e0000 */
[----:B------:R-:W3:Y:S01]  /*19f20*/  MUFU.EX2 R63, R63 ;  /* 0x0000003f003f7308 */ /* 0x000ee20000000800 */
[----:B0-----:R-:W-:-:S07]  /*19f30*/  FADD.FTZ R4, R65, R4 ;  /* 0x0000000441047221 */ /* 0x001fce0000010000 */
[----:B------:R-:W0:Y:S01]  /*19f40*/  MUFU.EX2 R58, R58 ;  /* 0x0000003a003a7308 */ /* 0x000e220000000800 */
[----:B-1----:R-:W-:-:S07]  /*19f50*/  FADD.FTZ R4, R62, R4 ;  /* 0x000000043e047221 */ /* 0x002fce0000010000 */
[----:B------:R-:W1:Y:S01]  /*19f60*/  MUFU.EX2 R59, R59 ;  /* 0x0000003b003b7308 */ /* 0x000e620000000800 */
[----:B---3--:R-:W-:Y:S01]  /*19f70*/  FADD.FTZ R4, R63, R4 ;  /* 0x000000043f047221 */ /* 0x008fe20000010000 */
[----:B--2---:R-:W-:-:S06]  /*19f80*/  FMNMX.FTZ R6, R6, R13, !PT ;  /* 0x0000000d06067209 */ /* 0x004fcc0007810000 */
[----:B------:R-:W2:Y:S01]  /*19f90*/  MUFU.EX2 R54, R54 ;  /* 0x0000003600367308 */ /* 0x000ea20000000800 */
[----:B0-----:R-:W-:Y:S01]  /*19fa0*/  FADD.FTZ R4, R58, R4 ;  /* 0x000000043a047221 */ /* 0x001fe20000010000 */
[----:B------:R-:W0:Y:S06]  /*19fb0*/  SHFL.BFLY PT, R13, R6, 0x1, 0x1f ;  /* 0x0c201f00060d7f89 */ /* 0x000e2c00000e0000 */
[----:B------:R-:W3:Y:S01]  /*19fc0*/  MUFU.EX2 R55, R55 ;  /* 0x0000003700377308 */ /* 0x000ee20000000800 */
[----:B-1----:R-:W-:-:S07]  /*19fd0*/  FADD.FTZ R4, R59, R4 ;  /* 0x000000043b047221 */ /* 0x002fce0000010000 */
[----:B------:R-:W1:Y:S01]  /*19fe0*/  MUFU.EX2 R50, R50 ;  /* 0x0000003200327308 */ /* 0x000e620000000800 */
[----:B--2---:R-:W-:-:S07]  /*19ff0*/  FADD.FTZ R4, R54, R4 ;  /* 0x0000000436047221 */ /* 0x004fce0000010000 */
[----:B------:R-:W2:Y:S01]  /*1a000*/  MUFU.EX2 R51, R51 ;  /* 0x0000003300337308 */ /* 0x000ea20000000800 */
[----:B---3--:R-:W-:Y:S01]  /*1a010*/  FADD.FTZ R4, R55, R4 ;  /* 0x0000000437047221 */ /* 0x008fe20000010000 */
[----:B0-----:R-:W-:-:S04]  /*1a020*/  FMNMX.FTZ R6, R6, R13, !PT ;  /* 0x0000000d06067209 */ /* 0x001fc80007810000 */
[----:B------:R-:W-:Y:S02]  /*1a030*/  FSETP.NEU.FTZ.AND P1, PT, R6, -INF , PT ;  /* 0xff8000000600780b */ /* 0x000fe40003f3d000 */
[----:B------:R-:W0:Y:S01]  /*1a040*/  MUFU.EX2 R40, R40 ;  /* 0x0000002800287308 */ /* 0x000e220000000800 */
[----:B-1----:R-:W-:Y:S01]  /*1a050*/  FADD.FTZ R4, R50, R4 ;  /* 0x0000000432047221 */ /* 0x002fe20000010000 */
[----:B------:R-:W-:-:S05]  /*1a060*/  FSEL R13, R6, RZ, P1 ;  /* 0x000000ff060d7208 */ /* 0x000fca0000800000 */
[----:B------:R-:W-:Y:S01]  /*1a070*/  FADD.FTZ R13, -R13, R8 ;  /* 0x000000080d0d7221 */ /* 0x000fe20000010100 */
[----:B------:R-:W1:Y:S01]  /*1a080*/  MUFU.EX2 R47, R47 ;  /* 0x0000002f002f7308 */ /* 0x000e620000000800 */
[----:B--2---:R-:W-:Y:S02]  /*1a090*/  FADD.FTZ R4, R51, R4 ;  /* 0x0000000433047221 */ /* 0x004fe40000010000 */
[----:B------:R-:W-:-:S05]  /*1a0a0*/  FMUL.FTZ R13, R13, UR51 ;  /* 0x000000330d0d7c20 */ /* 0x000fca0008410000 */
[----:B------:R2:W-:Y:S01]  /*1a0b0*/  MUFU.EX2 R8, R80 ;  /* 0x0000005000087308 */ /* 0x0005e20000000800 */
[----:B0-----:R-:W-:-:S07]  /*1a0c0*/  FADD.FTZ R4, R40, R4 ;  /* 0x0000000428047221 */ /* 0x001fce0000010000 */
[----:B------:R-:W-:Y:S01]  /*1a0d0*/  MUFU.EX2 R13, R13 ;  /* 0x0000000d000d7308 */ /* 0x000fe20000000800 */
[----:B--2---:R-:W-:Y:S01]  /*1a0e0*/  FMUL.FTZ R80, R6, UR51 ;  /* 0x0000003306507c20 */ /* 0x004fe20008410000 */
[----:B-1----:R-:W-:-:S04]  /*1a0f0*/  FADD.FTZ R4, R47, R4 ;  /* 0x000000042f047221 */ /* 0x002fc80000010000 */
[----:B------:R-:W-:Y:S02]  /*1a100*/  FSEL R80, R80, RZ, P1 ;  /* 0x000000ff50507208 */ /* 0x000fe40000800000 */
[----:B------:R-:W-:Y:S03]  /*1a110*/  MUFU.EX2 R42, R42 ;  /* 0x0000002a002a7308 */ /* 0x000fe60000000800 */
        /* <DEDUP_REMOVED lines=31> */
[----:B-1----:R-:W-:Y:S01]  /*1a310*/  FADD.FTZ R3, R33, R3 ;  /* 0x0000000321037221 */ /* 0x002fe20000010000 */
[--C-:B------:R-:W-:Y:S01]  /*1a320*/  FFMA.FTZ R44, R44, UR51, -R80.reuse ;  /* 0x000000332c2c7c23 */ /* 0x100fe20008010850 */
[--C-:B------:R-:W-:Y:S01]  /*1a330*/  FFMA.FTZ R43, R43, UR51, -R80.reuse ;  /* 0x000000332b2b7c23 */ /* 0x100fe20008010850 */
[--C-:B------:R-:W-:Y:S01]  /*1a340*/  FFMA.FTZ R14, R14, UR51, -R80.reuse ;  /* 0x000000330e0e7c23 */ /* 0x100fe20008010850 */
[--C-:B------:R-:W-:Y:S01]  /*1a350*/  FFMA.FTZ R15, R15, UR51, -R80.reuse ;  /* 0x000000330f0f7c23 */ /* 0x100fe20008010850 */
[--C-:B------:R-:W-:Y:S01]  /*1a360*/  FFMA.FTZ R20, R20, UR51, -R80.reuse ;  /* 0x0000003314147c23 */ /* 0x100fe20008010850 */
[----:B------:R-:W-:Y:S01]  /*1a370*/  FFMA.FTZ R21, R21, UR51, -R80 ;  /* 0x0000003315157c23 */ /* 0x000fe20008010850 */
        /* <DEDUP_REMOVED lines=65> */
[----:B------:R-:W-:Y:S01]  /*1a790*/  FADD.FTZ R4, R8, R4 ;  /* 0x0000000408047221 */ /* 0x000fe20000010000 */
[----:B-1----:R-:W-:-:S04]  /*1a7a0*/  FADD.FTZ R3, R20, R3 ;  /* 0x0000000314037221 */ /* 0x002fc80000010000 */
[----:B--2---:R-:W-:Y:S01]  /*1a7b0*/  FADD.FTZ R3, R21, R3 ;  /* 0x0000000315037221 */ /* 0x004fe20000010000 */
[----:B------:R-:W-:Y:S06]  /*1a7c0*/  @!P0 BRA `(.L_x_1555) ;  /* 0x0000000000048947 */ /* 0x000fec0003800000 */
[----:B------:R-:W-:Y:S01]  /*1a7d0*/  BPT.TRAP 0x1 ;  /* 0x000000040000795c */ /* 0x000fe20000300000 */
.L_x_1555:
        /* <DEDUP_REMOVED lines=107> */
[----:B------:R-:W-:Y:S02]  /*1ae90*/  IMAD.MOV.U32 R9, RZ, RZ, R5 ;  /* 0x000000ffff097224 */ /* 0x000fe400078e0005 */
[----:B------:R-:W-:Y:S02]  /*1aea0*/  IMAD.MOV.U32 R10, RZ, RZ, R23 ;  /* 0x000000ffff0a7224 */ /* 0x000fe400078e0017 */
[----:B------:R-:W-:Y:S01]  /*1aeb0*/  IMAD.MOV.U32 R7, RZ, RZ, R18 ;  /* 0x000000ffff077224 */ /* 0x000fe200078e0012 */
[----:B0-----:R-:W-:-:S03]  /*1aec0*/  NOP ;  /* 0x0000000000007918 */ /* 0x001fc60000000000 */
[----:B--2---:R-:W-:Y:S05]  /*1aed0*/  @P1 BRA `(.L_x_1556) ;  /* 0xffffffc000881947 */ /* 0x004fea000383ffff */
.L_x_1536:
[----:B------:R-:W-:Y:S05]  /*1aee0*/  WARPSYNC.ALL ;  /* 0x0000000000007948 */ /* 0x000fea0003800000 */
[----:B------:R-:W-:Y:S06]  /*1aef0*/  BAR.ARV 0x8, 0x200 ;  /* 0x0208000000007b1d */ /* 0x000fec0000002000 */
[----:B------:R-:W-:Y:S05]  /*1af00*/  @!P0 BRA `(.L_x_1557) ;  /* 0x0000000000048947 */ /* 0x000fea0003800000 */
[----:B------:R-:W-:Y:S01]  /*1af10*/  BPT.TRAP 0x1 ;  /* 0x000000040000795c */ /* 0x000fe20000300000 */
.L_x_1557:
[----:B------:R-:W-:Y:S01]  /*1af20*/  IMAD R13, R18, 0x8, R2 ;  /* 0x00000008120d7824 */ /* 0x000fe200078e0202 */
[----:B------:R-:W-:-:S04]  /*1af30*/  SHF.L.U32 R0, R23, 0x1f, RZ ;  /* 0x0000001f17007819 */ /* 0x000fc800000006ff */
[----:B------:R0:W2:Y:S01]  /*1af40*/  SYNCS.PHASECHK.TRANS64.TRYWAIT P1, [R13+URZ+0x2d850], R0 ;  /* 0x02d850000d0075a7 */ /* 0x0000a2000802017f */
[----:B------:R-:W-:Y:S05]  /*1af50*/  @!P0 BRA `(.L_x_1558) ;  /* 0x0000000000048947 */ /* 0x000fea0003800000 */
[----:B------:R-:W-:Y:S01]  /*1af60*/  BPT.TRAP 0x1 ;  /* 0x000000040000795c */ /* 0x000fe20000300000 */
.L_x_1558:
[----:B------:R-:W3:Y:S01]  /*1af70*/  LDL.LU R7, [R1+0x90] ;  /* 0x0000900001077983 */ /* 0x000ee20000300800 */
[----:B------:R-:W-:Y:S02]  /*1af80*/  VIADD R2, R2, 0x400 ;  /* 0x0000040002027836 */ /* 0x000fe40000000000 */
[----:B------:R-:W-:-:S03]  /*1af90*/  IMAD.MOV.U32 R9, RZ, RZ, 0x40000040 ;  /* 0x40000040ff097424 */ /* 0x000fc600078e00ff */
[----:B------:R-:W-:-:S04]  /*1afa0*/  SHF.R.U32.HI R2, RZ, 0x4, R2 ;  /* 0x00000004ff027819 */ /* 0x000fc80000011602 */
[----:B------:R-:W-:-:S04]  /*1afb0*/  LOP3.LUT R2, R2, 0x3fff, RZ, 0xc0, !PT ;  /* 0x00003fff02027812 */ /* 0x000fc800078ec0ff */
[----:B------:R-:W-:Y:S02]  /*1afc0*/  LOP3.LUT R11, R2, 0x2000000, RZ, 0xfc, !PT ;  /* 0x02000000020b7812 */ /* 0x000fe400078efcff */
[----:B---3--:R-:W-:Y:S01]  /*1afd0*/  LOP3.LUT R8, R7, 0x10000, RZ, 0xfc, !PT ;  /* 0x0001000007087812 */ /* 0x008fe200078efcff */
[----:B--2---:R-:W-:Y:S06]  /*1afe0*/  @P1 BRA `(.L_x_1559) ;  /* 0x0000000000081947 */ /* 0x004fec0003800000 */
[----:B------:R-:W2:Y:S02]  /*1aff0*/  SYNCS.PHASECHK.TRANS64.TRYWAIT P1, [R13+URZ+0x2d850], R0 ;  /* 0x02d850000d0075a7 */ /* 0x000ea4000802017f */
[----:B--2---:R-:W-:Y:S05]  /*1b000*/  @!P1 BRA `(.L_x_1560) ;  /* 0x000000a800609947 */ /* 0x004fea0003800000 */
.L_x_1559:
[----:B------:R-:W-:Y:S01]  /*1b010*/  IMAD R10, R18, 0x600, R11 ;  /* 0x00000600120a7824 */ /* 0x000fe200078e020b */
[----:B------:R-:W-:Y:S05]  /*1b020*/  WARPSYNC.ALL ;  /* 0x0000000000007948 */ /* 0x000fea0003800000 */
[----:B------:R-:W-:Y:S01]  /*1b030*/  IMAD.MOV.U32 R11, RZ, RZ, -0x7fffffe0 ;  /* 0x80000020ff0b7424 */ /* 0x000fe200078e00ff */
[C---:B------:R-:W-:Y:S01]  /*1b040*/  R2UR UR4, R8.reuse ;  /* 0x00000000080472ca */ /* 0x040fe200000e0000 */
[----:B------:R-:W-:Y:S01]  /*1b050*/  WARPGROUP.ARRIVE ;  /* 0x00000000000079c5 */ /* 0x000fe20000000000 */
[----:B------:R-:W-:Y:S01]  /*1b060*/  R2UR UR5, R9 ;  /* 0x00000000090572ca */ /* 0x000fe200000e0000 */
[----:B------:R-:W-:Y:S01]  /*1b070*/  VIADD R20, R8, 0x2 ;  /* 0x0000000208147836 */ /* 0x000fe20000000000 */
[C---:B------:R-:W-:Y:S01]  /*1b080*/  R2UR UR6, R10.reuse ;  /* 0x000000000a0672ca */ /* 0x040fe200000e0000 */
[----:B------:R-:W-:Y:S01]  /*1b090*/  VIADD R14, R10, 0x40 ;  /* 0x000000400a0e7836 */ /* 0x000fe20000000000 */
[----:B------:R-:W-:Y:S01]  /*1b0a0*/  R2UR UR7, R11 ;  /* 0x000000000b0772ca */ /* 0x000fe200000e0000 */
[----:B------:R-:W-:Y:S01]  /*1b0b0*/  IMAD.MOV.U32 R21, RZ, RZ, 0x40000040 ;  /* 0x40000040ff157424 */ /* 0x000fe200078e00ff */
[----:B------:R-:W3:Y:S01]  /*1b0c0*/  SHFL.BFLY PT, R7, R4, 0x2, 0x1f ;  /* 0x0c401f0004077f89 */ /* 0x000ee200000e0000 */
[----:B------:R-:W-:-:S02]  /*1b0d0*/  IMAD.MOV.U32 R15, RZ, RZ, -0x7fffffe0 ;  /* 0x80000020ff0f7424 */ /* 0x000fc400078e00ff */
[----:B------:R-:W-:Y:S01]  /*1b0e0*/  IMAD.MOV.U32 R9, RZ, RZ, 0x40000040 ;  /* 0x40000040ff097424 */ /* 0x000fe200078e00ff */
[----:B0-2---:R-:W0:Y:S01]  /*1b0f0*/  SHFL.BFLY PT, R0, R3, 0x2, 0x1f ;  /* 0x0c401f0003007f89 */ /* 0x005e2200000e0000 */
[----:B------:R-:W-:Y:S02]  /*1b100*/  IMAD.MOV.U32 R11, RZ, RZ, -0x7fffffe0 ;  /* 0x80000020ff0b7424 */ /* 0x000fe400078e00ff */
[----:B------:R-:W-:-:S04]  /*1b110*/  IMAD.MOV.U32 R2, RZ, RZ, RZ ;  /* 0x000000ffff027224 */ /* 0x000fc800078e00ff */
        /* <DEDUP_REMOVED lines=9> */
[----:B---3--:R-:W-:Y:S01]  /*1b1b0*/  FADD.FTZ R7, R7, R4 ;  /* 0x0000000407077221 */ /* 0x008fe20000010000 */
[----:B------:R-:W-:Y:S01]  /*1b1c0*/  IMAD.MOV.U32 R4, RZ, RZ, RZ ;  /* 0x000000ffff047224 */ /* 0x000fe200078e00ff */
[----:B------:R-:W-:-:S02]  /*1b1d0*/  WARPGROUP.DEPBAR.LE gsb0, 0x0 ;  /* 0x00008000000079c5 */ /* 0x000fc40000010000 */
        /* <DEDUP_REMOVED lines=50> */
[----:B------:R-:W-:Y:S01]  /*1b500*/  R2UR UR6, R14 ;  /* 0x000000000e0672ca */ /* 0x000fe200000e0000 */
[----:B------:R-:W-:Y:S01]  /*1b510*/  IMAD.U32 R14, RZ, RZ, UR51 ;  /* 0x00000033ff0e7e24 */ /* 0x000fe2000f8e00ff */
[----:B------:R-:W-:Y:S01]  /*1b520*/  R2UR UR7, R15 ;  /* 0x000000000f0772ca */ /* 0x000fe200000e0000 */
[----:B------:R-:W-:Y:S02]  /*1b530*/  WARPGROUP.DEPBAR.LE gsb0, 0x0 ;  /* 0x00008000000079c5 */ /* 0x000fe40000010000 */
[----:B------:R-:W-:-:S10]  /*1b540*/  WARPGROUP.ARRIVE ;  /* 0x00000000000079c5 */ /* 0x000fd40000000000 */
[----:B------:R-:W-:Y:S01]  /*1b550*/  HGMMA.64x96x16.F32.BF16 R88, gdesc[UR4].tnspB, R88, gsb0 ;  /* 0x41600000045879f0 */ /* 0x000fe20008001858 */
[----:B------:R-:W-:Y:S01]  /*1b560*/  R2UR UR4, R8 ;  /* 0x00000000080472ca */ /* 0x000fe200000e0000 */
[----:B0-----:R-:W-:Y:S01]  /*1b570*/  FADD.FTZ R8, R0, R3 ;  /* 0x0000000300087221 */ /* 0x001fe20000010000 */
[----:B------:R-:W-:Y:S01]  /*1b580*/  R2UR UR5, R9 ;  /* 0x00000000090572ca */ /* 0x000fe200000e0000 */
[----:B------:R-:W0:Y:S01]  /*1b590*/  SHFL.BFLY PT, R0, R7, 0x1, 0x1f ;  /* 0x0c201f0007007f89 */ /* 0x000e2200000e0000 */
[----:B------:R-:W-:Y:S01]  /*1b5a0*/  R2UR UR6, R10 ;  /* 0x000000000a0672ca */ /* 0x000fe200000e0000 */
[----:B------:R-:W-:Y:S01]  /*1b5b0*/  IMAD.MOV.U32 R3, RZ, RZ, -0x800000 ;  /* 0xff800000ff037424 */ /* 0x000fe200078e00ff */
[----:B------:R-:W-:Y:S01]  /*1b5c0*/  R2UR UR7, R11 ;  /* 0x000000000b0772ca */ /* 0x000fe200000e0000 */
[----:B------:R-:W2:Y:S01]  /*1b5d0*/  SHFL.BFLY PT, R9, R8, 0x1, 0x1f ;  /* 0x0c201f0008097f89 */ /* 0x000ea200000e0000 */
[----:B0-----:R-:W-:Y:S01]  /*1b5e0*/  FADD.FTZ R11, R7, R0 ;  /* 0x00000000070b7221 */ /* 0x001fe20000010000 */
[----:B------:R-:W-:-:S02]  /*1b5f0*/  IMAD.U32 R7, RZ, RZ, UR51 ;  /* 0x00000033ff077e24 */ /* 0x000fc4000f8e00ff */
[----:B------:R-:W-:Y:S02]  /*1b600*/  IMAD.MOV.U32 R0, RZ, RZ, -0x800000 ;  /* 0xff800000ff007424 */ /* 0x000fe400078e00ff */
[----:B--2---:R-:W-:Y:S01]  /*1b610*/  FADD.FTZ R12, R8, R9 ;  /* 0x00000009080c7221 */ /* 0x004fe20000010000 */
[----:B------:R-:W-:-:S04]  /*1b620*/  FSETP.NE.FTZ.AND P1, PT, R11, RZ, PT ;  /* 0x000000ff0b00720b */ /* 0x000fc80003f35000 */
[----:B------:R-:W-:-:S09]  /*1b630*/  FSETP.NE.FTZ.AND P2, PT, R12, RZ, PT ;  /* 0x000000ff0c00720b */ /* 0x000fd20003f55000 */
[----:B------:R-:W0:Y:S01]  /*1b640*/  @P1 MUFU.LG2 R9, R11 ;  /* 0x0000000b00091308 */ /* 0x000e220000000c00 */
[----:B------:R-:W-:-:S03]  /*1b650*/  @P1 FMUL.FTZ R8, R7, 0.69314718246459960938 ;  /* 0x3f31721807081820 */ /* 0x000fc60000410000 */
[----:B------:R-:W-:-:S04]  /*1b660*/  @P2 FMUL.FTZ R14, R14, 0.69314718246459960938 ;  /* 0x3f3172180e0e2820 */ /* 0x000fc80000410000 */
[----:B------:R-:W2:Y:S08]  /*1b670*/  @P2 MUFU.LG2 R10, R12 ;  /* 0x0000000c000a2308 */ /* 0x000eb00000000c00 */
[----:B------:R3:W4:Y:S01]  /*1b680*/  @P1 MUFU.RCP R4, R11 ;  /* 0x0000000b00041308 */ /* 0x0007220000001000 */
[----:B0-----:R-:W-:-:S04]  /*1b690*/  @P1 FMUL.FTZ R9, R9, 0.69314718246459960938 ;  /* 0x3f31721809091820 */ /* 0x001fc80000410000 */
[----:B------:R-:W-:-:S03]  /*1b6a0*/  @P1 FFMA.FTZ R0, R8, R5, R9 ;  /* 0x0000000508001223 */ /* 0x000fc60000010009 */
[----:B------:R3:W0:Y:S01]  /*1b6b0*/  @P2 MUFU.RCP R2, R12 ;  /* 0x0000000c00022308 */ /* 0x0006220000001000 */
[----:B--2---:R-:W-:-:S04]  /*1b6c0*/  @P2 FMUL.FTZ R7, R10, 0.69314718246459960938 ;  /* 0x3f3172180a072820 */ /* 0x004fc80000410000 */
[----:B------:R-:W-:Y:S01]  /*1b6d0*/  @P2 FFMA.FTZ R3, R14, R6, R7 ;  /* 0x000000060e032223 */ /* 0x000fe20000010007 */
[----:B------:R-:W-:Y:S02]  /*1b6e0*/  WARPGROUP.DEPBAR.LE gsb0, 0x0 ;  /* 0x00008000000079c5 */ /* 0x000fe40000010000 */
[----:B------:R-:W-:-:S06]  /*1b6f0*/  WARPGROUP.ARRIVE ;  /* 0x00000000000079c5 */ /* 0x000fcc0000000000 */
[----:B------:R-:W-:Y:S03]  /*1b700*/  HGMMA.64x96x16.F32.BF16 R88, gdesc[UR4].tnspB, R88, gsb0 ;  /* 0x41600000045879f0 */ /* 0x000fe60008001858 */
[----:B------:R-:W-:Y:S02]  /*1b710*/  WARPGROUP.DEPBAR.LE gsb0, 0x0 ;  /* 0x00008000000079c5 */ /* 0x000fe40000010000 */
[----:B---34-:R-:W-:Y:S05]  /*1b720*/  @!P0 BRA `(.L_x_1561) ;  /* 0x0000000000048947 */ /* 0x018fea0003800000 */
[----:B------:R-:W-:Y:S01]  /*1b730*/  BPT.TRAP 0x1 ;  /* 0x000000040000795c */ /* 0x000fe20000300000 */
.L_x_1561:
        /* <DEDUP_REMOVED lines=30> */
[----:B------:R-:W-:Y:S01]  /*1b920*/  SEL R4, RZ, 0x1, P1 ;  /* 0x00000001ff047807 */ /* 0x000fe20000800000 */
[-C--:B0-----:R-:W-:Y:S01]  /*1b930*/  FMUL.FTZ R90, R90, R2.reuse ;  /* 0x000000025a5a7220 */ /* 0x081fe20000410000 */
        /* <DEDUP_REMOVED lines=26> */
[----:B---3--:R-:W-:-:S11]  /*1bae0*/  SEL R18, R18, RZ, P1 ;  /* 0x000000ff12127207 */ /* 0x008fd60000800000 */
.L_x_1444:
[----:B------:R-:W0:Y:S01]  /*1baf0*/  S2R R2, SR_TID.X ;  /* 0x0000000000027919 */ /* 0x000e220000002100 */
[----:B------:R-:W-:Y:S05]  /*1bb00*/  WARPSYNC.ALL ;  /* 0x0000000000007948 */ /* 0x000fea0003800000 */
[----:B0-----:R-:W-:-:S05]  /*1bb10*/  VIADD R54, R2, 0xffffff80 ;  /* 0xffffff8002367836 */ /* 0x001fca0000000000 */
[----:B------:R-:W-:-:S04]  /*1bb20*/  SHF.R.S32.HI R4, RZ, 0x1f, R54 ;  /* 0x0000001fff047819 */ /* 0x000fc80000011436 */
[----:B------:R-:W-:-:S04]  /*1bb30*/  LEA.HI R30, R4, R54, RZ, 0x2 ;  /* 0x00000036041e7211 */ /* 0x000fc800078f10ff */
[----:B-1----:R-:W-:-:S05]  /*1bb40*/  LOP3.LUT R42, R30, 0xfffffffc, RZ, 0xc0, !PT ;  /* 0xfffffffc1e2a7812 */ /* 0x002fca00078ec0ff */
[----:B------:R-:W-:-:S04]  /*1bb50*/  IMAD.IADD R42, R54, 0x1, -R42 ;  /* 0x00000001362a7824 */ /* 0x000fc800078e0a2a */
[----:B------:R-:W-:-:S04]  /*1bb60*/  IMAD.SHL.U32 R40, R42, 0x8, RZ ;  /* 0x000000082a287824 */ /* 0x000fc800078e00ff */
[----:B--2---:R-:W-:Y:S01]  /*1bb70*/  VIADD R41, R40, 0x40 ;  /* 0x0000004028297836 */ /* 0x004fe20000000000 */
        /* <DEDUP_REMOVED lines=9> */
[----:B------:R-:W2:Y:S01]  /*1bc10*/  LDL R48, [R1+0xa8] ;  /* 0x0000a80001307983 */ /* 0x000ea20000100800 */
[----:B------:R-:W3:Y:S01]  /*1bc20*/  S2R R5, SR_SWINHI ;  /* 0x0000000000057919 */ /* 0x000ee20000002f00 */
[-C--:B------:R-:W-:Y:S02]  /*1bc30*/  LEA.HI R8, R4, R54.reuse, RZ, 0x4 ;  /* 0x0000003604087211 */ /* 0x080fe400078f20ff */
[----:B------:R-:W4:Y:S02]  /*1bc40*/  LDL R56, [R1+0xa4] ;  /* 0x0000a40001387983 */ /* 0x000f240000100800 */
[----:B------:R-:W-:Y:S01]  /*1bc50*/  SHF.R.S32.HI R9, RZ, 0x4, R8 ;  /* 0x00000004ff097819 */ /* 0x000fe20000011408 */
[----:B------:R-:W-:Y:S05]  /*1bc60*/  WARPSYNC.ALL ;  /* 0x0000000000007948 */ /* 0x000fea0003800000 */
[----:B------:R-:W-:Y:S01]  /*1bc70*/  LEA.HI R10, R8, R9, RZ, 0x1 ;  /* 0x00000009080a7211 */ /* 0x000fe200078f08ff */
[----:B------:R-:W-:Y:S01]  /*1bc80*/  ULDC.64 UR4, c[0x0][0xc00] ;  /* 0x0003000000047ab9 */ /* 0x000fe20000000a00 */
[----:B------:R-:W-:-:S02]  /*1bc90*/  LEA.HI R4, R4, R54, RZ, 0x5 ;  /* 0x0000003604047211 */ /* 0x000fc400078f28ff */
[----:B------:R-:W-:Y:S02]  /*1bca0*/  LOP3.LUT R8, R8, 0xfffffff0, RZ, 0xc0, !PT ;  /* 0xfffffff008087812 */ /* 0x000fe400078ec0ff */
[----:B------:R-:W-:Y:S02]  /*1bcb0*/  LOP3.LUT R10, R10, 0x1ffffffe, RZ, 0xc0, !PT ;  /* 0x1ffffffe0a0a7812 */ /* 0x000fe400078ec0ff */
[----:B------:R-:W-:Y:S01]  /*1bcc0*/  SHF.R.S32.HI R11, RZ, 0x5, R4 ;  /* 0x00000005ff0b7819 */ /* 0x000fe20000011404 */
[----:B------:R-:W-:Y:S01]  /*1bcd0*/  IMAD.IADD R8, R54, 0x1, -R8 ;  /* 0x0000000136087824 */ /* 0x000fe200078e0a08 */
[----:B------:R-:W-:Y:S01]  /*1bce0*/  F2FP.BF16.F32.PACK_AB R6, R93, R6 ;  /* 0x000000065d06723e */ /* 0x000fe200000010ff */
[----:B------:R-:W-:Y:S01]  /*1bcf0*/  IMAD.IADD R10, R9, 0x1, -R10 ;  /* 0x00000001090a7824 */ /* 0x000fe200078e0a0a */
[----:B------:R-:W-:Y:S01]  /*1bd00*/  F2FP.BF16.F32.PACK_AB R26, R109, R26 ;  /* 0x0000001a6d1a723e */ /* 0x000fe200000010ff */
[----:B------:R-:W-:Y:S01]  /*1bd10*/  IMAD R11, R11, 0x10, R8 ;  /* 0x000000100b0b7824 */ /* 0x000fe200078e0208 */
[----:B------:R-:W-:Y:S01]  /*1bd20*/  F2FP.BF16.F32.PACK_AB R27, R36, R27 ;  /* 0x0000001b241b723e */ /* 0x000fe200000010ff */
[----:B------:R-:W-:Y:S01]  /*1bd30*/  IMAD.SHL.U32 R10, R10, 0x8, RZ ;  /* 0x000000080a0a7824 */ /* 0x000fe200078e00ff */
[----:B------:R-:W-:-:S02]  /*1bd40*/  MOV R20, R2 ;  /* 0x0000000200147202 */ /* 0x000fc40000000f00 */
[----:B---3--:R-:W-:Y:S01]  /*1bd50*/  MOV R21, R5 ;  /* 0x0000000500157202 */ /* 0x008fe20000000f00 */
[----:B------:R-:W-:-:S04]  /*1bd60*/  IMAD.U32 R5, R11, 0x20, R10 ;  /* 0x000000200b057824 */ /* 0x000fc800078e000a */
[----:B------:R-:W-:-:S03]  /*1bd70*/  IMAD.WIDE R4, R5, 0x2, R20 ;  /* 0x0000000205047825 */ /* 0x000fc600078e0214 */
[C---:B------:R-:W-:Y:S01]  /*1bd80*/  LOP3.LUT R9, R4.reuse, 0x180, RZ, 0xc0, !PT ;  /* 0x0000018004097812 */ /* 0x040fe200078ec0ff */
[----:B------:R-:W-:Y:S01]  /*1bd90*/  BAR.SYNC.DEFER_BLOCKING 0x1, 0x180 ;  /* 0x0046000000007b1d */ /* 0x000fe20000010000 */
[C---:B------:R-:W-:Y:S02]  /*1bda0*/  IADD3 R37, P4, R4.reuse, 0x20, RZ ;  /* 0x0000002004257810 */ /* 0x040fe40007f9e0ff */
[C---:B------:R-:W-:Y:S02]  /*1bdb0*/  IADD3 R47, P0, R4.reuse, 0x6020, RZ ;  /* 0x00006020042f7810 */ /* 0x040fe40007f1e0ff */
[----:B------:R-:W-:Y:S01]  /*1bdc0*/  SHF.R.U64 R9, R9, 0x3, RZ ;  /* 0x0000000309097819 */ /* 0x000fe200000012ff */
[----:B------:R-:W-:Y:S01]  /*1bdd0*/  IMAD.X R11, RZ, RZ, R5, P4 ;  /* 0x000000ffff0b7224 */ /* 0x000fe200020e0605 */
[----:B------:R-:W-:Y:S02]  /*1bde0*/  LOP3.LUT R8, R37, 0x180, RZ, 0xc0, !PT ;  /* 0x0000018025087812 */ /* 0x000fe400078ec0ff */
[----:B------:R-:W-:-:S02]  /*1bdf0*/  IADD3 R39, P3, R4, 0x3000, RZ ;  /* 0x0000300004277810 */ /* 0x000fc40007f7e0ff */
[C---:B------:R-:W-:Y:S02]  /*1be00*/  IADD3 R43, P2, R4.reuse, 0x3020, RZ ;  /* 0x00003020042b7810 */ /* 0x040fe40007f5e0ff */
[----:B------:R-:W-:Y:S01]  /*1be10*/  IADD3 R45, P1, R4, 0x6000, RZ ;  /* 0x00006000042d7810 */ /* 0x000fe20007f3e0ff */
[--C-:B------:R-:W-:Y:S01]  /*1be20*/  IMAD.X R13, RZ, RZ, R5.reuse, P3 ;  /* 0x000000ffff0d7224 */ /* 0x100fe200018e0605 */
[----:B------:R-:W-:Y:S01]  /*1be30*/  LOP3.LUT R4, R9, R4, RZ, 0x3c, !PT ;  /* 0x0000000409047212 */ /* 0x000fe200078e3cff */
[--C-:B------:R-:W-:Y:S01]  /*1be40*/  IMAD.X R9, RZ, RZ, R5.reuse, P0 ;  /* 0x000000ffff097224 */ /* 0x100fe200000e0605 */
[----:B------:R-:W-:Y:S01]  /*1be50*/  SHF.R.U64 R8, R8, 0x3, RZ ;  /* 0x0000000308087819 */ /* 0x000fe200000012ff */
[--C-:B------:R-:W-:Y:S01]  /*1be60*/  IMAD.X R15, RZ, RZ, R5.reuse, P2 ;  /* 0x000000ffff0f7224 */ /* 0x100fe200010e0605 */
[----:B------:R-:W-:Y:S01]  /*1be70*/  ISETP.NE.U32.AND P0, PT, RZ, UR4, PT ;  /* 0x00000004ff007c0c */ /* 0x000fe2000bf05070 */
[----:B------:R-:W-:Y:S01]  /*1be80*/  IMAD.X R25, RZ, RZ, R5, P1 ;  /* 0x000000ffff197224 */ /* 0x000fe200008e0605 */
[----:B------:R-:W-:-:S02]  /*1be90*/  LOP3.LUT R10, R8, R37, RZ, 0x3c, !PT ;  /* 0x00000025080a7212 */ /* 0x000fc400078e3cff */
[----:B------:R-:W-:Y:S02]  /*1bea0*/  LOP3.LUT R8, R39, 0x180, RZ, 0xc0, !PT ;  /* 0x0000018027087812 */ /* 0x000fe400078ec0ff */
[----:B------:R-:W-:Y:S02]  /*1beb0*/  LOP3.LUT R14, R43, 0x180, RZ, 0xc0, !PT ;  /* 0x000001802b0e7812 */ /* 0x000fe400078ec0ff */
[----:B------:R-:W-:Y:S01]  /*1bec0*/  ISETP.NE.AND.EX P0, PT, RZ, UR5, PT, P0 ;  /* 0x00000005ff007c0c */ /* 0x000fe2000bf05300 */
[----:B------:R-:W-:Y:S01]  /*1bed0*/  ULDC.64 UR4, c[0x0][0xc08] ;  /* 0x0003020000047ab9 */ /* 0x000fe20000000a00 */
[----:B------:R-:W-:Y:S02]  /*1bee0*/  LOP3.LUT R24, R45, 0x180, RZ, 0xc0, !PT ;  /* 0x000001802d187812 */ /* 0x000fe400078ec0ff */
[----:B-1----:R-:W-:Y:S02]  /*1bef0*/  LOP3.LUT R32, R47, 0x180, RZ, 0xc0, !PT ;  /* 0x000001802f207812 */ /* 0x002fe400078ec0ff */
[----:B------:R-:W-:-:S02]  /*1bf00*/  ISETP.NE.U32.AND P2, PT, RZ, UR4, PT ;  /* 0x00000004ff007c0c */ /* 0x000fc4000bf45070 */
[----:B------:R-:W-:Y:S02]  /*1bf10*/  SHF.R.U64 R8, R8, 0x3, RZ ;  /* 0x0000000308087819 */ /* 0x000fe400000012ff */
[----:B------:R-:W-:Y:S02]  /*1bf20*/  SHF.R.U64 R14, R14, 0x3, RZ ;  /* 0x000000030e0e7819 */ /* 0x000fe400000012ff */
[----:B------:R-:W-:Y:S02]  /*1bf30*/  SHF.R.U64 R24, R24, 0x3, RZ ;  /* 0x0000000318187819 */ /* 0x000fe400000012ff */
[----:B------:R-:W-:Y:S02]  /*1bf40*/  SHF.R.U64 R32, R32, 0x3, RZ ;  /* 0x0000000320207819 */ /* 0x000fe400000012ff */
[----:B------:R-:W-:Y:S02]  /*1bf50*/  ISETP.NE.AND.EX P2, PT, RZ, UR5, PT, P2 ;  /* 0x00000005ff007c0c */ /* 0x000fe4000bf45320 */
[----:B------:R-:W-:-:S02]  /*1bf60*/  LOP3.LUT R12, R8, R39, RZ, 0x3c, !PT ;  /* 0x00000027080c7212 */ /* 0x000fc400078e3cff */
[----:B------:R-:W-:Y:S02]  /*1bf70*/  LOP3.LUT R14, R14, R43, RZ, 0x3c, !PT ;  /* 0x0000002b0e0e7212 */ /* 0x000fe400078e3cff */
[----:B------:R-:W-:Y:S02]  /*1bf80*/  LOP3.LUT R24, R24, R45, RZ, 0x3c, !PT ;  /* 0x0000002d18187212 */ /* 0x000fe400078e3cff */
[----:B------:R-:W-:Y:S02]  /*1bf90*/  MOV R44, R4 ;  /* 0x00000004002c7202 */ /* 0x000fe40000000f00 */
[----:B------:R-:W-:Y:S02]  /*1bfa0*/  F2FP.BF16.F32.PACK_AB R4, R28, R7 ;  /* 0x000000071c04723e */ /* 0x000fe400000010ff */
[----:B------:R-:W-:Y:S02]  /*1bfb0*/  LOP3.LUT R8, R32, R47, RZ, 0x3c, !PT ;  /* 0x0000002f20087212 */ /* 0x000fe400078e3cff */
[----:B------:R-:W-:-:S02]  /*1bfc0*/  F2FP.BF16.F32.PACK_AB R5, R91, R90 ;  /* 0x0000005a5b05723e */ /* 0x000fc400000010ff */
[----:B------:R-:W-:Y:S02]  /*1bfd0*/  F2FP.BF16.F32.PACK_AB R7, R95, R94 ;  /* 0x0000005e5f07723e */ /* 0x000fe400000010ff */
[----:B------:R-:W-:Y:S02]  /*1bfe0*/  MOV R32, R12 ;  /* 0x0000000c00207202 */ /* 0x000fe40000000f00 */
[----:B------:R-:W-:Y:S01]  /*1bff0*/  MOV R39, R14 ;  /* 0x0000000e00277202 */ /* 0x000fe20000000f00 */
[----:B------:R1:W-:Y:S01]  /*1c000*/  STSM.16.M88.4 [R44], R4 ;  /* 0x000000042c007844 */ /* 0x0003e20000000200 */
[----:B------:R-:W-:Y:S02]  /*1c010*/  MOV R43, R10 ;  /* 0x0000000a002b7202 */ /* 0x000fe40000000f00 */
[----:B------:R-:W-:Y:S02]  /*1c020*/  MOV R37, R24 ;  /* 0x0000001800257202 */ /* 0x000fe40000000f00 */
[----:B------:R-:W-:-:S02]  /*1c030*/  F2FP.BF16.F32.PACK_AB R12, R97, R96 ;  /* 0x00000060610c723e */ /* 0x000fc400000010ff */
[----:B------:R-:W-:Y:S02]  /*1c040*/  F2FP.BF16.F32.PACK_AB R13, R38, R31 ;  /* 0x0000001f260d723e */ /* 0x000fe400000010ff */
[----:B------:R-:W-:Y:S02]  /*1c050*/  F2FP.BF16.F32.PACK_AB R14, R101, R100 ;  /* 0x00000064650e723e */ /* 0x000fe400000010ff */
[----:B------:R-:W-:Y:S02]  /*1c060*/  F2FP.BF16.F32.PACK_AB R15, R29, R102 ;  /* 0x000000661d0f723e */ /* 0x000fe400000010ff */
[----:B------:R-:W-:Y:S01]  /*1c070*/  F2FP.BF16.F32.PACK_AB R24, R105, R104 ;  /* 0x000000686918723e */ /* 0x000fe200000010ff */
[----:B------:R-:W2:Y:S01]  /*1c080*/  LDC.64 R28, c[0x0][0xc00] ;  /* 0x00030000ff1c7b82 */ /* 0x000ea20000000a00 */
[----:B------:R-:W-:Y:S01]  /*1c090*/  F2FP.BF16.F32.PACK_AB R25, R107, R106 ;  /* 0x0000006a6b19723e */ /* 0x000fe200000010ff */
[----:B------:R3:W-:Y:S01]  /*1c0a0*/  STSM.16.M88.4 [R43], R12 ;  /* 0x0000000c2b007844 */ /* 0x0007e20000000200 */
[----:B------:R-:W-:Y:S01]  /*1c0b0*/  MOV R31, R8 ;  /* 0x00000008001f7202 */ /* 0x000fe20000000f00 */
[----:B------:R-:W-:Y:S01]  /*1c0c0*/  ULDC UR4, c[0x0][0xa88] ;  /* 0x0002a20000047ab9 */ /* 0x000fe20000000800 */
[----:B-1----:R-:W-:Y:S01]  /*1c0d0*/  F2FP.BF16.F32.PACK_AB R4, R113, R112 ;  /* 0x000000707104723e */ /* 0x002fe200000010ff */
[----:B------:R1:W-:Y:S01]  /*1c0e0*/  STSM.16.M88.4 [R32], R24 ;  /* 0x0000001820007844 */ /* 0x0003e20000000200 */
[----:B------:R-:W-:Y:S01]  /*1c0f0*/  F2FP.BF16.F32.PACK_AB R5, R115, R114 ;  /* 0x000000727305723e */ /* 0x000fe200000010ff */
[----:B------:R-:W-:Y:S01]  /*1c100*/  IMAD.MOV.U32 R44, RZ, RZ, RZ ;  /* 0x000000ffff2c7224 */ /* 0x000fe200078e00ff */
[----:B------:R-:W-:-:S02]  /*1c110*/  F2FP.BF16.F32.PACK_AB R6, R117, R116 ;  /* 0x000000747506723e */ /* 0x000fc400000010ff */
[----:B------:R-:W-:Y:S02]  /*1c120*/  F2FP.BF16.F32.PACK_AB R7, R119, R118 ;  /* 0x000000767707723e */ /* 0x000fe400000010ff */
[----:B------:R-:W-:Y:S02]  /*1c130*/  F2FP.BF16.F32.PACK_AB R8, R121, R120 ;  /* 0x000000787908723e */ /* 0x000fe400000010ff */
[----:B------:R-:W-:Y:S01]  /*1c140*/  F2FP.BF16.F32.PACK_AB R9, R123, R122 ;  /* 0x0000007a7b09723e */ /* 0x000fe200000010ff */
[----:B------:R0:W-:Y:S01]  /*1c150*/  STSM.16.M88.4 [R39], R4 ;  /* 0x0000000427007844 */ /* 0x0001e20000000200 */
[----:B------:R-:W-:Y:S02]  /*1c160*/  F2FP.BF16.F32.PACK_AB R10, R125, R124 ;  /* 0x0000007c7d0a723e */ /* 0x000fe400000010ff */
[----:B------:R-:W-:Y:S02]  /*1c170*/  F2FP.BF16.F32.PACK_AB R11, R127, R126 ;  /* 0x0000007e7f0b723e */ /* 0x000fe400000010ff */
[----:B---3--:R-:W-:Y:S01]  /*1c180*/  F2FP.BF16.F32.PACK_AB R12, R129, R128 ;  /* 0x00000080810c723e */ /* 0x008fe200000010ff */
[----:B-1----:R-:W0:Y:S01]  /*1c190*/  @P2 LDC.64 R24, c[0x0][0xc08] ;  /* 0x00030200ff182b82 */ /* 0x002e220000000a00 */
[----:B------:R-:W-:Y:S01]  /*1c1a0*/  F2FP.BF16.F32.PACK_AB R13, R131, R130 ;  /* 0x00000082830d723e */ /* 0x000fe200000010ff */
[----:B------:R1:W-:Y:S01]  /*1c1b0*/  STSM.16.M88.4 [R37], R8 ;  /* 0x0000000825007844 */ /* 0x0003e20000000200 */
[----:B------:R-:W-:-:S02]  /*1c1c0*/  F2FP.BF16.F32.PACK_AB R14, R133, R132 ;  /* 0x00000084850e723e */ /* 0x000fc400000010ff */
[----:B------:R-:W-:Y:S01]  /*1c1d0*/  F2FP.BF16.F32.PACK_AB R15, R135, R134 ;  /* 0x00000086870f723e */ /* 0x000fe200000010ff */
[----:B------:R-:W-:Y:S02]  /*1c1e0*/  IMAD.U32 R49, RZ, RZ, UR4 ;  /* 0x00000004ff317e24 */ /* 0x000fe4000f8e00ff */
[----:B------:R-:W3:Y:S02]  /*1c1f0*/  LDC R32, c[0x0][0xbe8] ;  /* 0x0002fa00ff207b82 */ /* 0x000ee40000000800 */
[----:B------:R0:W-:Y:S01]  /*1c200*/  STSM.16.M88.4 [R31], R12 ;  /* 0x0000000c1f007844 */ /* 0x0001e20000000200 */
[----:B--2---:R-:W-:-:S05]  /*1c210*/  IMAD.WIDE R28, R48, 0x4, R28 ;  /* 0x00000004301c7825 */ /* 0x004fca00078e021c */
[----:B------:R-:W-:Y:S01]  /*1c220*/  BAR.SYNC.DEFER_BLOCKING 0x1, 0x180 ;  /* 0x0046000000007b1d */ /* 0x000fe20000010000 */
[----:B0-----:R-:W-:-:S05]  /*1c230*/  @P2 IMAD.WIDE R4, R48, 0x4, R24 ;  /* 0x0000000430042825 */ /* 0x001fca00078e0218 */
[----:B------:R0:W5:Y:S01]  /*1c240*/  @P0 LDG.E R44, desc[UR54][R28.64] ;  /* 0x000000361c2c0981 */ /* 0x000162000c1e1900 */
[----:B---3--:R-:W-:Y:S02]  /*1c250*/  ISETP.NE.AND P1, PT, R32, 0x1, PT ;  /* 0x000000012000780c */ /* 0x008fe40003f25270 */
[----:B----4-:R-:W-:Y:S01]  /*1c260*/  SHF.R.S32.HI R46, RZ, 0x1f, R56 ;  /* 0x0000001fff2e7819 */ /* 0x010fe20000011438 */
[----:B------:R0:W5:Y:S10]  /*1c270*/  @P2 LDG.E R49, desc[UR54][R4.64] ;  /* 0x0000003604312981 */ /* 0x000174000c1e1900 */
[----:B------:R-:W2:Y:S08]  /*1c280*/  @P1 LDC R6, c[0x0][0xbec] ;  /* 0x0002fb00ff061b82 */ /* 0x000eb00000000800 */
[----:B-1----:R-:W1:Y:S01]  /*1c290*/  @P1 LDC R9, c[0x0][0xbf0] ;  /* 0x0002fc00ff091b82 */ /* 0x002e620000000800 */
[----:B0-----:R-:W-:Y:S05]  /*1c2a0*/  @P2 BRA `(.L_x_1564) ;  /* 0x0000000000102947 */ /* 0x001fea0003800000 */
[----:B------:R-:W-:Y:S05]  /*1c2b0*/  @!P0 BRA `(.L_x_1564) ;  /* 0x00000000000c8947 */ /* 0x000fea0003800000 */
[----:B------:R-:W3:Y:S04]  /*1c2c0*/  LDG.E R4, desc[UR54][R28.64] ;  /* 0x000000361c047981 */ /* 0x000ee8000c1e1900 */
[----:B-----5:R-:W3:Y:S02]  /*1c2d0*/  LDG.E R49, desc[UR54][R28.64+0x4] ;  /* 0x000004361c317981 */ /* 0x020ee4000c1e1900 */
[----:B---3--:R-:W-:-:S07]  /*1c2e0*/  IMAD.IADD R49, R49, 0x1, -R4 ;  /* 0x0000000131317824 */ /* 0x008fce00078e0a04 */
.L_x_1564:
[----:B------:R-:W3:Y:S01]  /*1c2f0*/  LDL R5, [R1+0x98] ;  /* 0x0000980001057983 */ /* 0x000ee20000100800 */
[----:B------:R-:W-:Y:S01]  /*1c300*/  ULDC.64 UR4, c[0x0][0xb90] ;  /* 0x0002e40000047ab9 */ /* 0x000fe20000000a00 */
[----:B------:R-:W0:Y:S01]  /*1c310*/  S2R R10, SR_TID.X ;  /* 0x00000000000a7919 */ /* 0x000e220000002100 */
[----:B-----5:R-:W-:Y:S02]  /*1c320*/  SHF.R.S32.HI R45, RZ, 0x1f, R44 ;  /* 0x0000001fff2d7819 */ /* 0x020fe4000001142c */
[----:B------:R-:W-:Y:S01]  /*1c330*/  SHF.R.S32.HI R43, RZ, 0x2, R30 ;  /* 0x00000002ff2b7819 */ /* 0x000fe2000001141e */
[----:B------:R-:W3:Y:S01]  /*1c340*/  LDL.LU R54, [R1+0x60] ;  /* 0x0000600001367983 */ /* 0x000ee20000300800 */
[----:B------:R-:W-:Y:S01]  /*1c350*/  IMAD R4, R46, UR4, RZ ;  /* 0x000000042e047c24 */ /* 0x000fe2000f8e02ff */
[----:B------:R-:W-:Y:S01]  /*1c360*/  SHF.R.S32.HI R47, RZ, 0x1f, R48 ;  /* 0x0000001fff2f7819 */ /* 0x000fe20000011430 */
[----:B------:R-:W-:Y:S01]  /*1c370*/  IMAD R49, R49, R32, RZ ;  /* 0x0000002031317224 */ /* 0x000fe200078e02ff */
[----:B------:R-:W4:Y:S01]  /*1c380*/  LDL R14, [R1+0xac] ;  /* 0x0000ac00010e7983 */ /* 0x000f220000100800 */
[----:B------:R-:W-:Y:S01]  /*1c390*/  IMAD R11, R56, UR5, R4 ;  /* 0x00000005380b7c24 */ /* 0x000fe2000f8e0204 */
[----:B------:R-:W-:Y:S01]  /*1c3a0*/  SEL R47, R47, RZ, !P0 ;  /* 0x000000ff2f2f7207 */ /* 0x000fe20004000000 */
[----:B------:R-:W4:Y:S01]  /*1c3b0*/  @P1 LDC R55, c[0x0][0xbec] ;  /* 0x0002fb00ff371b82 */ /* 0x000f220000000800 */
[----:B------:R-:W-:Y:S01]  /*1c3c0*/  SEL R48, R48, RZ, !P0 ;  /* 0x000000ff30307207 */ /* 0x000fe20004000000 */
[----:B0-----:R-:W-:-:S05]  /*1c3d0*/  VIADD R10, R10, 0xffffff80 ;  /* 0xffffff800a0a7836 */ /* 0x001fca0000000000 */
[----:B------:R-:W-:-:S04]  /*1c3e0*/  SHF.R.S32.HI R26, RZ, 0x1f, R10 ;  /* 0x0000001fff1a7819 */ /* 0x000fc8000001140a */
[----:B------:R-:W-:-:S04]  /*1c3f0*/  LEA.HI R26, R26, R10, RZ, 0x7 ;  /* 0x0000000a1a1a7211 */ /* 0x000fc800078f38ff */
[----:B------:R-:W-:-:S05]  /*1c400*/  LOP3.LUT R26, R26, 0xffffff80, RZ, 0xc0, !PT ;  /* 0xffffff801a1a7812 */ /* 0x000fca00078ec0ff */
[----:B------:R-:W-:Y:S02]  /*1c410*/  IMAD.IADD R26, R10, 0x1, -R26 ;  /* 0x000000010a1a7824 */ /* 0x000fe400078e0a1a */
[----:B------:R-:W-:Y:S01]  /*1c420*/  IMAD R42, R42, 0x60, R43 ;  /* 0x000000602a2a7824 */ /* 0x000fe200078e022b */
[----:B------:R-:W-:Y:S01]  /*1c430*/  BSSY B1, `(.L_x_1565) ;  /* 0x000008b000017945 */ /* 0x000fe20003800000 */
[----:B---3--:R-:W-:Y:S02]  /*1c440*/  IMAD.IADD R15, R5, 0x1, R54 ;  /* 0x00000001050f7824 */ /* 0x008fe400078e0236 */
[----:B------:R-:W-:Y:S01]  /*1c450*/  IMAD.WIDE.U32 R4, R56, UR4, R44 ;  /* 0x0000000438047c25 */ /* 0x000fe2000f8e002c */
[----:B------:R-:W-:-:S03]  /*1c460*/  ULDC.64 UR4, c[0x0][0xb98] ;  /* 0x0002e60000047ab9 */ /* 0x000fc60000000a00 */
[----:B--2---:R-:W-:-:S04]  /*1c470*/  @P1 IMAD.HI.U32 R6, R15, R6, RZ ;  /* 0x000000060f061227 */ /* 0x004fc800078e00ff */
[----:B------:R-:W-:Y:S01]  /*1c480*/  IMAD.MOV.U32 R7, RZ, RZ, R15 ;  /* 0x000000ffff077224 */ /* 0x000fe200078e000f */
[----:B-1----:R-:W-:Y:S01]  /*1c490*/  @P1 SHF.R.U32.HI R7, RZ, R9, R6 ;  /* 0x00000009ff071219 */ /* 0x002fe20000011606 */
[----:B------:R-:W-:Y:S02]  /*1c4a0*/  IMAD R9, R43, 0x20, R40 ;  /* 0x000000202b097824 */ /* 0x000fe400078e0228 */
[----:B------:R-:W-:Y:S02]  /*1c4b0*/  IMAD.IADD R5, R5, 0x1, R11 ;  /* 0x0000000105057824 */ /* 0x000fe400078e020b */
[----:B------:R-:W-:Y:S02]  /*1c4c0*/  IMAD.MOV R13, RZ, RZ, -R7 ;  /* 0x000000ffff0d7224 */ /* 0x000fe400078e0a07 */
[----:B------:R-:W-:-:S04]  /*1c4d0*/  IMAD.WIDE R20, R9, 0x2, R20 ;  /* 0x0000000209147825 */ /* 0x000fc800078e0214 */
        /* <DEDUP_REMOVED lines=18> */
[----:B----4-:R-:W-:Y:S01]  /*1c600*/  IMAD.IADD R4, R14, 0x1, R54 ;  /* 0x000000010e047824 */ /* 0x010fe200078e0236 */
        /* <DEDUP_REMOVED lines=16> */
[----:B0-----:R-:W-:Y:S01]  /*1c710*/  @!P2 ST.E desc[UR54][R50.64], R0 ;  /* 0x000000003200a985 */ /* 0x001fe2000c101936 */
[----:B------:R-:W-:-:S02]  /*1c720*/  LOP3.LUT R8, R8, R7, RZ, 0x3c, !PT ;  /* 0x0000000708087212 */ /* 0x000fc400078e3cff */
[C---:B------:R-:W-:Y:S02]  /*1c730*/  IADD3 R5, P3, R20.reuse, 0x7800, RZ ;  /* 0x0000780014057810 */ /* 0x040fe40007f7e0ff */
[C---:B------:R-:W-:Y:S01]  /*1c740*/  IADD3 R25, P5, R20.reuse, 0x4800, RZ ;  /* 0x0000480014197810 */ /* 0x040fe20007fbe0ff */
[----:B-1----:R0:W-:Y:S01]  /*1c750*/  @!P0 ST.E desc[UR54][R52.64], R3 ;  /* 0x0000000334008985 */ /* 0x0021e2000c101936 */
[C---:B------:R-:W-:Y:S02]  /*1c760*/  IADD3 R29, P4, R20.reuse, 0x6000, RZ ;  /* 0x00006000141d7810 */ /* 0x040fe40007f9e0ff */
[----:B------:R-:W-:Y:S01]  /*1c770*/  LOP3.LUT R7, R20, 0x180, RZ, 0xc0, !PT ;  /* 0x0000018014077812 */ /* 0x000fe200078ec0ff */
[----:B------:R-:W-:Y:S01]  /*1c780*/  IMAD R45, R45, UR4, RZ ;  /* 0x000000042d2d7c24 */ /* 0x000fe2000f8e02ff */
[----:B------:R-:W-:Y:S01]  /*1c790*/  LOP3.LUT R4, R5, 0x180, RZ, 0xc0, !PT ;  /* 0x0000018005047812 */ /* 0x000fe200078ec0ff */
[----:B------:R-:W-:Y:S01]  /*1c7a0*/  IMAD.X R37, RZ, RZ, R21, P3 ;  /* 0x000000ffff257224 */ /* 0x000fe200018e0615 */
[----:B------:R-:W-:Y:S01]  /*1c7b0*/  LOP3.LUT R24, R25, 0x180, RZ, 0xc0, !PT ;  /* 0x0000018019187812 */ /* 0x000fe200078ec0ff */
[----:B------:R-:W-:Y:S01]  /*1c7c0*/  IMAD.IADD R42, R54, 0x1, R42 ;  /* 0x00000001362a7824 */ /* 0x000fe200078e022a */
[----:B0-----:R-:W0:Y:S01]  /*1c7d0*/  @P1 LDC R53, c[0x0][0xbf0] ;  /* 0x0002fc00ff351b82 */ /* 0x001e220000000800 */
[----:B------:R-:W-:Y:S01]  /*1c7e0*/  LOP3.LUT R28, R29, 0x180, RZ, 0xc0, !PT ;  /* 0x000001801d1c7812 */ /* 0x000fe200078ec0ff */
[----:B------:R-:W5:Y:S01]  /*1c7f0*/  LD.E.128 R8, desc[UR54][R8.64] ;  /* 0x0000003608087980 */ /* 0x000f62000c101d00 */
[----:B------:R-:W-:-:S02]  /*1c800*/  SHF.R.U64 R7, R7, 0x3, RZ ;  /* 0x0000000307077819 */ /* 0x000fc400000012ff */
[----:B------:R-:W-:Y:S01]  /*1c810*/  SHF.R.U64 R4, R4, 0x3, RZ ;  /* 0x0000000304047819 */ /* 0x000fe200000012ff */
[----:B------:R-:W-:Y:S01]  /*1c820*/  IMAD R51, R44, UR5, R45 ;  /* 0x000000052c337c24 */ /* 0x000fe2000f8e022d */
[----:B------:R-:W-:Y:S01]  /*1c830*/  SHF.R.U64 R24, R24, 0x3, RZ ;  /* 0x0000000318187819 */ /* 0x000fe200000012ff */
[----:B------:R-:W5:Y:S01]  /*1c840*/  LD.E.128 R12, desc[UR54][R12.64] ;  /* 0x000000360c0c7980 */ /* 0x000f62000c101d00 */
[----:B------:R-:W-:Y:S02]  /*1c850*/  SHF.R.U64 R28, R28, 0x3, RZ ;  /* 0x000000031c1c7819 */ /* 0x000fe400000012ff */
[----:B------:R-:W-:Y:S01]  /*1c860*/  LOP3.LUT R20, R7, R20, RZ, 0x3c, !PT ;  /* 0x0000001407147212 */ /* 0x000fe200078e3cff */
[----:B------:R-:W-:Y:S01]  /*1c870*/  IMAD.WIDE.U32 R44, R44, UR4, RZ ;  /* 0x000000042c2c7c25 */ /* 0x000fe2000f8e00ff */
[----:B------:R-:W-:Y:S01]  /*1c880*/  LOP3.LUT R24, R24, R25, RZ, 0x3c, !PT ;  /* 0x0000001918187212 */ /* 0x000fe200078e3cff */
[----:B------:R-:W-:Y:S01]  /*1c890*/  ULDC.64 UR4, c[0x0][0xae8] ;  /* 0x0002ba0000047ab9 */ /* 0x000fe20000000a00 */
[----:B------:R-:W-:Y:S01]  /*1c8a0*/  LOP3.LUT R28, R28, R29, RZ, 0x3c, !PT ;  /* 0x0000001d1c1c7212 */ /* 0x000fe200078e3cff */
[--C-:B------:R-:W-:Y:S01]  /*1c8b0*/  IMAD.X R25, RZ, RZ, R21.reuse, P5 ;  /* 0x000000ffff197224 */ /* 0x100fe200028e0615 */
[----:B------:R-:W-:Y:S01]  /*1c8c0*/  LOP3.LUT R36, R4, R5, RZ, 0x3c, !PT ;  /* 0x0000000504247212 */ /* 0x000fe200078e3cff */
[----:B------:R-:W-:Y:S01]  /*1c8d0*/  IMAD.X R29, RZ, RZ, R21, P4 ;  /* 0x000000ffff1d7224 */ /* 0x000fe200020e0615 */
[----:B------:R1:W5:Y:S01]  /*1c8e0*/  LD.E.128 R4, desc[UR54][R20.64] ;  /* 0x0000003614047980 */ /* 0x000362000c101d00 */
[----:B------:R-:W-:-:S02]  /*1c8f0*/  IMAD R46, R46, UR4, RZ ;  /* 0x000000042e2e7c24 */ /* 0x000fc4000f8e02ff */
[----:B------:R-:W-:Y:S01]  /*1c900*/  @P1 IMAD.HI.U32 R0, R42, R55, RZ ;  /* 0x000000372a001227 */ /* 0x000fe200078e00ff */
[----:B------:R-:W5:Y:S04]  /*1c910*/  LD.E.128 R24, desc[UR54][R24.64] ;  /* 0x0000003618187980 */ /* 0x000f68000c101d00 */
[----:B------:R-:W5:Y:S01]  /*1c920*/  LD.E.128 R28, desc[UR54][R28.64] ;  /* 0x000000361c1c7980 */ /* 0x000f62000c101d00 */
[----:B-1----:R-:W-:Y:S02]  /*1c930*/  IMAD.IADD R21, R45, 0x1, R51 ;  /* 0x000000012d157824 */ /* 0x002fe400078e0233 */
[----:B------:R-:W-:Y:S01]  /*1c940*/  IMAD.MOV.U32 R20, RZ, RZ, R44 ;  /* 0x000000ffff147224 */ /* 0x000fe200078e002c */
[----:B------:R-:W5:Y:S01]  /*1c950*/  LD.E.128 R36, desc[UR54][R36.64] ;  /* 0x0000003624247980 */ /* 0x000f62000c101d00 */
[----:B------:R-:W-:-:S02]  /*1c960*/  IMAD R3, R56, UR5, R46 ;  /* 0x0000000538037c24 */ /* 0x000fc4000f8e022e */
[----:B------:R-:W-:Y:S01]  /*1c970*/  IMAD.WIDE.U32 R20, R56, UR4, R20 ;  /* 0x0000000438147c25 */ /* 0x000fe2000f8e0014 */
[----:B------:R-:W-:Y:S01]  /*1c980*/  ULDC.64 UR4, c[0x0][0xaf0] ;  /* 0x0002bc0000047ab9 */ /* 0x000fe20000000a00 */
[----:B------:R-:W-:Y:S01]  /*1c990*/  @!PT LDS RZ, [RZ] ;  /* 0x00000000fffff984 */ /* 0x000fe20000000800 */
[----:B------:R-:W-:Y:S01]  /*1c9a0*/  @!PT LDS RZ, [RZ] ;  /* 0x00000000fffff984 */ /* 0x000fe20000000800 */
[----:B------:R-:W-:Y:S01]  /*1c9b0*/  @!PT LDS RZ, [RZ] ;  /* 0x00000000fffff984 */ /* 0x000fe20000000800 */
[----:B------:R-:W-:Y:S01]  /*1c9c0*/  @!PT LDS RZ, [RZ] ;  /* 0x00000000fffff984 */ /* 0x000fe20000000800 */
[----:B------:R1:W-:Y:S06]  /*1c9d0*/  MEMBAR.ALL.CTA ;  /* 0x0000000000007992 */ /* 0x0003ec0000008000 */
[----:B-1----:R-:W1:Y:S01]  /*1c9e0*/  FENCE.VIEW.ASYNC.S ;  /* 0x00000000000073c6 */ /* 0x002e620000000000 */
[----:B------:R-:W-:Y:S02]  /*1c9f0*/  IMAD.IADD R21, R21, 0x1, R3 ;  /* 0x0000000115157824 */ /* 0x000fe400078e0203 */
[----:B------:R-:W-:Y:S01]  /*1ca00*/  IMAD.MOV.U32 R3, RZ, RZ, R42 ;  /* 0x000000ffff037224 */ /* 0x000fe200078e002a */
[----:B0-----:R-:W-:Y:S01]  /*1ca10*/  @P1 SHF.R.U32.HI R3, RZ, R53, R0 ;  /* 0x00000035ff031219 */ /* 0x001fe20000011600 */
[----:B------:R-:W-:-:S03]  /*1ca20*/  IMAD R47, R47, UR4, RZ ;  /* 0x000000042f2f7c24 */ /* 0x000fc6000f8e02ff */
[--C-:B------:R-:W-:Y:S01]  /*1ca30*/  SHF.R.S32.HI R0, RZ, 0x1f, R3.reuse ;  /* 0x0000001fff007819 */ /* 0x100fe20000011403 */
[----:B------:R-:W-:Y:S02]  /*1ca40*/  IMAD.MOV R45, RZ, RZ, -R3 ;  /* 0x000000ffff2d7224 */ /* 0x000fe400078e0a03 */
[C---:B------:R-:W-:Y:S02]  /*1ca50*/  IMAD R47, R48.reuse, UR5, R47 ;  /* 0x00000005302f7c24 */ /* 0x040fe4000f8e022f */
[----:B------:R-:W-:Y:S01]  /*1ca60*/  IMAD.WIDE.U32 R20, R48, UR4, R20 ;  /* 0x0000000430147c25 */ /* 0x000fe2000f8e0014 */
[----:B------:R-:W-:-:S03]  /*1ca70*/  ULDC.64 UR4, c[0x0][0xae0] ;  /* 0x0002b80000047ab9 */ /* 0x000fc60000000a00 */
[----:B------:R-:W-:Y:S02]  /*1ca80*/  IMAD R0, R0, UR4, RZ ;  /* 0x0000000400007c24 */ /* 0x000fe4000f8e02ff */
[----:B------:R-:W-:Y:S02]  /*1ca90*/  IMAD R45, R32, R45, R42 ;  /* 0x0000002d202d7224 */ /* 0x000fe400078e022a */
[----:B------:R-:W-:Y:S02]  /*1caa0*/  IMAD.IADD R21, R21, 0x1, R47 ;  /* 0x0000000115157824 */ /* 0x000fe400078e022f */
[C---:B------:R-:W-:Y:S01]  /*1cab0*/  IMAD R47, R3.reuse, UR5, R0 ;  /* 0x00000005032f7c24 */ /* 0x040fe2000f8e0200 */
[----:B------:R-:W-:Y:S01]  /*1cac0*/  SHF.R.S32.HI R0, RZ, 0x1f, R45 ;  /* 0x0000001fff007819 */ /* 0x000fe2000001142d */
[----:B------:R-:W-:Y:S01]  /*1cad0*/  IMAD.WIDE.U32 R20, R3, UR4, R20 ;  /* 0x0000000403147c25 */ /* 0x000fe2000f8e0014 */
[----:B------:R-:W-:-:S03]  /*1cae0*/  ULDC.64 UR4, c[0x0][0xad8] ;  /* 0x0002b60000047ab9 */ /* 0x000fc60000000a00 */
[----:B------:R-:W-:Y:S02]  /*1caf0*/  IMAD.IADD R21, R21, 0x1, R47 ;  /* 0x0000000115157824 */ /* 0x000fe400078e022f */
[----:B------:R-:W-:Y:S02]  /*1cb00*/  IMAD R0, R0, UR4, RZ ;  /* 0x0000000400007c24 */ /* 0x000fe4000f8e02ff */
[----:B------:R-:W-:Y:S02]  /*1cb10*/  IMAD.IADD R48, R43, 0x1, R54 ;  /* 0x000000012b307824 */ /* 0x000fe400078e0236 */
[C---:B------:R-:W-:Y:S02]  /*1cb20*/  IMAD R3, R45.reuse, UR5, R0 ;  /* 0x000000052d037c24 */ /* 0x040fe4000f8e0200 */
[----:B------:R-:W-:Y:S01]  /*1cb30*/  IMAD.WIDE.U32 R20, R45, UR4, R20 ;  /* 0x000000042d147c25 */ /* 0x000fe2000f8e0014 */
[----:B------:R-:W-:Y:S01]  /*1cb40*/  ISETP.GE.AND P0, PT, R48, R49, PT ;  /* 0x000000313000720c */ /* 0x000fe20003f06270 */
[----:B------:R-:W-:-:S02]  /*1cb50*/  ULDC.64 UR4, c[0x0][0xa80] ;  /* 0x0002a00000047ab9 */ /* 0x000fc40000000a00 */
[----:B------:R-:W-:Y:S01]  /*1cb60*/  IMAD.IADD R3, R21, 0x1, R3 ;  /* 0x0000000115037824 */ /* 0x000fe200078e0203 */
[----:B------:R-:W-:Y:S01]  /*1cb70*/  LEA R32, P1, R20, UR4, 0x1 ;  /* 0x0000000414207c11 */ /* 0x000fe2000f8208ff */
[----:B------:R-:W-:-:S03]  /*1cb80*/  VIADD R0, R2, 0x2d820 ;  /* 0x0002d82002007836 */ /* 0x000fc60000000000 */
[----:B------:R-:W-:Y:S02]  /*1cb90*/  LEA.HI.X R3, R20, UR5, R3, 0x1, P1 ;  /* 0x0000000514037c11 */ /* 0x000fe400088f0c03 */
        /* <DEDUP_REMOVED lines=20> */
.L_x_1566:
[----:B------:R-:W-:Y:S05]  /*1cce0*/  BSYNC B1 ;  /* 0x0000000000017941 */ /* 0x000fea0003800000 */
.L_x_1565:
        /* <DEDUP_REMOVED lines=19> */
.L_x_1563:
[----:B------:R-:W2:Y:S01]  /*1ce20*/  LDL R10, [R1+0xa8] ;  /* 0x0000a800010a7983 */ /* 0x000ea20000100800 */
[----:B------:R-:W-:Y:S01]  /*1ce30*/  ULDC.64 UR4, c[0x0][0xc00] ;  /* 0x0003000000047ab9 */ /* 0x000fe20000000a00 */
[----:B------:R-:W2:Y:S01]  /*1ce40*/  LDC.64 R4, c[0x0][0xc00] ;  /* 0x00030000ff047b82 */ /* 0x000ea20000000a00 */
[----:B------:R-:W-:Y:S01]  /*1ce50*/  ISETP.NE.U32.AND P0, PT, RZ, UR4, PT ;  /* 0x00000004ff007c0c */ /* 0x000fe2000bf05070 */
[----:B------:R-:W-:-:S03]  /*1ce60*/  IMAD.MOV.U32 R0, RZ, RZ, RZ ;  /* 0x000000ffff007224 */ /* 0x000fc600078e00ff */
[----:B------:R-:W-:Y:S01]  /*1ce70*/  ISETP.NE.AND.EX P0, PT, RZ, UR5, PT, P0 ;  /* 0x00000005ff007c0c */ /* 0x000fe2000bf05300 */
[----:B------:R-:W-:Y:S02]  /*1ce80*/  ULDC.64 UR4, c[0x0][0xc08] ;  /* 0x0003020000047ab9 */ /* 0x000fe40000000a00 */
[----:B------:R-:W-:Y:S01]  /*1ce90*/  ISETP.NE.U32.AND P1, PT, RZ, UR4, PT ;  /* 0x00000004ff007c0c */ /* 0x000fe2000bf25070 */
[----:B------:R-:W3:Y:S03]  /*1cea0*/  LDC R25, c[0x0][0xbe8] ;  /* 0x0002fa00ff197b82 */ /* 0x000ee60000000800 */
[----:B------:R-:W-:-:S13]  /*1ceb0*/  ISETP.NE.AND.EX P1, PT, RZ, UR5, PT, P1 ;  /* 0x00000005ff007c0c */ /* 0x000fda000bf25310 */
[----:B------:R-:W4:Y:S01]  /*1cec0*/  @P1 LDC.64 R6, c[0x0][0xc08] ;  /* 0x00030200ff061b82 */ /* 0x000f220000000a00 */
[----:B------:R-:W-:Y:S02]  /*1ced0*/  ULDC UR4, c[0x0][0xa88] ;  /* 0x0002a20000047ab9 */ /* 0x000fe40000000800 */
[----:B------:R-:W-:Y:S02]  /*1cee0*/  IMAD.U32 R8, RZ, RZ, UR4 ;  /* 0x00000004ff087e24 */ /* 0x000fe4000f8e00ff */
[----:B--2---:R-:W-:-:S04]  /*1cef0*/  IMAD.WIDE R4, R10, 0x4, R4 ;  /* 0x000000040a047825 */ /* 0x004fc800078e0204 */
[----:B----4-:R-:W-:Y:S01]  /*1cf00*/  @P1 IMAD.WIDE R6, R10, 0x4, R6 ;  /* 0x000000040a061825 */ /* 0x010fe200078e0206 */
[----:B------:R2:W5:Y:S04]  /*1cf10*/  @P0 LDG.E R0, desc[UR54][R4.64] ;  /* 0x0000003604000981 */ /* 0x000568000c1e1900 */
[----:B------:R2:W5:Y:S01]  /*1cf20*/  @P1 LDG.E R8, desc[UR54][R6.64] ;  /* 0x0000003606081981 */ /* 0x000562000c1e1900 */
[----:B---3--:R-:W-:Y:S02]  /*1cf30*/  ISETP.NE.AND P2, PT, R25, 0x1, PT ;  /* 0x000000011900780c */ /* 0x008fe40003f45270 */
[----:B------:R-:W-:Y:S02]  /*1cf40*/  ISETP.GE.AND P3, PT, R54, 0xc0, PT ;  /* 0x000000c03600780c */ /* 0x000fe40003f66270 */
[----:B------:R-:W-:-:S09]  /*1cf50*/  SHF.R.S32.HI R9, RZ, 0x1f, R10 ;  /* 0x0000001fff097819 */ /* 0x000fd2000001140a */
[----:B------:R-:W3:Y:S08]  /*1cf60*/  @P2 LDC R20, c[0x0][0xbec] ;  /* 0x0002fb00ff142b82 */ /* 0x000ef00000000800 */
[----:B------:R-:W4:Y:S01]  /*1cf70*/  @P2 LDC R27, c[0x0][0xbf0] ;  /* 0x0002fc00ff1b2b82 */ /* 0x000f220000000800 */
[----:B--2---:R-:W-:Y:S05]  /*1cf80*/  @P1 BRA `(.L_x_1568) ;  /* 0x0000000000101947 */ /* 0x004fea0003800000 */
[----:B------:R-:W-:Y:S05]  /*1cf90*/  @!P0 BRA `(.L_x_1568) ;  /* 0x00000000000c8947 */ /* 0x000fea0003800000 */
[----:B------:R-:W2:Y:S04]  /*1cfa0*/  LDG.E R3, desc[UR54][R4.64] ;  /* 0x0000003604037981 */ /* 0x000ea8000c1e1900 */
[----:B-----5:R-:W2:Y:S02]  /*1cfb0*/  LDG.E R8, desc[UR54][R4.64+0x4] ;  /* 0x0000043604087981 */ /* 0x020ea4000c1e1900 */
[----:B--2---:R-:W-:-:S07]  /*1cfc0*/  IMAD.IADD R8, R8, 0x1, -R3 ;  /* 0x0000000108087824 */ /* 0x004fce00078e0a03 */
.L_x_1568:
[----:B------:R-:W2:Y:S04]  /*1cfd0*/  LDL R26, [R1+0xa4] ;  /* 0x0000a400011a7983 */ /* 0x000ea80000100800 */
[----:B------:R0:W5:Y:S01]  /*1cfe0*/  LDL R24, [R1+0x60] ;  /* 0x0000600001187983 */ /* 0x0001620000100800 */
[----:B------:R-:W-:Y:S01]  /*1cff0*/  BSSY B1, `(.L_x_1569) ;  /* 0x000002d000017945 */ /* 0x000fe20003800000 */
[----:B------:R-:W-:Y:S02]  /*1d000*/  SEL R13, R10, RZ, !P0 ;  /* 0x000000ff0a0d7207 */ /* 0x000fe40004000000 */
[----:B------:R-:W-:Y:S02]  /*1d010*/  SEL R14, R9, RZ, !P0 ;  /* 0x000000ff090e7207 */ /* 0x000fe40004000000 */
[----:B-----5:R-:W-:-:S02]  /*1d020*/  SHF.R.S32.HI R11, RZ, 0x1f, R0 ;  /* 0x0000001fff0b7819 */ /* 0x020fc40000011400 */
[----:B--2---:R-:W-:Y:S01]  /*1d030*/  SHF.R.S32.HI R12, RZ, 0x1f, R26 ;  /* 0x0000001fff0c7819 */ /* 0x004fe2000001141a */
[----:B0-----:R-:W-:Y:S06]  /*1d040*/  @P3 BRA `(.L_x_1570) ;  /* 0x00000000009c3947 */ /* 0x001fec0003800000 */
[----:B------:R-:W0:Y:S01]  /*1d050*/  S2R R4, SR_TID.X ;  /* 0x0000000000047919 */ /* 0x000e220000002100 */
[----:B------:R-:W2:Y:S02]  /*1d060*/  LDC R9, c[0x0][0xbe8] ;  /* 0x0002fa00ff097b82 */ /* 0x000ea40000000800 */
[----:B--2---:R-:W-:Y:S01]  /*1d070*/  IMAD R3, R8, R9, RZ ;  /* 0x0000000908037224 */ /* 0x004fe200078e02ff */
[----:B0-----:R-:W-:-:S04]  /*1d080*/  IADD3 R10, R24, -0x80, R4 ;  /* 0xffffff80180a7810 */ /* 0x001fc80007ffe004 */
        /* <DEDUP_REMOVED lines=9> */
[----:B------:R-:W0:Y:S01]  /*1d120*/  @P0 LDC R15, c[0x0][0xbec] ;  /* 0x0002fb00ff0f0b82 */ /* 0x000e220000000800 */
[----:B------:R-:W-:Y:S01]  /*1d130*/  IMAD R7, R26, UR5, R7 ;  /* 0x000000051a077c24 */ /* 0x000fe2000f8e0207 */
[----:B------:R-:W-:-:S03]  /*1d140*/  ULDC.64 UR4, c[0x0][0xb98] ;  /* 0x0002e60000047ab9 */ /* 0x000fc60000000a00 */
[----:B------:R-:W-:-:S03]  /*1d150*/  IMAD.IADD R5, R5, 0x1, R7 ;  /* 0x0000000105057824 */ /* 0x000fc600078e0207 */
[----:B------:R-:W2:Y:S01]  /*1d160*/  @P0 LDC R21, c[0x0][0xbf0] ;  /* 0x0002fc00ff150b82 */ /* 0x000ea20000000800 */
[----:B------:R-:W-:-:S04]  /*1d170*/  IMAD.WIDE.U32 R4, R13, UR4, R4 ;  /* 0x000000040d047c25 */ /* 0x000fc8000f8e0004 */
[----:B0-----:R-:W-:-:S05]  /*1d180*/  @P0 IMAD.HI.U32 R6, R10, R15, RZ ;  /* 0x0000000f0a060227 */ /* 0x001fca00078e00ff */
[----:B--2---:R-:W-:Y:S01]  /*1d190*/  @P0 SHF.R.U32.HI R3, RZ, R21, R6 ;  /* 0x00000015ff030219 */ /* 0x004fe20000011606 */
[----:B------:R-:W-:-:S03]  /*1d1a0*/  IMAD R6, R14, UR4, RZ ;  /* 0x000000040e067c24 */ /* 0x000fc6000f8e02ff */
[----:B------:R-:W-:Y:S01]  /*1d1b0*/  IADD3 R4, P0, R3, R4, RZ ;  /* 0x0000000403047210 */ /* 0x000fe20007f1e0ff */
[--C-:B------:R-:W-:Y:S02]  /*1d1c0*/  IMAD.MOV R7, RZ, RZ, -R3.reuse ;  /* 0x000000ffff077224 */ /* 0x100fe400078e0a03 */
        /* <DEDUP_REMOVED lines=15> */
.L_x_1570:
[----:B------:R-:W-:Y:S05]  /*1d2c0*/  BSYNC B1 ;  /* 0x0000000000017941 */ /* 0x000fea0003800000 */
.L_x_1569:
[----:B------:R-:W-:Y:S01]  /*1d2d0*/  ULDC.64 UR4, c[0x0][0xaa0] ;  /* 0x0002a80000047ab9 */ /* 0x000fe20000000a00 */
[----:B------:R-:W-:Y:S01]  /*1d2e0*/  SHF.R.S32.HI R21, RZ, 0x2, R30 ;  /* 0x00000002ff157819 */ /* 0x000fe2000001141e */
[----:B0-----:R-:W-:Y:S01]  /*1d2f0*/  IMAD R3, R11, UR4, RZ ;  /* 0x000000040b037c24 */ /* 0x001fe2000f8e02ff */
[----:B------:R-:W-:Y:S01]  /*1d300*/  SHF.R.S32.HI R10, RZ, 0x1f, R41 ;  /* 0x0000001fff0a7819 */ /* 0x000fe20000011429 */
[----:B------:R-:W-:-:S04]  /*1d310*/  IMAD.WIDE.U32 R4, R0, UR4, RZ ;  /* 0x0000000400047c25 */ /* 0x000fc8000f8e00ff */
[----:B------:R-:W-:Y:S02]  /*1d320*/  IMAD R42, R42, 0x60, R21 ;  /* 0x000000602a2a7824 */ /* 0x000fe400078e0215 */
[----:B------:R-:W-:Y:S01]  /*1d330*/  IMAD R3, R0, UR5, R3 ;  /* 0x0000000500037c24 */ /* 0x000fe2000f8e0203 */
[----:B------:R-:W-:Y:S01]  /*1d340*/  ULDC.64 UR4, c[0x0][0xae8] ;  /* 0x0002ba0000047ab9 */ /* 0x000fe20000000a00 */
[----:B------:R-:W-:Y:S02]  /*1d350*/  IMAD.IADD R9, R24, 0x1, R42 ;  /* 0x0000000118097824 */ /* 0x000fe400078e022a */
[----:B------:R-:W-:Y:S02]  /*1d360*/  IMAD.IADD R5, R5, 0x1, R3 ;  /* 0x0000000105057824 */ /* 0x000fe400078e0203 */
[----:B------:R-:W-:Y:S02]  /*1d370*/  IMAD R6, R12, UR4, RZ ;  /* 0x000000040c067c24 */ /* 0x000fe4000f8e02ff */
[----:B---3--:R-:W-:-:S04]  /*1d380*/  @P2 IMAD.HI.U32 R0, R9, R20, RZ ;  /* 0x0000001409002227 */ /* 0x008fc800078e00ff */
[C---:B------:R-:W-:Y:S02]  /*1d390*/  IMAD R7, R26.reuse, UR5, R6 ;  /* 0x000000051a077c24 */ /* 0x040fe4000f8e0206 */
[----:B------:R-:W-:Y:S01]  /*1d3a0*/  IMAD.WIDE.U32 R4, R26, UR4, R4 ;  /* 0x000000041a047c25 */ /* 0x000fe2000f8e0004 */
[----:B------:R-:W-:-:S03]  /*1d3b0*/  ULDC.64 UR4, c[0x0][0xaf0] ;  /* 0x0002bc0000047ab9 */ /* 0x000fc60000000a00 */
[----:B------:R-:W-:Y:S01]  /*1d3c0*/  IMAD.MOV.U32 R3, RZ, RZ, R9 ;  /* 0x000000ffff037224 */ /* 0x000fe200078e0009 */
[----:B----4-:R-:W-:Y:S01]  /*1d3d0*/  @P2 SHF.R.U32.HI R3, RZ, R27, R0 ;  /* 0x0000001bff032219 */ /* 0x010fe20000011600 */
        /* <DEDUP_REMOVED lines=19> */
[----:B------:R-:W-:Y:S01]  /*1d510*/  VIADD R7, R40, 0x20 ;  /* 0x0000002028077836 */ /* 0x000fe20000000000 */
[C---:B------:R-:W-:Y:S01]  /*1d520*/  LEA R0, P0, R4.reuse, UR4, 0x1 ;  /* 0x0000000404007c11 */ /* 0x040fe2000f8008ff */
[----:B------:R-:W-:Y:S01]  /*1d530*/  IMAD.IADD R3, R5, 0x1, R3 ;  /* 0x0000000105037824 */ /* 0x000fe200078e0203 */
[----:B------:R-:W-:Y:S02]  /*1d540*/  UMOV UR4, 0xffffffff ;  /* 0xffffffff00047882 */ /* 0x000fe40000000000 */
[----:B------:R-:W-:Y:S02]  /*1d550*/  SHF.R.S32.HI R20, RZ, 0x1f, R7 ;  /* 0x0000001fff147819 */ /* 0x000fe40000011407 */
[----:B------:R-:W-:Y:S01]  /*1d560*/  LEA.HI.X R4, R4, UR5, R3, 0x1, P0 ;  /* 0x0000000504047c11 */ /* 0x000fe200080f0c03 */
[----:B------:R-:W-:Y:S06]  /*1d570*/  BRA.DIV UR4, `(.L_x_1571) ;  /* 0x0000008604187947 */ /* 0x000fec000b800000 */
[----:B------:R0:W2:Y:S04]  /*1d580*/  SHFL.IDX PT, R3, R4, RZ, 0x1c1f ;  /* 0x001c1fff04037589 */ /* 0x0000a800000e0000 */
[----:B------:R0:W3:Y:S02]  /*1d590*/  SHFL.IDX PT, R14, R0, RZ, 0x1c1f ;  /* 0x001c1fff000e7589 */ /* 0x0000e400000e0000 */
.L_x_1749:
[----:B------:R-:W-:Y:S01]  /*1d5a0*/  IMAD R25, R8, R25, RZ ;  /* 0x0000001908197224 */ /* 0x000fe200078e02ff */
[----:B------:R-:W-:Y:S01]  /*1d5b0*/  BSSY B1, `(.L_x_1572) ;  /* 0x0000011000017945 */ /* 0x000fe20003800000 */
[----:B------:R-:W-:-:S05]  /*1d5c0*/  IMAD.IADD R6, R21, 0x1, R24 ;  /* 0x0000000115067824 */ /* 0x000fca00078e0218 */
[----:B------:R-:W-:-:S13]  /*1d5d0*/  ISETP.GE.AND P0, PT, R6, R25, PT ;  /* 0x000000190600720c */ /* 0x000fda0003f06270 */
[----:B------:R-:W-:Y:S05]  /*1d5e0*/  @P0 BRA `(.L_x_1573) ;  /* 0x0000000000340947 */ /* 0x000fea0003800000 */
[----:B------:R-:W-:Y:S02]  /*1d5f0*/  ULDC UR4, c[0x0][0xac8] ;  /* 0x0002b20000047ab9 */ /* 0x000fe40000000800 */
[----:B------:R-:W-:Y:S02]  /*1d600*/  ISETP.GE.AND P2, PT, R40, UR4, PT ;  /* 0x0000000428007c0c */ /* 0x000fe4000bf46270 */
[----:B------:R-:W-:Y:S02]  /*1d610*/  ISETP.GE.AND P3, PT, R7, UR4, PT ;  /* 0x0000000407007c0c */ /* 0x000fe4000bf66270 */
[----:B------:R-:W-:-:S09]  /*1d620*/  ISETP.GE.AND P4, PT, R41, UR4, PT ;  /* 0x0000000429007c0c */ /* 0x000fd2000bf86270 */
[----:B--2---:R-:W-:Y:S02]  /*1d630*/  @!P2 IMAD.MOV.U32 R15, RZ, RZ, R3 ;  /* 0x000000ffff0fa224 */ /* 0x004fe400078e0003 */
[-C--:B---3--:R-:W-:Y:S02]  /*1d640*/  @!P3 LEA R12, P0, R7, R14.reuse, 0x1 ;  /* 0x0000000e070cb211 */ /* 0x088fe400078008ff */
[----:B------:R-:W-:Y:S01]  /*1d650*/  @!P4 LEA R26, P1, R41, R14, 0x1 ;  /* 0x0000000e291ac211 */ /* 0x000fe200078208ff */
[----:B------:R-:W-:Y:S01]  /*1d660*/  @!P2 IMAD.WIDE R8, R40, 0x2, R14 ;  /* 0x000000022808a825 */ /* 0x000fe200078e020e */
[-C--:B------:R-:W-:Y:S02]  /*1d670*/  @!P3 LEA.HI.X R13, R7, R3.reuse, R20, 0x1, P0 ;  /* 0x00000003070db211 */ /* 0x080fe400000f0c14 */
[----:B------:R-:W-:Y:S02]  /*1d680*/  @!P4 LEA.HI.X R27, R41, R3, R10, 0x1, P1 ;  /* 0x00000003291bc211 */ /* 0x000fe400008f0c0a */
[----:B------:R4:W-:Y:S04]  /*1d690*/  @!P2 ST.E.128 desc[UR54][R8.64], RZ ;  /* 0x000000ff0800a985 */ /* 0x0009e8000c101d36 */
[----:B------:R4:W-:Y:S04]  /*1d6a0*/  @!P3 ST.E.128 desc[UR54][R12.64], RZ ;  /* 0x000000ff0c00b985 */ /* 0x0009e8000c101d36 */
[----:B------:R4:W-:Y:S02]  /*1d6b0*/  @!P4 ST.E.128 desc[UR54][R26.64], RZ ;  /* 0x000000ff1a00c985 */ /* 0x0009e4000c101d36 */
.L_x_1573:
[----:B------:R-:W-:Y:S05]  /*1d6c0*/  BSYNC B1 ;  /* 0x0000000000017941 */ /* 0x000fea0003800000 */
.L_x_1572:
[----:B------:R-:W-:-:S03]  /*1d6d0*/  UMOV UR4, 0xffffffff ;  /* 0xffffffff00047882 */ /* 0x000fc60000000000 */
[----:B------:R-:W-:Y:S05]  /*1d6e0*/  BRA.DIV UR4, `(.L_x_1574) ;  /* 0x0000008204f07947 */ /* 0x000fea000b800000 */
[----:B--2---:R2:W0:Y:S04]  /*1d6f0*/  SHFL.IDX PT, R3, R4, 0x1, 0x1c1f ;  /* 0x003c1f0004037f89 */ /* 0x00442800000e0000 */
[----:B---3--:R2:W3:Y:S02]  /*1d700*/  SHFL.IDX PT, R14, R0, 0x1, 0x1c1f ;  /* 0x003c1f00000e7f89 */ /* 0x0084e400000e0000 */
.L_x_1753:
[----:B0-2---:R-:W-:-:S05]  /*1d710*/  VIADD R0, R6, 0x60 ;  /* 0x0000006006007836 */ /* 0x005fca0000000000 */
[----:B------:R-:W-:-:S13]  /*1d720*/  ISETP.GE.AND P0, PT, R0, R25, PT ;  /* 0x000000190000720c */ /* 0x000fda0003f06270 */
[----:B------:R-:W-:Y:S05]  /*1d730*/  @P0 BRA `(.L_x_1567) ;  /* 0x0000000000340947 */ /* 0x000fea0003800000 */
[----:B------:R-:W-:Y:S02]  /*1d740*/  ULDC UR4, c[0x0][0xac8] ;  /* 0x0002b20000047ab9 */ /* 0x000fe40000000800 */
[----:B------:R-:W-:Y:S02]  /*1d750*/  ISETP.GE.AND P2, PT, R40, UR4, PT ;  /* 0x0000000428007c0c */ /* 0x000fe4000bf46270 */
[----:B------:R-:W-:Y:S02]  /*1d760*/  ISETP.GE.AND P3, PT, R7, UR4, PT ;  /* 0x0000000407007c0c */ /* 0x000fe4000bf66270 */
[----:B------:R-:W-:-:S09]  /*1d770*/  ISETP.GE.AND P4, PT, R41, UR4, PT ;  /* 0x0000000429007c0c */ /* 0x000fd2000bf86270 */
[----:B------:R-:W-:Y:S02]  /*1d780*/  @!P2 IMAD.MOV.U32 R15, RZ, RZ, R3 ;  /* 0x000000ffff0fa224 */ /* 0x000fe400078e0003 */
[-C--:B---3--:R-:W-:Y:S02]  /*1d790*/  @!P3 LEA R6, P0, R7, R14.reuse, 0x1 ;  /* 0x0000000e0706b211 */ /* 0x088fe400078008ff */
[----:B----4-:R-:W-:Y:S01]  /*1d7a0*/  @!P4 LEA R8, P1, R41, R14, 0x1 ;  /* 0x0000000e2908c211 */ /* 0x010fe200078208ff */
[----:B------:R-:W-:Y:S01]  /*1d7b0*/  @!P2 IMAD.WIDE R4, R40, 0x2, R14 ;  /* 0x000000022804a825 */ /* 0x000fe200078e020e */
[-C--:B------:R-:W-:Y:S02]  /*1d7c0*/  @!P3 LEA.HI.X R7, R7, R3.reuse, R20, 0x1, P0 ;  /* 0x000000030707b211 */ /* 0x080fe400000f0c14 */
[----:B------:R-:W-:Y:S02]  /*1d7d0*/  @!P4 LEA.HI.X R9, R41, R3, R10, 0x1, P1 ;  /* 0x000000032909c211 */ /* 0x000fe400008f0c0a */
[----:B------:R0:W-:Y:S04]  /*1d7e0*/  @!P2 ST.E.128 desc[UR54][R4.64], RZ ;  /* 0x000000ff0400a985 */ /* 0x0001e8000c101d36 */
[----:B------:R0:W-:Y:S04]  /*1d7f0*/  @!P3 ST.E.128 desc[UR54][R6.64], RZ ;  /* 0x000000ff0600b985 */ /* 0x0001e8000c101d36 */
[----:B------:R0:W-:Y:S02]  /*1d800*/  @!P4 ST.E.128 desc[UR54][R8.64], RZ ;  /* 0x000000ff0800c985 */ /* 0x0001e4000c101d36 */
.L_x_1567:
[----:B------:R-:W-:Y:S05]  /*1d810*/  BSYNC B0 ;  /* 0x0000000000007941 */ /* 0x000fea0003800000 */
.L_x_1562:
[----:B------:R-:W-:Y:S02]  /*1d820*/  ULDC UR4, c[0x0][0xc3c] ;  /* 0x00030f0000047ab9 */ /* 0x000fe40000000800 */
[----:B-1----:R-:W-:-:S13]  /*1d830*/  ISETP.GE.AND P0, PT, R35, UR4, PT ;  /* 0x0000000423007c0c */ /* 0x002fda000bf06270 */
[----:B------:R-:W-:Y:S05]  /*1d840*/  @!P0 BRA `(.L_x_1575) ;  /* 0xfffffe3800b48947 */ /* 0x000fea000383ffff */
[----:B------:R-:W-:Y:S05]  /*1d850*/  BRA `(.L_x_1359) ;  /* 0x0000007400447947 */ /* 0x000fea0003800000 */
.L_x_1357:
        /* <DEDUP_REMOVED lines=13> */
[----:B------:R-:W0:Y:S01]  /*1d930*/  LDS.128 R16, [UR4+0x2d8d0] ;  /* 0x02d8d004ff107984 */ /* 0x000e220008000c00 */
[----:B------:R-:W-:Y:S06]  /*1d940*/  BAR.ARV 0x4, 0x200 ;  /* 0x0108000000007b1d */ /* 0x000fec0000002000 */
[----:B------:R-:W-:Y:S05]  /*1d950*/  BRA `(.L_x_1577) ;  /* 0x0000000800907947 */ /* 0x000fea0003800000 */
.L_x_1576:
        /* <DEDUP_REMOVED lines=42> */
.L_x_1582:
        /* <DEDUP_REMOVED lines=12> */
.L_x_1581:
[----:B------:R-:W-:Y:S05]  /*1dcc0*/  BSYNC B0 ;  /* 0x0000000000007941 */ /* 0x000fea0003800000 */
.L_x_1580:
        /* <DEDUP_REMOVED lines=21> */
.L_x_1578:
        /* <DEDUP_REMOVED lines=16> */
[----:B------:R-:W0:Y:S02]  /*1df20*/  F2I.FTZ.U32.TRUNC.NTZ R3, R11 ;  /* 0x0000000b00037305 */ /* 0x000e24000021f000 */
[----:B0-----:R-:W-:Y:S01]  /*1df30*/  IMAD.MOV R11, RZ, RZ, -R3 ;  /* 0x000000ffff0b7224 */ /* 0x001fe200078e0a03 */
[----:B------:R-:W-:Y:S06]  /*1df40*/  @!P0 BRA `(.L_x_1583) ;  /* 0x0000000000088947 */ /* 0x000fec0003800000 */
[----:B------:R-:W-:-:S05]  /*1df50*/  VIADD R9, R15, 0xffffffff ;  /* 0xffffffff0f097836 */ /* 0x000fca0000000000 */
[----:B------:R0:W1:Y:S02]  /*1df60*/  SHFL.IDX PT, R16, R6, R9, 0x1f ;  /* 0x00001f0906107589 */ /* 0x00006400000e0000 */
.L_x_1583:
[----:B-1----:R-:W-:Y:S01]  /*1df70*/  IMAD R16, R16, UR5, R13 ;  /* 0x0000000510107c24 */ /* 0x002fe2000f8e020d */
[----:B------:R-:W-:Y:S01]  /*1df80*/  IABS R10, R4 ;  /* 0x00000004000a7213 */ /* 0x000fe20000000000 */
[----:B------:R-:W-:Y:S02]  /*1df90*/  IMAD R11, R11, R8, RZ ;  /* 0x000000080b0b7224 */ /* 0x000fe400078e02ff */
[----:B------:R-:W-:Y:S01]  /*1dfa0*/  IMAD.MOV.U32 R2, RZ, RZ, RZ ;  /* 0x000000ffff027224 */ /* 0x000fe200078e00ff */
[----:B0-----:R-:W-:Y:S01]  /*1dfb0*/  IADD3 R9, -R16, UR6, RZ ;  /* 0x0000000610097c10 */ /* 0x001fe2000fffe1ff */
[----:B------:R-:W-:Y:S02]  /*1dfc0*/  IMAD.MOV R10, RZ, RZ, -R10 ;  /* 0x000000ffff0a7224 */ /* 0x000fe400078e0a0a */
[----:B------:R-:W-:Y:S01]  /*1dfd0*/  IMAD.HI.U32 R2, R3, R11, R2 ;  /* 0x0000000b03027227 */ /* 0x000fe200078e0002 */
[----:B------:R-:W-:-:S05]  /*1dfe0*/  IABS R6, R9 ;  /* 0x0000000900067213 */ /* 0x000fca0000000000 */
        /* <DEDUP_REMOVED lines=27> */
[----:B------:R-:W-:Y:S01]  /*1e1a0*/  IMAD R9, R11, R8, RZ ;  /* 0x000000080b097224 */ /* 0x000fe200078e02ff */
[----:B------:R-:W-:-:S03]  /*1e1b0*/  IABS R11, R4 ;  /* 0x00000004000b7213 */ /* 0x000fc60000000000 */
[----:B------:R-:W-:-:S04]  /*1e1c0*/  IMAD.HI.U32 R2, R3, R9, R2 ;  /* 0x0000000903027227 */ /* 0x000fc800078e0002 */
[----:B------:R-:W-:Y:S02]  /*1e1d0*/  IMAD.MOV.U32 R9, RZ, RZ, R11 ;  /* 0x000000ffff097224 */ /* 0x000fe400078e000b */
        /* <DEDUP_REMOVED lines=19> */
.L_x_1579:
[----:B------:R-:W-:Y:S02]  /*1e310*/  IMAD.MOV.U32 R17, RZ, RZ, RZ ;  /* 0x000000ffff117224 */ /* 0x000fe400078e00ff */
[----:B------:R-:W-:Y:S02]  /*1e320*/  IMAD.U32 R16, RZ, RZ, UR6 ;  /* 0x00000006ff107e24 */ /* 0x000fe4000f8e00ff */
[----:B------:R-:W-:-:S07]  /*1e330*/  IMAD.MOV.U32 R18, RZ, RZ, RZ ;  /* 0x000000ffff127224 */ /* 0x000fce00078e00ff */
.L_x_1584:
[----:B------:R-:W-:-:S13]  /*1e340*/  ISETP.NE.AND P0, PT, R5, RZ, PT ;  /* 0x000000ff0500720c */ /* 0x000fda0003f05270 */
[----:B------:R-:W0:Y:S01]  /*1e350*/  @!P0 S2R R3, SR_CgaCtaId ;  /* 0x0000000000038919 */ /* 0x000e220000008800 */
[----:B------:R-:W-:-:S04]  /*1e360*/  @!P0 MOV R0, 0x400 ;  /* 0x0000040000008802 */ /* 0x000fc80000000f00 */
[----:B0-----:R-:W-:-:S05]  /*1e370*/  @!P0 LEA R0, R3, R0, 0x18 ;  /* 0x0000000003008211 */ /* 0x001fca00078ec0ff */
[----:B------:R1:W-:Y:S01]  /*1e380*/  @!P0 STS.128 [R0+0x2d8d0], R16 ;  /* 0x02d8d01000008388 */ /* 0x0003e20000000c00 */
[----:B------:R-:W-:Y:S06]  /*1e390*/  BAR.ARV 0x5, 0x200 ;  /* 0x0148000000007b1d */ /* 0x000fec0000002000 */
.L_x_1577:
[----:B-1----:R-:W-:Y:S01]  /*1e3a0*/  IMAD.MOV.U32 R0, RZ, RZ, 0x1 ;  /* 0x00000001ff007424 */ /* 0x002fe200078e00ff */
[----:B------:R-:W-:Y:S01]  /*1e3b0*/  ULDC UR4, c[0x0][0xc3c] ;  /* 0x00030f0000047ab9 */ /* 0x000fe20000000800 */
[----:B------:R-:W-:Y:S01]  /*1e3c0*/  IMAD.MOV.U32 R25, RZ, RZ, RZ ;  /* 0x000000ffff197224 */ /* 0x000fe200078e00ff */
[----:B0-----:R-:W-:Y:S02]  /*1e3d0*/  ISETP.GE.AND P0, PT, R19, UR4, PT ;  /* 0x0000000413007c0c */ /* 0x001fe4000bf06270 */
[----:B------:R0:W-:Y:S04]  /*1e3e0*/  STL [R1], R0 ;  /* 0x0000000001007387 */ /* 0x0001e80000100800 */
[----:B------:R0:W-:Y:S07]  /*1e3f0*/  STL [R1+0x4c], RZ ;  /* 0x00004cff01007387 */ /* 0x0001ee0000100800 */
[----:B------:R-:W-:Y:S05]  /*1e400*/  @P0 BRA `(.L_x_1585) ;  /* 0x0000006400740947 */ /* 0x000fea0003800000 */
[----:B------:R-:W1:Y:S01]  /*1e410*/  S2R R7, SR_TID.X ;  /* 0x0000000000077919 */ /* 0x000e620000002100 */
[----:B------:R-:W2:Y:S01]  /*1e420*/  S2UR UR5, SR_CgaCtaId ;  /* 0x00000000000579c3 */ /* 0x000ea20000008800 */
[----:B------:R-:W-:Y:S01]  /*1e430*/  UMOV UR4, 0x400 ;  /* 0x0000040000047882 */ /* 0x000fe20000000000 */
[----:B------:R-:W-:Y:S01]  /*1e440*/  BSSY B8, `(.L_x_1585) ;  /* 0x0000659000087945 */ /* 0x000fe20003800000 */
[----:B------:R-:W-:Y:S01]  /*1e450*/  IMAD.MOV.U32 R27, RZ, RZ, RZ ;  /* 0x000000ffff1b7224 */ /* 0x000fe200078e00ff */
[----:B------:R-:W-:Y:S01]  /*1e460*/  ULDC.64 UR40, c[0x0][0x198] ;  /* 0x0000660000287ab9 */ /* 0x000fe20000000a00 */
[----:B------:R-:W-:Y:S01]  /*1e470*/  IMAD.MOV.U32 R25, RZ, RZ, RZ ;  /* 0x000000ffff197224 */ /* 0x000fe200078e00ff */
[----:B------:R-:W-:Y:S01]  /*1e480*/  ULOP3.LUT UR38, UR36, 0x2, URZ, 0xfc, !UPT ;  /* 0x0000000224267892 */ /* 0x000fe2000f8efc3f */
[----:B------:R-:W-:Y:S01]  /*1e490*/  ULDC UR37, c[0x0][0xc] ;  /* 0x0000030000257ab9 */ /* 0x000fe20000000800 */
[----:B--2---:R-:W-:-:S06]  /*1e4a0*/  ULEA UR4, UR5, UR4, 0x18 ;  /* 0x0000000405047291 */ /* 0x004fcc000f8ec03f */
[----:B------:R-:W-:Y:S01]  /*1e4b0*/  IMAD.U32 R23, RZ, RZ, UR4 ;  /* 0x00000004ff177e24 */ /* 0x000fe2000f8e00ff */
[C---:B-1----:R-:W-:Y:S01]  /*1e4c0*/  LOP3.LUT R6, R7.reuse, 0x7f, RZ, 0xc0, !PT ;  /* 0x0000007f07067812 */ /* 0x042fe200078ec0ff */
[----:B0-----:R-:W-:-:S04]  /*1e4d0*/  IMAD.SHL.U32 R0, R7, 0x8, RZ ;  /* 0x0000000807007824 */ /* 0x001fc800078e00ff */
        /* <DEDUP_REMOVED lines=9> */
[----:B------:R-:W-:Y:S01]  /*1e570*/  SHF.R.U32.HI R3, RZ, 0x2, R6 ;  /* 0x00000002ff037819 */ /* 0x000fe20000011606 */
[----:B------:R-:W-:-:S02]  /*1e580*/  IMAD.MOV.U32 R6, RZ, RZ, 0x1 ;  /* 0x00000001ff067424 */ /* 0x000fc400078e00ff */
[----:B------:R-:W-:Y:S01]  /*1e590*/  STL [R1+0x14], R5 ;  /* 0x0000140501007387 */ /* 0x000fe20000100800 */
[----:B------:R-:W-:-:S03]  /*1e5a0*/  LOP3.LUT R2, R2, 0x60, RZ, 0xc0, !PT ;  /* 0x0000006002027812 */ /* 0x000fc600078ec0ff */
[----:B------:R-:W-:Y:S04]  /*1e5b0*/  STL [R1+0x4c], RZ ;  /* 0x00004cff01007387 */ /* 0x000fe80000100800 */
[----:B------:R0:W-:Y:S04]  /*1e5c0*/  STL [R1+0x4], R4 ;  /* 0x0000040401007387 */ /* 0x0001e80000100800 */
[----:B------:R1:W-:Y:S01]  /*1e5d0*/  STL [R1], R6 ;  /* 0x0000000601007387 */ /* 0x0003e20000100800 */
[----:B0-----:R-:W-:Y:S02]  /*1e5e0*/  LOP3.LUT R4, R3, R2, RZ, 0xfc, !PT ;  /* 0x0000000203047212 */ /* 0x001fe400078efcff */
[----:B------:R-:W-:-:S02]  /*1e5f0*/  LOP3.LUT R3, R0, 0x20, RZ, 0xfc, !PT ;  /* 0x0000002000037812 */ /* 0x000fc400078efcff */
[----:B------:R-:W-:Y:S01]  /*1e600*/  LOP3.LUT R2, R0, 0x40, RZ, 0xfc, !PT ;  /* 0x0000004000027812 */ /* 0x000fe200078efcff */
[----:B------:R-:W-:-:S05]  /*1e610*/  IMAD R0, R5, 0x2, R23 ;  /* 0x0000000205007824 */ /* 0x000fca00078e0217 */
[----:B------:R1:W-:Y:S02]  /*1e620*/  STL [R1+0x34], R0 ;  /* 0x0000340001007387 */ /* 0x0003e40000100800 */
.L_x_1702:
[----:B------:R-:W-:Y:S05]  /*1e630*/  YIELD ;  /* 0x0000000000007946 */ /* 0x000fea0003800000 */
[----:B------:R-:W-:Y:S01]  /*1e640*/  ULDC.64 UR4, c[0x0][0xa28] ;  /* 0x00028a0000047ab9 */ /* 0x000fe20000000a00 */
[----:B------:R-:W-:Y:S02]  /*1e650*/  CS2R R8, SRZ ;  /* 0x0000000000087805 */ /* 0x000fe4000001ff00 */
[----:B------:R-:W-:Y:S01]  /*1e660*/  ISETP.NE.U32.AND P0, PT, RZ, UR4, PT ;  /* 0x00000004ff007c0c */ /* 0x000fe2000bf05070 */
[----:B0-----:R-:W0:Y:S01]  /*1e670*/  LDC.64 R4, c[0x0][0xa00] ;  /* 0x00028000ff047b82 */ /* 0x001e220000000a00 */
[----:B------:R-:W-:-:S02]  /*1e680*/  ULDC.64 UR6, c[0x0][0xa10] ;  /* 0x0002840000067ab9 */ /* 0x000fc40000000a00 */
[----:B------:R-:W-:Y:S01]  /*1e690*/  ISETP.NE.AND.EX P0, PT, RZ, UR5, PT, P0 ;  /* 0x00000005ff007c0c */ /* 0x000fe2000bf05300 */
[----:B------:R-:W-:-:S12]  /*1e6a0*/  ULDC.64 UR4, c[0x0][0xa18] ;  /* 0x0002860000047ab9 */ /* 0x000fd80000000a00 */
[----:B--2---:R-:W2:Y:S02]  /*1e6b0*/  @P0 LDC.64 R2, c[0x0][0xa28] ;  /* 0x00028a00ff020b82 */ /* 0x004ea40000000a00 */
[----:B--2---:R-:W-:-:S05]  /*1e6c0*/  @P0 IMAD.WIDE R2, R19, 0x4, R2 ;  /* 0x0000000413020825 */ /* 0x004fca00078e0202 */
[----:B---3--:R2:W3:Y:S01]  /*1e6d0*/  @P0 LDG.E R9, desc[UR54][R2.64] ;  /* 0x0000003602090981 */ /* 0x0084e2000c1e1900 */
[----:B------:R-:W-:Y:S01]  /*1e6e0*/  ISETP.NE.U32.AND P0, PT, RZ, UR4, PT ;  /* 0x00000004ff007c0c */ /* 0x000fe2000bf05070 */
[----:B0-----:R-:W-:Y:S01]  /*1e6f0*/  IMAD.WIDE R4, R19, 0x4, R4 ;  /* 0x0000000413047825 */ /* 0x001fe200078e0204 */
[----:B------:R-:W-:Y:S02]  /*1e700*/  ISETP.NE.U32.AND P1, PT, RZ, UR6, PT ;  /* 0x00000006ff007c0c */ /* 0x000fe4000bf25070 */
[----:B------:R-:W-:Y:S01]  /*1e710*/  ISETP.NE.AND.EX P2, PT, RZ, UR5, PT, P0 ;  /* 0x00000005ff007c0c */ /* 0x000fe2000bf45300 */
[----:B------:R-:W-:Y:S01]  /*1e720*/  ULDC.64 UR4, c[0x0][0xa00] ;  /* 0x0002800000047ab9 */ /* 0x000fe20000000a00 */
[----:B------:R-:W-:Y:S01]  /*1e730*/  ISETP.NE.AND.EX P1, PT, RZ, UR7, PT, P1 ;  /* 0x00000007ff007c0c */ /* 0x000fe2000bf25310 */
[----:B-1----:R-:W-:Y:S01]  /*1e740*/  IMAD.MOV.U32 R0, RZ, RZ, RZ ;  /* 0x000000ffff007224 */ /* 0x002fe200078e00ff */
[----:B------:R-:W-:Y:S01]  /*1e750*/  ISETP.NE.U32.AND P0, PT, RZ, UR4, PT ;  /* 0x00000004ff007c0c */ /* 0x000fe2000bf05070 */
[----:B--2---:R-:W0:Y:S03]  /*1e760*/  LDC.64 R2, c[0x0][0xa10] ;  /* 0x00028400ff027b82 */ /* 0x004e260000000a00 */
[----:B------:R-:W-:-:S05]  /*1e770*/  ISETP.NE.AND.EX P0, PT, RZ, UR5, PT, P0 ;  /* 0x00000005ff007c0c */ /* 0x000fca000bf05300 */
[----:B------:R-:W1:Y:S08]  /*1e780*/  @P2 LDC.64 R6, c[0x0][0xa18] ;  /* 0x00028600ff062b82 */ /* 0x000e700000000a00 */
[----:B------:R-:W2:Y:S01]  /*1e790*/  @P0 LDG.E R8, desc[UR54][R4.64] ;  /* 0x0000003604080981 */ /* 0x000ea2000c1e1900 */
[----:B0-----:R-:W-:-:S05]  /*1e7a0*/  IMAD.WIDE R2, R19, 0x4, R2 ;  /* 0x0000000413027825 */ /* 0x001fca00078e0202 */
[----:B-----5:R-:W5:Y:S01]  /*1e7b0*/  @P1 LDG.E R0, desc[UR54][R2.64] ;  /* 0x0000003602001981 */ /* 0x020f62000c1e1900 */
[----:B------:R-:W-:Y:S02]  /*1e7c0*/  ULDC UR4, c[0x0][0x288] ;  /* 0x0000a20000047ab9 */ /* 0x000fe40000000800 */
[----:B------:R-:W-:Y:S01]  /*1e7d0*/  IMAD.U32 R29, RZ, RZ, UR4 ;  /* 0x00000004ff1d7e24 */ /* 0x000fe2000f8e00ff */
[----:B------:R-:W-:Y:S02]  /*1e7e0*/  ULDC.64 UR4, c[0x0][0x418] ;  /* 0x0001060000047ab9 */ /* 0x000fe40000000a00 */
[----:B------:R-:W-:-:S03]  /*1e7f0*/  UISETP.NE.U32.AND UP0, UPT, UR4, URZ, UPT ;  /* 0x0000003f0400728c */ /* 0x000fc6000bf05070 */
[----:B------:R-:W-:Y:S01]  /*1e800*/  ULDC UR4, c[0x0][0x424] ;  /* 0x0001090000047ab9 */ /* 0x000fe20000000800 */
[----:B------:R-:W-:Y:S01]  /*1e810*/  UISETP.NE.AND.EX UP0, UPT, UR5, URZ, UPT, UP0 ;  /* 0x0000003f0500728c */ /* 0x000fe2000bf05300 */
[----:B-1----:R-:W-:Y:S02]  /*1e820*/  @P2 IMAD.WIDE R6, R19, 0x4, R6 ;  /* 0x0000000413062825 */ /* 0x002fe400078e0206 */
[----:B------:R-:W-:Y:S01]  /*1e830*/  ULDC UR5, c[0x0][0x2f0] ;  /* 0x0000bc0000057ab9 */ /* 0x000fe20000000800 */
[----:B------:R-:W-:Y:S02]  /*1e840*/  USEL UR4, UR4, 0x1, UP0 ;  /* 0x0000000104047887 */ /* 0x000fe40008000000 */
[----:B------:R0:W5:Y:S02]  /*1e850*/  @P2 LDG.E R29, desc[UR54][R6.64] ;  /* 0x00000036061d2981 */ /* 0x000164000c1e1900 */
[----:B------:R-:W-:-:S03]  /*1e860*/  UIMAD UR4, UR4, UR5, URZ ;  /* 0x00000005040472a4 */ /* 0x000fc6000f8e023f */
[----:B------:R-:W-:Y:S02]  /*1e870*/  ULDC UR5, c[0x0][0x348] ;  /* 0x0000d20000057ab9 */ /* 0x000fe40000000800 */
[----:B0-----:R-:W-:Y:S02]  /*1e880*/  IMAD.U32 R7, RZ, RZ, UR5 ;  /* 0x00000005ff077e24 */ /* 0x001fe4000f8e00ff */
[----:B------:R-:W-:Y:S01]  /*1e890*/  IMAD.U32 R6, RZ, RZ, UR4 ;  /* 0x00000004ff067e24 */ /* 0x000fe2000f8e00ff */
[----:B---3--:R0:W-:Y:S04]  /*1e8a0*/  STL [R1+0x2c], R9 ;  /* 0x00002c0901007387 */ /* 0x0081e80000100800 */
[----:B--2---:R0:W-:Y:S01]  /*1e8b0*/  STL [R1+0x8], R8 ;  /* 0x0000080801007387 */ /* 0x0041e20000100800 */
[----:B------:R-:W-:Y:S05]  /*1e8c0*/  @P2 BRA `(.L_x_1586) ;  /* 0x0000000000102947 */ /* 0x000fea0003800000 */
[----:B------:R-:W-:Y:S05]  /*1e8d0*/  @!P0 BRA `(.L_x_1586) ;  /* 0x00000000000c8947 */ /* 0x000fea0003800000 */
[----:B-----5:R-:W2:Y:S04]  /*1e8e0*/  LDG.E R29, desc[UR54][R4.64] ;  /* 0x00000036041d7981 */ /* 0x020ea8000c1e1900 */
[----:B------:R-:W2:Y:S02]  /*1e8f0*/  LDG.E R4, desc[UR54][R4.64+0x4] ;  /* 0x0000043604047981 */ /* 0x000ea4000c1e1900 */
[----:B--2---:R-:W-:-:S07]  /*1e900*/  IMAD.IADD R29, R4, 0x1, -R29 ;  /* 0x00000001041d7824 */ /* 0x004fce00078e0a1d */
.L_x_1586:
        /* <DEDUP_REMOVED lines=8> */
.L_x_1587:
[----:B------:R-:W-:Y:S02]  /*1e990*/  ULDC.64 UR4, c[0x0][0xa08] ;  /* 0x0002820000047ab9 */ /* 0x000fe40000000a00 */
[----:B------:R-:W-:-:S04]  /*1e9a0*/  ISETP.NE.U32.AND P0, PT, RZ, UR4, PT ;  /* 0x00000004ff007c0c */ /* 0x000fc8000bf05070 */
[----:B------:R-:W-:-:S13]  /*1e9b0*/  ISETP.NE.AND.EX P0, PT, RZ, UR5, PT, P0 ;  /* 0x00000005ff007c0c */ /* 0x000fda000bf05300 */
[----:B------:R-:W-:Y:S05]  /*1e9c0*/  @!P0 BRA `(.L_x_1588) ;  /* 0x0000000000148947 */ /* 0x000fea0003800000 */
[----:B------:R-:W1:Y:S02]  /*1e9d0*/  LDC.64 R4, c[0x0][0xa08] ;  /* 0x00028200ff047b82 */ /* 0x000e640000000a00 */
[----:B-1----:R-:W-:-:S05]  /*1e9e0*/  IMAD.WIDE R4, R19, 0x4, R4 ;  /* 0x0000000413047825 */ /* 0x002fca00078e0204 */
[----:B------:R-:W2:Y:S04]  /*1e9f0*/  LDG.E R6, desc[UR54][R4.64] ;  /* 0x0000003604067981 */ /* 0x000ea8000c1e1900 */
[----:B------:R-:W2:Y:S02]  /*1ea00*/  LDG.E R4, desc[UR54][R4.64+0x4] ;  /* 0x0000043604047981 */ /* 0x000ea4000c1e1900 */
[----:B--2---:R-:W-:-:S07]  /*1ea10*/  IMAD.IADD R6, R4, 0x1, -R6 ;  /* 0x0000000104067824 */ /* 0x004fce00078e0a06 */
.L_x_1588:
[----:B-1----:R-:W2:Y:S04]  /*1ea20*/  @P1 LDG.E R4, desc[UR54][R2.64] ;  /* 0x0000003602041981 */ /* 0x002ea8000c1e1900 */
[----:B------:R1:W2:Y:S01]  /*1ea30*/  @P1 LDG.E R5, desc[UR54][R2.64+0x4] ;  /* 0x0000043602051981 */ /* 0x0002a2000c1e1900 */
[----:B------:R-:W-:Y:S02]  /*1ea40*/  IMAD R28, R17, 0xc0, RZ ;  /* 0x000000c0111c7824 */ /* 0x000fe400078e02ff */
[----:B-----5:R-:W-:Y:S02]  /*1ea50*/  IMAD.IADD R6, R6, 0x1, -R9 ;  /* 0x0000000106067824 */ /* 0x020fe400078e0a09 */
[----:B0-----:R-:W-:Y:S01]  /*1ea60*/  VIADD R8, R28, 0xbf ;  /* 0x000000bf1c087836 */ /* 0x001fe20000000000 */
[----:B-1----:R-:W0:Y:S02]  /*1ea70*/  LDC R2, c[0x0][0x448] ;  /* 0x00011200ff027b82 */ /* 0x002e240000000800 */
[----:B0-----:R-:W-:-:S13]  /*1ea80*/  ISETP.NE.AND P2, PT, R2, 0x1, PT ;  /* 0x000000010200780c */ /* 0x001fda0003f45270 */
[----:B------:R-:W0:Y:S08]  /*1ea90*/  @P2 LDC R3, c[0x0][0x44c] ;  /* 0x00011300ff032b82 */ /* 0x000e300000000800 */
[----:B------:R-:W1:Y:S01]  /*1eaa0*/  @P2 LDC R2, c[0x0][0x450] ;  /* 0x00011400ff022b82 */ /* 0x000e620000000800 */
[----:B0-----:R-:W-:-:S05]  /*1eab0*/  @P2 IMAD.HI.U32 R3, R8, R3, RZ ;  /* 0x0000000308032227 */ /* 0x001fca00078e00ff */
[----:B-1----:R-:W-:Y:S01]  /*1eac0*/  @P2 SHF.R.U32.HI R8, RZ, R2, R3 ;  /* 0x00000002ff082219 */ /* 0x002fe20000011603 */
[----:B--2---:R-:W-:-:S04]  /*1ead0*/  @P1 IMAD.IADD R7, R5, 0x1, -R4 ;  /* 0x0000000105071824 */ /* 0x004fc800078e0a04 */
[----:B------:R-:W-:-:S04]  /*1eae0*/  IMAD.IADD R10, R6, 0x1, R7 ;  /* 0x00000001060a7824 */ /* 0x000fc800078e0207 */
[C---:B------:R-:W-:Y:S01]  /*1eaf0*/  VIADD R21, R10.reuse, 0x7f ;  /* 0x0000007f0a157836 */ /* 0x040fe20000000000 */
[----:B------:R0:W-:Y:S01]  /*1eb00*/  STL [R1+0x24], R10 ;  /* 0x0000240a01007387 */ /* 0x0001e20000100800 */
[----:B------:R-:W-:-:S03]  /*1eb10*/  IADD3 R17, R10, 0x1, -R29 ;  /* 0x000000010a117810 */ /* 0x000fc60007ffe81d */
[----:B------:R-:W-:Y:S02]  /*1eb20*/  SHF.R.S32.HI R2, RZ, 0x1f, R21 ;  /* 0x0000001fff027819 */ /* 0x000fe40000011415 */
[----:B------:R-:W-:Y:S02]  /*1eb30*/  IMAD.IADD R8, R17, 0x1, R8 ;  /* 0x0000000111087824 */ /* 0x000fe400078e0208 */
[----:B------:R-:W-:Y:S02]  /*1eb40*/  LEA.HI R21, R2, R21, RZ, 0x7 ;  /* 0x0000001502157211 */ /* 0x000fe400078f38ff */
[----:B------:R-:W1:Y:S02]  /*1eb50*/  LDC.64 R2, c[0x0][0x9e0] ;  /* 0x00027800ff027b82 */ /* 0x000e640000000a00 */
[----:B------:R-:W-:Y:S02]  /*1eb60*/  SHF.R.S32.HI R21, RZ, 0x7, R21 ;  /* 0x00000007ff157819 */ /* 0x000fe40000011415 */
[----:B-1----:R-:W-:Y:S01]  /*1eb70*/  ISETP.GE.AND P3, PT, R3, 0x1, PT ;  /* 0x000000010300780c */ /* 0x002fe20003f66270 */
[----:B------:R-:W-:-:S12]  /*1eb80*/  IMAD.IADD R2, R8, 0x1, R2 ;  /* 0x0000000108027824 */ /* 0x000fd800078e0202 */
[----:B0-----:R-:W-:Y:S05]  /*1eb90*/  @!P3 BRA `(.L_x_1589) ;  /* 0x000000000048b947 */ /* 0x001fea0003800000 */
        /* <DEDUP_REMOVED lines=11> */
.L_x_1591:
[----:B------:R-:W-:-:S13]  /*1ec50*/  ISETP.NE.AND P0, PT, R3, 0x1, PT ;  /* 0x000000010300780c */ /* 0x000fda0003f05270 */
[----:B------:R-:W0:Y:S02]  /*1ec60*/  @P0 LDC.64 R4, c[0x0][0x9e8] ;  /* 0x00027a00ff040b82 */ /* 0x000e240000000a00 */
[----:B0-----:R-:W-:-:S05]  /*1ec70*/  @P0 IMAD.HI.U32 R4, R9, R4, RZ ;  /* 0x0000000409040227 */ /* 0x001fca00078e00ff */
[----:B------:R-:W-:-:S07]  /*1ec80*/  @P0 SHF.R.U32.HI R9, RZ, R5, R4 ;  /* 0x00000005ff090219 */ /* 0x000fce0000011604 */
.L_x_1592:
[----:B------:R-:W-:Y:S05]  /*1ec90*/  BSYNC B0 ;  /* 0x0000000000007941 */ /* 0x000fea0003800000 */
.L_x_1590:
[----:B------:R-:W-:-:S05]  /*1eca0*/  IMAD R9, R9, R3, R3 ;  /* 0x0000000309097224 */ /* 0x000fca00078e0203 */
[----:B------:R-:W-:-:S07]  /*1ecb0*/  VIMNMX R2, R2, R9, PT ;  /* 0x0000000902027248 */ /* 0x000fce0003fe0100 */
.L_x_1589:
        /* <DEDUP_REMOVED lines=20> */
.L_x_1595:
[----:B------:R-:W-:-:S13]  /*1ee00*/  ISETP.NE.AND P0, PT, R3, 0x1, PT ;  /* 0x000000010300780c */ /* 0x000fda0003f05270 */
[----:B------:R-:W0:Y:S02]  /*1ee10*/  @P0 LDC.64 R4, c[0x0][0x9e8] ;  /* 0x00027a00ff040b82 */ /* 0x000e240000000a00 */
[----:B0-----:R-:W-:-:S05]  /*1ee20*/  @P0 IMAD.HI.U32 R4, R9, R4, RZ ;  /* 0x0000000409040227 */ /* 0x001fca00078e00ff */
[----:B------:R-:W-:-:S07]  /*1ee30*/  @P0 SHF.R.U32.HI R9, RZ, R5, R4 ;  /* 0x00000005ff090219 */ /* 0x000fce0000011604 */
.L_x_1596:
[----:B------:R-:W-:Y:S05]  /*1ee40*/  BSYNC B0 ;  /* 0x0000000000007941 */ /* 0x000fea0003800000 */
.L_x_1594:
[----:B------:R-:W-:-:S05]  /*1ee50*/  IMAD R3, R9, R3, RZ ;  /* 0x0000000309037224 */ /* 0x000fca00078e02ff */
[----:B------:R-:W-:-:S07]  /*1ee60*/  VIMNMX R8, R8, R3, !PT ;  /* 0x0000000308087248 */ /* 0x000fce0007fe0100 */
.L_x_1593:
[----:B------:R-:W-:Y:S01]  /*1ee70*/  VIADD R2, R2, 0x7f ;  /* 0x0000007f02027836 */ /* 0x000fe20000000000 */
[----:B------:R-:W-:Y:S04]  /*1ee80*/  BSSY B0, `(.L_x_1597) ;  /* 0x000015d000007945 */ /* 0x000fe80003800000 */
[----:B------:R-:W-:-:S04]  /*1ee90*/  SHF.R.S32.HI R3, RZ, 0x1f, R2 ;  /* 0x0000001fff037819 */ /* 0x000fc80000011402 */
[----:B------:R-:W-:Y:S02]  /*1eea0*/  LEA.HI R3, R3, R2, RZ, 0x7 ;  /* 0x0000000203037211 */ /* 0x000fe400078f38ff */
[----:B------:R-:W-:Y:S02]  /*1eeb0*/  SHF.R.S32.HI R2, RZ, 0x1f, R8 ;  /* 0x0000001fff027819 */ /* 0x000fe40000011408 */
[----:B------:R-:W-:Y:S02]  /*1eec0*/  SHF.R.S32.HI R3, RZ, 0x7, R3 ;  /* 0x00000007ff037819 */ /* 0x000fe40000011403 */
[----:B------:R-:W-:Y:S02]  /*1eed0*/  LEA.HI R2, R2, R8, RZ, 0x7 ;  /* 0x0000000802027211 */ /* 0x000fe400078f38ff */
[----:B------:R-:W-:Y:S02]  /*1eee0*/  VIMNMX R3, R21, R3, PT ;  /* 0x0000000315037248 */ /* 0x000fe40003fe0100 */
[----:B------:R-:W-:-:S03]  /*1eef0*/  SHF.R.S32.HI R2, RZ, 0x7, R2 ;  /* 0x00000007ff027819 */ /* 0x000fc60000011402 */
[----:B------:R-:W-:Y:S01]  /*1ef00*/  IMAD R3, R3, 0x80, -R6 ;  /* 0x0000008003037824 */ /* 0x000fe200078e0a06 */
[----:B------:R-:W-:-:S04]  /*1ef10*/  VIMNMX R2, RZ, R2, !PT ;  /* 0x00000002ff027248 */ /* 0x000fc80007fe0100 */
[----:B------:R-:W-:Y:S01]  /*1ef20*/  VIMNMX R3, R3, R7, PT ;  /* 0x0000000703037248 */ /* 0x000fe20003fe0100 */
[----:B------:R-:W-:-:S05]  /*1ef30*/  IMAD R2, R2, 0x80, -R6 ;  /* 0x0000008002027824 */ /* 0x000fca00078e0a06 */
[----:B------:R-:W-:-:S04]  /*1ef40*/  VIMNMX R4, RZ, R2, !PT ;  /* 0x00000002ff047248 */ /* 0x000fc80007fe0100 */
[----:B------:R-:W-:Y:S02]  /*1ef50*/  ISETP.GT.AND P0, PT, R3, R4, PT ;  /* 0x000000040300720c */ /* 0x000fe40003f04270 */
[----:B------:R-:W-:-:S11]  /*1ef60*/  SHF.R.U32.HI R4, RZ, 0x7, R4 ;  /* 0x00000007ff047819 */ /* 0x000fd60000011604 */
[----:B------:R-:W-:-:S05]  /*1ef70*/  @P0 VIADD R2, R3, 0x7f ;  /* 0x0000007f03020836 */ /* 0x000fca0000000000 */
[----:B------:R-:W-:-:S04]  /*1ef80*/  @P0 SHF.R.S32.HI R3, RZ, 0x1f, R2 ;  /* 0x0000001fff030819 */ /* 0x000fc80000011402 */
        /* <DEDUP_REMOVED lines=13> */
.L_x_1756:
[----:B-1----:R-:W-:Y:S02]  /*1f060*/  ISETP.NE.AND P0, PT, R14, RZ, PT ;  /* 0x000000ff0e00720c */ /* 0x002fe40003f05270 */
[----:B------:R-:W-:-:S11]  /*1f070*/  PLOP3.LUT P6, PT, PT, PT, PT, 0x8, 0x0 ;  /* 0x000000000000781c */ /* 0x000fd60003fce170 */
[----:B------:R-:W-:Y:S05]  /*1f080*/  @P0 BRA `(.L_x_1600) ;  /* 0x00000000000c0947 */ /* 0x000fea0003800000 */
[----:B------:R-:W-:-:S03]  /*1f090*/  UMOV UR4, 0xffffffff ;  /* 0xffffffff00047882 */ /* 0x000fc60000000000 */
[----:B------:R-:W-:Y:S05]  /*1f0a0*/  BRA.DIV UR4, `(.L_x_1601) ;  /* 0x0000006a04fc7947 */ /* 0x000fea000b800000 */
[----:B------:R-:W-:-:S13]  /*1f0b0*/  ELECT P6, URZ, PT ;  /* 0x00000000003f782f */ /* 0x000fda00038c0000 */
.L_x_1600:
        /* <DEDUP_REMOVED lines=9> */
.L_x_1759:
[----:B------:R-:W-:Y:S05]  /*1f150*/  BSYNC B1 ;  /* 0x0000000000017941 */ /* 0x000fea0003800000 */
.L_x_1602:
        /* <DEDUP_REMOVED lines=11> */
.L_x_1760:
[----:B------:R-:W-:Y:S05]  /*1f210*/  BSYNC B2 ;  /* 0x0000000000027941 */ /* 0x000fea0003800000 */
.L_x_1606:
        /* <DEDUP_REMOVED lines=9> */
.L_x_1609:
[----:B------:R-:W-:Y:S05]  /*1f2b0*/  BSYNC B2 ;  /* 0x0000000000027941 */ /* 0x000fea0003800000 */
.L_x_1608:
        /* <DEDUP_REMOVED lines=12> */
.L_x_1610:
        /* <DEDUP_REMOVED lines=16> */
.L_x_1611:
        /* <DEDUP_REMOVED lines=16> */
.L_x_1612:
        /* <DEDUP_REMOVED lines=13> */
.L_x_1761:
[----:B------:R-:W-:Y:S05]  /*1f650*/  BSYNC B2 ;  /* 0x0000000000027941 */ /* 0x000fea0003800000 */
.L_x_1613:
        /* <DEDUP_REMOVED lines=11> */
.L_x_1616:
[----:B------:R-:W-:Y:S05]  /*1f710*/  BSYNC B2 ;  /* 0x0000000000027941 */ /* 0x000fea0003800000 */
.L_x_1615:
        /* <DEDUP_REMOVED lines=8> */
.L_x_1617:
        /* <DEDUP_REMOVED lines=15> */
.L_x_1618:
        /* <DEDUP_REMOVED lines=15> */
.L_x_1619:
        /* <DEDUP_REMOVED lines=10> */
.L_x_1605:
[----:B------:R-:W-:Y:S05]  /*1fa20*/  BSYNC B1 ;  /* 0x0000000000017941 */ /* 0x000fea0003800000 */
.L_x_1604:
[----:B0-----:R-:W2:Y:S01]  /*1fa30*/  LDL.LU R5, [R1+0x4] ;  /* 0x0000040001057983 */ /* 0x001ea20000300800 */
[----:B------:R-:W-:Y:S01]  /*1fa40*/  VIADD R27, R27, 0x1 ;  /* 0x000000011b1b7836 */ /* 0x000fe20000000000 */
[----:B------:R-:W-:Y:S01]  /*1fa50*/  PLOP3.LUT P0, PT, PT, PT, PT, 0x8, 0x0 ;  /* 0x000000000000781c */ /* 0x000fe20003f0e170 */
[----:B------:R-:W-:-:S03]  /*1fa60*/  VIADD R9, R3, 0xfffffffe ;  /* 0xfffffffe03097836 */ /* 0x000fc60000000000 */
[----:B------:R-:W-:Y:S02]  /*1fa70*/  ISETP.NE.AND P1, PT, R27, 0x2, PT ;  /* 0x000000021b00780c */ /* 0x000fe40003f25270 */
[----:B------:R-:W-:Y:S02]  /*1fa80*/  ISETP.GE.AND P2, PT, R9, R4, PT ;  /* 0x000000040900720c */ /* 0x000fe40003f46270 */
[----:B------:R-:W-:Y:S02]  /*1fa90*/  SEL R3, RZ, 0x1, P1 ;  /* 0x00000001ff037807 */ /* 0x000fe40000800000 */
[----:B------:R-:W-:Y:S02]  /*1faa0*/  SEL R27, R27, RZ, P1 ;  /* 0x000000ff1b1b7207 */ /* 0x000fe40000800000 */
[----:B--2---:R-:W-:-:S05]  /*1fab0*/  LOP3.LUT R5, R5, R3, RZ, 0x3c, !PT ;  /* 0x0000000305057212 */ /* 0x004fca00078e3cff */
[----:B------:R0:W-:Y:S02]  /*1fac0*/  STL [R1+0x4], R5 ;  /* 0x0000040501007387 */ /* 0x0001e40000100800 */
[----:B------:R-:W-:Y:S05]  /*1fad0*/  @!P2 BRA `(.L_x_1598) ;  /* 0x00000008005ca947 */ /* 0x000fea0003800000 */
.L_x_1636:
        /* <DEDUP_REMOVED lines=12> */
.L_x_1762:
[----:B------:R-:W-:Y:S05]  /*1fba0*/  BSYNC B2 ;  /* 0x0000000000027941 */ /* 0x000fea0003800000 */
.L_x_1622:
        /* <DEDUP_REMOVED lines=9> */
.L_x_1625:
[----:B------:R-:W-:Y:S05]  /*1fc40*/  BSYNC B2 ;  /* 0x0000000000027941 */ /* 0x000fea0003800000 */
.L_x_1624:
        /* <DEDUP_REMOVED lines=11> */
.L_x_1626:
        /* <DEDUP_REMOVED lines=16> */
.L_x_1627:
        /* <DEDUP_REMOVED lines=16> */
.L_x_1628:
        /* <DEDUP_REMOVED lines=13> */
.L_x_1763:
[----:B------:R-:W-:Y:S05]  /*1ffd0*/  BSYNC B2 ;  /* 0x0000000000027941 */ /* 0x000fea0003800000 */
.L_x_1629:
        /* <DEDUP_REMOVED lines=11> */
.L_x_1632:
[----:B------:R-:W-:Y:S05]  /*20090*/  BSYNC B2 ;  /* 0x0000000000027941 */ /* 0x000fea0003800000 */
.L_x_1631:
        /* <DEDUP_REMOVED lines=8> */
.L_x_1633:
        /* <DEDUP_REMOVED lines=15> */
.L_x_1634:
        /* <DEDUP_REMOVED lines=15> */
.L_x_1635:
        /* <DEDUP_REMOVED lines=10> */
.L_x_1621:
[----:B------:R-:W-:Y:S05]  /*203a0*/  BSYNC B1 ;  /* 0x0000000000017941 */ /* 0x000fea0003800000 */
.L_x_1620:
        /* <DEDUP_REMOVED lines=10> */
.L_x_1598:
[----:B------:R-:W-:Y:S05]  /*20450*/  BSYNC B0 ;  /* 0x0000000000007941 */ /* 0x000fea0003800000 */
.L_x_1597:
[----:B------:R-:W2:Y:S01]  /*20460*/  LDC R0, c[0x0][0x448] ;  /* 0x00011200ff007b82 */ /* 0x000ea20000000800 */
[----:B------:R-:W-:Y:S01]  /*20470*/  VIADD R2, R28, 0xbf ;  /* 0x000000bf1c027836 */ /* 0x000fe20000000000 */
[----:B------:R-:W-:Y:S06]  /*20480*/  @!P0 WARPSYNC.ALL ;  /* 0x0000000000008948 */ /* 0x000fec0003800000 */
[----:B------:R-:W-:Y:S01]  /*20490*/  @!P0 BAR.SYNC.DEFER_BLOCKING 0xc, 0x200 ;  /* 0x0308000000008b1d */ /* 0x000fe20000010000 */
[----:B--2---:R-:W-:-:S13]  /*204a0*/  ISETP.NE.AND P1, PT, R0, 0x1, PT ;  /* 0x000000010000780c */ /* 0x004fda0003f25270 */
[----:B------:R-:W2:Y:S08]  /*204b0*/  @P1 LDC R3, c[0x0][0x44c] ;  /* 0x00011300ff031b82 */ /* 0x000eb00000000800 */
[----:B------:R-:W3:Y:S01]  /*204c0*/  @P1 LDC R0, c[0x0][0x450] ;  /* 0x00011400ff001b82 */ /* 0x000ee20000000800 */
[----:B--2---:R-:W-:-:S05]  /*204d0*/  @P1 IMAD.HI.U32 R3, R2, R3, RZ ;  /* 0x0000000302031227 */ /* 0x004fca00078e00ff */
[----:B---3--:R-:W-:-:S05]  /*204e0*/  @P1 SHF.R.U32.HI R2, RZ, R0, R3 ;  /* 0x00000000ff021219 */ /* 0x008fca0000011603 */
[----:B------:R-:W-:Y:S02]  /*204f0*/  IMAD.IADD R17, R17, 0x1, R2 ;  /* 0x0000000111117824 */ /* 0x000fe400078e0202 */
[----:B------:R-:W2:Y:S02]  /*20500*/  LDC.64 R2, c[0x0][0x9e0] ;  /* 0x00027800ff027b82 */ /* 0x000ea40000000a00 */
[----:B--2---:R-:W-:Y:S01]  /*20510*/  ISETP.GE.AND P2, PT, R3, 0x1, PT ;  /* 0x000000010300780c */ /* 0x004fe20003f46270 */
[----:B------:R-:W-:-:S12]  /*20520*/  IMAD.IADD R2, R17, 0x1, R2 ;  /* 0x0000000111027824 */ /* 0x000fd800078e0202 */
[----:B------:R-:W-:Y:S05]  /*20530*/  @!P2 BRA `(.L_x_1637) ;  /* 0x000000000048a947 */ /* 0x000fea0003800000 */
[C---:B------:R-:W-:Y:S01]  /*20540*/  ISETP.GT.AND P0, PT, R17.reuse, RZ, PT ;  /* 0x000000ff1100720c */ /* 0x040fe20003f04270 */
[----:B------:R-:W-:Y:S01]  /*20550*/  BSSY B0, `(.L_x_1638) ;  /* 0x000000e000007945 */ /* 0x000fe20003800000 */
[----:B------:R-:W-:-:S11]  /*20560*/  VIADD R0, R17, 0xffffffff ;  /* 0xffffffff11007836 */ /* 0x000fd60000000000 */
[----:B------:R-:W-:Y:S05]  /*20570*/  @P0 BRA `(.L_x_1639) ;  /* 0x00000000001c0947 */ /* 0x000fea0003800000 */
[----:B------:R-:W-:Y:S01]  /*20580*/  ISETP.NE.AND P0, PT, R3, 0x1, PT ;  /* 0x000000010300780c */ /* 0x000fe20003f05270 */
[----:B------:R-:W-:-:S12]  /*20590*/  IMAD.MOV R0, RZ, RZ, -R17 ;  /* 0x000000ffff007224 */ /* 0x000fd800078e0a11 */
[----:B0-----:R-:W0:Y:S02]  /*205a0*/  @P0 LDC.64 R4, c[0x0][0x9e8] ;  /* 0x00027a00ff040b82 */ /* 0x001e240000000a00 */
[----:B0-----:R-:W-:-:S05]  /*205b0*/  @P0 IMAD.HI.U32 R4, R0, R4, RZ ;  /* 0x0000000400040227 */ /* 0x001fca00078e00ff */
[----:B------:R-:W-:-:S04]  /*205c0*/  @P0 SHF.R.U32.HI R0, RZ, R5, R4 ;  /* 0x00000005ff000219 */ /* 0x000fc80000011604 */
[----:B------:R-:W-:Y:S01]  /*205d0*/  LOP3.LUT R0, RZ, R0, RZ, 0x33, !PT ;  /* 0x00000000ff007212 */ /* 0x000fe200078e33ff */
[----:B------:R-:W-:Y:S06]  /*205e0*/  BRA `(.L_x_1640) ;  /* 0x0000000000107947 */ /* 0x000fec0003800000 */
.L_x_1639:
[----:B------:R-:W-:-:S13]  /*205f0*/  ISETP.NE.AND P0, PT, R3, 0x1, PT ;  /* 0x000000010300780c */ /* 0x000fda0003f05270 */
[----:B0-----:R-:W0:Y:S02]  /*20600*/  @P0 LDC.64 R4, c[0x0][0x9e8] ;  /* 0x00027a00ff040b82 */ /* 0x001e240000000a00 */
[----:B0-----:R-:W-:-:S05]  /*20610*/  @P0 IMAD.HI.U32 R4, R0, R4, RZ ;  /* 0x0000000400040227 */ /* 0x001fca00078e00ff */
[----:B------:R-:W-:-:S07]  /*20620*/  @P0 SHF.R.U32.HI R0, RZ, R5, R4 ;  /* 0x00000005ff000219 */ /* 0x000fce0000011604 */
.L_x_1640:
[----:B------:R-:W-:Y:S05]  /*20630*/  BSYNC B0 ;  /* 0x0000000000007941 */ /* 0x000fea0003800000 */
.L_x_1638:
[----:B------:R-:W-:-:S05]  /*20640*/  IMAD R0, R0, R3, R3 ;  /* 0x0000000300007224 */ /* 0x000fca00078e0203 */
[----:B------:R-:W-:-:S07]  /*20650*/  VIMNMX R2, R2, R0, PT ;  /* 0x0000000002027248 */ /* 0x000fce0003fe0100 */
.L_x_1637:
[----:B------:R-:W-:Y:S01]  /*20660*/  VIADD R2, R2, 0x7f ;  /* 0x0000007f02027836 */ /* 0x000fe20000000000 */
[----:B------:R-:W-:Y:S01]  /*20670*/  ULDC UR4, c[0x0][0x9dc] ;  /* 0x0002770000047ab9 */ /* 0x000fe20000000800 */
[----:B------:R-:W-:-:S03]  /*20680*/  IMAD.MOV.U32 R4, RZ, RZ, R28 ;  /* 0x000000ffff047224 */ /* 0x000fc600078e001c */
[----:B------:R-:W-:-:S04]  /*20690*/  SHF.R.S32.HI R0, RZ, 0x1f, R2 ;  /* 0x0000001fff007819 */ /* 0x000fc80000011402 */
[----:B------:R-:W-:Y:S02]  /*206a0*/  LEA.HI R0, R0, R2, RZ, 0x7 ;  /* 0x0000000200007211 */ /* 0x000fe400078f38ff */
[----:B------:R-:W2:Y:S02]  /*206b0*/  @P1 LDC R2, c[0x0][0x44c] ;  /* 0x00011300ff021b82 */ /* 0x000ea40000000800 */
[----:B------:R-:W-:-:S04]  /*206c0*/  SHF.R.S32.HI R0, RZ, 0x7, R0 ;  /* 0x00000007ff007819 */ /* 0x000fc80000011400 */
[----:B------:R-:W-:Y:S02]  /*206d0*/  VIMNMX R26, R21, R0, PT ;  /* 0x00000000151a7248 */ /* 0x000fe40003fe0100 */
[----:B------:R-:W3:Y:S03]  /*206e0*/  @P1 LDC R0, c[0x0][0x450] ;  /* 0x00011400ff001b82 */ /* 0x000ee60000000800 */
[----:B------:R4:W-:Y:S01]  /*206f0*/  STL [R1+0x44], R26 ;  /* 0x0000441a01007387 */ /* 0x0009e20000100800 */
[----:B--2---:R-:W-:-:S05]  /*20700*/  @P1 IMAD.HI.U32 R2, R28, R2, RZ ;  /* 0x000000021c021227 */ /* 0x004fca00078e00ff */
[----:B---3--:R-:W-:-:S05]  /*20710*/  @P1 SHF.R.U32.HI R4, RZ, R0, R2 ;  /* 0x00000000ff041219 */ /* 0x008fca0000011602 */
[----:B------:R-:W-:-:S04]  /*20720*/  IMAD.IADD R2, R20, 0x1, R4 ;  /* 0x0000000114027824 */ /* 0x000fc800078e0204 */
[----:B------:R-:W-:Y:S01]  /*20730*/  VIADD R0, R2, -UR4 ;  /* 0x8000000402007c36 */ /* 0x000fe20008000000 */
[----:B----4-:R-:W-:Y:S06]  /*20740*/  @!P2 BRA `(.L_x_1641) ;  /* 0x000000000044a947 */ /* 0x010fec0003800000 */
[----:B------:R-:W-:Y:S01]  /*20750*/  ISETP.GT.AND P0, PT, R2, -0x1, PT ;  /* 0xffffffff0200780c */ /* 0x000fe20003f04270 */
[----:B------:R-:W-:-:S12]  /*20760*/  BSSY B0, `(.L_x_1642) ;  /* 0x000000d000007945 */ /* 0x000fd80003800000 */
[----:B------:R-:W-:Y:S05]  /*20770*/  @P0 BRA `(.L_x_1643) ;  /* 0x00000000001c0947 */ /* 0x000fea0003800000 */
[----:B------:R-:W-:Y:S02]  /*20780*/  ISETP.NE.AND P0, PT, R3, 0x1, PT ;  /* 0x000000010300780c */ /* 0x000fe40003f05270 */
[----:B------:R-:W-:-:S11]  /*20790*/  LOP3.LUT R2, RZ, R2, RZ, 0x33, !PT ;  /* 0x00000002ff027212 */ /* 0x000fd600078e33ff */
[----:B0-----:R-:W0:Y:S02]  /*207a0*/  @P0 LDC.64 R4, c[0x0][0x9e8] ;  /* 0x00027a00ff040b82 */ /* 0x001e240000000a00 */
[----:B0-----:R-:W-:-:S05]  /*207b0*/  @P0 IMAD.HI.U32 R4, R2, R4, RZ ;  /* 0x0000000402040227 */ /* 0x001fca00078e00ff */
[----:B------:R-:W-:-:S04]  /*207c0*/  @P0 SHF.R.U32.HI R2, RZ, R5, R4 ;  /* 0x00000005ff020219 */ /* 0x000fc80000011604 */
[----:B------:R-:W-:Y:S01]  /*207d0*/  LOP3.LUT R2, RZ, R2, RZ, 0x33, !PT ;  /* 0x00000002ff027212 */ /* 0x000fe200078e33ff */
[----:B------:R-:W-:Y:S06]  /*207e0*/  BRA `(.L_x_1644) ;  /* 0x0000000000107947 */ /* 0x000fec0003800000 */
.L_x_1643:
[----:B------:R-:W-:-:S13]  /*207f0*/  ISETP.NE.AND P0, PT, R3, 0x1, PT ;  /* 0x000000010300780c */ /* 0x000fda0003f05270 */
[----:B0-----:R-:W0:Y:S02]  /*20800*/  @P0 LDC.64 R4, c[0x0][0x9e8] ;  /* 0x00027a00ff040b82 */ /* 0x001e240000000a00 */
[----:B0-----:R-:W-:-:S05]  /*20810*/  @P0 IMAD.HI.U32 R4, R2, R4, RZ ;  /* 0x0000000402040227 */ /* 0x001fca00078e00ff */
[----:B------:R-:W-:-:S07]  /*20820*/  @P0 SHF.R.U32.HI R2, RZ, R5, R4 ;  /* 0x00000005ff020219 */ /* 0x000fce0000011604 */
.L_x_1644:
[----:B------:R-:W-:Y:S05]  /*20830*/  BSYNC B0 ;  /* 0x0000000000007941 */ /* 0x000fea0003800000 */
.L_x_1642:
[----:B------:R-:W-:-:S05]  /*20840*/  IMAD R3, R2, R3, RZ ;  /* 0x0000000302037224 */ /* 0x000fca00078e02ff */
[----:B------:R-:W-:-:S07]  /*20850*/  VIMNMX R0, R0, R3, !PT ;  /* 0x0000000300007248 */ /* 0x000fce0007fe0100 */
.L_x_1641:
[----:B------:R-:W-:Y:S01]  /*20860*/  SHF.R.S32.HI R3, RZ, 0x1f, R0 ;  /* 0x0000001fff037819 */ /* 0x000fe20000011400 */
[----:B------:R-:W-:Y:S03]  /*20870*/  BSSY B7, `(.L_x_1645) ;  /* 0x0000354000077945 */ /* 0x000fe60003800000 */
[----:B------:R-:W-:-:S04]  /*20880*/  LEA.HI R3, R3, R0, RZ, 0x7 ;  /* 0x0000000003037211 */ /* 0x000fc800078f38ff */
[----:B------:R-:W-:-:S04]  /*20890*/  SHF.R.S32.HI R3, RZ, 0x7, R3 ;  /* 0x00000007ff037819 */ /* 0x000fc80000011403 */
[----:B------:R-:W-:-:S04]  /*208a0*/  VIMNMX R2, RZ, R3, !PT ;  /* 0x00000003ff027248 */ /* 0x000fc80007fe0100 */
[----:B------:R-:W-:Y:S01]  /*208b0*/  ISETP.GT.AND P0, PT, R26, R2, PT ;  /* 0x000000021a00720c */ /* 0x000fe20003f04270 */
[----:B------:R2:W-:-:S12]  /*208c0*/  STL [R1+0x28], R2 ;  /* 0x0000280201007387 */ /* 0x0005d80000100800 */
[----:B--2---:R-:W-:Y:S05]  /*208d0*/  @P0 BRA `(.L_x_1646) ;  /* 0x0000000000440947 */ /* 0x004fea0003800000 */
        /* <DEDUP_REMOVED lines=17> */
.L_x_1646:
        /* <DEDUP_REMOVED lines=9> */
[----:B------:R-:W2:Y:S01]  /*20a80*/  LDC.64 R2, c[0x4][R2] ;  /* 0x0100000002027b82 */ /* 0x000ea20000000a00 */
[----:B0-----:R-:W-:Y:S02]  /*20a90*/  IMAD.U32 R5, RZ, RZ, UR7 ;  /* 0x00000007ff057e24 */ /* 0x001fe4000f8e00ff */
[----:B------:R-:W-:Y:S02]  /*20aa0*/  IMAD.U32 R6, RZ, RZ, UR8 ;  /* 0x00000008ff067e24 */ /* 0x000fe4000f8e00ff */
[----:B-1----:R-:W-:-:S02]  /*20ab0*/  IMAD.U32 R7, RZ, RZ, UR9 ;  /* 0x00000009ff077e24 */ /* 0x002fc4000f8e00ff */
[----:B------:R-:W-:Y:S02]  /*20ac0*/  IMAD.U32 R10, RZ, RZ, UR4 ;  /* 0x00000004ff0a7e24 */ /* 0x000fe4000f8e00ff */
[----:B------:R-:W-:Y:S02]  /*20ad0*/  IMAD.U32 R11, RZ, RZ, UR5 ;  /* 0x00000005ff0b7e24 */ /* 0x000fe4000f8e00ff */
[----:B------:R-:W-:Y:S02]  /*20ae0*/  IMAD.MOV.U32 R8, RZ, RZ, 0x70 ;  /* 0x00000070ff087424 */ /* 0x000fe400078e00ff */
[----:B------:R-:W-:Y:S02]  /*20af0*/  IMAD.MOV.U32 R12, RZ, RZ, 0x1 ;  /* 0x00000001ff0c7424 */ /* 0x000fe400078e00ff */
[----:B------:R-:W-:-:S07]  /*20b00*/  IMAD.MOV.U32 R13, RZ, RZ, RZ ;  /* 0x000000ffff0d7224 */ /* 0x000fce00078e00ff */
[----:B------:R-:W-:-:S07]  /*20b10*/  LEPC R20, `(.L_x_1649) ;  /* 0x000000001014794e */ /* 0x000fce0000000000 */
[----:B--2---:R-:W-:Y:S05]  /*20b20*/  CALL.ABS.NOINC R2 ;  /* 0x0000000002007343 */ /* 0x004fea0003c00000 */
.L_x_1649:
[----:B------:R-:W-:Y:S05]  /*20b30*/  BSYNC B6 ;  /* 0x0000000000067941 */ /* 0x000fea0003800000 */
.L_x_1648:
        /* <DEDUP_REMOVED lines=20> */
.L_x_1652:
        /* <DEDUP_REMOVED lines=15> */
.L_x_1651:
[----:B------:R-:W-:Y:S05]  /*20d70*/  BSYNC B6 ;  /* 0x0000000000067941 */ /* 0x000fea0003800000 */
.L_x_1650:
[----:B------:R-:W-:Y:S01]  /*20d80*/  ULDC.64 UR4, c[0x0][0x9f8] ;  /* 0x00027e0000047ab9 */ /* 0x000fe20000000a00 */
[----:B------:R-:W2:Y:S01]  /*20d90*/  LDL R20, [R1+0x24] ;  /* 0x0000240001147983 */ /* 0x000ea20000100800 */
[----:B------:R-:W-:-:S03]  /*20da0*/  ISETP.NE.U32.AND P0, PT, RZ, UR4, PT ;  /* 0x00000004ff007c0c */ /* 0x000fc6000bf05070 */
[----:B------:R-:W3:Y:S01]  /*20db0*/  LDL R17, [R1+0x2c] ;  /* 0x00002c0001117983 */ /* 0x000ee20000100800 */
[----:B------:R-:W-:Y:S01]  /*20dc0*/  ISETP.NE.AND.EX P0, PT, RZ, UR5, PT, P0 ;  /* 0x00000005ff007c0c */ /* 0x000fe2000bf05300 */
[----:B------:R-:W-:Y:S01]  /*20dd0*/  IMAD.MOV.U32 R8, RZ, RZ, R19 ;  /* 0x000000ffff087224 */ /* 0x000fe200078e0013 */
[----:B-1----:R-:W1:Y:S01]  /*20de0*/  LDC R7, c[0x0][0x430] ;  /* 0x00010c00ff077b82 */ /* 0x002e620000000800 */
[----:B------:R-:W4:Y:S01]  /*20df0*/  S2R R24, SR_TID.X ;  /* 0x0000000000187919 */ /* 0x000f220000002100 */
[----:B------:R-:W0:Y:S01]  /*20e00*/  S2R R21, SR_TID.X ;  /* 0x0000000000157919 */ /* 0x000e220000002100 */
[----:B------:R-:W-:Y:S01]  /*20e10*/  VIADD R26, R26, 0xffffffff ;  /* 0xffffffff1a1a7836 */ /* 0x000fe20000000000 */
[----:B------:R-:W-:-:S07]  /*20e20*/  ULDC UR4, c[0x0][0x2f4] ;  /* 0x0000bd0000047ab9 */ /* 0x000fce0000000800 */
[----:B------:R-:W4:Y:S02]  /*20e30*/  @P0 LDC.64 R2, c[0x0][0x9f8] ;  /* 0x00027e00ff020b82 */ /* 0x000f240000000a00 */
[----:B----4-:R-:W-:-:S05]  /*20e40*/  @P0 IMAD.WIDE R2, R19, 0x4, R2 ;  /* 0x0000000413020825 */ /* 0x010fca00078e0202 */
[----:B------:R4:W4:Y:S01]  /*20e50*/  @P0 LDG.E R8, desc[UR54][R2.64] ;  /* 0x0000003602080981 */ /* 0x000922000c1e1900 */
[----:B-1----:R-:W-:Y:S01]  /*20e60*/  ISETP.NE.AND P1, PT, R7, 0x1, PT ;  /* 0x000000010700780c */ /* 0x002fe20003f25270 */
[----:B------:R-:W-:Y:S01]  /*20e70*/  IMAD.SHL.U32 R24, R24, 0x20, RZ ;  /* 0x0000002018187824 */ /* 0x000fe200078e00ff */
[----:B0-----:R-:W-:Y:S01]  /*20e80*/  LOP3.LUT R21, R21, 0x7f, RZ, 0xc0, !PT ;  /* 0x0000007f15157812 */ /* 0x001fe200078ec0ff */
[----:B------:R-:W-:Y:S01]  /*20e90*/  IMAD.SHL.U32 R10, R26, 0x80, RZ ;  /* 0x000000801a0a7824 */ /* 0x000fe200078e00ff */
[----:B------:R-:W0:Y:S02]  /*20ea0*/  S2R R11, SR_TID.X ;  /* 0x00000000000b7919 */ /* 0x000e240000002100 */
[----:B------:R-:W-:Y:S02]  /*20eb0*/  SHF.R.U32.HI R21, RZ, 0x2, R21 ;  /* 0x00000002ff157819 */ /* 0x000fe40000011615 */
[----:B------:R-:W-:-:S04]  /*20ec0*/  LOP3.LUT R24, R24, 0x60, RZ, 0xc0, !PT ;  /* 0x0000006018187812 */ /* 0x000fc800078ec0ff */
[----:B------:R-:W-:Y:S01]  /*20ed0*/  LOP3.LUT R0, R10, R21, R24, 0xfe, !PT ;  /* 0x000000150a007212 */ /* 0x000fe200078efe18 */
[----:B------:R-:W1:Y:S08]  /*20ee0*/  @P1 LDC R4, c[0x0][0x434] ;  /* 0x00010d00ff041b82 */ /* 0x000e700000000800 */
[----:B------:R-:W4:Y:S01]  /*20ef0*/  @P1 LDC R5, c[0x0][0x438] ;  /* 0x00010e00ff051b82 */ /* 0x000f220000000800 */
[----:B------:R-:W-:Y:S01]  /*20f00*/  LOP3.LUT R22, R22, 0xfffffff7, RZ, 0xc0, !PT ;  /* 0xfffffff716167812 */ /* 0x000fe200078ec0ff */
[----:B0-----:R-:W-:-:S05]  /*20f10*/  IMAD.SHL.U32 R11, R11, 0x8, RZ ;  /* 0x000000080b0b7824 */ /* 0x001fca00078e00ff */
[----:B------:R-:W-:-:S04]  /*20f20*/  LOP3.LUT R11, R11, 0x18, RZ, 0xc0, !PT ;  /* 0x000000180b0b7812 */ /* 0x000fc800078ec0ff */
[----:B------:R-:W-:Y:S01]  /*20f30*/  LOP3.LUT R12, R11, 0x20, RZ, 0xfc, !PT ;  /* 0x000000200b0c7812 */ /* 0x000fe200078efcff */
[----:B------:R-:W-:Y:S01]  /*20f40*/  UMOV UR5, 0xffffffff ;  /* 0xffffffff00057882 */ /* 0x000fe20000000000 */
[C---:B--2---:R-:W-:Y:S01]  /*20f50*/  ISETP.GE.AND P0, PT, R0.reuse, R20, PT ;  /* 0x000000140000720c */ /* 0x044fe20003f06270 */
[----:B---3--:R-:W-:-:S04]  /*20f60*/  IMAD.IADD R0, R0, 0x1, R17 ;  /* 0x0000000100007824 */ /* 0x008fc800078e0211 */
[----:B-1----:R-:W-:-:S04]  /*20f70*/  @P1 IMAD.HI.U32 R4, R0, R4, RZ ;  /* 0x0000000400041227 */ /* 0x002fc800078e00ff */
[----:B------:R-:W-:-:S04]  /*20f80*/  IMAD.MOV.U32 R6, RZ, RZ, R0 ;  /* 0x000000ffff067224 */ /* 0x000fc800078e0000 */
[----:B----4-:R-:W0:Y:S01]  /*20f90*/  @!P0 LDC.64 R2, c[0x0][0x428] ;  /* 0x00010a00ff028b82 */ /* 0x010e220000000a00 */
[----:B------:R-:W-:-:S05]  /*20fa0*/  @P1 SHF.R.U32.HI R6, RZ, R5, R4 ;  /* 0x00000005ff061219 */ /* 0x000fca0000011604 */
[----:B------:R-:W-:-:S04]  /*20fb0*/  IMAD.MOV R4, RZ, RZ, -R6 ;  /* 0x000000ffff047224 */ /* 0x000fc800078e0a06 */
[----:B------:R-:W-:Y:S01]  /*20fc0*/  IMAD R4, R7, R4, R0 ;  /* 0x0000000407047224 */ /* 0x000fe200078e0200 */
[----:B------:R-:W-:Y:S02]  /*20fd0*/  @!P0 SHF.R.S32.HI R7, RZ, 0x1f, R6 ;  /* 0x0000001fff078819 */ /* 0x000fe40000011406 */
[----:B------:R-:W-:Y:S01]  /*20fe0*/  SHF.R.S32.HI R9, RZ, 0x1f, R8 ;  /* 0x0000001fff097819 */ /* 0x000fe20000011408 */
[CC--:B0-----:R-:W-:Y:S01]  /*20ff0*/  @!P0 IMAD.WIDE.U32 R6, R8.reuse, R2.reuse, R6 ;  /* 0x0000000208068225 */ /* 0x0c1fe200078e0006 */
[----:B------:R0:W-:Y:S03]  /*21000*/  STL [R1+0x10], R8 ;  /* 0x0000100801007387 */ /* 0x0001e60000100800 */
[----:B------:R-:W-:Y:S01]  /*21010*/  @!P0 IMAD R0, R9, R2, RZ ;  /* 0x0000000209008224 */ /* 0x000fe200078e02ff */
[----:B------:R1:W-:Y:S03]  /*21020*/  STL [R1+0x30], R9 ;  /* 0x0000300901007387 */ /* 0x0003e60000100800 */
[----:B------:R-:W-:-:S02]  /*21030*/  @!P0 IMAD R0, R8, R3, R0 ;  /* 0x0000000308008224 */ /* 0x000fc400078e0200 */
[----:B------:R-:W0:Y:S01]  /*21040*/  @!P0 LDC.64 R2, c[0x0][0x418] ;  /* 0x00010600ff028b82 */ /* 0x000e220000000a00 */
[----:B------:R-:W-:Y:S02]  /*21050*/  IMAD.U32 R5, RZ, RZ, UR38 ;  /* 0x00000026ff057e24 */ /* 0x000fe4000f8e00ff */
[----:B------:R-:W-:-:S03]  /*21060*/  @!P0 IMAD.IADD R0, R7, 0x1, R0 ;  /* 0x0000000107008824 */ /* 0x000fc600078e0200 */
[----:B------:R-:W-:Y:S02]  /*21070*/  ISETP.NE.AND P2, PT, R5, 0x3, PT ;  /* 0x000000030500780c */ /* 0x000fe40003f45270 */
[----:B0-----:R-:W-:Y:S01]  /*21080*/  @!P0 LEA R8, P1, R6, R2, 0x2 ;  /* 0x0000000206088211 */ /* 0x001fe200078210ff */
[----:B------:R-:W-:-:S03]  /*21090*/  IMAD.MOV.U32 R2, RZ, RZ, RZ ;  /* 0x000000ffff027224 */ /* 0x000fc600078e00ff */
[----:B-1----:R-:W-:-:S05]  /*210a0*/  @!P0 LEA.HI.X R9, R6, R3, R0, 0x2, P1 ;  /* 0x0000000306098211 */ /* 0x002fca00008f1400 */
[----:B------:R0:W5:Y:S01]  /*210b0*/  @!P0 LDG.E R2, desc[UR54][R8.64] ;  /* 0x0000003608028981 */ /* 0x000162000c1e1900 */
[C---:B------:R-:W-:Y:S02]  /*210c0*/  ISETP.GE.AND P0, PT, R11.reuse, UR4, PT ;  /* 0x000000040b007c0c */ /* 0x040fe4000bf06270 */
[----:B------:R-:W-:Y:S02]  /*210d0*/  @P2 LOP3.LUT R22, R22, 0x8, RZ, 0xfc, !PT ;  /* 0x0000000816162812 */ /* 0x000fe400078efcff */
[----:B------:R-:W-:Y:S02]  /*210e0*/  LOP3.LUT R11, R11, 0x40, RZ, 0xfc, !PT ;  /* 0x000000400b0b7812 */ /* 0x000fe400078efcff */
[----:B------:R-:W-:Y:S02]  /*210f0*/  LOP3.LUT R22, R22, 0xfffffffb, RZ, 0xc0, !PT ;  /* 0xfffffffb16167812 */ /* 0x000fe400078ec0ff */
[----:B------:R-:W-:-:S05]  /*21100*/  ISETP.GE.AND P1, PT, R12, UR4, PT ;  /* 0x000000040c007c0c */ /* 0x000fca000bf26270 */
[----:B------:R-:W-:Y:S02]  /*21110*/  @P0 LOP3.LUT R22, R22, 0x4, RZ, 0xfc, !PT ;  /* 0x0000000416160812 */ /* 0x000fe400078efcff */
[----:B------:R-:W-:Y:S02]  /*21120*/  ISETP.GE.AND P0, PT, R11, UR4, PT ;  /* 0x000000040b007c0c */ /* 0x000fe4000bf06270 */
[----:B------:R-:W-:-:S04]  /*21130*/  LOP3.LUT R22, R22, 0xfffffffe, RZ, 0xc0, !PT ;  /* 0xfffffffe16167812 */ /* 0x000fc800078ec0ff */
[----:B------:R-:W-:-:S04]  /*21140*/  LOP3.LUT R22, R22, 0xfffffffd, RZ, 0xc0, !PT ;  /* 0xfffffffd16167812 */ /* 0x000fc800078ec0ff */
[----:B------:R-:W-:-:S04]  /*21150*/  @P1 LOP3.LUT R22, R22, 0x2, RZ, 0xfc, !PT ;  /* 0x0000000216161812 */ /* 0x000fc800078efcff */
[----:B------:R-:W-:Y:S01]  /*21160*/  @P0 LOP3.LUT R22, R22, 0x1, RZ, 0xfc, !PT ;  /* 0x0000000116160812 */ /* 0x000fe200078efcff */
[----:B0-----:R-:W-:Y:S06]  /*21170*/  BRA.DIV UR5, `(.L_x_1653) ;  /* 0x0000004e054c7947 */ /* 0x001fec000b800000 */
.L_x_1766:
[----:B------:R-:W-:-:S05]  /*21180*/  SHF.R.S32.HI R9, RZ, 0x1f, R18 ;  /* 0x0000001fff097819 */ /* 0x000fca0000011412 */
[----:B------:R0:W-:Y:S01]  /*21190*/  STL [R1+0xc], R9 ;  /* 0x00000c0901007387 */ /* 0x0001e20000100800 */
[----:B------:R-:W-:Y:S05]  /*211a0*/  @!P2 BRA `(.L_x_1654) ;  /* 0x000000000004a947 */ /* 0x000fea0003800000 */
[----:B------:R-:W-:Y:S01]  /*211b0*/  BPT.TRAP 0x1 ;  /* 0x000000040000795c */ /* 0x000fe20000300000 */
.L_x_1654:
        /* <DEDUP_REMOVED lines=26> */
.L_x_1767:
[----:B------:R-:W-:Y:S05]  /*21360*/  BSYNC B0 ;  /* 0x0000000000007941 */ /* 0x000fea0003800000 */
.L_x_1655:
[----:B------:R-:W2:Y:S01]  /*21370*/  LDL R7, [R1+0xc] ;  /* 0x00000c0001077983 */ /* 0x000ea20000100800 */
[----:B------:R-:W-:-:S03]  /*21380*/  ULDC.64 UR4, c[0x0][0x300] ;  /* 0x0000c00000047ab9 */ /* 0x000fc60000000a00 */
[----:B------:R-:W3:Y:S04]  /*21390*/  LDL R12, [R1+0x24] ;  /* 0x00002400010c7983 */ /* 0x000ee80000100800 */
[----:B------:R-:W4:Y:S01]  /*213a0*/  LDL R11, [R1+0x14] ;  /* 0x00001400010b7983 */ /* 0x000f220000100800 */
[----:B------:R-:W-:Y:S01]  /*213b0*/  IMAD R3, R3, UR4, RZ ;  /* 0x0000000403037c24 */ /* 0x000fe2000f8e02ff */
[----:B------:R-:W-:Y:S01]  /*213c0*/  LOP3.LUT P4, RZ, R22, 0x4, RZ, 0xc0, !PT ;  /* 0x0000000416ff7812 */ /* 0x000fe2000788c0ff */
[----:B------:R-:W5:Y:S02]  /*213d0*/  S2R R6, SR_TID.X ;  /* 0x0000000000067919 */ /* 0x000f640000002100 */
[----:B------:R-:W-:Y:S01]  /*213e0*/  IMAD R3, R4, UR5, R3 ;  /* 0x0000000504037c24 */ /* 0x000fe2000f8e0203 */
[----:B------:R-:W-:Y:S01]  /*213f0*/  LOP3.LUT P3, RZ, R22, 0x2, RZ, 0xc0, !PT ;  /* 0x0000000216ff7812 */ /* 0x000fe2000786c0ff */
[----:B-1----:R-:W-:Y:S01]  /*21400*/  IMAD.WIDE.U32 R4, R4, UR4, RZ ;  /* 0x0000000404047c25 */ /* 0x002fe2000f8e00ff */
[----:B0-----:R-:W0:Y:S01]  /*21410*/  S2R R9, SR_TID.X ;  /* 0x0000000000097919 */ /* 0x001e220000002100 */
[----:B------:R-:W-:Y:S01]  /*21420*/  ULDC.64 UR4, c[0x0][0x310] ;  /* 0x0000c40000047ab9 */ /* 0x000fe20000000a00 */
[----:B------:R-:W-:Y:S01]  /*21430*/  LOP3.LUT P2, RZ, R22, 0x1, RZ, 0xc0, !PT ;  /* 0x0000000116ff7812 */ /* 0x000fe2000784c0ff */
[----:B------:R-:W-:-:S02]  /*21440*/  IMAD.IADD R5, R5, 0x1, R3 ;  /* 0x0000000105057824 */ /* 0x000fc400078e0203 */
[----:B------:R-:W-:Y:S02]  /*21450*/  IMAD R8, R8, UR4, RZ ;  /* 0x0000000408087c24 */ /* 0x000fe4000f8e02ff */
[----:B------:R-:W-:-:S04]  /*21460*/  IMAD.WIDE.U32 R4, R2, UR4, R4 ;  /* 0x0000000402047c25 */ /* 0x000fc8000f8e0004 */
[----:B------:R-:W-:Y:S01]  /*21470*/  IMAD R2, R2, UR5, R8 ;  /* 0x0000000502027c24 */ /* 0x000fe2000f8e0208 */
[----:B------:R-:W-:-:S03]  /*21480*/  ULDC.64 UR4, c[0x0][0x308] ;  /* 0x0000c20000047ab9 */ /* 0x000fc60000000a00 */
[----:B------:R-:W-:Y:S02]  /*21490*/  IMAD.IADD R3, R5, 0x1, R2 ;  /* 0x0000000105037824 */ /* 0x000fe400078e0202 */
[----:B------:R-:W-:Y:S01]  /*214a0*/  IMAD.MOV.U32 R2, RZ, RZ, R4 ;  /* 0x000000ffff027224 */ /* 0x000fe200078e0004 */
[----:B-----5:R-:W-:-:S04]  /*214b0*/  LOP3.LUT R6, R6, 0x7f, RZ, 0xc0, !PT ;  /* 0x0000007f06067812 */ /* 0x020fc800078ec0ff */
[----:B------:R-:W-:Y:S01]  /*214c0*/  SHF.R.U32.HI R6, RZ, 0x2, R6 ;  /* 0x00000002ff067819 */ /* 0x000fe20000011606 */
[----:B0-----:R-:W-:-:S05]  /*214d0*/  IMAD.SHL.U32 R9, R9, 0x8, RZ ;  /* 0x0000000809097824 */ /* 0x001fca00078e00ff */
[----:B------:R-:W-:Y:S01]  /*214e0*/  LOP3.LUT R9, R9, 0x18, RZ, 0xc0, !PT ;  /* 0x0000001809097812 */ /* 0x000fe200078ec0ff */
[----:B--2---:R-:W-:-:S04]  /*214f0*/  IMAD R4, R7, UR4, RZ ;  /* 0x0000000407047c24 */ /* 0x004fc8000f8e02ff */
[----:B------:R-:W-:Y:S01]  /*21500*/  IMAD R7, R18, UR5, R4 ;  /* 0x0000000512077c24 */ /* 0x000fe2000f8e0204 */
[----:B---3--:R-:W-:Y:S01]  /*21510*/  IADD3 R6, -R6, R12, -R10 ;  /* 0x0000000c06067210 */ /* 0x008fe20007ffe90a */
[----:B------:R-:W-:Y:S01]  /*21520*/  IMAD.WIDE.U32 R4, R18, UR4, R2 ;  /* 0x0000000412047c25 */ /* 0x000fe2000f8e0002 */
[----:B------:R-:W-:-:S03]  /*21530*/  ULDC.64 UR4, c[0x0][0x2e8] ;  /* 0x0000ba0000047ab9 */ /* 0x000fc60000000a00 */
[----:B------:R-:W-:Y:S01]  /*21540*/  IMAD.IADD R7, R5, 0x1, R7 ;  /* 0x0000000105077824 */ /* 0x000fe200078e0207 */
[C---:B------:R-:W-:Y:S01]  /*21550*/  LEA R2, P0, R4.reuse, UR4, 0x1 ;  /* 0x0000000404027c11 */ /* 0x040fe2000f8008ff */
[----:B------:R-:W-:Y:S01]  /*21560*/  UMOV UR4, 0xffffffff ;  /* 0xffffffff00047882 */ /* 0x000fe20000000000 */
[----:B----4-:R-:W-:Y:S02]  /*21570*/  IMAD R8, R25, 0x3000, R11 ;  /* 0x0000300019087824 */ /* 0x010fe400078e020b */
[----:B------:R-:W-:Y:S02]  /*21580*/  LEA.HI.X R7, R4, UR5, R7, 0x1, P0 ;  /* 0x0000000504077c11 */ /* 0x000fe400080f0c07 */
[----:B------:R-:W-:Y:S01]  /*21590*/  ISETP.GE.AND P0, PT, R6, 0x1, PT ;  /* 0x000000010600780c */ /* 0x000fe20003f06270 */
[----:B------:R-:W-:-:S12]  /*215a0*/  BRA.DIV UR4, `(.L_x_1657) ;  /* 0x0000004a04887947 */ /* 0x000fd8000b800000 */
[----:B------:R-:W0:Y:S04]  /*215b0*/  SHFL.IDX PT, R3, R2, RZ, 0x1c1f ;  /* 0x001c1fff02037589 */ /* 0x000e2800000e0000 */
[----:B------:R-:W1:Y:S01]  /*215c0*/  SHFL.IDX PT, R4, R7, RZ, 0x1c1f ;  /* 0x001c1fff07047589 */ /* 0x000e6200000e0000 */
[----:B0-----:R-:W-:Y:S01]  /*215d0*/  @P0 LEA R5, P1, R9, R3, 0x1 ;  /* 0x0000000309050211 */ /* 0x001fe200078208ff */
[----:B------:R-:W-:-:S04]  /*215e0*/  @P0 IMAD R3, R8, 0x2, R23 ;  /* 0x0000000208030824 */ /* 0x000fc800078e0217 */
        /* <DEDUP_REMOVED lines=11> */
[----:B0-----:R-:W-:Y:S01]  /*216a0*/  @P1 LEA R5, P0, R9, R3, 0x1 ;  /* 0x0000000309051211 */ /* 0x001fe200078008ff */
[----:B------:R-:W-:-:S04]  /*216b0*/  @P1 IMAD R3, R8, 0x2, R23 ;  /* 0x0000000208031824 */ /* 0x000fc800078e0217 */
        /* <DEDUP_REMOVED lines=12> */
[----:B0-----:R-:W-:Y:S01]  /*21780*/  @P1 LEA R5, P0, R9, R3, 0x1 ;  /* 0x0000000309051211 */ /* 0x001fe200078008ff */
[----:B------:R-:W-:-:S04]  /*21790*/  @P1 IMAD R3, R8, 0x2, R23 ;  /* 0x0000000208031824 */ /* 0x000fc800078e0217 */
[----:B-1----:R-:W-:-:S05]  /*217a0*/  @P1 IMAD.X R4, RZ, RZ, R4, P0 ;  /* 0x000000ffff041224 */ /* 0x002fca00000e0604 */
[----:B------:R-:W-:-:S04]  /*217b0*/  @P1 LOP3.LUT R5, R5, R4, RZ, 0x3c, !PT ;  /* 0x0000000405051212 */ /* 0x000fc800078e3cff */
[----:B------:R-:W-:-:S04]  /*217c0*/  @P1 LOP3.LUT R4, R5, R4, RZ, 0x3c, !PT ;  /* 0x0000000405041212 */ /* 0x000fc800078e3cff */
[----:B------:R-:W-:-:S05]  /*217d0*/  @P1 LOP3.LUT R5, R5, R4, RZ, 0x3c, !PT ;  /* 0x0000000405051212 */ /* 0x000fca00078e3cff */
[----:B------:R0:W-:Y:S04]  /*217e0*/  @P1 LDGSTS.E.BYPASS.LTC128B.128 [R3+0x16400], desc[UR54][R4.64], !P4 ;  /* 0x1640000004031fae */ /* 0x0001e8000e101d76 */
[----:B------:R0:W-:Y:S04]  /*217f0*/  @P1 LDGSTS.E.BYPASS.LTC128B.128 [R3+0x18400], desc[UR54][R4.64+0x40], !P3 ;  /* 0x1840004004031fae */ /* 0x0001e8000d901d76 */
[----:B--23--:R0:W-:Y:S02]  /*21800*/  @P1 LDGSTS.E.BYPASS.LTC128B.128 [R3+0x1a400], desc[UR54][R4.64+0x80], !P2 ;  /* 0x1a40008004031fae */ /* 0x00c1e4000d101d76 */
.L_x_1777:
[----:B------:R-:W-:-:S13]  /*21810*/  ISETP.GE.AND P0, PT, R6, 0x61, PT ;  /* 0x000000610600780c */ /* 0x000fda0003f06270 */
[----:B------:R-:W-:Y:S01]  /*21820*/  @P0 LEA R2, P1, R9, R2, 0x1 ;  /* 0x0000000209020211 */ /* 0x000fe200078208ff */
[----:B------:R-:W-:-:S04]  /*21830*/  @P0 IMAD R8, R8, 0x2, R23 ;  /* 0x0000000208080824 */ /* 0x000fc800078e0217 */
[----:B01----:R-:W-:-:S05]  /*21840*/  @P0 IMAD.X R3, RZ, RZ, R7, P1 ;  /* 0x000000ffff030224 */ /* 0x003fca00008e0607 */
        /* <DEDUP_REMOVED lines=8> */
.L_x_1658:
        /* <DEDUP_REMOVED lines=11> */
.L_x_1659:
[----:B------:R0:W5:Y:S01]  /*21980*/  LDL.LU R3, [R1+0x8] ;  /* 0x0000080001037983 */ /* 0x0001620000300800 */
[----:B------:R0:W-:Y:S02]  /*21990*/  SYNCS.ARRIVE.TRANS64.A1T0 RZ, [R0+URZ+0x2d830], RZ ;  /* 0x02d830ff00ff79a7 */ /* 0x0001e4000810003f */
        /* <DEDUP_REMOVED lines=8> */
[----:B------:R-:W-:Y:S01]  /*21a20*/  BSSY B6, `(.L_x_1660) ;  /* 0x000001e000067945 */ /* 0x000fe20003800000 */
[----:B-----5:R-:W-:Y:S01]  /*21a30*/  SHF.R.S32.HI R2, RZ, 0x1f, R3 ;  /* 0x0000001fff027819 */ /* 0x020fe20000011403 */
[----:B------:R-:W-:-:S04]  /*21a40*/  IMAD.WIDE.U32 R4, R3, UR4, RZ ;  /* 0x0000000403047c25 */ /* 0x000fc8000f8e00ff */
[----:B------:R-:W-:Y:S01]  /*21a50*/  IMAD R2, R2, UR4, RZ ;  /* 0x0000000402027c24 */ /* 0x000fe2000f8e02ff */
[----:B------:R0:W-:Y:S03]  /*21a60*/  STL.64 [R1+0x38], R4 ;  /* 0x0000380401007387 */ /* 0x0001e60000100a00 */
[----:B------:R-:W-:Y:S01]  /*21a70*/  IMAD R0, R3, UR5, R2 ;  /* 0x0000000503007c24 */ /* 0x000fe2000f8e0202 */
[----:B------:R-:W-:-:S03]  /*21a80*/  SHF.R.S32.HI R2, RZ, 0x1f, R19 ;  /* 0x0000001fff027819 */ /* 0x000fc60000011413 */
[----:B------:R-:W-:Y:S01]  /*21a90*/  IMAD.IADD R3, R5, 0x1, R0 ;  /* 0x0000000105037824 */ /* 0x000fe200078e0200 */
[----:B------:R-:W-:Y:S02]  /*21aa0*/  SEL R0, R19, RZ, !P0 ;  /* 0x000000ff13007207 */ /* 0x000fe40004000000 */
[----:B------:R-:W-:Y:S02]  /*21ab0*/  SEL R2, R2, RZ, !P0 ;  /* 0x000000ff02027207 */ /* 0x000fe40004000000 */
[----:B------:R0:W-:Y:S04]  /*21ac0*/  STL [R1+0x40], R3 ;  /* 0x0000400301007387 */ /* 0x0001e80000100800 */
        /* <DEDUP_REMOVED lines=19> */
.L_x_1661:
[----:B------:R-:W-:Y:S05]  /*21c00*/  BSYNC B6 ;  /* 0x0000000000067941 */ /* 0x000fea0003800000 */
.L_x_1660:
[----:B0-----:R-:W2:Y:S01]  /*21c10*/  LDL.LU R0, [R1+0x48] ;  /* 0x0000480001007983 */ /* 0x001ea20000300800 */
[----:B------:R-:W0:Y:S01]  /*21c20*/  LDC R9, c[0x0][0x448] ;  /* 0x00011200ff097b82 */ /* 0x000e220000000800 */
[----:B------:R-:W-:Y:S01]  /*21c30*/  ULDC.64 UR4, c[0x0][0x2d8] ;  /* 0x0000b60000047ab9 */ /* 0x000fe20000000a00 */
[----:B------:R-:W-:Y:S01]  /*21c40*/  ULDC.64 UR6, c[0x0][0x2c8] ;  /* 0x0000b20000067ab9 */ /* 0x000fe20000000a00 */
[----:B------:R-:W3:Y:S01]  /*21c50*/  LDL.LU R21, [R1+0x40] ;  /* 0x0000400001157983 */ /* 0x000ee20000300800 */
[----:B------:R-:W-:-:S03]  /*21c60*/  ULDC.64 UR8, c[0x0][0x280] ;  /* 0x0000a00000087ab9 */ /* 0x000fc60000000a00 */
[----:B------:R-:W3:Y:S04]  /*21c70*/  LDL.LU.64 R2, [R1+0x38] ;  /* 0x0000380001027983 */ /* 0x000ee80000300a00 */
[----:B------:R-:W4:Y:S04]  /*21c80*/  LDL R20, [R1+0xc] ;  /* 0x00000c0001147983 */ /* 0x000f280000100800 */
[----:B------:R-:W5:Y:S01]  /*21c90*/  LDL.LU R4, [R1+0x8] ;  /* 0x0000080001047983 */ /* 0x000f620000300800 */
[----:B0-----:R-:W-:-:S13]  /*21ca0*/  ISETP.NE.AND P1, PT, R9, 0x1, PT ;  /* 0x000000010900780c */ /* 0x001fda0003f25270 */
[----:B------:R-:W0:Y:S08]  /*21cb0*/  @P1 LDC R6, c[0x0][0x450] ;  /* 0x00011400ff061b82 */ /* 0x000e300000000800 */
[----:B------:R-:W1:Y:S01]  /*21cc0*/  @P1 LDC R8, c[0x0][0x450] ;  /* 0x00011400ff081b82 */ /* 0x000e620000000800 */
[----:B------:R-:W0:Y:S02]  /*21cd0*/  S2R R11, SR_TID.X ;  /* 0x00000000000b7919 */ /* 0x000e240000002100 */
[----:B0-----:R-:W-:-:S05]  /*21ce0*/  IMAD.SHL.U32 R10, R11, 0x8, RZ ;  /* 0x000000080b0a7824 */ /* 0x001fca00078e00ff */
[----:B------:R-:W-:Y:S01]  /*21cf0*/  LOP3.LUT R10, R10, 0x18, RZ, 0xc0, !PT ;  /* 0x000000180a0a7812 */ /* 0x000fe200078ec0ff */
[----:B--2---:R-:W-:Y:S02]  /*21d00*/  IMAD.MOV.U32 R5, RZ, RZ, R0 ;  /* 0x000000ffff057224 */ /* 0x004fe400078e0000 */
[----:B---3--:R-:W-:Y:S02]  /*21d10*/  IMAD.MOV.U32 R3, RZ, RZ, R21 ;  /* 0x000000ffff037224 */ /* 0x008fe400078e0015 */
[----:B------:R-:W0:Y:S01]  /*21d20*/  S2R R21, SR_TID.X ;  /* 0x0000000000157919 */ /* 0x000e220000002100 */
[----:B----4-:R-:W-:Y:S02]  /*21d30*/  IMAD R0, R20, UR4, RZ ;  /* 0x0000000414007c24 */ /* 0x010fe4000f8e02ff */
[----:B------:R-:W2:Y:S01]  /*21d40*/  S2R R20, SR_TID.X ;  /* 0x0000000000147919 */ /* 0x000ea20000002100 */
[----:B------:R-:W-:-:S04]  /*21d50*/  IMAD.WIDE.U32 R2, R18, UR4, R2 ;  /* 0x0000000412027c25 */ /* 0x000fc8000f8e0002 */
[----:B------:R-:W-:Y:S01]  /*21d60*/  IMAD R0, R18, UR5, R0 ;  /* 0x0000000512007c24 */ /* 0x000fe2000f8e0200 */
[----:B------:R-:W-:-:S03]  /*21d70*/  ULDC.64 UR4, c[0x0][0x2e0] ;  /* 0x0000b80000047ab9 */ /* 0x000fc60000000a00 */
[----:B------:R-:W-:Y:S02]  /*21d80*/  IMAD.IADD R3, R3, 0x1, R0 ;  /* 0x0000000103037824 */ /* 0x000fe400078e0200 */
[----:B------:R-:W-:Y:S02]  /*21d90*/  IMAD R0, R5, UR4, RZ ;  /* 0x0000000405007c24 */ /* 0x000fe4000f8e02ff */
[----:B------:R-:W3:Y:S01]  /*21da0*/  @P1 LDC R5, c[0x0][0x44c] ;  /* 0x00011300ff051b82 */ /* 0x000ee20000000800 */
[----:B-----5:R-:W-:-:S04]  /*21db0*/  IMAD.WIDE.U32 R2, R4, UR4, R2 ;  /* 0x0000000404027c25 */ /* 0x020fc8000f8e0002 */
[----:B------:R-:W-:Y:S01]  /*21dc0*/  IMAD R0, R4, UR5, R0 ;  /* 0x0000000504007c24 */ /* 0x000fe2000f8e0200 */
[----:B------:R-:W-:Y:S01]  /*21dd0*/  ULDC.64 UR4, c[0x0][0x2d0] ;  /* 0x0000b40000047ab9 */ /* 0x000fe20000000a00 */
[----:B0-----:R-:W-:Y:S01]  /*21de0*/  IMAD.SHL.U32 R21, R21, 0x20, RZ ;  /* 0x0000002015157824 */ /* 0x001fe200078e00ff */
[----:B--2---:R-:W-:-:S04]  /*21df0*/  LOP3.LUT R20, R20, 0x7f, RZ, 0xc0, !PT ;  /* 0x0000007f14147812 */ /* 0x004fc800078ec0ff */
[----:B------:R-:W-:Y:S02]  /*21e00*/  LOP3.LUT R21, R21, 0x60, RZ, 0xc0, !PT ;  /* 0x0000006015157812 */ /* 0x000fe400078ec0ff */
[----:B------:R-:W-:-:S04]  /*21e10*/  SHF.R.U32.HI R20, RZ, 0x2, R20 ;  /* 0x00000002ff147819 */ /* 0x000fc80000011614 */
[----:B------:R-:W-:Y:S01]  /*21e20*/  LOP3.LUT R20, R20, R21, RZ, 0xfc, !PT ;  /* 0x0000001514147212 */ /* 0x000fe200078efcff */
[----:B------:R-:W-:-:S04]  /*21e30*/  IMAD.IADD R3, R3, 0x1, R0 ;  /* 0x0000000103037824 */ /* 0x000fc800078e0200 */
[----:B------:R-:W-:-:S04]  /*21e40*/  IMAD.IADD R0, R20, 0x1, R28 ;  /* 0x0000000114007824 */ /* 0x000fc800078e021c */
[----:B---3--:R-:W-:-:S04]  /*21e50*/  @P1 IMAD.HI.U32 R5, R0, R5, RZ ;  /* 0x0000000500051227 */ /* 0x008fc800078e00ff */
[----:B------:R-:W-:Y:S01]  /*21e60*/  IMAD.MOV.U32 R4, RZ, RZ, R0 ;  /* 0x000000ffff047224 */ /* 0x000fe200078e0000 */
[----:B------:R-:W-:-:S04]  /*21e70*/  @P1 SHF.R.U32.HI R4, RZ, R6, R5 ;  /* 0x00000006ff041219 */ /* 0x000fc80000011605 */
        /* <DEDUP_REMOVED lines=11> */
[----:B------:R-:W0:Y:S02]  /*21f30*/  @P1 LDC R7, c[0x0][0x44c] ;  /* 0x00011300ff071b82 */ /* 0x000e240000000800 */
[----:B------:R-:W-:Y:S01]  /*21f40*/  IMAD.IADD R6, R5, 0x1, R6 ;  /* 0x0000000105067824 */ /* 0x000fe200078e0206 */
[----:B------:R-:W-:-:S04]  /*21f50*/  LEA R5, P0, R4, UR8, 0x1 ;  /* 0x0000000804057c11 */ /* 0x000fc8000f8008ff */
[----:B------:R-:W-:Y:S01]  /*21f60*/  LEA.HI.X R4, R4, UR9, R6, 0x1, P0 ;  /* 0x0000000904047c11 */ /* 0x000fe200080f0c06 */
[----:B------:R-:W-:-:S04]  /*21f70*/  VIADD R6, R0, 0x80 ;  /* 0x0000008000067836 */ /* 0x000fc80000000000 */
[----:B------:R-:W-:Y:S02]  /*21f80*/  IMAD.MOV.U32 R0, RZ, RZ, R6 ;  /* 0x000000ffff007224 */ /* 0x000fe400078e0006 */
[----:B0-----:R-:W-:-:S05]  /*21f90*/  @P1 IMAD.HI.U32 R7, R6, R7, RZ ;  /* 0x0000000706071227 */ /* 0x001fca00078e00ff */
[----:B-1----:R-:W-:-:S05]  /*21fa0*/  @P1 SHF.R.U32.HI R0, RZ, R8, R7 ;  /* 0x00000008ff001219 */ /* 0x002fca0000011607 */
[----:B------:R-:W-:-:S04]  /*21fb0*/  IMAD.MOV R7, RZ, RZ, -R0 ;  /* 0x000000ffff077224 */ /* 0x000fc800078e0a00 */
[----:B------:R-:W-:Y:S01]  /*21fc0*/  IMAD R6, R9, R7, R6 ;  /* 0x0000000709067224 */ /* 0x000fe200078e0206 */
[----:B------:R-:W-:Y:S01]  /*21fd0*/  SHF.R.S32.HI R7, RZ, 0x1f, R0 ;  /* 0x0000001fff077819 */ /* 0x000fe20000011400 */
[----:B------:R-:W-:-:S04]  /*21fe0*/  IMAD.WIDE.U32 R2, R0, UR4, R2 ;  /* 0x0000000400027c25 */ /* 0x000fc8000f8e0002 */
[----:B------:R-:W-:Y:S02]  /*21ff0*/  IMAD R7, R7, UR4, RZ ;  /* 0x0000000407077c24 */ /* 0x000fe4000f8e02ff */
[C---:B------:R-:W-:Y:S01]  /*22000*/  IMAD.SHL.U32 R21, R11.reuse, 0x8, RZ ;  /* 0x000000080b157824 */ /* 0x040fe200078e00ff */
[----:B------:R-:W-:Y:S01]  /*22010*/  LOP3.LUT R20, R11, 0x7f, RZ, 0xc0, !PT ;  /* 0x0000007f0b147812 */ /* 0x000fe200078ec0ff */
[----:B------:R-:W-:Y:S01]  /*22020*/  IMAD R0, R0, UR5, R7 ;  /* 0x0000000500007c24 */ /* 0x000fe2000f8e0207 */
[----:B------:R-:W-:-:S03]  /*22030*/  ULDC UR4, c[0x0][0x2b8] ;  /* 0x0000ae0000047ab9 */ /* 0x000fc60000000800 */
[----:B------:R-:W-:Y:S01]  /*22040*/  IMAD.IADD R3, R3, 0x1, R0 ;  /* 0x0000000103037824 */ /* 0x000fe200078e0200 */
[----:B------:R-:W-:-:S05]  /*22050*/  SHF.R.S32.HI R0, RZ, 0x1f, R6 ;  /* 0x0000001fff007819 */ /* 0x000fca0000011406 */
[----:B------:R-:W-:Y:S02]  /*22060*/  IMAD R0, R0, UR6, RZ ;  /* 0x0000000600007c24 */ /* 0x000fe4000f8e02ff */
[----:B------:R-:W-:Y:S01]  /*22070*/  IMAD.WIDE.U32 R2, R6, UR6, R2 ;  /* 0x0000000606027c25 */ /* 0x000fe2000f8e0002 */
[----:B------:R-:W-:-:S03]  /*22080*/  LOP3.LUT R21, R21, 0x18, RZ, 0xc0, !PT ;  /* 0x0000001815157812 */ /* 0x000fc600078ec0ff */
[----:B------:R-:W-:Y:S01]  /*22090*/  IMAD R6, R6, UR7, R0 ;  /* 0x0000000706067c24 */ /* 0x000fe2000f8e0200 */
[----:B------:R-:W-:-:S03]  /*220a0*/  LEA R7, P0, R2, UR8, 0x1 ;  /* 0x0000000802077c11 */ /* 0x000fc6000f8008ff */
[----:B------:R-:W-:Y:S01]  /*220b0*/  IMAD.IADD R6, R3, 0x1, R6 ;  /* 0x0000000103067824 */ /* 0x000fe200078e0206 */
[C---:B------:R-:W-:Y:S02]  /*220c0*/  LOP3.LUT R12, R21.reuse, 0x20, RZ, 0xfc, !PT ;  /* 0x00000020150c7812 */ /* 0x040fe400078efcff */
[----:B------:R-:W-:Y:S01]  /*220d0*/  LOP3.LUT R11, R21, 0x40, RZ, 0xfc, !PT ;  /* 0x00000040150b7812 */ /* 0x000fe200078efcff */
[----:B------:R-:W-:Y:S01]  /*220e0*/  UMOV UR5, 0xffffffff ;  /* 0xffffffff00057882 */ /* 0x000fe20000000000 */
[----:B------:R-:W-:Y:S02]  /*220f0*/  LEA.HI.X R6, R2, UR9, R6, 0x1, P0 ;  /* 0x0000000902067c11 */ /* 0x000fe400080f0c06 */
[----:B------:R-:W-:Y:S02]  /*22100*/  ISETP.GE.AND P0, PT, R10, UR4, PT ;  /* 0x000000040a007c0c */ /* 0x000fe4000bf06270 */
[----:B------:R-:W-:Y:S02]  /*22110*/  ISETP.GE.AND P1, PT, R12, UR4, PT ;  /* 0x000000040c007c0c */ /* 0x000fe4000bf26270 */
[----:B------:R-:W-:-:S02]  /*22120*/  ISETP.GE.AND P2, PT, R11, UR4, PT ;  /* 0x000000040b007c0c */ /* 0x000fc4000bf46270 */
[----:B------:R-:W-:Y:S01]  /*22130*/  SHF.R.U32.HI R20, RZ, 0x2, R20 ;  /* 0x00000002ff147819 */ /* 0x000fe20000011614 */
[----:B------:R-:W-:Y:S10]  /*22140*/  BRA.DIV UR5, `(.L_x_1662) ;  /* 0x0000004605087947 */ /* 0x000ff4000b800000 */
[----:B------:R-:W2:Y:S01]  /*22150*/  LDL R11, [R1+0x34] ;  /* 0x00003400010b7983 */ /* 0x000ea20000100800 */
[----:B------:R-:W-:Y:S02]  /*22160*/  IMAD R0, R29, R9, RZ ;  /* 0x000000091d007224 */ /* 0x000fe400078e02ff */
[----:B------:R-:W-:Y:S01]  /*22170*/  IMAD.IADD R28, R20, 0x1, R28 ;  /* 0x00000001141c7824 */ /* 0x000fe200078e021c */
[----:B------:R-:W0:Y:S04]  /*22180*/  SHFL.IDX PT, R3, R5, RZ, 0x1c1f ;  /* 0x001c1fff05037589 */ /* 0x000e2800000e0000 */
[----:B------:R-:W1:Y:S01]  /*22190*/  SHFL.IDX PT, R2, R4, RZ, 0x1c1f ;  /* 0x001c1fff04027589 */ /* 0x000e6200000e0000 */
[----:B------:R-:W-:-:S03]  /*221a0*/  ISETP.GE.AND P3, PT, R28, R0, PT ;  /* 0x000000001c00720c */ /* 0x000fc60003f66270 */
[----:B------:R-:W-:Y:S10]  /*221b0*/  SHFL.IDX PT, R8, R4, 0x1, 0x1c1f ;  /* 0x003c1f0004087f89 */ /* 0x000ff400000e0000 */
[----:B0-----:R-:W-:-:S05]  /*221c0*/  @!P3 LEA R3, P4, R10, R3, 0x1 ;  /* 0x000000030a03b211 */ /* 0x001fca00078808ff */
[----:B-1----:R-:W-:-:S05]  /*221d0*/  @!P3 IMAD.X R2, RZ, RZ, R2, P4 ;  /* 0x000000ffff02b224 */ /* 0x002fca00020e0602 */
[----:B------:R-:W-:-:S04]  /*221e0*/  @!P3 LOP3.LUT R3, R3, R2, RZ, 0x3c, !PT ;  /* 0x000000020303b212 */ /* 0x000fc800078e3cff */
[----:B------:R-:W-:-:S04]  /*221f0*/  @!P3 LOP3.LUT R2, R3, R2, RZ, 0x3c, !PT ;  /* 0x000000020302b212 */ /* 0x000fc800078e3cff */
[----:B------:R-:W-:-:S05]  /*22200*/  @!P3 LOP3.LUT R3, R3, R2, RZ, 0x3c, !PT ;  /* 0x000000020303b212 */ /* 0x000fca00078e3cff */
[----:B--2---:R-:W-:Y:S04]  /*22210*/  @!P3 LDGSTS.E.BYPASS.LTC128B.128 [R11+0xc400], desc[UR54][R2.64], !P0 ;  /* 0x0c400000020bbfae */ /* 0x004fe8000c101d76 */
[----:B------:R-:W-:Y:S04]  /*22220*/  @!P3 LDGSTS.E.BYPASS.LTC128B.128 [R11+0xf400], desc[UR54][R2.64+0x40], !P1 ;  /* 0x0f400040020bbfae */ /* 0x000fe8000c901d76 */
[----:B------:R0:W-:Y:S02]  /*22230*/  @!P3 LDGSTS.E.BYPASS.LTC128B.128 [R11+0x12400], desc[UR54][R2.64+0x80], !P2 ;  /* 0x12400080020bbfae */ /* 0x0001e4000d101d76 */
[----:B0-----:R-:W-:-:S05]  /*22240*/  VIADD R2, R28, 0x20 ;  /* 0x000000201c027836 */ /* 0x001fca0000000000 */
[----:B------:R-:W-:Y:S02]  /*22250*/  ISETP.GE.AND P3, PT, R2, R0, PT ;  /* 0x000000000200720c */ /* 0x000fe40003f66270 */
[----:B------:R-:W0:Y:S11]  /*22260*/  SHFL.IDX PT, R2, R5, 0x1, 0x1c1f ;  /* 0x003c1f0005027f89 */ /* 0x000e3600000e0000 */
[----:B0-----:R-:W-:-:S05]  /*22270*/  @!P3 LEA R3, P4, R10, R2, 0x1 ;  /* 0x000000020a03b211 */ /* 0x001fca00078808ff */
[----:B------:R-:W-:Y:S02]  /*22280*/  @!P3 IMAD.X R2, RZ, RZ, R8, P4 ;  /* 0x000000ffff02b224 */ /* 0x000fe400020e0608 */
[----:B------:R-:W-:Y:S03]  /*22290*/  SHFL.IDX PT, R8, R4, 0x2, 0x1c1f ;  /* 0x005c1f0004087f89 */ /* 0x000fe600000e0000 */
[-C--:B------:R-:W-:Y:S01]  /*222a0*/  @!P3 LOP3.LUT R3, R3, R2.reuse, RZ, 0x3c, !PT ;  /* 0x000000020303b212 */ /* 0x080fe200078e3cff */
[----:B------:R-:W-:Y:S03]  /*222b0*/  SHFL.IDX PT, R4, R4, 0x3, 0x1c1f ;  /* 0x007c1f0004047f89 */ /* 0x000fe600000e0000 */
[----:B------:R-:W-:-:S04]  /*222c0*/  @!P3 LOP3.LUT R2, R3, R2, RZ, 0x3c, !PT ;  /* 0x000000020302b212 */ /* 0x000fc800078e3cff */
[----:B------:R-:W-:-:S05]  /*222d0*/  @!P3 LOP3.LUT R3, R3, R2, RZ, 0x3c, !PT ;  /* 0x000000020303b212 */ /* 0x000fca00078e3cff */
[----:B------:R-:W-:Y:S04]  /*222e0*/  @!P3 LDGSTS.E.BYPASS.LTC128B.128 [R11+0xcc00], desc[UR54][R2.64], !P0 ;  /* 0x0cc00000020bbfae */ /* 0x000fe8000c101d76 */
[----:B------:R-:W-:Y:S04]  /*222f0*/  @!P3 LDGSTS.E.BYPASS.LTC128B.128 [R11+0xfc00], desc[UR54][R2.64+0x40], !P1 ;  /* 0x0fc00040020bbfae */ /* 0x000fe8000c901d76 */
[----:B------:R0:W-:Y:S02]  /*22300*/  @!P3 LDGSTS.E.BYPASS.LTC128B.128 [R11+0x12c00], desc[UR54][R2.64+0x80], !P2 ;  /* 0x12c00080020bbfae */ /* 0x0001e4000d101d76 */
[----:B0-----:R-:W-:-:S05]  /*22310*/  VIADD R2, R28, 0x40 ;  /* 0x000000401c027836 */ /* 0x001fca0000000000 */
[----:B------:R-:W-:Y:S02]  /*22320*/  ISETP.GE.AND P3, PT, R2, R0, PT ;  /* 0x000000000200720c */ /* 0x000fe40003f66270 */
[----:B------:R-:W0:Y:S04]  /*22330*/  SHFL.IDX PT, R2, R5, 0x2, 0x1c1f ;  /* 0x005c1f0005027f89 */ /* 0x000e2800000e0000 */
[----:B------:R-:W1:Y:S07]  /*22340*/  SHFL.IDX PT, R5, R5, 0x3, 0x1c1f ;  /* 0x007c1f0005057f89 */ /* 0x000e6e00000e0000 */
[----:B0-----:R-:W-:-:S05]  /*22350*/  @!P3 LEA R3, P4, R10, R2, 0x1 ;  /* 0x000000020a03b211 */ /* 0x001fca00078808ff */
[----:B------:R-:W-:-:S05]  /*22360*/  @!P3 IMAD.X R2, RZ, RZ, R8, P4 ;  /* 0x000000ffff02b224 */ /* 0x000fca00020e0608 */
        /* <DEDUP_REMOVED lines=8> */
[----:B-1----:R-:W-:-:S05]  /*223f0*/  @!P3 LEA R2, P4, R10, R5, 0x1 ;  /* 0x000000050a02b211 */ /* 0x002fca00078808ff */
[----:B------:R-:W-:Y:S02]  /*22400*/  @!P3 IMAD.X R3, RZ, RZ, R4, P4 ;  /* 0x000000ffff03b224 */ /* 0x000fe400020e0604 */
[----:B------:R-:W-:Y:S04]  /*22410*/  SHFL.IDX PT, R4, R6, RZ, 0x1c1f ;  /* 0x001c1fff06047589 */ /* 0x000fe800000e0000 */
[----:B------:R-:W-:Y:S04]  /*22420*/  @!P3 LDGSTS.E.BYPASS.LTC128B.128 [R11+0xdc00], desc[UR54][R2.64], !P0 ;  /* 0x0dc00000020bbfae */ /* 0x000fe8000c101d76 */
[----:B------:R-:W-:Y:S04]  /*22430*/  @!P3 LDGSTS.E.BYPASS.LTC128B.128 [R11+0x10c00], desc[UR54][R2.64+0x40], !P1 ;  /* 0x10c00040020bbfae */ /* 0x000fe8000c901d76 */
[----:B------:R0:W-:Y:S04]  /*22440*/  @!P3 LDGSTS.E.BYPASS.LTC128B.128 [R11+0x13c00], desc[UR54][R2.64+0x80], !P2 ;  /* 0x13c00080020bbfae */ /* 0x0001e8000d101d76 */
[----:B------:R-:W-:Y:S04]  /*22450*/  SHFL.IDX PT, R6, R6, 0x1, 0x1c1f ;  /* 0x003c1f0006067f89 */ /* 0x000fe800000e0000 */
[----:B0-----:R-:W0:Y:S01]  /*22460*/  SHFL.IDX PT, R2, R7, RZ, 0x1c1f ;  /* 0x001c1fff07027589 */ /* 0x001e2200000e0000 */
[----:B------:R-:W-:-:S05]  /*22470*/  VIADD R3, R28, 0x80 ;  /* 0x000000801c037836 */ /* 0x000fca0000000000 */
[----:B------:R-:W-:-:S13]  /*22480*/  ISETP.GE.AND P3, PT, R3, R0, PT ;  /* 0x000000000300720c */ /* 0x000fda0003f66270 */
[----:B0-----:R-:W-:-:S05]  /*22490*/  @!P3 LEA R2, P4, R10, R2, 0x1 ;  /* 0x000000020a02b211 */ /* 0x001fca00078808ff */
[----:B------:R-:W-:-:S05]  /*224a0*/  @!P3 IMAD.X R3, RZ, RZ, R4, P4 ;  /* 0x000000ffff03b224 */ /* 0x000fca00020e0604 */
[----:B------:R-:W-:Y:S04]  /*224b0*/  @!P3 LDGSTS.E.BYPASS.LTC128B.128 [R11+0xe400], desc[UR54][R2.64], !P0 ;  /* 0x0e400000020bbfae */ /* 0x000fe8000c101d76 */
[----:B------:R-:W-:Y:S04]  /*224c0*/  @!P3 LDGSTS.E.BYPASS.LTC128B.128 [R11+0x11400], desc[UR54][R2.64+0x40], !P1 ;  /* 0x11400040020bbfae */ /* 0x000fe8000c901d76 */
[----:B------:R0:W-:Y:S04]  /*224d0*/  @!P3 LDGSTS.E.BYPASS.LTC128B.128 [R11+0x14400], desc[UR54][R2.64+0x80], !P2 ;  /* 0x14400080020bbfae */ /* 0x0001e8000d101d76 */
[----:B0-----:R0:W1:Y:S02]  /*224e0*/  SHFL.IDX PT, R2, R7, 0x1, 0x1c1f ;  /* 0x003c1f0007027f89 */ /* 0x00106400000e0000 */
.L_x_1790:
        /* <DEDUP_REMOVED lines=13> */
.L_x_1663:
        /* <DEDUP_REMOVED lines=18> */
.L_x_1791:
[----:B------:R-:W-:Y:S05]  /*226e0*/  BSYNC B0 ;  /* 0x0000000000007941 */ /* 0x000fea0003800000 */
.L_x_1664:
[----:B------:R-:W1:Y:S04]  /*226f0*/  LDL.LU R3, [R1+0x44] ;  /* 0x0000440001037983 */ /* 0x000e680000300800 */
[----:B------:R-:W2:Y:S01]  /*22700*/  LDL R2, [R1+0x28] ;  /* 0x0000280001027983 */ /* 0x000ea20000100800 */
[----:B------:R-:W-:Y:S01]  /*22710*/  BSSY B0, `(.L_x_1666) ;  /* 0x00000f7000007945 */ /* 0x000fe20003800000 */
[----:B-1----:R-:W-:-:S05]  /*22720*/  VIADD R0, R3, 0xfffffffe ;  /* 0xfffffffe03007836 */ /* 0x002fca0000000000 */
[----:B--2---:R-:W-:-:S13]  /*22730*/  ISETP.GE.AND P0, PT, R0, R2, PT ;  /* 0x000000020000720c */ /* 0x004fda0003f06270 */
[----:B------:R-:W-:Y:S05]  /*22740*/  @!P0 BRA `(.L_x_1667) ;  /* 0x0000000c00cc8947 */ /* 0x000fea0003800000 */
[----:B------:R-:W1:Y:S01]  /*22750*/  S2R R2, SR_TID.X ;  /* 0x0000000000027919 */ /* 0x000e620000002100 */
[----:B------:R-:W-:Y:S01]  /*22760*/  ULDC UR4, c[0x0][0x2f4] ;  /* 0x0000bd0000047ab9 */ /* 0x000fe20000000800 */
[----:B------:R-:W-:Y:S01]  /*22770*/  IMAD.MOV.U32 R10, RZ, RZ, R25 ;  /* 0x000000ffff0a7224 */ /* 0x000fe200078e0019 */
[----:B------:R2:W5:Y:S04]  /*22780*/  LDL.LU R20, [R1] ;  /* 0x0000000001147983 */ /* 0x0005680000300800 */
[----:B------:R2:W-:Y:S01]  /*22790*/  STL [R1+0x8], R26 ;  /* 0x0000081a01007387 */ /* 0x0005e20000100800 */
[----:B-1----:R-:W-:-:S05]  /*227a0*/  IMAD.SHL.U32 R4, R2, 0x8, RZ ;  /* 0x0000000802047824 */ /* 0x002fca00078e00ff */
[----:B------:R-:W-:-:S04]  /*227b0*/  LOP3.LUT R4, R4, 0x18, RZ, 0xc0, !PT ;  /* 0x0000001804047812 */ /* 0x000fc800078ec0ff */
[C---:B------:R-:W-:Y:S02]  /*227c0*/  LOP3.LUT R3, R4.reuse, 0x20, RZ, 0xfc, !PT ;  /* 0x0000002004037812 */ /* 0x040fe400078efcff */
[C---:B------:R-:W-:Y:S02]  /*227d0*/  LOP3.LUT R2, R4.reuse, 0x40, RZ, 0xfc, !PT ;  /* 0x0000004004027812 */ /* 0x040fe400078efcff */
[----:B------:R-:W-:Y:S02]  /*227e0*/  ISETP.GE.AND P3, PT, R4, UR4, PT ;  /* 0x0000000404007c0c */ /* 0x000fe4000bf66270 */
[----:B------:R-:W-:Y:S02]  /*227f0*/  ISETP.GE.AND P2, PT, R3, UR4, PT ;  /* 0x0000000403007c0c */ /* 0x000fe4000bf46270 */
[----:B--2---:R-:W-:-:S13]  /*22800*/  ISETP.GE.AND P1, PT, R2, UR4, PT ;  /* 0x0000000402007c0c */ /* 0x004fda000bf26270 */
.L_x_1680:
[----:B------:R-:W2:Y:S01]  /*22810*/  LDL R9, [R1+0x2c] ;  /* 0x00002c0001097983 */ /* 0x000ea20000100800 */
[----:B------:R-:W1:Y:S03]  /*22820*/  LDC R6, c[0x0][0x430] ;  /* 0x00010c00ff067b82 */ /* 0x000e660000000800 */
[----:B------:R-:W3:Y:S04]  /*22830*/  LDL R8, [R1+0x30] ;  /* 0x0000300001087983 */ /* 0x000ee80000100800 */
[----:B0-----:R-:W4:Y:S01]  /*22840*/  LDL R7, [R1+0x10] ;  /* 0x0000100001077983 */ /* 0x001f220000100800 */
        /* <DEDUP_REMOVED lines=15> */
[--C-:B------:R-:W-:Y:S01]  /*22940*/  IMAD.MOV R9, RZ, RZ, -R2.reuse ;  /* 0x000000ffff097224 */ /* 0x100fe200078e0a02 */
[----:B------:R-:W-:-:S03]  /*22950*/  SHF.R.S32.HI R3, RZ, 0x1f, R2 ;  /* 0x0000001fff037819 */ /* 0x000fc60000011402 */
[----:B------:R-:W-:Y:S02]  /*22960*/  IMAD R9, R6, R9, R4 ;  /* 0x0000000906097224 */ /* 0x000fe400078e0204 */
        /* <DEDUP_REMOVED lines=8> */
[----:B------:R-:W-:-:S05]  /*229f0*/  VIADD R25, R10, 0x1 ;  /* 0x000000010a197836 */ /* 0x000fca0000000000 */
        /* <DEDUP_REMOVED lines=11> */
.L_x_1668:
[----:B------:R-:W-:Y:S01]  /*22ab0*/  IMAD R5, R25, 0x8, R23 ;  /* 0x0000000819057824 */ /* 0x000fe200078e0217 */
[----:B------:R-:W-:Y:S01]  /*22ac0*/  SHF.L.U32 R0, R2, 0x1f, RZ ;  /* 0x0000001f02007819 */ /* 0x000fe200000006ff */
[----:B------:R-:W-:Y:S03]  /*22ad0*/  BSSY B1, `(.L_x_1669) ;  /* 0x0000003000017945 */ /* 0x000fe60003800000 */
[----:B------:R-:W0:Y:S02]  /*22ae0*/  SYNCS.PHASECHK.TRANS64.TRYWAIT P0, [R5+URZ+0x2d840], R0 ;  /* 0x02d84000050075a7 */ /* 0x000e24000800017f */
[----:B0-----:R-:W-:Y:S05]  /*22af0*/  @!P0 BRA `(.L_x_1670) ;  /* 0x0000004000c48947 */ /* 0x001fea0003800000 */
.L_x_1792:
[----:B------:R-:W-:Y:S05]  /*22b00*/  BSYNC B1 ;  /* 0x0000000000017941 */ /* 0x000fea0003800000 */
.L_x_1669:
[----:B------:R-:W2:Y:S04]  /*22b10*/  LDL R6, [R1+0xc] ;  /* 0x00000c0001067983 */ /* 0x000ea80000100800 */
[----:B------:R-:W3:Y:S01]  /*22b20*/  LDL R4, [R1+0x14] ;  /* 0x0000140001047983 */ /* 0x000ee20000100800 */
[----:B------:R-:W-:Y:S01]  /*22b30*/  SHF.R.S32.HI R28, RZ, 0x1f, R9 ;  /* 0x0000001fff1c7819 */ /* 0x000fe20000011409 */
[----:B------:R-:W-:Y:S01]  /*22b40*/  ULDC.64 UR4, c[0x0][0x300] ;  /* 0x0000c00000047ab9 */ /* 0x000fe20000000a00 */
[C---:B------:R-:W-:Y:S01]  /*22b50*/  LOP3.LUT P5, RZ, R22.reuse, 0x2, RZ, 0xc0, !PT ;  /* 0x0000000216ff7812 */ /* 0x040fe200078ac0ff */
        /* <DEDUP_REMOVED lines=50> */
.L_x_1802:
        /* <DEDUP_REMOVED lines=11> */
.L_x_1672:
        /* <DEDUP_REMOVED lines=11> */
.L_x_1673:
[----:B------:R1:W-:Y:S01]  /*22fe0*/  SYNCS.ARRIVE.TRANS64.A1T0 RZ, [R5+URZ+0x2d830], RZ ;  /* 0x02d830ff05ff79a7 */ /* 0x0003e2000810003f */
[----:B------:R-:W-:Y:S05]  /*22ff0*/  @!P5 BRA `(.L_x_1674) ;  /* 0x000000000004d947 */ /* 0x000fea0003800000 */
[----:B------:R-:W-:Y:S01]  /*23000*/  BPT.TRAP 0x1 ;  /* 0x000000040000795c */ /* 0x000fe20000300000 */
.L_x_1674:
[----:B------:R-:W-:Y:S01]  /*23010*/  SHF.L.U32 R2, R20, 0x1f, RZ ;  /* 0x0000001f14027819 */ /* 0x000fe200000006ff */
[----:B-1----:R-:W-:Y:S01]  /*23020*/  IMAD R5, R10, 0x8, R23 ;  /* 0x000000080a057824 */ /* 0x002fe200078e0217 */
[----:B------:R-:W-:Y:S03]  /*23030*/  BSSY B1, `(.L_x_1675) ;  /* 0x0000003000017945 */ /* 0x000fe60003800000 */
[----:B------:R-:W1:Y:S02]  /*23040*/  SYNCS.PHASECHK.TRANS64.TRYWAIT P0, [R5+URZ+0x2d860], R2 ;  /* 0x02d86002050075a7 */ /* 0x000e64000800017f */
[----:B-1----:R-:W-:Y:S05]  /*23050*/  @!P0 BRA `(.L_x_1676) ;  /* 0x0000004000d48947 */ /* 0x002fea0003800000 */
.L_x_1803:
[----:B------:R-:W-:Y:S05]  /*23060*/  BSYNC B1 ;  /* 0x0000000000017941 */ /* 0x000fea0003800000 */
.L_x_1675:
        /* <DEDUP_REMOVED lines=45> */
.L_x_1813:
        /* <DEDUP_REMOVED lines=32> */
.L_x_1678:
        /* <DEDUP_REMOVED lines=12> */
.L_x_1679:
[----:B------:R-:W2:Y:S01]  /*23600*/  LDL R2, [R1+0x28] ;  /* 0x0000280001027983 */ /* 0x000ea20000100800 */
[----:B------:R1:W-:Y:S01]  /*23610*/  SYNCS.ARRIVE.TRANS64.A1T0 RZ, [R5+URZ+0x2d850], RZ ;  /* 0x02d850ff05ff79a7 */ /* 0x0003e2000810003f */
[----:B------:R-:W-:Y:S02]  /*23620*/  VIADD R0, R26, 0xffffffff ;  /* 0xffffffff1a007836 */ /* 0x000fe40000000000 */
[----:B------:R1:W5:Y:S01]  /*23630*/  LDL R20, [R1] ;  /* 0x0000000001147983 */ /* 0x0003620000100800 */
[----:B------:R-:W-:-:S03]  /*23640*/  IMAD.MOV.U32 R10, RZ, RZ, R25 ;  /* 0x000000ffff0a7224 */ /* 0x000fc600078e0019 */
[----:B------:R1:W-:Y:S01]  /*23650*/  STL [R1+0x8], R26 ;  /* 0x0000081a01007387 */ /* 0x0003e20000100800 */
[----:B--2---:R-:W-:-:S13]  /*23660*/  ISETP.GT.AND P0, PT, R26, R2, PT ;  /* 0x000000021a00720c */ /* 0x004fda0003f04270 */
[----:B-1----:R-:W-:Y:S05]  /*23670*/  @P0 BRA `(.L_x_1680) ;  /* 0xfffffff000640947 */ /* 0x002fea000383ffff */
.L_x_1667:
[----:B------:R-:W-:Y:S05]  /*23680*/  BSYNC B0 ;  /* 0x0000000000007941 */ /* 0x000fea0003800000 */
.L_x_1666:
[----:B------:R-:W1:Y:S01]  /*23690*/  S2R R2, SR_TID.X ;  /* 0x0000000000027919 */ /* 0x000e620000002100 */
[----:B------:R-:W-:Y:S01]  /*236a0*/  BSSY B0, `(.L_x_1681) ;  /* 0x0000010000007945 */ /* 0x000fe20003800000 */
        /* <DEDUP_REMOVED lines=12> */
[----:B0-----:R-:W0:Y:S01]  /*23770*/  POPC R7, R4 ;  /* 0x0000000400077309 */ /* 0x001e220000000000 */
[----:B--2---:R-:W0:Y:S02]  /*23780*/  SHFL.IDX PT, R0, R3, R0, 0x1f ;  /* 0x00001f0003007589 */ /* 0x004e2400000e0000 */
[----:B0-----:R-:W-:-:S07]  /*23790*/  IADD3 R16, R0, UR37, R7 ;  /* 0x0000002500107c10 */ /* 0x001fce000fffe007 */
.L_x_1682:
[----:B------:R-:W-:Y:S05]  /*237a0*/  BSYNC B0 ;  /* 0x0000000000007941 */ /* 0x000fea0003800000 */
.L_x_1681:
[----:B------:R-:W-:-:S05]  /*237b0*/  IMAD.U32 R0, RZ, RZ, UR38 ;  /* 0x00000026ff007e24 */ /* 0x000fca000f8e00ff */
[----:B------:R-:W-:-:S13]  /*237c0*/  ISETP.NE.AND P0, PT, R0, 0x3, PT ;  /* 0x000000030000780c */ /* 0x000fda0003f05270 */
[----:B------:R-:W-:Y:S05]  /*237d0*/  @!P0 BRA `(.L_x_1683) ;  /* 0x0000000000048947 */ /* 0x000fea0003800000 */
[----:B------:R-:W-:Y:S01]  /*237e0*/  BPT.TRAP 0x1 ;  /* 0x000000040000795c */ /* 0x000fe20000300000 */
.L_x_1683:
        /* <DEDUP_REMOVED lines=8> */
.L_x_1814:
[----:B------:R-:W-:Y:S05]  /*23870*/  BSYNC B0 ;  /* 0x0000000000007941 */ /* 0x000fea0003800000 */
.L_x_1684:
        /* <DEDUP_REMOVED lines=51> */
.L_x_1824:
        /* <DEDUP_REMOVED lines=13> */
.L_x_1687:
        /* <DEDUP_REMOVED lines=11> */
.L_x_1688:
        /* <DEDUP_REMOVED lines=8> */
.L_x_1647:
[----:B------:R-:W-:Y:S05]  /*23db0*/  BSYNC B7 ;  /* 0x0000000000077941 */ /* 0x000fea0003800000 */
.L_x_1645:
[----:B------:R-:W-:-:S13]  /*23dc0*/  LOP3.LUT P0, RZ, R22, 0x10, RZ, 0xc0, !PT ;  /* 0x0000001016ff7812 */ /* 0x000fda000780c0ff */
[----:B------:R-:W-:Y:S05]  /*23dd0*/  @!P0 BRA `(.L_x_1689) ;  /* 0x0000000000248947 */ /* 0x000fea0003800000 */
[----:B------:R-:W-:Y:S05]  /*23de0*/  WARPSYNC.ALL ;  /* 0x0000000000007948 */ /* 0x000fea0003800000 */
[----:B------:R-:W3:Y:S08]  /*23df0*/  S2UR UR5, SR_CgaCtaId ;  /* 0x00000000000579c3 */ /* 0x000ef00000008800 */
[----:B------:R-:W-:Y:S06]  /*23e00*/  BAR.SYNC.DEFER_BLOCKING 0x5, 0x200 ;  /* 0x0148000000007b1d */ /* 0x000fec0000010000 */
[----:B------:R-:W-:-:S02]  /*23e10*/  UMOV UR4, 0x400 ;  /* 0x0000040000047882 */ /* 0x000fc40000000000 */
[----:B---3--:R-:W-:-:S06]  /*23e20*/  ULEA UR4, UR5, UR4, 0x18 ;  /* 0x0000000405047291 */ /* 0x008fcc000f8ec03f */
[----:B------:R-:W-:-:S05]  /*23e30*/  IMAD.U32 R23, RZ, RZ, UR4 ;  /* 0x00000004ff177e24 */ /* 0x000fca000f8e00ff */
[----:B------:R3:W4:Y:S01]  /*23e40*/  LDS.128 R16, [R23+0x2d8d0] ;  /* 0x02d8d00017107984 */ /* 0x0007220000000c00 */
[----:B------:R-:W-:Y:S06]  /*23e50*/  BAR.ARV 0x4, 0x200 ;  /* 0x0108000000007b1d */ /* 0x000fec0000002000 */
[----:B------:R-:W-:Y:S05]  /*23e60*/  BRA `(.L_x_1690) ;  /* 0x0000000800cc7947 */ /* 0x000fea0003800000 */
.L_x_1689:
[----:B------:R-:W1:Y:S01]  /*23e70*/  S2R R0, SR_TID.X ;  /* 0x0000000000007919 */ /* 0x000e620000002100 */
[----:B------:R-:W-:Y:S01]  /*23e80*/  UMOV UR4, 0xffffffff ;  /* 0xffffffff00047882 */ /* 0x000fe20000000000 */
[----:B-1----:R-:W-:-:S04]  /*23e90*/  LOP3.LUT R7, R0, 0x1f, RZ, 0xc0, !PT ;  /* 0x0000001f00077812 */ /* 0x002fc800078ec0ff */
[----:B------:R-:W-:Y:S01]  /*23ea0*/  ISETP.NE.AND P0, PT, R7, 0x1f, PT ;  /* 0x0000001f0700780c */ /* 0x000fe20003f05270 */
[----:B------:R-:W-:-:S12]  /*23eb0*/  BRA.DIV UR4, `(.L_x_1691) ;  /* 0x0000004204387947 */ /* 0x000fd8000b800000 */
[----:B0-----:R-:W-:Y:S01]  /*23ec0*/  IMAD.IADD R5, R19, 0x1, R7 ;  /* 0x0000000113057824 */ /* 0x001fe200078e0207 */
[----:B------:R-:W-:-:S04]  /*23ed0*/  ULDC UR4, c[0x0][0xc3c] ;  /* 0x00030f0000047ab9 */ /* 0x000fc80000000800 */
[----:B------:R-:W-:-:S13]  /*23ee0*/  ISETP.GE.OR P1, PT, R5, UR4, !P0 ;  /* 0x0000000405007c0c */ /* 0x000fda000c726670 */
[----:B--2---:R-:W0:Y:S02]  /*23ef0*/  @!P1 LDC.64 R2, c[0x0][0xc80] ;  /* 0x00032000ff029b82 */ /* 0x004e240000000a00 */
        /* <DEDUP_REMOVED lines=27> */
.L_x_1834:
[----:B------:R-:W-:Y:S02]  /*240b0*/  ULDC UR4, c[0x0][0xc38] ;  /* 0x00030e0000047ab9 */ /* 0x000fe40000000800 */
[----:B------:R-:W-:-:S04]  /*240c0*/  IMAD.U32 R4, RZ, RZ, UR4 ;  /* 0x00000004ff047e24 */ /* 0x000fc8000f8e00ff */
[----:B-1----:R-:W-:-:S04]  /*240d0*/  IMAD R5, R14, R4, RZ ;  /* 0x000000040e057224 */ /* 0x002fc800078e02ff */
[----:B------:R-:W-:-:S05]  /*240e0*/  IMAD.IADD R16, R16, 0x1, R5 ;  /* 0x0000000110107824 */ /* 0x000fca00078e0205 */
[----:B------:R-:W-:-:S13]  /*240f0*/  ISETP.GT.AND P6, PT, R16, R0, PT ;  /* 0x000000001000720c */ /* 0x000fda0003fc4270 */
[----:B------:R-:W-:Y:S05]  /*24100*/  @P6 BRA `(.L_x_1692) ;  /* 0x00000000009c6947 */ /* 0x000fea0003800000 */
.L_x_1697:
        /* <DEDUP_REMOVED lines=14> */
.L_x_1695:
[----:B------:R-:W-:Y:S05]  /*241f0*/  BSYNC B0 ;  /* 0x0000000000007941 */ /* 0x000fea0003800000 */
.L_x_1694:
        /* <DEDUP_REMOVED lines=18> */
.L_x_1842:
[----:B------:R-:W-:Y:S02]  /*24320*/  ULDC UR4, c[0x0][0xc38] ;  /* 0x00030e0000047ab9 */ /* 0x000fe40000000800 */
[----:B------:R-:W-:-:S04]  /*24330*/  IMAD.U32 R4, RZ, RZ, UR4 ;  /* 0x00000004ff047e24 */ /* 0x000fc8000f8e00ff */
[----:B-1----:R-:W-:-:S04]  /*24340*/  IMAD R5, R14, R4, RZ ;  /* 0x000000040e057224 */ /* 0x002fc800078e02ff */
[----:B------:R-:W-:-:S05]  /*24350*/  IMAD.IADD R16, R5, 0x1, R16 ;  /* 0x0000000105107824 */ /* 0x000fca00078e0210 */
[----:B------:R-:W-:-:S13]  /*24360*/  ISETP.GT.AND P6, PT, R16, R0, PT ;  /* 0x000000001000720c */ /* 0x000fda0003fc4270 */
[----:B------:R-:W-:Y:S05]  /*24370*/  @!P6 BRA `(.L_x_1697) ;  /* 0xfffffffc0064e947 */ /* 0x000fea000383ffff */
.L_x_1692:
[----:B------:R-:W-:Y:S01]  /*24380*/  IMAD.IADD R16, R16, 0x1, -R5 ;  /* 0x0000000110107824 */ /* 0x000fe200078e0a05 */
[----:B------:R-:W-:-:S03]  /*24390*/  UMOV UR4, 0xffffffff ;  /* 0xffffffff00047882 */ /* 0x000fc60000000000 */
[----:B------:R-:W-:-:S05]  /*243a0*/  IMAD R5, R3, R4, R16 ;  /* 0x0000000403057224 */ /* 0x000fca00078e0210 */
[----:B------:R-:W-:Y:S01]  /*243b0*/  ISETP.GT.AND P6, PT, R5, R0, PT ;  /* 0x000000000500720c */ /* 0x000fe20003fc4270 */
[----:B------:R-:W-:-:S12]  /*243c0*/  BRA.DIV UR4, `(.L_x_1698) ;  /* 0x0000004204d47947 */ /* 0x000fd8000b800000 */
[----:B------:R-:W-:-:S04]  /*243d0*/  VOTE.ANY R5, PT, !P6 ;  /* 0x0000000000057806 */ /* 0x000fc800070e0100 */
[----:B------:R-:W1:Y:S02]  /*243e0*/  POPC R6, R5 ;  /* 0x0000000500067309 */ /* 0x000e640000000000 */
[----:B-1----:R1:W2:Y:S02]  /*243f0*/  SHFL.IDX PT, R17, R2, R6, 0x1f ;  /* 0x00001f0602117589 */ /* 0x0022a400000e0000 */
.L_x_1846:
[----:B------:R-:W-:Y:S01]  /*24400*/  ISETP.NE.AND P0, PT, R5, RZ, PT ;  /* 0x000000ff0500720c */ /* 0x000fe20003f05270 */
[----:B------:R-:W-:-:S12]  /*24410*/  IMAD.MOV.U32 R5, RZ, RZ, RZ ;  /* 0x000000ffff057224 */ /* 0x000fd800078e00ff */
[----:B------:R-:W-:Y:S05]  /*24420*/  @!P0 BRA `(.L_x_1699) ;  /* 0x0000000000108947 */ /* 0x000fea0003800000 */
[----:B------:R-:W-:Y:S01]  /*24430*/  UMOV UR4, 0xffffffff ;  /* 0xffffffff00047882 */ /* 0x000fe20000000000 */
[----:B------:R-:W-:Y:S02]  /*24440*/  VIADD R12, R6, 0xffffffff ;  /* 0xffffffff060c7836 */ /* 0x000fe40000000000 */
[----:B------:R-:W-:Y:S05]  /*24450*/  BRA.DIV UR4, `(.L_x_1700) ;  /* 0x0000004204f87947 */ /* 0x000fea000b800000 */
[----:B------:R3:W4:Y:S02]  /*24460*/  SHFL.IDX PT, R5, R3, R12, 0x1f ;  /* 0x00001f0c03057589 */ /* 0x00072400000e0000 */
.L_x_1699:
[----:B01-3--:R-:W0:Y:S01]  /*24470*/  LDC.64 R2, c[0x0][0xc90] ;  /* 0x00032400ff027b82 */ /* 0x00be220000000a00 */
[----:B------:R-:W-:-:S04]  /*24480*/  IMAD.IADD R19, R6, 0x1, R19 ;  /* 0x0000000106137824 */ /* 0x000fc800078e0213 */
[----:B0-----:R-:W-:-:S05]  /*24490*/  IMAD.WIDE R2, R19, 0x4, R2 ;  /* 0x0000000413027825 */ /* 0x001fca00078e0202 */
[----:B------:R0:W2:Y:S01]  /*244a0*/  LDG.E R7, desc[UR54][R2.64] ;  /* 0x0000003602077981 */ /* 0x0000a2000c1e1900 */
[----:B----4-:R-:W-:Y:S02]  /*244b0*/  IMAD R16, R5, R4, R16 ;  /* 0x0000000405107224 */ /* 0x010fe400078e0210 */
[----:B0-----:R-:W-:Y:S02]  /*244c0*/  IMAD.MOV.U32 R2, RZ, RZ, RZ ;  /* 0x000000ffff027224 */ /* 0x001fe400078e00ff */
[----:B--2---:R-:W-:-:S05]  /*244d0*/  IMAD R6, R17, R7, RZ ;  /* 0x0000000711067224 */ /* 0x004fca00078e02ff */
[----:B------:R-:W-:-:S04]  /*244e0*/  IABS R8, R6 ;  /* 0x0000000600087213 */ /* 0x000fc80000000000 */
[----:B------:R-:W0:Y:S08]  /*244f0*/  I2F.RP R9, R8 ;  /* 0x0000000800097306 */ /* 0x000e300000209400 */
[----:B0-----:R-:W0:Y:S02]  /*24500*/  MUFU.RCP R9, R9 ;  /* 0x0000000900097308 */ /* 0x001e240000001000 */
[----:B0-----:R-:W-:-:S06]  /*24510*/  VIADD R10, R9, 0xffffffe ;  /* 0x0ffffffe090a7836 */ /* 0x001fcc0000000000 */
[----:B------:R-:W0:Y:S02]  /*24520*/  F2I.FTZ.U32.TRUNC.NTZ R3, R10 ;  /* 0x0000000a00037305 */ /* 0x000e24000021f000 */
[----:B0-----:R-:W-:-:S04]  /*24530*/  IMAD.MOV R5, RZ, RZ, -R3 ;  /* 0x000000ffff057224 */ /* 0x001fc800078e0a03 */
[----:B------:R-:W-:-:S04]  /*24540*/  IMAD R5, R5, R8, RZ ;  /* 0x0000000805057224 */ /* 0x000fc800078e02ff */
[----:B------:R-:W-:-:S04]  /*24550*/  IMAD.HI.U32 R2, R3, R5, R2 ;  /* 0x0000000503027227 */ /* 0x000fc800078e0002 */
[----:B------:R-:W-:Y:S01]  /*24560*/  IMAD.IADD R5, R0, 0x1, -R16 ;  /* 0x0000000100057824 */ /* 0x000fe200078e0a10 */
[----:B------:R-:W-:-:S04]  /*24570*/  IABS R0, R6 ;  /* 0x0000000600007213 */ /* 0x000fc80000000000 */
[----:B------:R-:W-:Y:S01]  /*24580*/  IABS R3, R5 ;  /* 0x0000000500037213 */ /* 0x000fe20000000000 */
[----:B------:R-:W-:-:S04]  /*24590*/  IMAD.MOV R0, RZ, RZ, -R0 ;  /* 0x000000ffff007224 */ /* 0x000fc800078e0a00 */
[----:B------:R-:W-:-:S04]  /*245a0*/  IMAD.HI.U32 R2, R2, R3, RZ ;  /* 0x0000000302027227 */ /* 0x000fc800078e00ff */
[----:B------:R-:W-:Y:S01]  /*245b0*/  IMAD R3, R2, R0, R3 ;  /* 0x0000000002037224 */ /* 0x000fe200078e0203 */
[----:B------:R-:W-:-:S04]  /*245c0*/  LOP3.LUT R0, R5, R6, RZ, 0x3c, !PT ;  /* 0x0000000605007212 */ /* 0x000fc800078e3cff */
[----:B------:R-:W-:Y:S02]  /*245d0*/  ISETP.GT.U32.AND P1, PT, R8, R3, PT ;  /* 0x000000030800720c */ /* 0x000fe40003f24070 */
[----:B------:R-:W-:-:S11]  /*245e0*/  ISETP.GE.AND P2, PT, R0, RZ, PT ;  /* 0x000000ff0000720c */ /* 0x000fd60003f46270 */
[----:B------:R-:W-:Y:S02]  /*245f0*/  @!P1 IMAD.IADD R3, R3, 0x1, -R8 ;  /* 0x0000000103039824 */ /* 0x000fe400078e0a08 */
[----:B------:R-:W-:Y:S01]  /*24600*/  @!P1 VIADD R2, R2, 0x1 ;  /* 0x0000000102029836 */ /* 0x000fe20000000000 */
[----:B------:R-:W-:Y:S02]  /*24610*/  ISETP.NE.AND P1, PT, R6, RZ, PT ;  /* 0x000000ff0600720c */ /* 0x000fe40003f25270 */
[----:B------:R-:W-:-:S13]  /*24620*/  ISETP.GE.U32.AND P0, PT, R3, R8, PT ;  /* 0x000000080300720c */ /* 0x000fda0003f06070 */
[----:B------:R-:W-:-:S04]  /*24630*/  @P0 VIADD R2, R2, 0x1 ;  /* 0x0000000102020836 */ /* 0x000fc80000000000 */
[----:B------:R-:W-:Y:S01]  /*24640*/  @!P2 IMAD.MOV R2, RZ, RZ, -R2 ;  /* 0x000000ffff02a224 */ /* 0x000fe200078e0a02 */
[----:B------:R-:W-:-:S05]  /*24650*/  @!P1 LOP3.LUT R2, RZ, R6, RZ, 0x33, !PT ;  /* 0x00000006ff029212 */ /* 0x000fca00078e33ff */
[----:B------:R-:W-:Y:S02]  /*24660*/  IMAD R0, R7, R2, RZ ;  /* 0x0000000207007224 */ /* 0x000fe400078e02ff */
[----:B------:R-:W-:Y:S02]  /*24670*/  IMAD.MOV R2, RZ, RZ, -R2 ;  /* 0x000000ffff027224 */ /* 0x000fe400078e0a02 */
[----:B------:R-:W-:Y:S02]  /*24680*/  IMAD.MOV R3, RZ, RZ, -R0 ;  /* 0x000000ffff037224 */ /* 0x000fe400078e0a00 */
[----:B------:R-:W-:-:S03]  /*24690*/  IMAD R5, R6, R2, R5 ;  /* 0x0000000206057224 */ /* 0x000fc600078e0205 */
[----:B------:R-:W-:-:S04]  /*246a0*/  VIADDMNMX R4, R3, R4, R7, PT ;  /* 0x0000000403047246 */ /* 0x000fc80003800107 */
        /* <DEDUP_REMOVED lines=8> */
[----:B------:R-:W-:Y:S02]  /*24730*/  IMAD R11, R2, R7, RZ ;  /* 0x00000007020b7224 */ /* 0x000fe400078e02ff */
[----:B------:R-:W-:-:S04]  /*24740*/  IMAD.MOV.U32 R2, RZ, RZ, RZ ;  /* 0x000000ffff027224 */ /* 0x000fc800078e00ff */
[----:B------:R-:W-:Y:S01]  /*24750*/  IMAD.HI.U32 R2, R3, R11, R2 ;  /* 0x0000000b03027227 */ /* 0x000fe200078e0002 */
[----:B------:R-:W-:-:S05]  /*24760*/  IABS R3, R5 ;  /* 0x0000000500037213 */ /* 0x000fca0000000000 */
[----:B------:R-:W-:-:S04]  /*24770*/  IMAD.HI.U32 R2, R2, R3, RZ ;  /* 0x0000000302027227 */ /* 0x000fc800078e00ff */
[----:B------:R-:W-:Y:S01]  /*24780*/  IMAD R6, R2, R6, R3 ;  /* 0x0000000602067224 */ /* 0x000fe200078e0203 */
[C---:B------:R-:W-:Y:S01]  /*24790*/  LOP3.LUT R3, R5.reuse, R4, RZ, 0x3c, !PT ;  /* 0x0000000405037212 */ /* 0x040fe200078e3cff */
[----:B------:R-:W-:-:S03]  /*247a0*/  IMAD.IADD R5, R5, 0x1, R0 ;  /* 0x0000000105057824 */ /* 0x000fc600078e0200 */
        /* <DEDUP_REMOVED lines=8> */
[----:B------:R-:W-:Y:S01]  /*24830*/  @!P1 LOP3.LUT R2, RZ, R4, RZ, 0x33, !PT ;  /* 0x00000004ff029212 */ /* 0x000fe200078e33ff */
[----:B------:R-:W-:-:S04]  /*24840*/  IMAD.MOV R4, RZ, RZ, -R4 ;  /* 0x000000ffff047224 */ /* 0x000fc800078e0a04 */
[----:B------:R-:W-:Y:S01]  /*24850*/  IMAD R18, R2, R4, R5 ;  /* 0x0000000402127224 */ /* 0x000fe200078e0205 */
[----:B------:R-:W-:-:S05]  /*24860*/  LOP3.LUT R2, RZ, R2, RZ, 0x33, !PT ;  /* 0x00000002ff027212 */ /* 0x000fca00078e33ff */
[----:B------:R-:W-:Y:S01]  /*24870*/  IMAD.IADD R17, R17, 0x1, R2 ;  /* 0x0000000111117824 */ /* 0x000fe200078e0202 */
[----:B------:R-:W-:Y:S06]  /*24880*/  BRA `(.L_x_1701) ;  /* 0x00000000001c7947 */ /* 0x000fec0003800000 */
.L_x_1693:
[----:B------:R-:W-:Y:S01]  /*24890*/  UMOV UR4, URZ ;  /* 0x0000003f00047c82 */ /* 0x000fe20008000000 */
[----:B------:R-:W-:Y:S01]  /*248a0*/  UMOV UR5, URZ ;  /* 0x0000003f00057c82 */ /* 0x000fe20008000000 */
[----:B------:R-:W-:Y:S01]  /*248b0*/  ULDC UR6, c[0x0][0xc3c] ;  /* 0x00030f0000067ab9 */ /* 0x000fe20000000800 */
[----:B------:R-:W-:Y:S02]  /*248c0*/  IMAD.MOV.U32 R16, RZ, RZ, R0 ;  /* 0x000000ffff107224 */ /* 0x000fe400078e0000 */
[----:B------:R-:W-:Y:S02]  /*248d0*/  IMAD.U32 R17, RZ, RZ, UR4 ;  /* 0x00000004ff117e24 */ /* 0x000fe4000f8e00ff */
[----:B------:R-:W-:Y:S02]  /*248e0*/  IMAD.U32 R18, RZ, RZ, UR5 ;  /* 0x00000005ff127e24 */ /* 0x000fe4000f8e00ff */
[----:B------:R-:W-:-:S07]  /*248f0*/  IMAD.U32 R19, RZ, RZ, UR6 ;  /* 0x00000006ff137e24 */ /* 0x000fce000f8e00ff */
.L_x_1701:
        /* <DEDUP_REMOVED lines=10> */
.L_x_1690:
[----:B------:R-:W-:Y:S02]  /*249a0*/  ULDC UR4, c[0x0][0xc3c] ;  /* 0x00030f0000047ab9 */ /* 0x000fe40000000800 */
[----:B----4-:R-:W-:-:S13]  /*249b0*/  ISETP.GE.AND P0, PT, R19, UR4, PT ;  /* 0x0000000413007c0c */ /* 0x010fda000bf06270 */
[----:B------:R-:W-:Y:S05]  /*249c0*/  @!P0 BRA `(.L_x_1702) ;  /* 0xffffff9c00188947 */ /* 0x000fea000383ffff */
[----:B------:R-:W-:Y:S05]  /*249d0*/  BSYNC B8 ;  /* 0x0000000000087941 */ /* 0x000fea0003800000 */
.L_x_1585:
[----:B0-----:R-:W4:Y:S01]  /*249e0*/  LDL.LU R0, [R1+0x4c] ;  /* 0x00004c0001007983 */ /* 0x001f220000300800 */
[----:B------:R-:W-:Y:S01]  /*249f0*/  BSSY B0, `(.L_x_1703) ;  /* 0x000000b000007945 */ /* 0x000fe20003800000 */
[----:B------:R-:W0:Y:S01]  /*24a00*/  S2R R5, SR_CgaCtaId ;  /* 0x0000000000057919 */ /* 0x000e220000008800 */
[----:B----4-:R-:W-:-:S05]  /*24a10*/  VIADD R0, R0, 0x1 ;  /* 0x0000000100007836 */ /* 0x010fca0000000000 */
[----:B--2---:R-:W-:-:S04]  /*24a20*/  LEA.HI R2, R0, R0, RZ, 0x1 ;  /* 0x0000000000027211 */ /* 0x004fc800078f08ff */
[----:B------:R-:W-:Y:S02]  /*24a30*/  LOP3.LUT R3, R2, 0xfffffffe, RZ, 0xc0, !PT ;  /* 0xfffffffe02037812 */ /* 0x000fe400078ec0ff */
[----:B------:R-:W-:-:S03]  /*24a40*/  MOV R2, 0x400 ;  /* 0x0000040000027802 */ /* 0x000fc60000000f00 */
[----:B------:R-:W-:Y:S01]  /*24a50*/  IMAD.IADD R0, R0, 0x1, -R3 ;  /* 0x0000000100007824 */ /* 0x000fe200078e0a03 */
[----:B0-----:R-:W-:-:S04]  /*24a60*/  LEA R5, R5, R2, 0x18 ;  /* 0x0000000205057211 */ /* 0x001fc800078ec0ff */
[----:B------:R-:W-:-:S04]  /*24a70*/  SHF.L.U32 R0, R0, 0x1f, RZ ;  /* 0x0000001f00007819 */ /* 0x000fc800000006ff */
[----:B------:R-:W0:Y:S02]  /*24a80*/  SYNCS.PHASECHK.TRANS64.TRYWAIT P0, [R5+URZ+0x2d820], R0 ;  /* 0x02d82000050075a7 */ /* 0x000e24000800017f */
[----:B0-----:R-:W-:Y:S05]  /*24a90*/  @!P0 BRA `(.L_x_1704) ;  /* 0x0000003c00908947 */ /* 0x001fea0003800000 */
.L_x_1849:
[----:B------:R-:W-:Y:S05]  /*24aa0*/  BSYNC B0 ;  /* 0x0000000000007941 */ /* 0x000fea0003800000 */
.L_x_1703:
[----:B------:R-:W-:-:S03]  /*24ab0*/  UMOV UR4, 0xffffffff ;  /* 0xffffffff00047882 */ /* 0x000fc60000000000 */
[----:B------:R-:W-:Y:S05]  /*24ac0*/  BRA.DIV UR4, `(.L_x_1705) ;  /* 0x0000003e04987947 */ /* 0x000fea000b800000 */
[----:B0-----:R-:W0:Y:S02]  /*24ad0*/  S2R R0, SR_TID.X ;  /* 0x0000000000007919 */ /* 0x001e240000002100 */
[----:B0-----:R-:W-:-:S04]  /*24ae0*/  SHF.R.U32.HI R0, RZ, 0x5, R0 ;  /* 0x00000005ff007819 */ /* 0x001fc80000011600 */
[----:B------:R-:W-:-:S05]  /*24af0*/  LOP3.LUT R0, R0, 0x3, RZ, 0xc0, !PT ;  /* 0x0000000300007812 */ /* 0x000fca00078ec0ff */
[----:B------:R0:W2:Y:S02]  /*24b00*/  SHFL.IDX PT, R14, R0, RZ, 0x1f ;  /* 0x00001fff000e7589 */ /* 0x0000a400000e0000 */
.L_x_1852:
[----:B--2---:R-:W-:-:S13]  /*24b10*/  ISETP.NE.AND P0, PT, R14, RZ, PT ;  /* 0x000000ff0e00720c */ /* 0x004fda0003f05270 */
[----:B------:R-:W-:Y:S05]  /*24b20*/  @P0 BRA `(.L_x_1359) ;  /* 0x0000000000900947 */ /* 0x000fea0003800000 */
[----:B------:R-:W-:-:S03]  /*24b30*/  UMOV UR4, 0xffffffff ;  /* 0xffffffff00047882 */ /* 0x000fc60000000000 */
[----:B------:R-:W-:Y:S05]  /*24b40*/  BRA.DIV UR4, `(.L_x_1706) ;  /* 0x0000003e04ac7947 */ /* 0x000fea000b800000 */
[----:B------:R-:W-:-:S13]  /*24b50*/  ELECT P6, URZ, PT ;  /* 0x00000000003f782f */ /* 0x000fda00038c0000 */
.L_x_1855:
[----:B------:R-:W-:Y:S05]  /*24b60*/  @!P6 BRA `(.L_x_1359) ;  /* 0x000000000080e947 */ /* 0x000fea0003800000 */
[----:B------:R-:W-:-:S06]  /*24b70*/  ULOP3.LUT UR4, UR36, 0x2, URZ, 0xfc, !UPT ;  /* 0x0000000224047892 */ /* 0x000fcc000f8efc3f */
[----:B0-----:R-:W-:-:S05]  /*24b80*/  IMAD.U32 R0, RZ, RZ, UR4 ;  /* 0x00000004ff007e24 */ /* 0x001fca000f8e00ff */
[----:B------:R-:W-:-:S13]  /*24b90*/  ISETP.NE.AND P0, PT, R0, 0x3, PT ;  /* 0x000000030000780c */ /* 0x000fda0003f05270 */
[----:B------:R-:W-:Y:S05]  /*24ba0*/  @!P0 BRA `(.L_x_1707) ;  /* 0x0000000000048947 */ /* 0x000fea0003800000 */
[----:B------:R-:W-:Y:S01]  /*24bb0*/  BPT.TRAP 0x1 ;  /* 0x000000040000795c */ /* 0x000fe20000300000 */
.L_x_1707:
[----:B------:R-:W2:Y:S01]  /*24bc0*/  LDL R0, [R1] ;  /* 0x0000000001007983 */ /* 0x000ea20000100800 */
[C---:B------:R-:W-:Y:S02]  /*24bd0*/  IMAD R3, R25.reuse, 0x8, R5 ;  /* 0x0000000819037824 */ /* 0x040fe400078e0205 */
[----:B------:R-:W-:-:S05]  /*24be0*/  VIADD R25, R25, 0x1 ;  /* 0x0000000119197836 */ /* 0x000fca0000000000 */
[----:B------:R-:W-:Y:S02]  /*24bf0*/  ISETP.NE.AND P2, PT, R25, 0x2, PT ;  /* 0x000000021900780c */ /* 0x000fe40003f45270 */
[----:B--2---:R-:W-:Y:S02]  /*24c00*/  SHF.L.U32 R2, R0, 0x1f, RZ ;  /* 0x0000001f00027819 */ /* 0x004fe400000006ff */
[----:B------:R-:W-:Y:S02]  /*24c10*/  SEL R0, RZ, 0x1, P2 ;  /* 0x00000001ff007807 */ /* 0x000fe40001000000 */
[----:B------:R-:W0:Y:S02]  /*24c20*/  SYNCS.PHASECHK.TRANS64.TRYWAIT P1, [R3+URZ+0x2d840], R2 ;  /* 0x02d84002030075a7 */ /* 0x000e24000802017f */
[----:B0-----:R-:W-:Y:S05]  /*24c30*/  @!P1 BRA `(.L_x_1708) ;  /* 0x0000003c00909947 */ /* 0x001fea0003800000 */
.L_x_1856:
[----:B------:R-:W2:Y:S01]  /*24c40*/  LDL.LU R4, [R1] ;  /* 0x0000000001047983 */ /* 0x000ea20000300800 */
[----:B------:R-:W-:Y:S02]  /*24c50*/  SEL R25, R25, RZ, P2 ;  /* 0x000000ff19197207 */ /* 0x000fe40001000000 */
[----:B--2---:R-:W-:Y:S01]  /*24c60*/  LOP3.LUT R0, R4, R0, RZ, 0x3c, !PT ;  /* 0x0000000004007212 */ /* 0x004fe200078e3cff */
[----:B------:R-:W-:Y:S06]  /*24c70*/  @!P0 BRA `(.L_x_1709) ;  /* 0x0000000000048947 */ /* 0x000fec0003800000 */
[----:B------:R-:W-:Y:S01]  /*24c80*/  BPT.TRAP 0x1 ;  /* 0x000000040000795c */ /* 0x000fe20000300000 */
.L_x_1709:
[----:B------:R-:W-:Y:S01]  /*24c90*/  IMAD R25, R25, 0x8, R5 ;  /* 0x0000000819197824 */ /* 0x000fe200078e0205 */
[----:B------:R-:W-:-:S04]  /*24ca0*/  SHF.L.U32 R0, R0, 0x1f, RZ ;  /* 0x0000001f00007819 */ /* 0x000fc800000006ff */
[----:B------:R-:W2:Y:S02]  /*24cb0*/  SYNCS.PHASECHK.TRANS64.TRYWAIT P1, [R25+URZ+0x2d840], R0 ;  /* 0x02d84000190075a7 */ /* 0x000ea4000802017f */
[----:B--2---:R-:W-:Y:S05]  /*24cc0*/  @!P1 BRA `(.L_x_1710) ;  /* 0x0000003c00809947 */ /* 0x004fea0003800000 */
.L_x_1857:
[----:B------:R-:W-:Y:S05]  /*24cd0*/  @!P0 BRA `(.L_x_1711) ;  /* 0x0000000000048947 */ /* 0x000fea0003800000 */
[----:B------:R-:W-:Y:S01]  /*24ce0*/  BPT.TRAP 0x1 ;  /* 0x000000040000795c */ /* 0x000fe20000300000 */
.L_x_1711:
[----:B------:R-:W4:Y:S02]  /*24cf0*/  SYNCS.PHASECHK.TRANS64.TRYWAIT P1, [R3+URZ+0x2d860], R2 ;  /* 0x02d86002030075a7 */ /* 0x000f24000802017f */
[----:B----4-:R-:W-:Y:S05]  /*24d00*/  @!P1 BRA `(.L_x_1712) ;  /* 0x0000003c00849947 */ /* 0x010fea0003800000 */
.L_x_1858:
[----:B------:R-:W-:Y:S05]  /*24d10*/  @!P0 BRA `(.L_x_1713) ;  /* 0x0000000000048947 */ /* 0x000fea0003800000 */
[----:B------:R-:W-:Y:S01]  /*24d20*/  BPT.TRAP 0x1 ;  /* 0x000000040000795c */ /* 0x000fe20000300000 */
.L_x_1713:
[----:B------:R0:W0:Y:S02]  /*24d30*/  SYNCS.PHASECHK.TRANS64.TRYWAIT P0, [R25+URZ+0x2d860], R0 ;  /* 0x02d86000190075a7 */ /* 0x000024000800017f */
[----:B0-----:R-:W-:Y:S05]  /*24d40*/  @!P0 NANOSLEEP.SYNCS 0x989680 ;  /* 0x009896800000895d */ /* 0x001fea0003900000 */
[----:B------:R-:W0:Y:S02]  /*24d50*/  @!P0 SYNCS.PHASECHK.TRANS64 P0, [R25+URZ+0x2d860], R0 ;  /* 0x02d86000190085a7 */ /* 0x000e24000800007f */
[----:B0-----:R-:W-:Y:S05]  /*24d60*/  @!P0 BRA `(.L_x_1713) ;  /* 0xfffffffc00f08947 */ /* 0x001fea000383ffff */
.L_x_1359:
[----:B------:R-:W-:Y:S05]  /*24d70*/  BSYNC B9 ;  /* 0x0000000000097941 */ /* 0x000fea0003800000 */
.L_x_1356:
[----:B------:R-:W-:Y:S05]  /*24d80*/  EXIT ;  /* 0x000000000000794d */ /* 0x000fea0003800000 */
.L_x_1383:
[----:B0-----:R0:W1:Y:S02]  /*24d90*/  SYNCS.PHASECHK.TRANS64.TRYWAIT P4, [R35+URZ+0x2d890], R86 ;  /* 0x02d89056230075a7 */ /* 0x001064000808017f */
[----:B-1----:R-:W-:Y:S05]  /*24da0*/  @!P4 NANOSLEEP.SYNCS 0x989680 ;  /* 0x009896800000c95d */ /* 0x002fea0003900000 */
[----:B------:R-:W1:Y:S02]  /*24db0*/  @!P4 SYNCS.PHASECHK.TRANS64 P4, [R35+URZ+0x2d890], R86 ;  /* 0x02d890562300c5a7 */ /* 0x000e64000808007f */
[----:B-1----:R-:W-:Y:S05]  /*24dc0*/  @!P4 BRA `(.L_x_1383) ;  /* 0xfffffffc00f0c947 */ /* 0x002fea000383ffff */
[----:B------:R-:W-:Y:S05]  /*24dd0*/  BRA `(.L_x_1714) ;  /* 0xfffffde400c47947 */ /* 0x000fea000383ffff */
.L_x_1384:
        /* <DEDUP_REMOVED lines=8> */
.L_x_1716:
[----:B------:R-:W-:Y:S05]  /*24e60*/  BSYNC B1 ;  /* 0x0000000000017941 */ /* 0x000fea0003800000 */
.L_x_1715:
        /* <DEDUP_REMOVED lines=8> */
.L_x_1717:
[----:B------:R-:W-:Y:S01]  /*24ef0*/  IMAD.MOV.U32 R11, RZ, RZ, R14 ;  /* 0x000000ffff0b7224 */ /* 0x000fe200078e000e */
[----:B------:R-:W-:Y:S06]  /*24f00*/  BRA `(.L_x_1718) ;  /* 0xfffffde4008c7947 */ /* 0x000fec000383ffff */
.L_x_1412:
[----:B0-----:R0:W1:Y:S02]  /*24f10*/  SYNCS.PHASECHK.TRANS64.TRYWAIT P4, [R35+URZ+0x2d890], R86 ;  /* 0x02d89056230075a7 */ /* 0x001064000808017f */
[----:B-1----:R-:W-:Y:S05]  /*24f20*/  @!P4 NANOSLEEP.SYNCS 0x989680 ;  /* 0x009896800000c95d */ /* 0x002fea0003900000 */
[----:B------:R-:W1:Y:S02]  /*24f30*/  @!P4 SYNCS.PHASECHK.TRANS64 P4, [R35+URZ+0x2d890], R86 ;  /* 0x02d890562300c5a7 */ /* 0x000e64000808007f */
[----:B-1----:R-:W-:Y:S05]  /*24f40*/  @!P4 BRA `(.L_x_1412) ;  /* 0xfffffffc00f0c947 */ /* 0x002fea000383ffff */
[----:B------:R-:W-:Y:S05]  /*24f50*/  BRA `(.L_x_1719) ;  /* 0xfffffe0000b47947 */ /* 0x000fea000383ffff */
.L_x_1413:
        /* <DEDUP_REMOVED lines=8> */
.L_x_1721:
[----:B------:R-:W-:Y:S05]  /*24fe0*/  BSYNC B1 ;  /* 0x0000000000017941 */ /* 0x000fea0003800000 */
.L_x_1720:
        /* <DEDUP_REMOVED lines=8> */
.L_x_1722:
[----:B------:R-:W-:Y:S01]  /*25070*/  IMAD.MOV.U32 R90, RZ, RZ, R14 ;  /* 0x000000ffff5a7224 */ /* 0x000fe200078e000e */
[----:B------:R-:W-:Y:S06]  /*25080*/  BRA `(.L_x_1723) ;  /* 0xfffffe00007c7947 */ /* 0x000fec000383ffff */
.L_x_1426:
[----:B0-----:R0:W1:Y:S02]  /*25090*/  SYNCS.PHASECHK.TRANS64.TRYWAIT P3, [R35+URZ+0x2d890], R86 ;  /* 0x02d89056230075a7 */ /* 0x001064000806017f */
[----:B-1----:R-:W-:Y:S05]  /*250a0*/  @!P3 NANOSLEEP.SYNCS 0x989680 ;  /* 0x009896800000b95d */ /* 0x002fea0003900000 */
[----:B------:R-:W1:Y:S02]  /*250b0*/  @!P3 SYNCS.PHASECHK.TRANS64 P3, [R35+URZ+0x2d890], R86 ;  /* 0x02d890562300b5a7 */ /* 0x000e64000806007f */
[----:B-1----:R-:W-:Y:S05]  /*250c0*/  @!P3 BRA `(.L_x_1426) ;  /* 0xfffffffc00f0b947 */ /* 0x002fea000383ffff */
[----:B------:R-:W-:Y:S05]  /*250d0*/  BRA `(.L_x_1724) ;  /* 0xfffffe1800b07947 */ /* 0x000fea000383ffff */
.L_x_1427:
[----:B------:R-:W-:Y:S01]  /*250e0*/  BSSY B1, `(.L_x_1725) ;  /* 0x0000007000017945 */ /* 0x000fe20003800000 */
[----:B------:R-:W-:Y:S02]  /*250f0*/  IMAD.MOV.U32 R12, RZ, RZ, RZ ;  /* 0x000000ffff0c7224 */ /* 0x000fe400078e00ff */
[----:B------:R-:W-:Y:S02]  /*25100*/  IMAD.MOV.U32 R11, RZ, RZ, 0x1e1f ;  /* 0x00001e1fff0b7424 */ /* 0x000fe400078e00ff */
[----:B------:R-:W-:-:S07]  /*25110*/  IMAD.MOV.U32 R15, RZ, RZ, -0x1 ;  /* 0xffffffffff0f7424 */ /* 0x000fce00078e00ff */
[----:B0-----:R-:W-:Y:S05]  /*25120*/  WARPSYNC.COLLECTIVE R15, `(.L_x_1726) ;  /* 0x000000000f087348 */ /* 0x001fea0003c00000 */
[----:B------:R1:W2:Y:S02]  /*25130*/  SHFL.IDX P6, R14, R13, R12, R11 ;  /* 0x0000000c0d0e7389 */ /* 0x0002a400000c000b */
[----:B012---:R-:W-:Y:S01]  /*25140*/  ENDCOLLECTIVE ;  /* 0x000000000000791b */ /* 0x007fe20003800000 */
.L_x_1726:
[----:B------:R-:W-:Y:S05]  /*25150*/  BSYNC B1 ;  /* 0x0000000000017941 */ /* 0x000fea0003800000 */
.L_x_1725:
        /* <DEDUP_REMOVED lines=8> */
.L_x_1727:
[----:B------:R-:W-:Y:S01]  /*251e0*/  IMAD.MOV.U32 R42, RZ, RZ, R14 ;  /* 0x000000ffff2a7224 */ /* 0x000fe200078e000e */
[----:B------:R-:W-:Y:S06]  /*251f0*/  BRA `(.L_x_1728) ;  /* 0xfffffe1800e47947 */ /* 0x000fec000383ffff */
.L_x_1431:
[----:B---3--:R3:W0:Y:S02]  /*25200*/  SYNCS.PHASECHK.TRANS64.TRYWAIT P2, [R35+URZ+0x2d8b0], R86 ;  /* 0x02d8b056230075a7 */ /* 0x008624000804017f */
[----:B0-----:R-:W-:Y:S05]  /*25210*/  @!P2 NANOSLEEP.SYNCS 0x989680 ;  /* 0x009896800000a95d */ /* 0x001fea0003900000 */
[----:B------:R-:W0:Y:S02]  /*25220*/  @!P2 SYNCS.PHASECHK.TRANS64 P2, [R35+URZ+0x2d8b0], R86 ;  /* 0x02d8b0562300a5a7 */ /* 0x000e24000804007f */
[----:B0-----:R-:W-:Y:S05]  /*25230*/  @!P2 BRA `(.L_x_1431) ;  /* 0xfffffffc00f0a947 */ /* 0x001fea000383ffff */
[----:B------:R-:W-:Y:S05]  /*25240*/  BRA `(.L_x_1729) ;  /* 0xfffffe1c00c87947 */ /* 0x000fea000383ffff */
.L_x_1445:
        /* <DEDUP_REMOVED lines=10> */
[----:B-12--5:R-:W-:Y:S05]  /*252f0*/  WARPSYNC.COLLECTIVE R15, `(.L_x_1731) ;  /* 0x000000000f087348 */ /* 0x026fea0003c00000 */
[----:B------:R0:W3:Y:S02]  /*25300*/  SHFL.IDX P6, R14, R13, R12, R11 ;  /* 0x0000000c0d0e7389 */ /* 0x0000e400000c000b */
[----:B0123-5:R-:W-:Y:S01]  /*25310*/  ENDCOLLECTIVE ;  /* 0x000000000000791b */ /* 0x02ffe20003800000 */
.L_x_1731:
[----:B------:R-:W-:Y:S05]  /*25320*/  BSYNC B0 ;  /* 0x0000000000007941 */ /* 0x000fea0003800000 */
.L_x_1730:
[----:B------:R0:W-:Y:S01]  /*25330*/  STL [R1+0x44], R14 ;  /* 0x0000440e01007387 */ /* 0x0001e20000100800 */
[----:B------:R-:W-:Y:S05]  /*25340*/  BRA `(.L_x_1732) ;  /* 0xfffffe2800b47947 */ /* 0x000fea000383ffff */
.L_x_1456:
[----:B------:R-:W-:Y:S01]  /*25350*/  BSSY B1, `(.L_x_1733) ;  /* 0x0000007000017945 */ /* 0x000fe20003800000 */
[----:B------:R-:W-:Y:S02]  /*25360*/  IMAD.MOV.U32 R12, RZ, RZ, RZ ;  /* 0x000000ffff0c7224 */ /* 0x000fe400078e00ff */
[----:B------:R-:W-:Y:S02]  /*25370*/  IMAD.MOV.U32 R11, RZ, RZ, 0x1e1f ;  /* 0x00001e1fff0b7424 */ /* 0x000fe400078e00ff */
[----:B------:R-:W-:-:S07]  /*25380*/  IMAD.MOV.U32 R15, RZ, RZ, -0x1 ;  /* 0xffffffffff0f7424 */ /* 0x000fce00078e00ff */
[----:B012---:R-:W-:Y:S05]  /*25390*/  WARPSYNC.COLLECTIVE R15, `(.L_x_1734) ;  /* 0x000000000f087348 */ /* 0x007fea0003c00000 */
[----:B0-----:R0:W3:Y:S02]  /*253a0*/  SHFL.IDX P6, R14, R13, R12, R11 ;  /* 0x0000000c0d0e7389 */ /* 0x0010e400000c000b */
[----:B0123--:R-:W-:Y:S01]  /*253b0*/  ENDCOLLECTIVE ;  /* 0x000000000000791b */ /* 0x00ffe20003800000 */
.L_x_1734:
[----:B------:R-:W-:Y:S05]  /*253c0*/  BSYNC B1 ;  /* 0x0000000000017941 */ /* 0x000fea0003800000 */
.L_x_1733:
        /* <DEDUP_REMOVED lines=8> */
.L_x_1735:
[----:B------:R-:W-:Y:S02]  /*25450*/  IMAD.MOV.U32 R13, RZ, RZ, R5 ;  /* 0x000000ffff0d7224 */ /* 0x000fe400078e0005 */
[----:B------:R-:W-:-:S07]  /*25460*/  IMAD.MOV.U32 R0, RZ, RZ, R14 ;  /* 0x000000ffff007224 */ /* 0x000fce00078e000e */
[----:B------:R-:W-:Y:S05]  /*25470*/  WARPSYNC.COLLECTIVE R15, `(.L_x_1736) ;  /* 0x000000000f087348 */ /* 0x000fea0003c00000 */
[----:B------:R0:W1:Y:S02]  /*25480*/  SHFL.IDX P6, R14, R13, R12, R11 ;  /* 0x0000000c0d0e7389 */ /* 0x00006400000c000b */
[----:B01----:R-:W-:Y:S01]  /*25490*/  ENDCOLLECTIVE ;  /* 0x000000000000791b */ /* 0x003fe20003800000 */
.L_x_1736:
[----:B------:R-:W-:Y:S02]  /*254a0*/  IMAD.MOV.U32 R13, RZ, RZ, R4 ;  /* 0x000000ffff0d7224 */ /* 0x000fe400078e0004 */
[----:B------:R-:W-:-:S07]  /*254b0*/  IMAD.MOV.U32 R5, RZ, RZ, R14 ;  /* 0x000000ffff057224 */ /* 0x000fce00078e000e */
[----:B------:R-:W-:Y:S05]  /*254c0*/  WARPSYNC.COLLECTIVE R15, `(.L_x_1737) ;  /* 0x000000000f087348 */ /* 0x000fea0003c00000 */
[----:B------:R0:W1:Y:S02]  /*254d0*/  SHFL.IDX P6, R14, R13, R12, R11 ;  /* 0x0000000c0d0e7389 */ /* 0x00006400000c000b */
[----:B01----:R-:W-:Y:S01]  /*254e0*/  ENDCOLLECTIVE ;  /* 0x000000000000791b */ /* 0x003fe20003800000 */
.L_x_1737:
[----:B------:R-:W-:Y:S05]  /*254f0*/  BRA `(.L_x_1738) ;  /* 0xfffffe3000407947 */ /* 0x000fea000383ffff */
.L_x_1460:
[----:B0-----:R0:W1:Y:S02]  /*25500*/  SYNCS.PHASECHK.TRANS64.TRYWAIT P0, [R2+URZ+0x2d800], R3 ;  /* 0x02d80003020075a7 */ /* 0x001064000800017f */
[----:B-1----:R-:W-:Y:S05]  /*25510*/  @!P0 NANOSLEEP.SYNCS 0x989680 ;  /* 0x009896800000895d */ /* 0x002fea0003900000 */
[----:B------:R-:W1:Y:S02]  /*25520*/  @!P0 SYNCS.PHASECHK.TRANS64 P0, [R2+URZ+0x2d800], R3 ;  /* 0x02d80003020085a7 */ /* 0x000e64000800007f */
[----:B-1----:R-:W-:Y:S05]  /*25530*/  @!P0 BRA `(.L_x_1460) ;  /* 0xfffffffc00f08947 */ /* 0x002fea000383ffff */
[----:B------:R-:W-:Y:S05]  /*25540*/  BRA `(.L_x_1739) ;  /* 0xfffffe3800847947 */ /* 0x000fea000383ffff */
.L_x_1472:
[----:B------:R-:W-:Y:S01]  /*25550*/  BSSY B1, `(.L_x_1740) ;  /* 0x0000007000017945 */ /* 0x000fe20003800000 */
[----:B------:R-:W-:Y:S02]  /*25560*/  IMAD.MOV.U32 R12, RZ, RZ, RZ ;  /* 0x000000ffff0c7224 */ /* 0x000fe400078e00ff */
[----:B------:R-:W-:Y:S02]  /*25570*/  IMAD.MOV.U32 R11, RZ, RZ, 0x1e1f ;  /* 0x00001e1fff0b7424 */ /* 0x000fe400078e00ff */
[----:B------:R-:W-:-:S07]  /*25580*/  IMAD.MOV.U32 R15, RZ, RZ, -0x1 ;  /* 0xffffffffff0f7424 */ /* 0x000fce00078e00ff */
[----:B012---:R-:W-:Y:S05]  /*25590*/  WARPSYNC.COLLECTIVE R15, `(.L_x_1741) ;  /* 0x000000000f087348 */ /* 0x007fea0003c00000 */
[----:B0-----:R0:W3:Y:S02]  /*255a0*/  SHFL.IDX P6, R14, R13, R12, R11 ;  /* 0x0000000c0d0e7389 */ /* 0x0010e400000c000b */
[----:B0123--:R-:W-:Y:S01]  /*255b0*/  ENDCOLLECTIVE ;  /* 0x000000000000791b */ /* 0x00ffe20003800000 */
.L_x_1741:
[----:B------:R-:W-:Y:S05]  /*255c0*/  BSYNC B1 ;  /* 0x0000000000017941 */ /* 0x000fea0003800000 */
.L_x_1740:
        /* <DEDUP_REMOVED lines=8> */
.L_x_1742:
[----:B------:R-:W-:Y:S02]  /*25650*/  IMAD.MOV.U32 R13, RZ, RZ, R21 ;  /* 0x000000ffff0d7224 */ /* 0x000fe400078e0015 */
[----:B------:R-:W-:-:S07]  /*25660*/  IMAD.MOV.U32 R0, RZ, RZ, R14 ;  /* 0x000000ffff007224 */ /* 0x000fce00078e000e */
[----:B------:R-:W-:Y:S05]  /*25670*/  WARPSYNC.COLLECTIVE R15, `(.L_x_1743) ;  /* 0x000000000f087348 */ /* 0x000fea0003c00000 */
[----:B------:R0:W1:Y:S02]  /*25680*/  SHFL.IDX P6, R14, R13, R12, R11 ;  /* 0x0000000c0d0e7389 */ /* 0x00006400000c000b */
[----:B01----:R-:W-:Y:S01]  /*25690*/  ENDCOLLECTIVE ;  /* 0x000000000000791b */ /* 0x003fe20003800000 */
.L_x_1743:
[----:B------:R-:W-:Y:S02]  /*256a0*/  IMAD.MOV.U32 R13, RZ, RZ, R20 ;  /* 0x000000ffff0d7224 */ /* 0x000fe400078e0014 */
[----:B------:R-:W-:-:S07]  /*256b0*/  IMAD.MOV.U32 R21, RZ, RZ, R14 ;  /* 0x000000ffff157224 */ /* 0x000fce00078e000e */
[----:B------:R-:W-:Y:S05]  /*256c0*/  WARPSYNC.COLLECTIVE R15, `(.L_x_1744) ;  /* 0x000000000f087348 */ /* 0x000fea0003c00000 */
[----:B------:R0:W1:Y:S02]  /*256d0*/  SHFL.IDX P6, R14, R13, R12, R11 ;  /* 0x0000000c0d0e7389 */ /* 0x00006400000c000b */
[----:B01----:R-:W-:Y:S01]  /*256e0*/  ENDCOLLECTIVE ;  /* 0x000000000000791b */ /* 0x003fe20003800000 */
.L_x_1744:
[----:B------:R-:W-:Y:S01]  /*256f0*/  IMAD.MOV.U32 R20, RZ, RZ, R14 ;  /* 0x000000ffff147224 */ /* 0x000fe200078e000e */
[----:B------:R-:W-:Y:S06]  /*25700*/  BRA `(.L_x_1745) ;  /* 0xfffffe4c00ac7947 */ /* 0x000fec000383ffff */
.L_x_1476:
[----:B0-----:R0:W3:Y:S02]  /*25710*/  SYNCS.PHASECHK.TRANS64.TRYWAIT P0, [R2+URZ+0x2d800], R3 ;  /* 0x02d80003020075a7 */ /* 0x0010e4000800017f */
[----:B---3--:R-:W-:Y:S05]  /*25720*/  @!P0 NANOSLEEP.SYNCS 0x989680 ;  /* 0x009896800000895d */ /* 0x008fea0003900000 */
[----:B------:R-:W3:Y:S02]  /*25730*/  @!P0 SYNCS.PHASECHK.TRANS64 P0, [R2+URZ+0x2d800], R3 ;  /* 0x02d80003020085a7 */ /* 0x000ee4000800007f */
[----:B---3--:R-:W-:Y:S05]  /*25740*/  @!P0 BRA `(.L_x_1476) ;  /* 0xfffffffc00f08947 */ /* 0x008fea000383ffff */
[----:B------:R-:W-:Y:S05]  /*25750*/  BRA `(.L_x_1746) ;  /* 0xfffffe5400687947 */ /* 0x000fea000383ffff */
.L_x_1484:
[----:B--2---:R2:W4:Y:S02]  /*25760*/  SYNCS.PHASECHK.TRANS64.TRYWAIT P1, [R0+URZ+0x2d830], R5 ;  /* 0x02d83005000075a7 */ /* 0x004524000802017f */
[----:B----4-:R-:W-:Y:S05]  /*25770*/  @!P1 NANOSLEEP.SYNCS 0x989680 ;  /* 0x009896800000995d */ /* 0x010fea0003900000 */
[----:B------:R-:W4:Y:S02]  /*25780*/  @!P1 SYNCS.PHASECHK.TRANS64 P1, [R0+URZ+0x2d830], R5 ;  /* 0x02d83005000095a7 */ /* 0x000f24000802007f */
[----:B----4-:R-:W-:Y:S05]  /*25790*/  @!P1 BRA `(.L_x_1484) ;  /* 0xfffffffc00f09947 */ /* 0x010fea000383ffff */
[----:B------:R-:W-:Y:S05]  /*257a0*/  BRA `(.L_x_1483) ;  /* 0xfffffe6c00747947 */ /* 0x000fea000383ffff */
.L_x_1503:
[----:B-1----:R1:W2:Y:S02]  /*257b0*/  SYNCS.PHASECHK.TRANS64.TRYWAIT P2, [R9+URZ+0x2d830], R8 ;  /* 0x02d83008090075a7 */ /* 0x0022a4000804017f */
[----:B--2---:R-:W-:Y:S05]  /*257c0*/  @!P2 NANOSLEEP.SYNCS 0x989680 ;  /* 0x009896800000a95d */ /* 0x004fea0003900000 */
[----:B------:R-:W2:Y:S02]  /*257d0*/  @!P2 SYNCS.PHASECHK.TRANS64 P2, [R9+URZ+0x2d830], R8 ;  /* 0x02d830080900a5a7 */ /* 0x000ea4000804007f */
[----:B--2---:R-:W-:Y:S05]  /*257e0*/  @!P2 BRA `(.L_x_1503) ;  /* 0xfffffffc00f0a947 */ /* 0x004fea000383ffff */
[----:B------:R-:W-:Y:S05]  /*257f0*/  BRA `(.L_x_1502) ;  /* 0xfffffeac00047947 */ /* 0x000fea000383ffff */
.L_x_1507:
[----:B-1----:R1:W2:Y:S02]  /*25800*/  SYNCS.PHASECHK.TRANS64.TRYWAIT P1, [R9+URZ+0x2d850], R8 ;  /* 0x02d85008090075a7 */ /* 0x0022a4000802017f */
[----:B--2---:R-:W-:Y:S05]  /*25810*/  @!P1 NANOSLEEP.SYNCS 0x989680 ;  /* 0x009896800000995d */ /* 0x004fea0003900000 */
[----:B------:R-:W2:Y:S02]  /*25820*/  @!P1 SYNCS.PHASECHK.TRANS64 P1, [R9+URZ+0x2d850], R8 ;  /* 0x02d85008090095a7 */ /* 0x000ea4000802007f */
[----:B--2---:R-:W-:Y:S05]  /*25830*/  @!P1 BRA `(.L_x_1507) ;  /* 0xfffffffc00f09947 */ /* 0x004fea000383ffff */
[----:B------:R-:W-:Y:S05]  /*25840*/  BRA `(.L_x_1504) ;  /* 0xfffffeb000207947 */ /* 0x000fea000383ffff */
.L_x_1528:
[----:B--2---:R2:W3:Y:S02]  /*25850*/  SYNCS.PHASECHK.TRANS64.TRYWAIT P2, [R5+URZ+0x2d830], R6 ;  /* 0x02d83006050075a7 */ /* 0x0044e4000804017f */
[----:B---3--:R-:W-:Y:S05]  /*25860*/  @!P2 NANOSLEEP.SYNCS 0x989680 ;  /* 0x009896800000a95d */ /* 0x008fea0003900000 */
[----:B------:R-:W3:Y:S02]  /*25870*/  @!P2 SYNCS.PHASECHK.TRANS64 P2, [R5+URZ+0x2d830], R6 ;  /* 0x02d830060500a5a7 */ /* 0x000ee4000804007f */
[----:B---3--:R-:W-:Y:S05]  /*25880*/  @!P2 BRA `(.L_x_1528) ;  /* 0xfffffffc00f0a947 */ /* 0x008fea000383ffff */
[----:B------:R-:W-:Y:S05]  /*25890*/  BRA `(.L_x_1527) ;  /* 0xfffffeec00207947 */ /* 0x000fea000383ffff */
.L_x_1532:
[----:B-1----:R1:W2:Y:S02]  /*258a0*/  SYNCS.PHASECHK.TRANS64.TRYWAIT P1, [R6+URZ+0x2d850], R5 ;  /* 0x02d85005060075a7 */ /* 0x0022a4000802017f */
[----:B--2---:R-:W-:Y:S05]  /*258b0*/  @!P1 NANOSLEEP.SYNCS 0x989680 ;  /* 0x009896800000995d */ /* 0x004fea0003900000 */
[----:B------:R-:W2:Y:S02]  /*258c0*/  @!P1 SYNCS.PHASECHK.TRANS64 P1, [R6+URZ+0x2d850], R5 ;  /* 0x02d85005060095a7 */ /* 0x000ea4000802007f */
[----:B--2---:R-:W-:Y:S05]  /*258d0*/  @!P1 BRA `(.L_x_1532) ;  /* 0xfffffffc00f09947 */ /* 0x004fea000383ffff */
[----:B------:R-:W-:Y:S05]  /*258e0*/  BRA `(.L_x_1529) ;  /* 0xfffffef000487947 */ /* 0x000fea000383ffff */
.L_x_1541:
[----:B--2---:R2:W3:Y:S02]  /*258f0*/  SYNCS.PHASECHK.TRANS64.TRYWAIT P2, [R5+URZ+0x2d830], R6 ;  /* 0x02d83006050075a7 */ /* 0x0044e4000804017f */
[----:B---3--:R-:W-:Y:S05]  /*25900*/  @!P2 NANOSLEEP.SYNCS 0x989680 ;  /* 0x009896800000a95d */ /* 0x008fea0003900000 */
[----:B------:R-:W3:Y:S02]  /*25910*/  @!P2 SYNCS.PHASECHK.TRANS64 P2, [R5+URZ+0x2d830], R6 ;  /* 0x02d830060500a5a7 */ /* 0x000ee4000804007f */
[----:B---3--:R-:W-:Y:S05]  /*25920*/  @!P2 BRA `(.L_x_1541) ;  /* 0xfffffffc00f0a947 */ /* 0x008fea000383ffff */
[----:B------:R-:W-:Y:S05]  /*25930*/  BRA `(.L_x_1540) ;  /* 0xffffff1800447947 */ /* 0x000fea000383ffff */
.L_x_1545:
[----:B-1----:R1:W2:Y:S02]  /*25940*/  SYNCS.PHASECHK.TRANS64.TRYWAIT P1, [R6+URZ+0x2d850], R5 ;  /* 0x02d85005060075a7 */ /* 0x0022a4000802017f */
[----:B--2---:R-:W-:Y:S05]  /*25950*/  @!P1 NANOSLEEP.SYNCS 0x989680 ;  /* 0x009896800000995d */ /* 0x004fea0003900000 */
[----:B------:R-:W2:Y:S02]  /*25960*/  @!P1 SYNCS.PHASECHK.TRANS64 P1, [R6+URZ+0x2d850], R5 ;  /* 0x02d85005060095a7 */ /* 0x000ea4000802007f */
[----:B--2---:R-:W-:Y:S05]  /*25970*/  @!P1 BRA `(.L_x_1545) ;  /* 0xfffffffc00f09947 */ /* 0x004fea000383ffff */
[----:B------:R-:W-:Y:S05]  /*25980*/  BRA `(.L_x_1542) ;  /* 0xffffff1c006c7947 */ /* 0x000fea000383ffff */
.L_x_1560:
[----:B--2---:R2:W3:Y:S02]  /*25990*/  SYNCS.PHASECHK.TRANS64.TRYWAIT P1, [R13+URZ+0x2d850], R0 ;  /* 0x02d850000d0075a7 */ /* 0x0044e4000802017f */
[----:B---3--:R-:W-:Y:S05]  /*259a0*/  @!P1 NANOSLEEP.SYNCS 0x989680 ;  /* 0x009896800000995d */ /* 0x008fea0003900000 */
[----:B------:R-:W3:Y:S02]  /*259b0*/  @!P1 SYNCS.PHASECHK.TRANS64 P1, [R13+URZ+0x2d850], R0 ;  /* 0x02d850000d0095a7 */ /* 0x000ee4000802007f */
[----:B---3--:R-:W-:Y:S05]  /*259c0*/  @!P1 BRA `(.L_x_1560) ;  /* 0xfffffffc00f09947 */ /* 0x008fea000383ffff */
[----:B------:R-:W-:Y:S05]  /*259d0*/  BRA `(.L_x_1559) ;  /* 0xffffff54008c7947 */ /* 0x000fea000383ffff */
.L_x_1571:
[----:B------:R-:W-:Y:S02]  /*259e0*/  IMAD.MOV.U32 R13, RZ, RZ, R4 ;  /* 0x000000ffff0d7224 */ /* 0x000fe400078e0004 */
[----:B------:R-:W-:Y:S02]  /*259f0*/  IMAD.MOV.U32 R12, RZ, RZ, RZ ;  /* 0x000000ffff0c7224 */ /* 0x000fe400078e00ff */
[----:B------:R-:W-:Y:S02]  /*25a00*/  IMAD.MOV.U32 R11, RZ, RZ, 0x1c1f ;  /* 0x00001c1fff0b7424 */ /* 0x000fe400078e00ff */
[----:B------:R-:W-:-:S07]  /*25a10*/  IMAD.MOV.U32 R15, RZ, RZ, -0x1 ;  /* 0xffffffffff0f7424 */ /* 0x000fce00078e00ff */
[----:B-1----:R-:W-:Y:S05]  /*25a20*/  WARPSYNC.COLLECTIVE R15, `(.L_x_1747) ;  /* 0x000000000f087348 */ /* 0x002fea0003c00000 */
[----:B------:R0:W2:Y:S02]  /*25a30*/  SHFL.IDX P6, R14, R13, R12, R11 ;  /* 0x0000000c0d0e7389 */ /* 0x0000a400000c000b */
[----:B012---:R-:W-:Y:S01]  /*25a40*/  ENDCOLLECTIVE ;  /* 0x000000000000791b */ /* 0x007fe20003800000 */
.L_x_1747:
[----:B------:R-:W-:Y:S02]  /*25a50*/  IMAD.MOV.U32 R13, RZ, RZ, R0 ;  /* 0x000000ffff0d7224 */ /* 0x000fe400078e0000 */
[----:B------:R-:W-:-:S07]  /*25a60*/  IMAD.MOV.U32 R3, RZ, RZ, R14 ;  /* 0x000000ffff037224 */ /* 0x000fce00078e000e */
[----:B------:R-:W-:Y:S05]  /*25a70*/  WARPSYNC.COLLECTIVE R15, `(.L_x_1748) ;  /* 0x000000000f087348 */ /* 0x000fea0003c00000 */
[----:B------:R0:W1:Y:S02]  /*25a80*/  SHFL.IDX P6, R14, R13, R12, R11 ;  /* 0x0000000c0d0e7389 */ /* 0x00006400000c000b */
[----:B01----:R-:W-:Y:S01]  /*25a90*/  ENDCOLLECTIVE ;  /* 0x000000000000791b */ /* 0x003fe20003800000 */
.L_x_1748:
[----:B------:R-:W-:Y:S05]  /*25aa0*/  BRA `(.L_x_1749) ;  /* 0xffffff7800bc7947 */ /* 0x000fea000383ffff */
.L_x_1574:
[----:B------:R-:W-:Y:S01]  /*25ab0*/  BSSY B1, `(.L_x_1750) ;  /* 0x0000008000017945 */ /* 0x000fe20003800000 */
[----:B----4-:R-:W-:Y:S02]  /*25ac0*/  IMAD.MOV.U32 R13, RZ, RZ, R4 ;  /* 0x000000ffff0d7224 */ /* 0x010fe400078e0004 */
[----:B------:R-:W-:Y:S02]  /*25ad0*/  IMAD.MOV.U32 R12, RZ, RZ, 0x1 ;  /* 0x00000001ff0c7424 */ /* 0x000fe400078e00ff */
[----:B------:R-:W-:Y:S02]  /*25ae0*/  IMAD.MOV.U32 R11, RZ, RZ, 0x1c1f ;  /* 0x00001c1fff0b7424 */ /* 0x000fe400078e00ff */
[----:B------:R-:W-:-:S07]  /*25af0*/  IMAD.MOV.U32 R15, RZ, RZ, -0x1 ;  /* 0xffffffffff0f7424 */ /* 0x000fce00078e00ff */
[----:B0123--:R-:W-:Y:S05]  /*25b00*/  WARPSYNC.COLLECTIVE R15, `(.L_x_1751) ;  /* 0x000000000f087348 */ /* 0x00ffea0003c00000 */
[----:B---3--:R3:W4:Y:S02]  /*25b10*/  SHFL.IDX P6, R14, R13, R12, R11 ;  /* 0x0000000c0d0e7389 */ /* 0x00872400000c000b */
[----:B01234-:R-:W-:Y:S01]  /*25b20*/  ENDCOLLECTIVE ;  /* 0x000000000000791b */ /* 0x01ffe20003800000 */
.L_x_1751:
[----:B------:R-:W-:Y:S05]  /*25b30*/  BSYNC B1 ;  /* 0x0000000000017941 */ /* 0x000fea0003800000 */
.L_x_1750:
        /* <DEDUP_REMOVED lines=8> */
.L_x_1752:
[----:B------:R-:W-:Y:S05]  /*25bc0*/  BRA `(.L_x_1753) ;  /* 0xffffff7800d07947 */ /* 0x000fea000383ffff */
.L_x_1599:
        /* <DEDUP_REMOVED lines=11> */
.L_x_1755:
[----:B------:R-:W-:Y:S05]  /*25c80*/  BSYNC B1 ;  /* 0x0000000000017941 */ /* 0x000fea0003800000 */
.L_x_1754:
[----:B------:R-:W-:Y:S05]  /*25c90*/  BRA `(.L_x_1756) ;  /* 0xffffff9000f07947 */ /* 0x000fea000383ffff */
.L_x_1601:
[----:B------:R-:W-:Y:S01]  /*25ca0*/  BSSY B1, `(.L_x_1757) ;  /* 0x0000006000017945 */ /* 0x000fe20003800000 */
[----:B------:R-:W-:-:S07]  /*25cb0*/  IMAD.MOV.U32 R15, RZ, RZ, -0x1 ;  /* 0xffffffffff0f7424 */ /* 0x000fce00078e00ff */
[----:B0-----:R-:W-:Y:S05]  /*25cc0*/  WARPSYNC.COLLECTIVE R15, `(.L_x_1758) ;  /* 0x000000000f0c7348 */ /* 0x001fea0003c00000 */
[----:B------:R-:W-:Y:S02]  /*25cd0*/  ELECT P6, UR62, PT ;  /* 0x00000000003e782f */ /* 0x000fe400038c0000 */
[----:B------:R-:W-:Y:S01]  /*25ce0*/  MOV R14, UR62 ;  /* 0x0000003e000e7c02 */ /* 0x000fe20008000f00 */
[----:B0-----:R-:W-:Y:S10]  /*25cf0*/  ENDCOLLECTIVE ;  /* 0x000000000000791b */ /* 0x001ff40003800000 */
.L_x_1758:
[----:B------:R-:W-:Y:S05]  /*25d00*/  BSYNC B1 ;  /* 0x0000000000017941 */ /* 0x000fea0003800000 */
.L_x_1757:
[----:B------:R-:W-:Y:S05]  /*25d10*/  BRA `(.L_x_1600) ;  /* 0xffffff9000e87947 */ /* 0x000fea000383ffff */
.L_x_1603:
[----:B0-----:R0:W1:Y:S02]  /*25d20*/  SYNCS.PHASECHK.TRANS64.TRYWAIT P0, [R23+URZ+0x2d820], R5 ;  /* 0x02d82005170075a7 */ /* 0x001064000800017f */
[----:B-1----:R-:W-:Y:S05]  /*25d30*/  @!P0 NANOSLEEP.SYNCS 0x989680 ;  /* 0x009896800000895d */ /* 0x002fea0003900000 */
[----:B------:R-:W1:Y:S02]  /*25d40*/  @!P0 SYNCS.PHASECHK.TRANS64 P0, [R23+URZ+0x2d820], R5 ;  /* 0x02d82005170085a7 */ /* 0x000e64000800007f */
[----:B-1----:R-:W-:Y:S05]  /*25d50*/  @!P0 BRA `(.L_x_1603) ;  /* 0xfffffffc00f08947 */ /* 0x002fea000383ffff */
[----:B------:R-:W-:Y:S05]  /*25d60*/  BRA `(.L_x_1759) ;  /* 0xffffff9000f87947 */ /* 0x000fea000383ffff */
.L_x_1607:
[----:B-1----:R1:W2:Y:S02]  /*25d70*/  SYNCS.PHASECHK.TRANS64.TRYWAIT P0, [R9+URZ+0x2d8a0], R8 ;  /* 0x02d8a008090075a7 */ /* 0x0022a4000800017f */
[----:B--2---:R-:W-:Y:S05]  /*25d80*/  @!P0 NANOSLEEP.SYNCS 0x989680 ;  /* 0x009896800000895d */ /* 0x004fea0003900000 */
[----:B------:R-:W2:Y:S02]  /*25d90*/  @!P0 SYNCS.PHASECHK.TRANS64 P0, [R9+URZ+0x2d8a0], R8 ;  /* 0x02d8a008090085a7 */ /* 0x000ea4000800007f */
[----:B--2---:R-:W-:Y:S05]  /*25da0*/  @!P0 BRA `(.L_x_1607) ;  /* 0xfffffffc00f08947 */ /* 0x004fea000383ffff */
[----:B------:R-:W-:Y:S05]  /*25db0*/  BRA `(.L_x_1760) ;  /* 0xffffff9400147947 */ /* 0x000fea000383ffff */
.L_x_1614:
[----:B0-----:R0:W2:Y:S02]  /*25dc0*/  SYNCS.PHASECHK.TRANS64.TRYWAIT P0, [R9+URZ+0x2d8c0], R8 ;  /* 0x02d8c008090075a7 */ /* 0x0010a4000800017f */
[----:B--2---:R-:W-:Y:S05]  /*25dd0*/  @!P0 NANOSLEEP.SYNCS 0x989680 ;  /* 0x009896800000895d */ /* 0x004fea0003900000 */
[----:B------:R-:W2:Y:S02]  /*25de0*/  @!P0 SYNCS.PHASECHK.TRANS64 P0, [R9+URZ+0x2d8c0], R8 ;  /* 0x02d8c008090085a7 */ /* 0x000ea4000800007f */
[----:B--2---:R-:W-:Y:S05]  /*25df0*/  @!P0 BRA `(.L_x_1614) ;  /* 0xfffffffc00f08947 */ /* 0x004fea000383ffff */
[----:B------:R-:W-:Y:S05]  /*25e00*/  BRA `(.L_x_1761) ;  /* 0xffffff9800107947 */ /* 0x000fea000383ffff */
.L_x_1623:
[----:B0-----:R0:W1:Y:S02]  /*25e10*/  SYNCS.PHASECHK.TRANS64.TRYWAIT P1, [R8+URZ+0x2d8a0], R7 ;  /* 0x02d8a007080075a7 */ /* 0x001064000802017f */
[----:B-1----:R-:W-:Y:S05]  /*25e20*/  @!P1 NANOSLEEP.SYNCS 0x989680 ;  /* 0x009896800000995d */ /* 0x002fea0003900000 */
[----:B------:R-:W1:Y:S02]  /*25e30*/  @!P1 SYNCS.PHASECHK.TRANS64 P1, [R8+URZ+0x2d8a0], R7 ;  /* 0x02d8a007080095a7 */ /* 0x000e64000802007f */
[----:B-1----:R-:W-:Y:S05]  /*25e40*/  @!P1 BRA `(.L_x_1623) ;  /* 0xfffffffc00f09947 */ /* 0x002fea000383ffff */
[----:B------:R-:W-:Y:S05]  /*25e50*/  BRA `(.L_x_1762) ;  /* 0xffffff9c00507947 */ /* 0x000fea000383ffff */
.L_x_1630:
[----:B-1----:R1:W2:Y:S02]  /*25e60*/  SYNCS.PHASECHK.TRANS64.TRYWAIT P1, [R8+URZ+0x2d8c0], R7 ;  /* 0x02d8c007080075a7 */ /* 0x0022a4000802017f */
[----:B--2---:R-:W-:Y:S05]  /*25e70*/  @!P1 NANOSLEEP.SYNCS 0x989680 ;  /* 0x009896800000995d */ /* 0x004fea0003900000 */
[----:B------:R-:W2:Y:S02]  /*25e80*/  @!P1 SYNCS.PHASECHK.TRANS64 P1, [R8+URZ+0x2d8c0], R7 ;  /* 0x02d8c007080095a7 */ /* 0x000ea4000802007f */
[----:B--2---:R-:W-:Y:S05]  /*25e90*/  @!P1 BRA `(.L_x_1630) ;  /* 0xfffffffc00f09947 */ /* 0x004fea000383ffff */
[----:B------:R-:W-:Y:S05]  /*25ea0*/  BRA `(.L_x_1763) ;  /* 0xffffffa000487947 */ /* 0x000fea000383ffff */
.L_x_1653:
        /* <DEDUP_REMOVED lines=11> */
.L_x_1765:
[----:B------:R-:W-:Y:S05]  /*25f60*/  BSYNC B0 ;  /* 0x0000000000007941 */ /* 0x000fea0003800000 */
.L_x_1764:
[----:B------:R-:W-:Y:S05]  /*25f70*/  BRA `(.L_x_1766) ;  /* 0xffffffb000807947 */ /* 0x000fea000383ffff */
.L_x_1656:
[----:B-1----:R1:W2:Y:S02]  /*25f80*/  SYNCS.PHASECHK.TRANS64.TRYWAIT P0, [R0+URZ+0x2d840], R5 ;  /* 0x02d84005000075a7 */ /* 0x0022a4000800017f */
[----:B--2---:R-:W-:Y:S05]  /*25f90*/  @!P0 NANOSLEEP.SYNCS 0x989680 ;  /* 0x009896800000895d */ /* 0x004fea0003900000 */
[----:B------:R-:W2:Y:S02]  /*25fa0*/  @!P0 SYNCS.PHASECHK.TRANS64 P0, [R0+URZ+0x2d840], R5 ;  /* 0x02d84005000085a7 */ /* 0x000ea4000800007f */
[----:B--2---:R-:W-:Y:S05]  /*25fb0*/  @!P0 BRA `(.L_x_1656) ;  /* 0xfffffffc00f08947 */ /* 0x004fea000383ffff */
[----:B------:R-:W-:Y:S05]  /*25fc0*/  BRA `(.L_x_1767) ;  /* 0xffffffb000e47947 */ /* 0x000fea000383ffff */
.L_x_1657:
        /* <DEDUP_REMOVED lines=8> */
.L_x_1769:
[----:B------:R-:W-:Y:S05]  /*26050*/  BSYNC B0 ;  /* 0x0000000000007941 */ /* 0x000fea0003800000 */
.L_x_1768:
        /* <DEDUP_REMOVED lines=8> */
.L_x_1770:
[----:B------:R-:W-:Y:S02]  /*260e0*/  IMAD.MOV.U32 R13, RZ, RZ, R7 ;  /* 0x000000ffff0d7224 */ /* 0x000fe400078e0007 */
[----:B------:R-:W-:Y:S02]  /*260f0*/  IMAD.MOV.U32 R12, RZ, RZ, 0x1 ;  /* 0x00000001ff0c7424 */ /* 0x000fe400078e00ff */
[----:B------:R-:W-:-:S07]  /*26100*/  IMAD.MOV.U32 R3, RZ, RZ, R14 ;  /* 0x000000ffff037224 */ /* 0x000fce00078e000e */
[----:B------:R-:W-:Y:S05]  /*26110*/  WARPSYNC.COLLECTIVE R15, `(.L_x_1771) ;  /* 0x000000000f087348 */ /* 0x000fea0003c00000 */
[----:B------:R0:W1:Y:S02]  /*26120*/  SHFL.IDX P6, R14, R13, R12, R11 ;  /* 0x0000000c0d0e7389 */ /* 0x00006400000c000b */
[----:B01----:R-:W-:Y:S01]  /*26130*/  ENDCOLLECTIVE ;  /* 0x000000000000791b */ /* 0x003fe20003800000 */
.L_x_1771:
[----:B------:R-:W-:Y:S01]  /*26140*/  @P0 LEA R5, P1, R9, R3, 0x1 ;  /* 0x0000000309050211 */ /* 0x000fe200078208ff */
[----:B------:R-:W-:-:S04]  /*26150*/  @P0 IMAD R3, R8, 0x2, R23 ;  /* 0x0000000208030824 */ /* 0x000fc800078e0217 */
        /* <DEDUP_REMOVED lines=16> */
.L_x_1772:
[----:B------:R-:W-:Y:S02]  /*26260*/  IMAD.MOV.U32 R13, RZ, RZ, R7 ;  /* 0x000000ffff0d7224 */ /* 0x000fe400078e0007 */
[----:B------:R-:W-:Y:S02]  /*26270*/  IMAD.MOV.U32 R12, RZ, RZ, 0x2 ;  /* 0x00000002ff0c7424 */ /* 0x000fe400078e00ff */
[----:B------:R-:W-:-:S07]  /*26280*/  IMAD.MOV.U32 R3, RZ, RZ, R14 ;  /* 0x000000ffff037224 */ /* 0x000fce00078e000e */
[----:B------:R-:W-:Y:S05]  /*26290*/  WARPSYNC.COLLECTIVE R15, `(.L_x_1773) ;  /* 0x000000000f087348 */ /* 0x000fea0003c00000 */
[----:B------:R0:W1:Y:S02]  /*262a0*/  SHFL.IDX P6, R14, R13, R12, R11 ;  /* 0x0000000c0d0e7389 */ /* 0x00006400000c000b */
[----:B01----:R-:W-:Y:S01]  /*262b0*/  ENDCOLLECTIVE ;  /* 0x000000000000791b */ /* 0x003fe20003800000 */
.L_x_1773:
[----:B------:R-:W-:Y:S01]  /*262c0*/  @P1 LEA R5, P0, R9, R3, 0x1 ;  /* 0x0000000309051211 */ /* 0x000fe200078008ff */
[----:B------:R-:W-:-:S04]  /*262d0*/  @P1 IMAD R3, R8, 0x2, R23 ;  /* 0x0000000208031824 */ /* 0x000fc800078e0217 */
        /* <DEDUP_REMOVED lines=16> */
.L_x_1774:
[----:B------:R-:W-:Y:S02]  /*263e0*/  IMAD.MOV.U32 R13, RZ, RZ, R7 ;  /* 0x000000ffff0d7224 */ /* 0x000fe400078e0007 */
[----:B------:R-:W-:Y:S02]  /*263f0*/  IMAD.MOV.U32 R12, RZ, RZ, 0x3 ;  /* 0x00000003ff0c7424 */ /* 0x000fe400078e00ff */
[----:B------:R-:W-:-:S07]  /*26400*/  IMAD.MOV.U32 R3, RZ, RZ, R14 ;  /* 0x000000ffff037224 */ /* 0x000fce00078e000e */
[----:B------:R-:W-:Y:S05]  /*26410*/  WARPSYNC.COLLECTIVE R15, `(.L_x_1775) ;  /* 0x000000000f087348 */ /* 0x000fea0003c00000 */
[----:B------:R0:W1:Y:S02]  /*26420*/  SHFL.IDX P6, R14, R13, R12, R11 ;  /* 0x0000000c0d0e7389 */ /* 0x00006400000c000b */
[----:B01----:R-:W-:Y:S01]  /*26430*/  ENDCOLLECTIVE ;  /* 0x000000000000791b */ /* 0x003fe20003800000 */
.L_x_1775:
[----:B------:R-:W-:Y:S01]  /*26440*/  @P1 LEA R5, P0, R9, R3, 0x1 ;  /* 0x0000000309051211 */ /* 0x000fe200078008ff */
[----:B------:R-:W-:-:S04]  /*26450*/  @P1 IMAD R3, R8, 0x2, R23 ;  /* 0x0000000208031824 */ /* 0x000fc800078e0217 */
        /* <DEDUP_REMOVED lines=9> */
.L_x_1776:
        /* <DEDUP_REMOVED lines=8> */
.L_x_1662:
[----:B------:R0:W5:Y:S01]  /*26570*/  LDL R21, [R1+0x34] ;  /* 0x0000340001157983 */ /* 0x0001620000100800 */
[----:B------:R-:W-:Y:S02]  /*26580*/  IMAD.MOV.U32 R13, RZ, RZ, R4 ;  /* 0x000000ffff0d7224 */ /* 0x000fe400078e0004 */
[----:B------:R-:W-:Y:S02]  /*26590*/  IMAD.MOV.U32 R12, RZ, RZ, RZ ;  /* 0x000000ffff0c7224 */ /* 0x000fe400078e00ff */
[----:B------:R-:W-:Y:S02]  /*265a0*/  IMAD.MOV.U32 R11, RZ, RZ, 0x1c1f ;  /* 0x00001c1fff0b7424 */ /* 0x000fe400078e00ff */
[----:B------:R-:W-:Y:S02]  /*265b0*/  IMAD.MOV.U32 R15, RZ, RZ, -0x1 ;  /* 0xffffffffff0f7424 */ /* 0x000fe400078e00ff */
[----:B------:R-:W-:Y:S02]  /*265c0*/  IMAD R0, R29, R9, RZ ;  /* 0x000000091d007224 */ /* 0x000fe400078e02ff */
[----:B0-----:R-:W-:-:S07]  /*265d0*/  IMAD.IADD R28, R20, 0x1, R28 ;  /* 0x00000001141c7824 */ /* 0x001fce00078e021c */
[----:B-----5:R-:W-:Y:S05]  /*265e0*/  WARPSYNC.COLLECTIVE R15, `(.L_x_1778) ;  /* 0x000000000f087348 */ /* 0x020fea0003c00000 */
[----:B------:R0:W1:Y:S02]  /*265f0*/  SHFL.IDX P6, R14, R13, R12, R11 ;  /* 0x0000000c0d0e7389 */ /* 0x00006400000c000b */
[----:B01---5:R-:W-:Y:S01]  /*26600*/  ENDCOLLECTIVE ;  /* 0x000000000000791b */ /* 0x023fe20003800000 */
.L_x_1778:
[C---:B------:R-:W-:Y:S01]  /*26610*/  VIADD R9, R28.reuse, 0x20 ;  /* 0x000000201c097836 */ /* 0x040fe20000000000 */
[----:B------:R-:W-:Y:S01]  /*26620*/  ISETP.GE.AND P3, PT, R28, R0, PT ;  /* 0x000000001c00720c */ /* 0x000fe20003f66270 */
[----:B------:R-:W-:Y:S02]  /*26630*/  IMAD.MOV.U32 R13, RZ, RZ, R5 ;  /* 0x000000ffff0d7224 */ /* 0x000fe400078e0005 */
[----:B------:R-:W-:-:S10]  /*26640*/  IMAD.MOV.U32 R2, RZ, RZ, R14 ;  /* 0x000000ffff027224 */ /* 0x000fd400078e000e */
[----:B------:R-:W-:Y:S05]  /*26650*/  WARPSYNC.COLLECTIVE R15, `(.L_x_1779) ;  /* 0x000000000f087348 */ /* 0x000fea0003c00000 */
[----:B------:R0:W1:Y:S02]  /*26660*/  SHFL.IDX P6, R14, R13, R12, R11 ;  /* 0x0000000c0d0e7389 */ /* 0x00006400000c000b */
[----:B01----:R-:W-:Y:S01]  /*26670*/  ENDCOLLECTIVE ;  /* 0x000000000000791b */ /* 0x003fe20003800000 */
.L_x_1779:
[----:B------:R-:W-:Y:S02]  /*26680*/  IMAD.MOV.U32 R13, RZ, RZ, R4 ;  /* 0x000000ffff0d7224 */ /* 0x000fe400078e0004 */
[----:B------:R-:W-:Y:S02]  /*26690*/  IMAD.MOV.U32 R12, RZ, RZ, 0x1 ;  /* 0x00000001ff0c7424 */ /* 0x000fe400078e00ff */
[----:B------:R-:W-:-:S07]  /*266a0*/  IMAD.MOV.U32 R3, RZ, RZ, R14 ;  /* 0x000000ffff037224 */ /* 0x000fce00078e000e */
[----:B------:R-:W-:Y:S05]  /*266b0*/  WARPSYNC.COLLECTIVE R15, `(.L_x_1780) ;  /* 0x000000000f087348 */ /* 0x000fea0003c00000 */
[----:B------:R0:W1:Y:S02]  /*266c0*/  SHFL.IDX P6, R14, R13, R12, R11 ;  /* 0x0000000c0d0e7389 */ /* 0x00006400000c000b */
[----:B01----:R-:W-:Y:S01]  /*266d0*/  ENDCOLLECTIVE ;  /* 0x000000000000791b */ /* 0x003fe20003800000 */
.L_x_1780:
        /* <DEDUP_REMOVED lines=10> */
.L_x_1781:
[----:B------:R-:W-:Y:S02]  /*26780*/  IMAD.MOV.U32 R13, RZ, RZ, R4 ;  /* 0x000000ffff0d7224 */ /* 0x000fe400078e0004 */
[----:B------:R-:W-:Y:S01]  /*26790*/  IMAD.MOV.U32 R12, RZ, RZ, 0x2 ;  /* 0x00000002ff0c7424 */ /* 0x000fe200078e00ff */
        /* <DEDUP_REMOVED lines=11> */
.L_x_1782:
        /* <DEDUP_REMOVED lines=10> */
.L_x_1783:
[----:B------:R-:W-:Y:S01]  /*268f0*/  @!PT LDS RZ, [RZ] ;  /* 0x00000000fffff984 */ /* 0x000fe20000000800 */
[----:B------:R-:W-:Y:S01]  /*26900*/  @!PT LDS RZ, [RZ] ;  /* 0x00000000fffff984 */ /* 0x000fe20000000800 */
[----:B------:R-:W-:Y:S01]  /*26910*/  @!PT LDS RZ, [RZ] ;  /* 0x00000000fffff984 */ /* 0x000fe20000000800 */
[----:B------:R-:W-:Y:S04]  /*26920*/  @!P3 LDGSTS.E.BYPASS.LTC128B.128 [R21+0xcc00], desc[UR54][R2.64], !P0 ;  /* 0x0cc000000215bfae */ /* 0x000fe8000c101d76 */
[----:B------:R-:W-:Y:S04]  /*26930*/  @!P3 LDGSTS.E.BYPASS.LTC128B.128 [R21+0xfc00], desc[UR54][R2.64+0x40], !P1 ;  /* 0x0fc000400215bfae */ /* 0x000fe8000c901d76 */
[----:B------:R0:W-:Y:S01]  /*26940*/  @!P3 LDGSTS.E.BYPASS.LTC128B.128 [R21+0x12c00], desc[UR54][R2.64+0x80], !P2 ;  /* 0x12c000800215bfae */ /* 0x0001e2000d101d76 */
[----:B------:R-:W-:Y:S02]  /*26950*/  IMAD.MOV.U32 R13, RZ, RZ, R4 ;  /* 0x000000ffff0d7224 */ /* 0x000fe400078e0004 */
[----:B------:R-:W-:-:S02]  /*26960*/  IMAD.MOV.U32 R12, RZ, RZ, 0x3 ;  /* 0x00000003ff0c7424 */ /* 0x000fc400078e00ff */
[----:B0-----:R-:W-:-:S05]  /*26970*/  VIADD R2, R28, 0x40 ;  /* 0x000000401c027836 */ /* 0x001fca0000000000 */
[----:B------:R-:W-:Y:S01]  /*26980*/  ISETP.GE.AND P3, PT, R2, R0, PT ;  /* 0x000000000200720c */ /* 0x000fe20003f66270 */
[----:B------:R-:W-:-:S12]  /*26990*/  IMAD.MOV.U32 R2, RZ, RZ, R14 ;  /* 0x000000ffff027224 */ /* 0x000fd800078e000e */
[----:B------:R-:W-:Y:S05]  /*269a0*/  WARPSYNC.COLLECTIVE R15, `(.L_x_1784) ;  /* 0x000000000f087348 */ /* 0x000fea0003c00000 */
[----:B------:R0:W1:Y:S02]  /*269b0*/  SHFL.IDX P6, R14, R13, R12, R11 ;  /* 0x0000000c0d0e7389 */ /* 0x00006400000c000b */
[----:B01----:R-:W-:Y:S01]  /*269c0*/  ENDCOLLECTIVE ;  /* 0x000000000000791b */ /* 0x003fe20003800000 */
.L_x_1784:
[----:B------:R-:W-:Y:S01]  /*269d0*/  @!P3 LEA R3, P4, R10, R2, 0x1 ;  /* 0x000000020a03b211 */ /* 0x000fe200078808ff */
[----:B------:R-:W-:-:S04]  /*269e0*/  IMAD.MOV.U32 R13, RZ, RZ, R5 ;  /* 0x000000ffff0d7224 */ /* 0x000fc800078e0005 */
[----:B------:R-:W-:-:S05]  /*269f0*/  @!P3 IMAD.X R2, RZ, RZ, R8, P4 ;  /* 0x000000ffff02b224 */ /* 0x000fca00020e0608 */
[----:B------:R-:W-:Y:S01]  /*26a00*/  @!P3 LOP3.LUT R3, R3, R2, RZ, 0x3c, !PT ;  /* 0x000000020303b212 */ /* 0x000fe200078e3cff */
[----:B------:R-:W-:-:S03]  /*26a10*/  IMAD.MOV.U32 R4, RZ, RZ, R14 ;  /* 0x000000ffff047224 */ /* 0x000fc600078e000e */
[----:B------:R-:W-:-:S07]  /*26a20*/  @!P3 LOP3.LUT R2, R3, R2, RZ, 0x3c, !PT ;  /* 0x000000020302b212 */ /* 0x000fce00078e3cff */
[----:B------:R-:W-:Y:S05]  /*26a30*/  WARPSYNC.COLLECTIVE R15, `(.L_x_1785) ;  /* 0x000000000f087348 */ /* 0x000fea0003c00000 */
[----:B------:R0:W1:Y:S02]  /*26a40*/  SHFL.IDX P6, R14, R13, R12, R11 ;  /* 0x0000000c0d0e7389 */ /* 0x00006400000c000b */
[----:B01----:R-:W-:Y:S01]  /*26a50*/  ENDCOLLECTIVE ;  /* 0x000000000000791b */ /* 0x003fe20003800000 */
.L_x_1785:
[----:B------:R-:W-:-:S05]  /*26a60*/  @!P3 LOP3.LUT R3, R3, R2, RZ, 0x3c, !PT ;  /* 0x000000020303b212 */ /* 0x000fca00078e3cff */
[----:B------:R-:W-:Y:S01]  /*26a70*/  @!PT LDS RZ, [RZ] ;  /* 0x00000000fffff984 */ /* 0x000fe20000000800 */
[----:B------:R-:W-:Y:S01]  /*26a80*/  @!PT LDS RZ, [RZ] ;  /* 0x00000000fffff984 */ /* 0x000fe20000000800 */
[----:B------:R-:W-:Y:S01]  /*26a90*/  @!PT LDS RZ, [RZ] ;  /* 0x00000000fffff984 */ /* 0x000fe20000000800 */
[----:B------:R0:W-:Y:S04]  /*26aa0*/  @!P3 LDGSTS.E.BYPASS.LTC128B.128 [R21+0xd400], desc[UR54][R2.64], !P0 ;  /* 0x0d4000000215bfae */ /* 0x0001e8000c101d76 */
[----:B------:R0:W-:Y:S01]  /*26ab0*/  @!P3 LDGSTS.E.BYPASS.LTC128B.128 [R21+0x10400], desc[UR54][R2.64+0x40], !P1 ;  /* 0x104000400215bfae */ /* 0x0001e2000c901d76 */
[----:B------:R-:W-:Y:S02]  /*26ac0*/  IMAD.MOV.U32 R13, RZ, RZ, R6 ;  /* 0x000000ffff0d7224 */ /* 0x000fe400078e0006 */
[----:B------:R-:W-:Y:S01]  /*26ad0*/  IMAD.MOV.U32 R12, RZ, RZ, RZ ;  /* 0x000000ffff0c7224 */ /* 0x000fe200078e00ff */
[----:B------:R0:W-:Y:S01]  /*26ae0*/  @!P3 LDGSTS.E.BYPASS.LTC128B.128 [R21+0x13400], desc[UR54][R2.64+0x80], !P2 ;  /* 0x134000800215bfae */ /* 0x0001e2000d101d76 */
[----:B------:R-:W-:-:S07]  /*26af0*/  IMAD.MOV.U32 R5, RZ, RZ, R14 ;  /* 0x000000ffff057224 */ /* 0x000fce00078e000e */
[----:B0-----:R-:W-:Y:S05]  /*26b00*/  WARPSYNC.COLLECTIVE R15, `(.L_x_1786) ;  /* 0x000000000f087348 */ /* 0x001fea0003c00000 */
[----:B------:R1:W2:Y:S02]  /*26b10*/  SHFL.IDX P6, R14, R13, R12, R11 ;  /* 0x0000000c0d0e7389 */ /* 0x0002a400000c000b */
[----:B012---:R-:W-:Y:S01]  /*26b20*/  ENDCOLLECTIVE ;  /* 0x000000000000791b */ /* 0x007fe20003800000 */
.L_x_1786:
[----:B------:R-:W-:-:S05]  /*26b30*/  VIADD R2, R28, 0x60 ;  /* 0x000000601c027836 */ /* 0x000fca0000000000 */
[----:B------:R-:W-:Y:S01]  /*26b40*/  ISETP.GE.AND P3, PT, R2, R0, PT ;  /* 0x000000000200720c */ /* 0x000fe20003f66270 */
[----:B------:R-:W-:-:S12]  /*26b50*/  IMAD.MOV.U32 R13, RZ, RZ, R7 ;  /* 0x000000ffff0d7224 */ /* 0x000fd800078e0007 */
[----:B------:R-:W-:-:S05]  /*26b60*/  @!P3 LEA R2, P4, R10, R5, 0x1 ;  /* 0x000000050a02b211 */ /* 0x000fca00078808ff */
[----:B------:R-:W-:Y:S02]  /*26b70*/  @!P3 IMAD.X R3, RZ, RZ, R4, P4 ;  /* 0x000000ffff03b224 */ /* 0x000fe400020e0604 */
[----:B------:R-:W-:-:S07]  /*26b80*/  IMAD.MOV.U32 R4, RZ, RZ, R14 ;  /* 0x000000ffff047224 */ /* 0x000fce00078e000e */
[----:B------:R-:W-:Y:S05]  /*26b90*/  WARPSYNC.COLLECTIVE R15, `(.L_x_1787) ;  /* 0x000000000f087348 */ /* 0x000fea0003c00000 */
[----:B------:R0:W1:Y:S02]  /*26ba0*/  SHFL.IDX P6, R14, R13, R12, R11 ;  /* 0x0000000c0d0e7389 */ /* 0x00006400000c000b */
[----:B01----:R-:W-:Y:S01]  /*26bb0*/  ENDCOLLECTIVE ;  /* 0x000000000000791b */ /* 0x003fe20003800000 */
.L_x_1787:
        /* <DEDUP_REMOVED lines=14> */
.L_x_1788:
[----:B------:R-:W-:Y:S01]  /*26ca0*/  @!P3 LEA R2, P4, R10, R2, 0x1 ;  /* 0x000000020a02b211 */ /* 0x000fe200078808ff */
[----:B------:R-:W-:-:S04]  /*26cb0*/  IMAD.MOV.U32 R13, RZ, RZ, R7 ;  /* 0x000000ffff0d7224 */ /* 0x000fc800078e0007 */
[----:B------:R-:W-:-:S05]  /*26cc0*/  @!P3 IMAD.X R3, RZ, RZ, R4, P4 ;  /* 0x000000ffff03b224 */ /* 0x000fca00020e0604 */
[----:B------:R-:W-:Y:S01]  /*26cd0*/  @!PT LDS RZ, [RZ] ;  /* 0x00000000fffff984 */ /* 0x000fe20000000800 */
[----:B------:R-:W-:Y:S01]  /*26ce0*/  @!PT LDS RZ, [RZ] ;  /* 0x00000000fffff984 */ /* 0x000fe20000000800 */
[----:B------:R-:W-:Y:S01]  /*26cf0*/  @!PT LDS RZ, [RZ] ;  /* 0x00000000fffff984 */ /* 0x000fe20000000800 */
[----:B------:R0:W-:Y:S01]  /*26d00*/  @!P3 LDGSTS.E.BYPASS.LTC128B.128 [R21+0xe400], desc[UR54][R2.64], !P0 ;  /* 0x0e4000000215bfae */ /* 0x0001e2000c101d76 */
[----:B------:R-:W-:-:S03]  /*26d10*/  IMAD.MOV.U32 R6, RZ, RZ, R14 ;  /* 0x000000ffff067224 */ /* 0x000fc600078e000e */
[----:B------:R0:W-:Y:S04]  /*26d20*/  @!P3 LDGSTS.E.BYPASS.LTC128B.128 [R21+0x11400], desc[UR54][R2.64+0x40], !P1 ;  /* 0x114000400215bfae */ /* 0x0001e8000c901d76 */
[----:B0-----:R-:W-:Y:S05]  /*26d30*/  WARPSYNC.COLLECTIVE R15, `(.L_x_1789) ;  /* 0x000000000f087348 */ /* 0x001fea0003c00000 */
[----:B------:R1:W2:Y:S02]  /*26d40*/  SHFL.IDX P6, R14, R13, R12, R11 ;  /* 0x0000000c0d0e7389 */ /* 0x0002a400000c000b */
[----:B012---:R-:W-:Y:S01]  /*26d50*/  ENDCOLLECTIVE ;  /* 0x000000000000791b */ /* 0x007fe20003800000 */
.L_x_1789:
[----:B------:R-:W-:Y:S01]  /*26d60*/  @!PT LDS RZ, [RZ] ;  /* 0x00000000fffff984 */ /* 0x000fe20000000800 */
[----:B------:R-:W-:Y:S01]  /*26d70*/  @!PT LDS RZ, [RZ] ;  /* 0x00000000fffff984 */ /* 0x000fe20000000800 */
[----:B------:R-:W-:Y:S01]  /*26d80*/  @!PT LDS RZ, [RZ] ;  /* 0x00000000fffff984 */ /* 0x000fe20000000800 */
[----:B------:R0:W-:Y:S02]  /*26d90*/  @!P3 LDGSTS.E.BYPASS.LTC128B.128 [R21+0x14400], desc[UR54][R2.64+0x80], !P2 ;  /* 0x144000800215bfae */ /* 0x0001e4000d101d76 */
[----:B0-----:R-:W-:Y:S01]  /*26da0*/  IMAD.MOV.U32 R2, RZ, RZ, R14 ;  /* 0x000000ffff027224 */ /* 0x001fe200078e000e */
[----:B------:R-:W-:Y:S06]  /*26db0*/  BRA `(.L_x_1790) ;  /* 0xffffffb400cc7947 */ /* 0x000fec000383ffff */
.L_x_1665:
[----:B-1----:R1:W2:Y:S02]  /*26dc0*/  SYNCS.PHASECHK.TRANS64.TRYWAIT P0, [R23+URZ+0x2d820], R0 ;  /* 0x02d82000170075a7 */ /* 0x0022a4000800017f */
[----:B--2---:R-:W-:Y:S05]  /*26dd0*/  @!P0 NANOSLEEP.SYNCS 0x989680 ;  /* 0x009896800000895d */ /* 0x004fea0003900000 */
[----:B------:R-:W2:Y:S02]  /*26de0*/  @!P0 SYNCS.PHASECHK.TRANS64 P0, [R23+URZ+0x2d820], R0 ;  /* 0x02d82000170085a7 */ /* 0x000ea4000800007f */
[----:B--2---:R-:W-:Y:S05]  /*26df0*/  @!P0 BRA `(.L_x_1665) ;  /* 0xfffffffc00f08947 */ /* 0x004fea000383ffff */
[----:B------:R-:W-:Y:S05]  /*26e00*/  BRA `(.L_x_1791) ;  /* 0xffffffb800347947 */ /* 0x000fea000383ffff */
.L_x_1670:
[----:B0-----:R0:W1:Y:S02]  /*26e10*/  SYNCS.PHASECHK.TRANS64.TRYWAIT P0, [R5+URZ+0x2d840], R0 ;  /* 0x02d84000050075a7 */ /* 0x001064000800017f */
[----:B-1----:R-:W-:Y:S05]  /*26e20*/  @!P0 NANOSLEEP.SYNCS 0x989680 ;  /* 0x009896800000895d */ /* 0x002fea0003900000 */
[----:B------:R-:W1:Y:S02]  /*26e30*/  @!P0 SYNCS.PHASECHK.TRANS64 P0, [R5+URZ+0x2d840], R0 ;  /* 0x02d84000050085a7 */ /* 0x000e64000800007f */
[----:B-1----:R-:W-:Y:S05]  /*26e40*/  @!P0 BRA `(.L_x_1670) ;  /* 0xfffffffc00f08947 */ /* 0x002fea000383ffff */
[----:B------:R-:W-:Y:S05]  /*26e50*/  BRA `(.L_x_1792) ;  /* 0xffffffbc00287947 */ /* 0x000fea000383ffff */
.L_x_1671:
        /* <DEDUP_REMOVED lines=8> */
.L_x_1794:
[----:B------:R-:W-:Y:S05]  /*26ee0*/  BSYNC B1 ;  /* 0x0000000000017941 */ /* 0x000fea0003800000 */
.L_x_1793:
        /* <DEDUP_REMOVED lines=13> */
.L_x_1795:
        /* <DEDUP_REMOVED lines=8> */
.L_x_1796:
        /* <DEDUP_REMOVED lines=14> */
.L_x_1797:
[----:B------:R-:W-:Y:S02]  /*27120*/  IMAD.MOV.U32 R13, RZ, RZ, R7 ;  /* 0x000000ffff0d7224 */ /* 0x000fe400078e0007 */
[----:B------:R-:W-:Y:S02]  /*27130*/  IMAD.MOV.U32 R12, RZ, RZ, 0x2 ;  /* 0x00000002ff0c7424 */ /* 0x000fe400078e00ff */
[----:B------:R-:W-:-:S07]  /*27140*/  IMAD.MOV.U32 R2, RZ, RZ, R14 ;  /* 0x000000ffff027224 */ /* 0x000fce00078e000e */
[----:B------:R-:W-:Y:S05]  /*27150*/  WARPSYNC.COLLECTIVE R15, `(.L_x_1798) ;  /* 0x000000000f087348 */ /* 0x000fea0003c00000 */
[----:B------:R0:W1:Y:S02]  /*27160*/  SHFL.IDX P6, R14, R13, R12, R11 ;  /* 0x0000000c0d0e7389 */ /* 0x00006400000c000b */
[----:B01----:R-:W-:Y:S01]  /*27170*/  ENDCOLLECTIVE ;  /* 0x000000000000791b */ /* 0x003fe20003800000 */
.L_x_1798:
        /* <DEDUP_REMOVED lines=13> */
.L_x_1799:
[----:B------:R-:W-:Y:S02]  /*27250*/  IMAD.MOV.U32 R13, RZ, RZ, R7 ;  /* 0x000000ffff0d7224 */ /* 0x000fe400078e0007 */
[----:B------:R-:W-:Y:S02]  /*27260*/  IMAD.MOV.U32 R12, RZ, RZ, 0x3 ;  /* 0x00000003ff0c7424 */ /* 0x000fe400078e00ff */
[----:B------:R-:W-:-:S07]  /*27270*/  IMAD.MOV.U32 R2, RZ, RZ, R14 ;  /* 0x000000ffff027224 */ /* 0x000fce00078e000e */
[----:B------:R-:W-:Y:S05]  /*27280*/  WARPSYNC.COLLECTIVE R15, `(.L_x_1800) ;  /* 0x000000000f087348 */ /* 0x000fea0003c00000 */
[----:B------:R0:W1:Y:S02]  /*27290*/  SHFL.IDX P6, R14, R13, R12, R11 ;  /* 0x0000000c0d0e7389 */ /* 0x00006400000c000b */
[----:B01----:R-:W-:Y:S01]  /*272a0*/  ENDCOLLECTIVE ;  /* 0x000000000000791b */ /* 0x003fe20003800000 */
.L_x_1800:
        /* <DEDUP_REMOVED lines=14> */
.L_x_1801:
[----:B------:R-:W-:Y:S01]  /*27390*/  IMAD.MOV.U32 R2, RZ, RZ, R14 ;  /* 0x000000ffff027224 */ /* 0x000fe200078e000e */
[----:B------:R-:W-:Y:S06]  /*273a0*/  BRA `(.L_x_1802) ;  /* 0xffffffb800b47947 */ /* 0x000fec000383ffff */
.L_x_1676:
[----:B-1----:R1:W2:Y:S02]  /*273b0*/  SYNCS.PHASECHK.TRANS64.TRYWAIT P0, [R5+URZ+0x2d860], R2 ;  /* 0x02d86002050075a7 */ /* 0x0022a4000800017f */
[----:B--2---:R-:W-:Y:S05]  /*273c0*/  @!P0 NANOSLEEP.SYNCS 0x989680 ;  /* 0x009896800000895d */ /* 0x004fea0003900000 */
[----:B------:R-:W2:Y:S02]  /*273d0*/  @!P0 SYNCS.PHASECHK.TRANS64 P0, [R5+URZ+0x2d860], R2 ;  /* 0x02d86002050085a7 */ /* 0x000ea4000800007f */
[----:B--2---:R-:W-:Y:S05]  /*273e0*/  @!P0 BRA `(.L_x_1676) ;  /* 0xfffffffc00f08947 */ /* 0x004fea000383ffff */
[----:B------:R-:W-:Y:S05]  /*273f0*/  BRA `(.L_x_1803) ;  /* 0xffffffbc00187947 */ /* 0x000fea000383ffff */
.L_x_1677:
        /* <DEDUP_REMOVED lines=8> */
.L_x_1805:
[----:B------:R-:W-:Y:S05]  /*27480*/  BSYNC B1 ;  /* 0x0000000000017941 */ /* 0x000fea0003800000 */
.L_x_1804:
        /* <DEDUP_REMOVED lines=9> */
.L_x_1806:
[----:B------:R-:W-:Y:S02]  /*27520*/  IMAD.MOV.U32 R13, RZ, RZ, R24 ;  /* 0x000000ffff0d7224 */ /* 0x000fe400078e0018 */
[----:B------:R-:W-:Y:S02]  /*27530*/  IMAD.MOV.U32 R12, RZ, RZ, 0x1 ;  /* 0x00000001ff0c7424 */ /* 0x000fe400078e00ff */
[----:B------:R-:W-:-:S07]  /*27540*/  IMAD.MOV.U32 R2, RZ, RZ, R14 ;  /* 0x000000ffff027224 */ /* 0x000fce00078e000e */
[----:B------:R-:W-:Y:S05]  /*27550*/  WARPSYNC.COLLECTIVE R15, `(.L_x_1807) ;  /* 0x000000000f087348 */ /* 0x000fea0003c00000 */
[----:B------:R0:W1:Y:S02]  /*27560*/  SHFL.IDX P6, R14, R13, R12, R11 ;  /* 0x0000000c0d0e7389 */ /* 0x00006400000c000b */
[----:B01----:R-:W-:Y:S01]  /*27570*/  ENDCOLLECTIVE ;  /* 0x000000000000791b */ /* 0x003fe20003800000 */
.L_x_1807:
        /* <DEDUP_REMOVED lines=16> */
.L_x_1808:
[----:B------:R-:W-:Y:S02]  /*27680*/  IMAD.MOV.U32 R13, RZ, RZ, R24 ;  /* 0x000000ffff0d7224 */ /* 0x000fe400078e0018 */
[----:B------:R-:W-:Y:S02]  /*27690*/  IMAD.MOV.U32 R12, RZ, RZ, 0x2 ;  /* 0x00000002ff0c7424 */ /* 0x000fe400078e00ff */
[----:B------:R-:W-:-:S07]  /*276a0*/  IMAD.MOV.U32 R2, RZ, RZ, R14 ;  /* 0x000000ffff027224 */ /* 0x000fce00078e000e */
[----:B------:R-:W-:Y:S05]  /*276b0*/  WARPSYNC.COLLECTIVE R15, `(.L_x_1809) ;  /* 0x000000000f087348 */ /* 0x000fea0003c00000 */
[----:B------:R0:W1:Y:S02]  /*276c0*/  SHFL.IDX P6, R14, R13, R12, R11 ;  /* 0x0000000c0d0e7389 */ /* 0x00006400000c000b */
[----:B01----:R-:W-:Y:S01]  /*276d0*/  ENDCOLLECTIVE ;  /* 0x000000000000791b */ /* 0x003fe20003800000 */
.L_x_1809:
        /* <DEDUP_REMOVED lines=16> */
.L_x_1810:
[----:B------:R-:W-:Y:S02]  /*277e0*/  IMAD.MOV.U32 R13, RZ, RZ, R24 ;  /* 0x000000ffff0d7224 */ /* 0x000fe400078e0018 */
[----:B------:R-:W-:Y:S02]  /*277f0*/  IMAD.MOV.U32 R12, RZ, RZ, 0x3 ;  /* 0x00000003ff0c7424 */ /* 0x000fe400078e00ff */
[----:B------:R-:W-:-:S07]  /*27800*/  IMAD.MOV.U32 R2, RZ, RZ, R14 ;  /* 0x000000ffff027224 */ /* 0x000fce00078e000e */
[----:B------:R-:W-:Y:S05]  /*27810*/  WARPSYNC.COLLECTIVE R15, `(.L_x_1811) ;  /* 0x000000000f087348 */ /* 0x000fea0003c00000 */
[----:B------:R0:W1:Y:S02]  /*27820*/  SHFL.IDX P6, R14, R13, R12, R11 ;  /* 0x0000000c0d0e7389 */ /* 0x00006400000c000b */
[----:B01----:R-:W-:Y:S01]  /*27830*/  ENDCOLLECTIVE ;  /* 0x000000000000791b */ /* 0x003fe20003800000 */
.L_x_1811:
        /* <DEDUP_REMOVED lines=13> */
.L_x_1812:
        /* <DEDUP_REMOVED lines=8> */
.L_x_1685:
[----:B-1----:R1:W2:Y:S02]  /*27990*/  SYNCS.PHASECHK.TRANS64.TRYWAIT P0, [R0+URZ+0x2d860], R3 ;  /* 0x02d86003000075a7 */ /* 0x0022a4000800017f */
[----:B--2---:R-:W-:Y:S05]  /*279a0*/  @!P0 NANOSLEEP.SYNCS 0x989680 ;  /* 0x009896800000895d */ /* 0x004fea0003900000 */
[----:B------:R-:W2:Y:S02]  /*279b0*/  @!P0 SYNCS.PHASECHK.TRANS64 P0, [R0+URZ+0x2d860], R3 ;  /* 0x02d86003000085a7 */ /* 0x000ea4000800007f */
[----:B--2---:R-:W-:Y:S05]  /*279c0*/  @!P0 BRA `(.L_x_1685) ;  /* 0xfffffffc00f08947 */ /* 0x004fea000383ffff */
[----:B------:R-:W-:Y:S05]  /*279d0*/  BRA `(.L_x_1814) ;  /* 0xffffffbc00a47947 */ /* 0x000fea000383ffff */
.L_x_1686:
        /* <DEDUP_REMOVED lines=8> */
.L_x_1816:
[----:B------:R-:W-:Y:S05]  /*27a60*/  BSYNC B0 ;  /* 0x0000000000007941 */ /* 0x000fea0003800000 */
.L_x_1815:
        /* <DEDUP_REMOVED lines=10> */
.L_x_1817:
        /* <DEDUP_REMOVED lines=17> */
.L_x_1818:
        /* <DEDUP_REMOVED lines=14> */
.L_x_1819:
[----:B------:R-:W-:Y:S02]  /*27d00*/  IMAD.MOV.U32 R13, RZ, RZ, R24 ;  /* 0x000000ffff0d7224 */ /* 0x000fe400078e0018 */
[----:B------:R-:W-:Y:S01]  /*27d10*/  IMAD.MOV.U32 R12, RZ, RZ, 0x2 ;  /* 0x00000002ff0c7424 */ /* 0x000fe200078e00ff */
[----:B------:R-:W-:-:S13]  /*27d20*/  IADD3 R2, P4, R14, R5, RZ ;  /* 0x000000050e027210 */ /* 0x000fda0007f9e0ff */
[----:B------:R-:W-:Y:S05]  /*27d30*/  WARPSYNC.COLLECTIVE R15, `(.L_x_1820) ;  /* 0x000000000f087348 */ /* 0x000fea0003c00000 */
[----:B------:R0:W1:Y:S02]  /*27d40*/  SHFL.IDX P6, R14, R13, R12, R11 ;  /* 0x0000000c0d0e7389 */ /* 0x00006400000c000b */
[----:B01----:R-:W-:Y:S01]  /*27d50*/  ENDCOLLECTIVE ;  /* 0x000000000000791b */ /* 0x003fe20003800000 */
.L_x_1820:
        /* <DEDUP_REMOVED lines=15> */
.L_x_1821:
[----:B------:R-:W-:Y:S02]  /*27e50*/  IMAD.MOV.U32 R13, RZ, RZ, R24 ;  /* 0x000000ffff0d7224 */ /* 0x000fe400078e0018 */
[----:B------:R-:W-:Y:S01]  /*27e60*/  IMAD.MOV.U32 R12, RZ, RZ, 0x3 ;  /* 0x00000003ff0c7424 */ /* 0x000fe200078e00ff */
[----:B------:R-:W-:-:S13]  /*27e70*/  IADD3 R2, P4, R14, R5, RZ ;  /* 0x000000050e027210 */ /* 0x000fda0007f9e0ff */
[----:B------:R-:W-:Y:S05]  /*27e80*/  WARPSYNC.COLLECTIVE R15, `(.L_x_1822) ;  /* 0x000000000f087348 */ /* 0x000fea0003c00000 */
[----:B------:R0:W1:Y:S02]  /*27e90*/  SHFL.IDX P6, R14, R13, R12, R11 ;  /* 0x0000000c0d0e7389 */ /* 0x00006400000c000b */
[----:B01----:R-:W-:Y:S01]  /*27ea0*/  ENDCOLLECTIVE ;  /* 0x000000000000791b */ /* 0x003fe20003800000 */
.L_x_1822:
        /* <DEDUP_REMOVED lines=14> */
.L_x_1823:
[----:B------:R-:W-:Y:S05]  /*27f90*/  BRA `(.L_x_1824) ;  /* 0xffffffbc00047947 */ /* 0x000fea000383ffff */
.L_x_1691:
[----:B------:R-:W-:Y:S01]  /*27fa0*/  BSSY B0, `(.L_x_1825) ;  /* 0x0000008000007945 */ /* 0x000fe20003800000 */
[----:B------:R-:W-:Y:S02]  /*27fb0*/  IMAD.MOV.U32 R13, RZ, RZ, R16 ;  /* 0x000000ffff0d7224 */ /* 0x000fe400078e0010 */
[----:B------:R-:W-:Y:S02]  /*27fc0*/  IMAD.MOV.U32 R12, RZ, RZ, RZ ;  /* 0x000000ffff0c7224 */ /* 0x000fe400078e00ff */
[----:B------:R-:W-:Y:S02]  /*27fd0*/  IMAD.MOV.U32 R11, RZ, RZ, 0x1f ;  /* 0x0000001fff0b7424 */ /* 0x000fe400078e00ff */
[----:B------:R-:W-:-:S07]  /*27fe0*/  IMAD.MOV.U32 R15, RZ, RZ, -0x1 ;  /* 0xffffffffff0f7424 */ /* 0x000fce00078e00ff */
[----:B0-2--5:R-:W-:Y:S05]  /*27ff0*/  WARPSYNC.COLLECTIVE R15, `(.L_x_1826) ;  /* 0x000000000f087348 */ /* 0x025fea0003c00000 */
[----:B------:R1:W3:Y:S02]  /*28000*/  SHFL.IDX P6, R14, R13, R12, R11 ;  /* 0x0000000c0d0e7389 */ /* 0x0002e400000c000b */
[----:B0123-5:R-:W-:Y:S01]  /*28010*/  ENDCOLLECTIVE ;  /* 0x000000000000791b */ /* 0x02ffe20003800000 */
.L_x_1826:
[----:B------:R-:W-:Y:S05]  /*28020*/  BSYNC B0 ;  /* 0x0000000000007941 */ /* 0x000fea0003800000 */
.L_x_1825:
        /* <DEDUP_REMOVED lines=9> */
.L_x_1827:
        /* <DEDUP_REMOVED lines=18> */
.L_x_1828:
[----:B------:R-:W-:Y:S01]  /*281e0*/  IMAD.MOV.U32 R12, RZ, RZ, 0x2 ;  /* 0x00000002ff0c7424 */ /* 0x000fe200078e00ff */
[----:B------:R-:W-:-:S05]  /*281f0*/  SEL R5, R14, RZ, P1 ;  /* 0x000000ff0e057207 */ /* 0x000fca0000800000 */
[----:B------:R-:W-:-:S04]  /*28200*/  IMAD.IADD R4, R2, 0x1, R5 ;  /* 0x0000000102047824 */ /* 0x000fc800078e0205 */
[----:B------:R-:W-:-:S07]  /*28210*/  IMAD.MOV.U32 R13, RZ, RZ, R4 ;  /* 0x000000ffff0d7224 */ /* 0x000fce00078e0004 */
[----:B------:R-:W-:Y:S05]  /*28220*/  WARPSYNC.COLLECTIVE R15, `(.L_x_1829) ;  /* 0x000000000f087348 */ /* 0x000fea0003c00000 */
[----:B------:R0:W1:Y:S02]  /*28230*/  SHFL.UP P6, R14, R13, R12, R11 ;  /* 0x0400000c0d0e7389 */ /* 0x00006400000c000b */
[----:B01----:R-:W-:Y:S01]  /*28240*/  ENDCOLLECTIVE ;  /* 0x000000000000791b */ /* 0x003fe20003800000 */
.L_x_1829:
[----:B------:R-:W-:Y:S01]  /*28250*/  IMAD.MOV.U32 R12, RZ, RZ, 0x4 ;  /* 0x00000004ff0c7424 */ /* 0x000fe200078e00ff */
[----:B------:R-:W-:-:S05]  /*28260*/  SEL R5, R14, RZ, P2 ;  /* 0x000000ff0e057207 */ /* 0x000fca0001000000 */
[----:B------:R-:W-:-:S04]  /*28270*/  IMAD.IADD R5, R4, 0x1, R5 ;  /* 0x0000000104057824 */ /* 0x000fc800078e0205 */
[----:B------:R-:W-:-:S07]  /*28280*/  IMAD.MOV.U32 R13, RZ, RZ, R5 ;  /* 0x000000ffff0d7224 */ /* 0x000fce00078e0005 */
[----:B------:R-:W-:Y:S05]  /*28290*/  WARPSYNC.COLLECTIVE R15, `(.L_x_1830) ;  /* 0x000000000f087348 */ /* 0x000fea0003c00000 */
[----:B------:R0:W1:Y:S02]  /*282a0*/  SHFL.UP P6, R14, R13, R12, R11 ;  /* 0x0400000c0d0e7389 */ /* 0x00006400000c000b */
[----:B01----:R-:W-:Y:S01]  /*282b0*/  ENDCOLLECTIVE ;  /* 0x000000000000791b */ /* 0x003fe20003800000 */
.L_x_1830:
[----:B------:R-:W-:Y:S01]  /*282c0*/  IMAD.MOV.U32 R12, RZ, RZ, 0x8 ;  /* 0x00000008ff0c7424 */ /* 0x000fe200078e00ff */
[----:B------:R-:W-:-:S05]  /*282d0*/  SEL R6, R14, RZ, P3 ;  /* 0x000000ff0e067207 */ /* 0x000fca0001800000 */
[----:B------:R-:W-:-:S04]  /*282e0*/  IMAD.IADD R6, R5, 0x1, R6 ;  /* 0x0000000105067824 */ /* 0x000fc800078e0206 */
[----:B------:R-:W-:-:S07]  /*282f0*/  IMAD.MOV.U32 R13, RZ, RZ, R6 ;  /* 0x000000ffff0d7224 */ /* 0x000fce00078e0006 */
[----:B------:R-:W-:Y:S05]  /*28300*/  WARPSYNC.COLLECTIVE R15, `(.L_x_1831) ;  /* 0x000000000f087348 */ /* 0x000fea0003c00000 */
[----:B------:R0:W1:Y:S02]  /*28310*/  SHFL.UP P6, R14, R13, R12, R11 ;  /* 0x0400000c0d0e7389 */ /* 0x00006400000c000b */
[----:B01----:R-:W-:Y:S01]  /*28320*/  ENDCOLLECTIVE ;  /* 0x000000000000791b */ /* 0x003fe20003800000 */
.L_x_1831:
[----:B------:R-:W-:Y:S01]  /*28330*/  IMAD.MOV.U32 R12, RZ, RZ, 0x10 ;  /* 0x00000010ff0c7424 */ /* 0x000fe200078e00ff */
[----:B------:R-:W-:-:S05]  /*28340*/  SEL R3, R14, RZ, P4 ;  /* 0x000000ff0e037207 */ /* 0x000fca0002000000 */
[----:B------:R-:W-:-:S04]  /*28350*/  IMAD.IADD R4, R6, 0x1, R3 ;  /* 0x0000000106047824 */ /* 0x000fc800078e0203 */
[----:B------:R-:W-:-:S07]  /*28360*/  IMAD.MOV.U32 R13, RZ, RZ, R4 ;  /* 0x000000ffff0d7224 */ /* 0x000fce00078e0004 */
[----:B------:R-:W-:Y:S05]  /*28370*/  WARPSYNC.COLLECTIVE R15, `(.L_x_1832) ;  /* 0x000000000f087348 */ /* 0x000fea0003c00000 */
[----:B------:R0:W1:Y:S02]  /*28380*/  SHFL.UP P6, R14, R13, R12, R11 ;  /* 0x0400000c0d0e7389 */ /* 0x00006400000c000b */
[----:B01----:R-:W-:Y:S01]  /*28390*/  ENDCOLLECTIVE ;  /* 0x000000000000791b */ /* 0x003fe20003800000 */
.L_x_1832:
        /* <DEDUP_REMOVED lines=8> */
.L_x_1833:
[----:B------:R-:W-:Y:S05]  /*28420*/  BRA `(.L_x_1834) ;  /* 0xffffffbc00207947 */ /* 0x000fea000383ffff */
.L_x_1696:
        /* <DEDUP_REMOVED lines=8> */
.L_x_1836:
[----:B------:R-:W-:Y:S05]  /*284b0*/  BSYNC B0 ;  /* 0x0000000000007941 */ /* 0x000fea0003800000 */
.L_x_1835:
        /* <DEDUP_REMOVED lines=8> */
.L_x_1837:
[----:B------:R-:W-:Y:S01]  /*28540*/  IMAD.MOV.U32 R12, RZ, RZ, 0x4 ;  /* 0x00000004ff0c7424 */ /* 0x000fe200078e00ff */
[----:B------:R-:W-:-:S05]  /*28550*/  SEL R14, R14, RZ, P2 ;  /* 0x000000ff0e0e7207 */ /* 0x000fca0001000000 */
[----:B------:R-:W-:-:S04]  /*28560*/  IMAD.IADD R3, R13, 0x1, R14 ;  /* 0x000000010d037824 */ /* 0x000fc800078e020e */
[----:B------:R-:W-:-:S07]  /*28570*/  IMAD.MOV.U32 R13, RZ, RZ, R3 ;  /* 0x000000ffff0d7224 */ /* 0x000fce00078e0003 */
[----:B------:R-:W-:Y:S05]  /*28580*/  WARPSYNC.COLLECTIVE R15, `(.L_x_1838) ;  /* 0x000000000f087348 */ /* 0x000fea0003c00000 */
[----:B------:R0:W1:Y:S02]  /*28590*/  SHFL.UP P6, R14, R13, R12, R11 ;  /* 0x0400000c0d0e7389 */ /* 0x00006400000c000b */
[----:B01----:R-:W-:Y:S01]  /*285a0*/  ENDCOLLECTIVE ;  /* 0x000000000000791b */ /* 0x003fe20003800000 */
.L_x_1838:
[----:B------:R-:W-:Y:S01]  /*285b0*/  IMAD.MOV.U32 R12, RZ, RZ, 0x8 ;  /* 0x00000008ff0c7424 */ /* 0x000fe200078e00ff */
[----:B------:R-:W-:-:S05]  /*285c0*/  SEL R4, R14, RZ, P3 ;  /* 0x000000ff0e047207 */ /* 0x000fca0001800000 */
[----:B------:R-:W-:-:S04]  /*285d0*/  IMAD.IADD R4, R3, 0x1, R4 ;  /* 0x0000000103047824 */ /* 0x000fc800078e0204 */
[----:B------:R-:W-:-:S07]  /*285e0*/  IMAD.MOV.U32 R13, RZ, RZ, R4 ;  /* 0x000000ffff0d7224 */ /* 0x000fce00078e0004 */
[----:B------:R-:W-:Y:S05]  /*285f0*/  WARPSYNC.COLLECTIVE R15, `(.L_x_1839) ;  /* 0x000000000f087348 */ /* 0x000fea0003c00000 */
[----:B------:R0:W1:Y:S02]  /*28600*/  SHFL.UP P6, R14, R13, R12, R11 ;  /* 0x0400000c0d0e7389 */ /* 0x00006400000c000b */
[----:B01----:R-:W-:Y:S01]  /*28610*/  ENDCOLLECTIVE ;  /* 0x000000000000791b */ /* 0x003fe20003800000 */
.L_x_1839:
[----:B------:R-:W-:Y:S01]  /*28620*/  IMAD.MOV.U32 R12, RZ, RZ, 0x10 ;  /* 0x00000010ff0c7424 */ /* 0x000fe200078e00ff */
[----:B------:R-:W-:-:S05]  /*28630*/  SEL R5, R14, RZ, P4 ;  /* 0x000000ff0e057207 */ /* 0x000fca0002000000 */
[----:B------:R-:W-:-:S04]  /*28640*/  IMAD.IADD R5, R4, 0x1, R5 ;  /* 0x0000000104057824 */ /* 0x000fc800078e0205 */
[----:B------:R-:W-:-:S07]  /*28650*/  IMAD.MOV.U32 R13, RZ, RZ, R5 ;  /* 0x000000ffff0d7224 */ /* 0x000fce00078e0005 */
[----:B------:R-:W-:Y:S05]  /*28660*/  WARPSYNC.COLLECTIVE R15, `(.L_x_1840) ;  /* 0x000000000f087348 */ /* 0x000fea0003c00000 */
[----:B------:R0:W1:Y:S02]  /*28670*/  SHFL.UP P6, R14, R13, R12, R11 ;  /* 0x0400000c0d0e7389 */ /* 0x00006400000c000b */
[----:B01----:R-:W-:Y:S01]  /*28680*/  ENDCOLLECTIVE ;  /* 0x000000000000791b */ /* 0x003fe20003800000 */
.L_x_1840:
        /* <DEDUP_REMOVED lines=8> */
.L_x_1841:
[----:B------:R-:W-:Y:S05]  /*28710*/  BRA `(.L_x_1842) ;  /* 0xffffffbc00007947 */ /* 0x000fea000383ffff */
.L_x_1698:
[----:B------:R-:W-:Y:S01]  /*28720*/  BSSY B0, `(.L_x_1843) ;  /* 0x0000006000007945 */ /* 0x000fe20003800000 */
[----:B------:R-:W-:Y:S01]  /*28730*/  PLOP3.LUT P6, PT, P6, PT, PT, 0x8, 0x0 ;  /* 0x000000000000781c */ /* 0x000fe200037ce170 */
[----:B------:R-:W-:-:S12]  /*28740*/  IMAD.MOV.U32 R15, RZ, RZ, -0x1 ;  /* 0xffffffffff0f7424 */ /* 0x000fd800078e00ff */
[----:B0----5:R-:W-:Y:S05]  /*28750*/  WARPSYNC.COLLECTIVE R15, `(.L_x_1844) ;  /* 0x000000000f087348 */ /* 0x021fea0003c00000 */
[----:B------:R-:W-:Y:S01]  /*28760*/  VOTE.ANY R14, PT, P6 ;  /* 0x00000000000e7806 */ /* 0x000fe200030e0100 */
[----:B0----5:R-:W-:Y:S06]  /*28770*/  ENDCOLLECTIVE ;  /* 0x000000000000791b */ /* 0x021fec0003800000 */
.L_x_1844:
[----:B------:R-:W-:Y:S05]  /*28780*/  BSYNC B0 ;  /* 0x0000000000007941 */ /* 0x000fea0003800000 */
.L_x_1843:
        /* <DEDUP_REMOVED lines=9> */
.L_x_1845:
[----:B------:R-:W-:Y:S01]  /*28820*/  IMAD.MOV.U32 R17, RZ, RZ, R14 ;  /* 0x000000ffff117224 */ /* 0x000fe200078e000e */
[----:B------:R-:W-:Y:S06]  /*28830*/  BRA `(.L_x_1846) ;  /* 0xffffffb800f07947 */ /* 0x000fec000383ffff */
.L_x_1700:
[----:B------:R-:W-:Y:S01]  /*28840*/  BSSY B0, `(.L_x_1847) ;  /* 0x0000007000007945 */ /* 0x000fe20003800000 */
[----:B------:R-:W-:Y:S02]  /*28850*/  IMAD.MOV.U32 R13, RZ, RZ, R3 ;  /* 0x000000ffff0d7224 */ /* 0x000fe400078e0003 */
[----:B------:R-:W-:Y:S02]  /*28860*/  IMAD.MOV.U32 R11, RZ, RZ, 0x1f ;  /* 0x0000001fff0b7424 */ /* 0x000fe400078e00ff */
[----:B------:R-:W-:-:S07]  /*28870*/  IMAD.MOV.U32 R15, RZ, RZ, -0x1 ;  /* 0xffffffffff0f7424 */ /* 0x000fce00078e00ff */
[----:B012--5:R-:W-:Y:S05]  /*28880*/  WARPSYNC.COLLECTIVE R15, `(.L_x_1848) ;  /* 0x000000000f087348 */ /* 0x027fea0003c00000 */
[----:B------:R3:W4:Y:S02]  /*28890*/  SHFL.IDX P6, R14, R13, R12, R11 ;  /* 0x0000000c0d0e7389 */ /* 0x00072400000c000b */
[----:B012345:R-:W-:Y:S01]  /*288a0*/  ENDCOLLECTIVE ;  /* 0x000000000000791b */ /* 0x03ffe20003800000 */
.L_x_1848:
[----:B------:R-:W-:Y:S05]  /*288b0*/  BSYNC B0 ;  /* 0x0000000000007941 */ /* 0x000fea0003800000 */
.L_x_1847:
[----:B------:R-:W-:Y:S01]  /*288c0*/  IMAD.MOV.U32 R5, RZ, RZ, R14 ;  /* 0x000000ffff057224 */ /* 0x000fe200078e000e */
[----:B------:R-:W-:Y:S06]  /*288d0*/  BRA `(.L_x_1699) ;  /* 0xffffffb800e47947 */ /* 0x000fec000383ffff */
.L_x_1704:
[----:B0-----:R0:W2:Y:S02]  /*288e0*/  SYNCS.PHASECHK.TRANS64.TRYWAIT P0, [R5+URZ+0x2d820], R0 ;  /* 0x02d82000050075a7 */ /* 0x0010a4000800017f */
[----:B--2---:R-:W-:Y:S05]  /*288f0*/  @!P0 NANOSLEEP.SYNCS 0x989680 ;  /* 0x009896800000895d */ /* 0x004fea0003900000 */
[----:B------:R-:W2:Y:S02]  /*28900*/  @!P0 SYNCS.PHASECHK.TRANS64 P0, [R5+URZ+0x2d820], R0 ;  /* 0x02d82000050085a7 */ /* 0x000ea4000800007f */
[----:B--2---:R-:W-:Y:S05]  /*28910*/  @!P0 BRA `(.L_x_1704) ;  /* 0xfffffffc00f08947 */ /* 0x004fea000383ffff */
[----:B------:R-:W-:Y:S05]  /*28920*/  BRA `(.L_x_1849) ;  /* 0xffffffc0005c7947 */ /* 0x000fea000383ffff */
.L_x_1705:
        /* <DEDUP_REMOVED lines=8> */
[----:B01-3-5:R-:W-:Y:S05]  /*289b0*/  WARPSYNC.COLLECTIVE R15, `(.L_x_1851) ;  /* 0x000000000f087348 */ /* 0x02bfea0003c00000 */
[----:B------:R2:W4:Y:S02]  /*289c0*/  SHFL.IDX P6, R14, R13, R12, R11 ;  /* 0x0000000c0d0e7389 */ /* 0x00052400000c000b */
[----:B012345:R-:W-:Y:S01]  /*289d0*/  ENDCOLLECTIVE ;  /* 0x000000000000791b */ /* 0x03ffe20003800000 */
.L_x_1851:
[----:B------:R-:W-:Y:S05]  /*289e0*/  BSYNC B0 ;  /* 0x0000000000007941 */ /* 0x000fea0003800000 */
.L_x_1850:
[----:B------:R-:W-:Y:S05]  /*289f0*/  BRA `(.L_x_1852) ;  /* 0xffffffc000447947 */ /* 0x000fea000383ffff */
.L_x_1706:
[----:B------:R-:W-:Y:S01]  /*28a00*/  BSSY B0, `(.L_x_1853) ;  /* 0x0000006000007945 */ /* 0x000fe20003800000 */
[----:B------:R-:W-:-:S07]  /*28a10*/  IMAD.MOV.U32 R15, RZ, RZ, -0x1 ;  /* 0xffffffffff0f7424 */ /* 0x000fce00078e00ff */
[----:B01-3-5:R-:W-:Y:S05]  /*28a20*/  WARPSYNC.COLLECTIVE R15, `(.L_x_1854) ;  /* 0x000000000f0c7348 */ /* 0x02bfea0003c00000 */
[----:B------:R-:W-:Y:S02]  /*28a30*/  ELECT P6, UR62, PT ;  /* 0x00000000003e782f */ /* 0x000fe400038c0000 */
[----:B------:R-:W-:Y:S01]  /*28a40*/  MOV R14, UR62 ;  /* 0x0000003e000e7c02 */ /* 0x000fe20008000f00 */
[----:B01-3-5:R-:W-:Y:S10]  /*28a50*/  ENDCOLLECTIVE ;  /* 0x000000000000791b */ /* 0x02bff40003800000 */
.L_x_1854:
[----:B------:R-:W-:Y:S05]  /*28a60*/  BSYNC B0 ;  /* 0x0000000000007941 */ /* 0x000fea0003800000 */
.L_x_1853:
[----:B------:R-:W-:Y:S05]  /*28a70*/  BRA `(.L_x_1855) ;  /* 0xffffffc000387947 */ /* 0x000fea000383ffff */
.L_x_1708:
[----:B0-----:R0:W2:Y:S02]  /*28a80*/  SYNCS.PHASECHK.TRANS64.TRYWAIT P1, [R3+URZ+0x2d840], R2 ;  /* 0x02d84002030075a7 */ /* 0x0010a4000802017f */
[----:B--2---:R-:W-:Y:S05]  /*28a90*/  @!P1 NANOSLEEP.SYNCS 0x989680 ;  /* 0x009896800000995d */ /* 0x004fea0003900000 */
[----:B------:R-:W2:Y:S02]  /*28aa0*/  @!P1 SYNCS.PHASECHK.TRANS64 P1, [R3+URZ+0x2d840], R2 ;  /* 0x02d84002030095a7 */ /* 0x000ea4000802007f */
[----:B--2---:R-:W-:Y:S05]  /*28ab0*/  @!P1 BRA `(.L_x_1708) ;  /* 0xfffffffc00f09947 */ /* 0x004fea000383ffff */
[----:B------:R-:W-:Y:S05]  /*28ac0*/  BRA `(.L_x_1856) ;  /* 0xffffffc0005c7947 */ /* 0x000fea000383ffff */
.L_x_1710:
[----:B--2---:R2:W4:Y:S02]  /*28ad0*/  SYNCS.PHASECHK.TRANS64.TRYWAIT P1, [R25+URZ+0x2d840], R0 ;  /* 0x02d84000190075a7 */ /* 0x004524000802017f */
[----:B----4-:R-:W-:Y:S05]  /*28ae0*/  @!P1 NANOSLEEP.SYNCS 0x989680 ;  /* 0x009896800000995d */ /* 0x010fea0003900000 */
[----:B------:R-:W4:Y:S02]  /*28af0*/  @!P1 SYNCS.PHASECHK.TRANS64 P1, [R25+URZ+0x2d840], R0 ;  /* 0x02d84000190095a7 */ /* 0x000f24000802007f */
[----:B----4-:R-:W-:Y:S05]  /*28b00*/  @!P1 BRA `(.L_x_1710) ;  /* 0xfffffffc00f09947 */ /* 0x010fea000383ffff */
[----:B------:R-:W-:Y:S05]  /*28b10*/  BRA `(.L_x_1857) ;  /* 0xffffffc0006c7947 */ /* 0x000fea000383ffff */
.L_x_1712:
[----:B----4-:R4:W0:Y:S02]  /*28b20*/  SYNCS.PHASECHK.TRANS64.TRYWAIT P1, [R3+URZ+0x2d860], R2 ;  /* 0x02d86002030075a7 */ /* 0x010824000802017f */
[----:B0-----:R-:W-:Y:S05]  /*28b30*/  @!P1 NANOSLEEP.SYNCS 0x989680 ;  /* 0x009896800000995d */ /* 0x001fea0003900000 */
[----:B------:R-:W0:Y:S02]  /*28b40*/  @!P1 SYNCS.PHASECHK.TRANS64 P1, [R3+URZ+0x2d860], R2 ;  /* 0x02d86002030095a7 */ /* 0x000e24000802007f */
[----:B0-----:R-:W-:Y:S05]  /*28b50*/  @!P1 BRA `(.L_x_1712) ;  /* 0xfffffffc00f09947 */ /* 0x001fea000383ffff */
[----:B------:R-:W-:Y:S05]  /*28b60*/  BRA `(.L_x_1858) ;  /* 0xffffffc000687947 */ /* 0x000fea000383ffff */
.L_x_1859:
        /* <DEDUP_REMOVED lines=9> */
.L_x_2733:


//--------------------- .text._ZN7cutlass13device_kernelIN5flash11enable_sm90INS1_16FlashAttnFwdSm90INS1_25CollectiveMainloopFwdSm90ILi2EN4cute5tupleIJNS5_1CILi1EEES8_S8_EEENS6_IJNS7_ILi192EEENS7_ILi128EEENS7_ILi96EEEEEELi96ENS_10bfloat16_tEfNS_4arch4Sm90ELb1ELb0ELb1ELb0ELb1ELb0ELb0ELb0ELb1ELb1ELb0ELb0EEENS1_21CollectiveEpilogueFwdINS6_IJSA_SC_SB_EEES9_SE_SG_Li384ELb0ELb1ELb0ELb0EEENS1_30DynamicPersistentTileSchedulerILi384ELi128ELb0ELb1ELb1EEEEEEEEEvNT_6ParamsE --------------------------
	.section	.text._ZN7cutlass13device_kernelIN5flash11enable_sm90INS1_16FlashAttnFwdSm90INS1_25CollectiveMainloopFwdSm90ILi2EN4cute5tupleIJNS5_1CILi1EEES8_S8_EEENS6_IJNS7_ILi192EEENS7_ILi128EEENS7_ILi96EEEEEELi96ENS_10bfloat16_tEfNS_4arch4Sm90ELb1ELb0ELb1ELb0ELb1ELb0ELb0ELb0ELb1ELb1ELb0ELb0EEENS1_21CollectiveEpilogueFwdINS6_IJSA_SC_SB_EEES9_SE_SG_Li384ELb0ELb1ELb0ELb0EEENS1_30DynamicPersistentTileSchedulerILi384ELi128ELb0ELb1ELb1EEEEEEEEEvNT_6ParamsE,"ax",@progbits
	.align	128
.text._ZN7cutlass13device_kernelIN5flash11enable_sm90INS1_16FlashAttnFwdSm90INS1_25CollectiveMainloopFwdSm90ILi2EN4cute5tupleIJNS5_1CILi1EEES8_S8_EEENS6_IJNS7_ILi192EEENS7_ILi128EEENS7_ILi96EEEEEELi96ENS_10bfloat16_tEfNS_4arch4Sm90ELb1ELb0ELb1ELb0ELb1ELb0ELb0ELb0ELb1ELb1ELb0ELb0EEENS1_21CollectiveEpilogueFwdINS6_IJSA_SC_SB_EEES9_SE_SG_Li384ELb0ELb1ELb0ELb0EEENS1_30DynamicPersistentTileSchedulerILi384ELi128ELb0ELb1ELb1EEEEEEEEEvNT_6ParamsE:
        .type           _ZN7cutlass13device_kernelIN5flash11enable_sm90INS1_16FlashAttnFwdSm90INS1_25CollectiveMainloopFwdSm90ILi2EN4cute5tupleIJNS5_1CILi1EEES8_S8_EEENS6_IJNS7_ILi192EEENS7_ILi128EEENS7_ILi96EEEEEELi96ENS_10bfloat16_tEfNS_4arch4Sm90ELb1ELb0ELb1ELb0ELb1ELb0ELb0ELb0ELb1ELb1ELb0ELb0EEENS1_21CollectiveEpilogueFwdINS6_IJSA_SC_SB_EEES9_SE_SG_Li384ELb0ELb1ELb0ELb0EEENS1_30DynamicPersistentTileSchedulerILi384ELi128ELb0ELb1ELb1EEEEEEEEEvNT_6ParamsE,@function
        .size           _ZN7cutlass13device_kernelIN5flash11enable_sm90INS1_16FlashAttnFwdSm90INS1_25CollectiveMainloopFwdSm90ILi2EN4cute5tupleIJNS5_1CILi1EEES8_S8_EEENS6_IJNS7_ILi192EEENS7_ILi128EEENS7_ILi96EEEEEELi96ENS_10bfloat16_tEfNS_4arch4Sm90ELb1ELb0ELb1ELb0ELb1ELb0ELb0ELb0ELb1ELb1ELb0ELb0EEENS1_21CollectiveEpilogueFwdINS6_IJSA_SC_SB_EEES9_SE_SG_Li384ELb0ELb1ELb0ELb0EEENS1_30DynamicPersistentTileSchedulerILi384ELi128ELb0ELb1ELb1EEEEEEEEEvNT_6ParamsE,(.L_x_2734 - _ZN7cutlass13device_kernelIN5flash11enable_sm90INS1_16FlashAttnFwdSm90INS1_25CollectiveMainloopFwdSm90ILi2EN4cute5tupleIJNS5_1CILi1EEES8_S8_EEENS6_IJNS7_ILi192EEENS7_ILi128EEENS7_ILi96EEEEEELi96ENS_10bfloat16_tEfNS_4arch4Sm90ELb1ELb0ELb1ELb0ELb1ELb0ELb0ELb0ELb1ELb1ELb0ELb0EEENS1_21CollectiveEpilogueFwdINS6_IJSA_SC_SB_EEES9_SE_SG_Li384ELb0ELb1ELb0ELb0EEENS1_30DynamicPersistentTileSchedulerILi384ELi128ELb0ELb1ELb1EEEEEEEEEvNT_6ParamsE)
        .other          _ZN7cutlass13device_kernelIN5flash11enable_sm90INS1_16FlashAttnFwdSm90INS1_25CollectiveMainloopFwdSm90ILi2EN4cute5tupleIJNS5_1CILi1EEES8_S8_EEENS6_IJNS7_ILi192EEENS7_ILi128EEENS7_ILi96EEEEEELi96ENS_10bfloat16_tEfNS_4arch4Sm90ELb1ELb0ELb1ELb0ELb1ELb0ELb0ELb0ELb1ELb1ELb0ELb0EEENS1_21CollectiveEpilogueFwdINS6_IJSA_SC_SB_EEES9_SE_SG_Li384ELb0ELb1ELb0ELb0EEENS1_30DynamicPersistentTileSchedulerILi384ELi128ELb0ELb1ELb1EEEEEEEEEvNT_6ParamsE,@"STO_CUDA_ENTRY STV_DEFAULT"
_ZN7cutlass13device_kernelIN5flash11enable_sm90INS1_16FlashAttnFwdSm90INS1_25CollectiveMainloopFwdSm90ILi2EN4cute5tupleIJNS5_1CILi1EEES8_S8_EEENS6_IJNS7_ILi192EEENS7_ILi128EEENS7_ILi96EEEEEELi96ENS_10bfloat16_tEfNS_4arch4Sm90ELb1ELb0ELb1ELb0ELb1ELb0ELb0ELb0ELb1ELb1ELb0ELb0EEENS1_21CollectiveEpilogueFwdINS6_IJSA_SC_SB_EEES9_SE_SG_Li384ELb0ELb1ELb0ELb0EEENS1_30DynamicPersistentTileSchedulerILi384ELi128ELb0ELb1ELb1EEEEEEEEEvNT_6ParamsE:
        /* <DEDUP_REMOVED lines=45> */
.L_x_1860:
        /* <DEDUP_REMOVED lines=22> */
.L_x_1861:
        /* <DEDUP_REMOVED lines=18> */
.L_x_1862:
        /* <DEDUP_REMOVED lines=22> */
.L_x_1863:
        /* <DEDUP_REMOVED lines=23> */
.L_x_1864:
        /* <DEDUP_REMOVED lines=8> */
.L_x_1866:
        /* <DEDUP_REMOVED lines=36> */
[----:B------:R-:W-:Y:S01]  /*0ae0*/  SHF.R.S32.HI R8, RZ, 0x1f, R147 ;  /* 0x0000001fff087819 */ /* 0x000fe20000011493 */
[----:B------:R-:W-:Y:S01]  /*0af0*/  IMAD.IADD R2, R5, 0x1, -R2 ;  /* 0x0000000105027824 */ /* 0x000fe200078e0a02 */
[C---:B------:R-:W-:Y:S01]  /*0b00*/  LOP3.LUT R5, R3.reuse, 0xfffffff8, RZ, 0xc0, !PT ;  /* 0xfffffff803057812 */ /* 0x040fe200078ec0ff */
[----:B------:R-:W-:Y:S01]  /*0b10*/  IMAD.SHL.U32 R3, R3, 0x40, RZ ;  /* 0x0000004003037824 */ /* 0x000fe200078e00ff */
[----:B------:R-:W-:Y:S01]  /*0b20*/  LEA.HI R6, R0, R153, RZ, 0x5 ;  /* 0x0000009900067211 */ /* 0x000fe200078f28ff */
[----:B------:R-:W-:Y:S01]  /*0b30*/  IMAD.SHL.U32 R2, R2, 0x8, RZ ;  /* 0x0000000802027824 */ /* 0x000fe200078e00ff */
[----:B------:R-:W-:Y:S01]  /*0b40*/  LEA.HI R9, R8, R147, RZ, 0x2 ;  /* 0x0000009308097211 */ /* 0x000fe200078f10ff */
[----:B------:R-:W-:Y:S01]  /*0b50*/  IMAD.IADD R5, R4, 0x1, -R5 ;  /* 0x0000000104057824 */ /* 0x000fe200078e0a05 */
[----:B------:R-:W-:-:S02]  /*0b60*/  SHF.R.S32.HI R6, RZ, 0x5, R6 ;  /* 0x00000005ff067819 */ /* 0x000fc40000011406 */
[--C-:B------:R-:W-:Y:S02]  /*0b70*/  SHF.R.S32.HI R7, RZ, 0x2, R9.reuse ;  /* 0x00000002ff077819 */ /* 0x100fe40000011409 */
[C---:B------:R-:W-:Y:S01]  /*0b80*/  R2P PR, R5.reuse, 0x6 ;  /* 0x0000000605007804 */ /* 0x040fe20000000000 */
[----:B------:R-:W-:Y:S01]  /*0b90*/  IMAD.SHL.U32 R5, R5, 0x40, RZ ;  /* 0x0000004005057824 */ /* 0x000fe200078e00ff */
[----:B------:R-:W-:Y:S02]  /*0ba0*/  SHF.R.S32.HI R10, RZ, 0x1f, R9 ;  /* 0x0000001fff0a7819 */ /* 0x000fe40000011409 */
[----:B------:R-:W-:Y:S01]  /*0bb0*/  LEA R13, R6, R4, 0x4 ;  /* 0x00000004060d7211 */ /* 0x000fe200078e20ff */
[----:B------:R-:W-:Y:S01]  /*0bc0*/  IMAD.HI R4, R148, 0x55555556, RZ ;  /* 0x5555555694047827 */ /* 0x000fe200078e02ff */
[----:B------:R-:W-:Y:S02]  /*0bd0*/  LEA.HI R10, R10, R7, RZ, 0x3 ;  /* 0x000000070a0a7211 */ /* 0x000fe400078f18ff */
[----:B------:R-:W-:Y:S01]  /*0be0*/  LOP3.LUT R5, R5, 0x1c0, RZ, 0xc0, !PT ;  /* 0x000001c005057812 */ /* 0x000fe200078ec0ff */
[----:B------:R-:W-:Y:S01]  /*0bf0*/  IMAD.U32 R150, R13, 0x20, R2 ;  /* 0x000000200d967824 */ /* 0x000fe200078e0002 */
[----:B------:R-:W-:-:S02]  /*0c00*/  LOP3.LUT R10, R10, 0xfffffff8, RZ, 0xc0, !PT ;  /* 0xfffffff80a0a7812 */ /* 0x000fc400078ec0ff */
[----:B------:R-:W-:Y:S02]  /*0c10*/  LOP3.LUT R2, R5, 0x8, R2, 0xf8, !PT ;  /* 0x0000000805027812 */ /* 0x000fe400078ef802 */
[----:B------:R-:W-:Y:S01]  /*0c20*/  LOP3.LUT R3, R3, 0x7ffffe00, RZ, 0xc0, !PT ;  /* 0x7ffffe0003037812 */ /* 0x000fe200078ec0ff */
[----:B------:R-:W-:Y:S01]  /*0c30*/  IMAD.IADD R11, R7, 0x1, -R10 ;  /* 0x00000001070b7824 */ /* 0x000fe200078e0a0a */
[----:B------:R-:W-:Y:S02]  /*0c40*/  SHF.R.U32.HI R5, RZ, 0x3, R5 ;  /* 0x00000003ff057819 */ /* 0x000fe40000011605 */
[----:B------:R-:W-:Y:S01]  /*0c50*/  LEA.HI R0, R0, R153, RZ, 0x2 ;  /* 0x0000009900007211 */ /* 0x000fe200078f10ff */
[----:B------:R-:W-:Y:S01]  /*0c60*/  IMAD R3, R6, 0x400, R3 ;  /* 0x0000040006037824 */ /* 0x000fe200078e0203 */
[----:B------:R-:W-:Y:S02]  /*0c70*/  LOP3.LUT R2, R2, R5, RZ, 0x3c, !PT ;  /* 0x0000000502027212 */ /* 0x000fe400078e3cff */
[----:B------:R-:W-:-:S02]  /*0c80*/  LEA.HI R7, R4, R4, RZ, 0x1 ;  /* 0x0000000404077211 */ /* 0x000fc400078f08ff */
[----:B------:R-:W-:Y:S01]  /*0c90*/  LOP3.LUT R4, R0, 0xfffffffc, RZ, 0xc0, !PT ;  /* 0xfffffffc00047812 */ /* 0x000fe200078ec0ff */
[----:B------:R-:W-:Y:S01]  /*0ca0*/  IMAD.IADD R2, R3, 0x1, R2 ;  /* 0x0000000103027824 */ /* 0x000fe200078e0202 */
[----:B------:R-:W-:Y:S01]  /*0cb0*/  LEA.HI R8, R8, R147, RZ, 0x5 ;  /* 0x0000009308087211 */ /* 0x000fe200078f28ff */
[----:B------:R-:W-:Y:S01]  /*0cc0*/  IMAD R7, R7, -0x3, R148 ;  /* 0xfffffffd07077824 */ /* 0x000fe200078e0294 */
[----:B------:R-:W-:Y:S02]  /*0cd0*/  IADD3 R145, R153, -R4, RZ ;  /* 0x8000000499917210 */ /* 0x000fe40007ffe0ff */
[----:B------:R-:W-:Y:S02]  /*0ce0*/  SHF.R.S32.HI R8, RZ, 0x5, R8 ;  /* 0x00000005ff087819 */ /* 0x000fe40000011408 */
[C---:B------:R-:W-:Y:S01]  /*0cf0*/  LEA.HI R3, R145.reuse, R145, RZ, 0x1 ;  /* 0x0000009191037211 */ /* 0x040fe200078f08ff */
[----:B------:R-:W-:Y:S01]  /*0d00*/  IMAD.SHL.U32 R137, R145, 0x8, RZ ;  /* 0x0000000891897824 */ /* 0x000fe200078e00ff */
[----:B------:R-:W-:Y:S01]  /*0d10*/  LEA R16, R2, UR40, 0x1 ;  /* 0x0000002802107c11 */ /* 0x000fe2000f8e08ff */
[----:B------:R-:W-:Y:S01]  /*0d20*/  IMAD R8, R8, 0x10, R11 ;  /* 0x0000001008087824 */ /* 0x000fe200078e020b */
[----:B------:R-:W-:Y:S01]  /*0d30*/  SHF.R.S32.HI R146, RZ, 0x2, R0 ;  /* 0x00000002ff927819 */ /* 0x000fe20000011400 */
[----:B------:R-:W-:Y:S01]  /*0d40*/  VIADD R138, R137, 0x20 ;  /* 0x00000020898a7836 */ /* 0x000fe20000000000 */
[----:B------:R-:W-:Y:S01]  /*0d50*/  LOP3.LUT R0, R3, 0x1ffffffe, RZ, 0xc0, !PT ;  /* 0x1ffffffe03007812 */ /* 0x000fe200078ec0ff */
[C---:B------:R-:W-:Y:S01]  /*0d60*/  VIADD R18, R16.reuse, 0x21800 ;  /* 0x0002180010127836 */ /* 0x040fe20000000000 */
[----:B------:R-:W-:Y:S01]  /*0d70*/  SEL R17, R17, 0xffffffc0, !P2 ;  /* 0xffffffc011117807 */ /* 0x000fe20005000000 */
[----:B------:R-:W-:Y:S01]  /*0d80*/  VIADD R139, R137, 0x40 ;  /* 0x00000040898b7836 */ /* 0x000fe20000000000 */
[----:B------:R-:W-:Y:S01]  /*0d90*/  LOP3.LUT R2, R9, 0x7ffffffc, RZ, 0xc0, !PT ;  /* 0x7ffffffc09027812 */ /* 0x000fe200078ec0ff */
[----:B------:R-:W-:Y:S01]  /*0da0*/  IMAD R149, R7, 0x40, R8 ;  /* 0x0000004007957824 */ /* 0x000fe200078e0208 */
[----:B------:R-:W-:Y:S01]  /*0db0*/  IADD3 R19, R16, 0x21820, RZ ;  /* 0x0002182010137810 */ /* 0x000fe20007ffe0ff */
[----:B------:R-:W-:Y:S01]  /*0dc0*/  IMAD.IADD R0, R145, 0x1, -R0 ;  /* 0x0000000191007824 */ /* 0x000fe200078e0a00 */
[----:B------:R-:W-:Y:S01]  /*0dd0*/  SHF.R.S32.HI R152, RZ, 0x1f, R138 ;  /* 0x0000001fff987819 */ /* 0x000fe2000001148a */
[C---:B------:R-:W-:Y:S01]  /*0de0*/  @P1 VIADD R19, R18.reuse, 0xffffffe0 ;  /* 0xffffffe012131836 */ /* 0x040fe20000000000 */
[----:B------:R-:W-:Y:S01]  /*0df0*/  SHF.R.S32.HI R151, RZ, 0x1f, R139 ;  /* 0x0000001fff977819 */ /* 0x000fe2000001148b */
[----:B------:R-:W-:-:S02]  /*0e00*/  IMAD.IADD R18, R18, 0x1, R17 ;  /* 0x0000000112127824 */ /* 0x000fc400078e0211 */
[----:B------:R-:W-:Y:S02]  /*0e10*/  IMAD.IADD R23, R147, 0x1, -R2 ;  /* 0x0000000193177824 */ /* 0x000fe400078e0a02 */
[----:B------:R-:W-:Y:S02]  /*0e20*/  IMAD R136, R0, 0x8, R149 ;  /* 0x0000000800887824 */ /* 0x000fe400078e0295 */
[----:B------:R-:W-:Y:S02]  /*0e30*/  IMAD.IADD R17, R17, 0x1, R19 ;  /* 0x0000000111117824 */ /* 0x000fe400078e0213 */
[----:B------:R-:W-:-:S07]  /*0e40*/  VIADD R22, R19, 0x6000 ;  /* 0x0000600013167836 */ /* 0x000fce0000000000 */
.L_x_1915:
        /* <DEDUP_REMOVED lines=21> */
.L_x_1867:
[----:B------:R-:W-:Y:S01]  /*0fa0*/  ULDC UR7, c[0x0][0xc54] ;  /* 0x0003150000077ab9 */ /* 0x000fe20000000800 */
[----:B------:R-:W-:Y:S01]  /*0fb0*/  UMOV UR6, UR9 ;  /* 0x0000000900067c82 */ /* 0x000fe20008000000 */
[----:B------:R-:W-:-:S11]  /*0fc0*/  UISETP.NE.AND UP0, UPT, UR7, 0x1, UPT ;  /* 0x000000010700788c */ /* 0x000fd6000bf05270 */
[----:B------:R-:W-:Y:S02]  /*0fd0*/  @UP0 ULDC.64 UR10, c[0x0][0xc58] ;  /* 0x00031600000a0ab9 */ /* 0x000fe40000000a00 */
[----:B------:R-:W-:-:S04]  /*0fe0*/  UIMAD.WIDE.U32 UR4, UR9, UR10, URZ ;  /* 0x0000000a090472a5 */ /* 0x000fc8000f8e003f */
[----:B------:R-:W-:-:S04]  /*0ff0*/  @UP0 USHF.R.U32.HI UR6, URZ, UR11, UR5 ;  /* 0x0000000b3f060299 */ /* 0x000fc80008011605 */
[----:B------:R-:W-:-:S12]  /*1000*/  UIMAD UR4, UR6, UR7, URZ ;  /* 0x00000007060472a4 */ /* 0x000fd8000f8e023f */
.L_x_1868:
[----:B------:R-:W-:Y:S01]  /*1010*/  ULDC.64 UR10, c[0x0][0x418] ;  /* 0x00010600000a7ab9 */ /* 0x000fe20000000a00 */
[----:B------:R-:W-:Y:S01]  /*1020*/  ULOP3.LUT UR6, URZ, UR6, URZ, 0x33, !UPT ;  /* 0x000000063f067292 */ /* 0x000fe2000f8e333f */
[----:B------:R-:W-:Y:S01]  /*1030*/  PLOP3.LUT P0, PT, PT, PT, PT, 0x80, 0x0 ;  /* 0x000000000000781c */ /* 0x000fe20003f0f070 */
[----:B------:R-:W-:Y:S01]  /*1040*/  UISETP.NE.U32.AND UP0, UPT, UR10, URZ, UPT ;  /* 0x0000003f0a00728c */ /* 0x000fe2000bf05070 */
[----:B------:R-:W-:Y:S01]  /*1050*/  IMAD.MOV.U32 R38, RZ, RZ, RZ ;  /* 0x000000ffff267224 */ /* 0x000fe200078e00ff */
[----:B------:R-:W-:Y:S01]  /*1060*/  ULDC UR5, c[0x0][0xc3c] ;  /* 0x00030f0000057ab9 */ /* 0x000fe20000000800 */
[----:B------:R-:W-:Y:S01]  /*1070*/  UIADD3 UR4, UR9, -UR4, URZ ;  /* 0x8000000409047290 */ /* 0x000fe2000fffe03f */
[----:B------:R-:W-:Y:S01]  /*1080*/  MOV R0, RZ ;  /* 0x000000ff00007202 */ /* 0x000fe20000000f00 */
[----:B------:R-:W-:Y:S01]  /*1090*/  UISETP.NE.AND.EX UP0, UPT, UR11, URZ, UPT, UP0 ;  /* 0x0000003f0b00728c */ /* 0x000fe2000bf05300 */
[----:B------:R-:W-:Y:S01]  /*10a0*/  IMAD.MOV.U32 R46, RZ, RZ, RZ ;  /* 0x000000ffff2e7224 */ /* 0x000fe200078e00ff */
[----:B------:R-:W-:Y:S01]  /*10b0*/  UIADD3 UR6, UR6, UR5, URZ ;  /* 0x0000000506067290 */ /* 0x000fe2000fffe03f */
[----:B------:R-:W-:Y:S01]  /*10c0*/  CS2R R34, SRZ ;  /* 0x0000000000227805 */ /* 0x000fe2000001ff00 */
[----:B------:R-:W-:Y:S01]  /*10d0*/  ULDC UR11, c[0x0][0x448] ;  /* 0x00011200000b7ab9 */ /* 0x000fe20000000800 */
[----:B------:R-:W-:Y:S01]  /*10e0*/  ULDC UR10, c[0x0][0xc54] ;  /* 0x00031500000a7ab9 */ /* 0x000fe20000000800 */
[----:B------:R-:W-:Y:S01]  /*10f0*/  UISETP.NE.AND UP2, UPT, UR11, 0x1, UPT ;  /* 0x000000010b00788c */ /* 0x000fe2000bf45270 */
[----:B------:R-:W-:Y:S01]  /*1100*/  IMAD.MOV.U32 R133, RZ, RZ, RZ ;  /* 0x000000ffff857224 */ /* 0x000fe200078e00ff */
[----:B------:R-:W-:Y:S01]  /*1110*/  UIMAD UR39, UR6, 0xc0, URZ ;  /* 0x000000c0062778a4 */ /* 0x000fe2000f8e023f */
[----:B------:R-:W-:Y:S01]  /*1120*/  IMAD.MOV.U32 R42, RZ, RZ, RZ ;  /* 0x000000ffff2a7224 */ /* 0x000fe200078e00ff */
[----:B------:R-:W-:Y:S01]  /*1130*/  UIMAD UR10, UR8, UR10, UR4 ;  /* 0x0000000a080a72a4 */ /* 0x000fe2000f8e0204 */
[----:B------:R-:W-:Y:S01]  /*1140*/  CS2R R32, SRZ ;  /* 0x0000000000207805 */ /* 0x000fe2000001ff00 */
[----:B------:R-:W-:Y:S01]  /*1150*/  UIADD3 UR6, UR39, 0xbf, URZ ;  /* 0x000000bf27067890 */ /* 0x000fe2000fffe03f */
[----:B------:R-:W-:Y:S01]  /*1160*/  IMAD.MOV.U32 R129, RZ, RZ, RZ ;  /* 0x000000ffff817224 */ /* 0x000fe200078e00ff */
[----:B------:R-:W-:Y:S01]  /*1170*/  ULDC UR48, c[0x0][0x424] ;  /* 0x0001090000307ab9 */ /* 0x000fe20000000800 */
[----:B------:R-:W-:Y:S01]  /*1180*/  ULDC UR7, c[0x0][0x288] ;  /* 0x0000a20000077ab9 */ /* 0x000fe20000000800 */
[----:B------:R-:W-:Y:S01]  /*1190*/  USEL UR48, UR48, 0x1, UP0 ;  /* 0x0000000130307887 */ /* 0x000fe20008000000 */
[----:B------:R-:W-:Y:S01]  /*11a0*/  IMAD.MOV.U32 R44, RZ, RZ, RZ ;  /* 0x000000ffff2c7224 */ /* 0x000fe200078e00ff */
[----:B------:R-:W-:Y:S01]  /*11b0*/  @UP2 ULDC UR4, c[0x0][0x44c] ;  /* 0x0001130000042ab9 */ /* 0x000fe20000000800 */
[----:B------:R-:W-:Y:S01]  /*11c0*/  UIADD3 UR7, -UR7, 0x80, URZ ;  /* 0x0000008007077890 */ /* 0x000fe2000fffe13f */
[----:B------:R-:W-:Y:S01]  /*11d0*/  CS2R R26, SRZ ;  /* 0x00000000001a7805 */ /* 0x000fe2000001ff00 */
[----:B------:R-:W-:Y:S01]  /*11e0*/  UIMAD.WIDE.U32 UR4, UR6, UR4, URZ ;  /* 0x00000004060472a5 */ /* 0x000fe2000f8e003f */
[----:B------:R-:W-:Y:S01]  /*11f0*/  IMAD.MOV.U32 R125, RZ, RZ, RZ ;  /* 0x000000ffff7d7224 */ /* 0x000fe200078e00ff */
[----:B------:R-:W-:Y:S01]  /*1200*/  ULDC UR9, c[0x0][0x2f0] ;  /* 0x0000bc0000097ab9 */ /* 0x000fe20000000800 */
[----:B------:R-:W-:Y:S01]  /*1210*/  @UP2 ULDC UR11, c[0x0][0x450] ;  /* 0x00011400000b2ab9 */ /* 0x000fe20000000800 */
[----:B------:R-:W-:Y:S01]  /*1220*/  UIMAD UR7, UR48, UR9, UR7 ;  /* 0x00000009300772a4 */ /* 0x000fe2000f8e0207 */
[----:B------:R-:W-:Y:S01]  /*1230*/  CS2R R122, SRZ ;  /* 0x00000000007a7805 */ /* 0x000fe2000001ff00 */
[----:B------:R-:W-:Y:S01]  /*1240*/  @UP2 USHF.R.U32.HI UR6, URZ, UR11, UR5 ;  /* 0x0000000b3f062299 */ /* 0x000fe20008011605 */
[----:B------:R-:W-:Y:S01]  /*1250*/  CS2R R120, SRZ ;  /* 0x0000000000787805 */ /* 0x000fe2000001ff00 */
[----:B------:R-:W-:Y:S01]  /*1260*/  UIMAD UR4, UR48, UR9, 0x7f ;  /* 0x0000007f300474a4 */ /* 0x000fe2000f8e0209 */
[----:B------:R-:W-:Y:S01]  /*1270*/  CS2R R118, SRZ ;  /* 0x0000000000767805 */ /* 0x000fe2000001ff00 */
[----:B------:R-:W-:Y:S01]  /*1280*/  UIADD3 UR6, UR7, UR6, URZ ;  /* 0x0000000607067290 */ /* 0x000fe2000fffe03f */
[----:B------:R-:W-:Y:S01]  /*1290*/  CS2R R116, SRZ ;  /* 0x0000000000747805 */ /* 0x000fe2000001ff00 */
[----:B------:R-:W-:Y:S01]  /*12a0*/  USHF.R.S32.HI UR5, URZ, 0x1f, UR4 ;  /* 0x0000001f3f057899 */ /* 0x000fe20008011404 */
[----:B------:R-:W-:Y:S01]  /*12b0*/  CS2R R114, SRZ ;  /* 0x0000000000727805 */ /* 0x000fe2000001ff00 */
[----:B------:R-:W-:Y:S01]  /*12c0*/  USHF.R.S32.HI UR7, URZ, 0x1f, UR6 ;  /* 0x0000001f3f077899 */ /* 0x000fe20008011406 */
[----:B------:R-:W-:Y:S01]  /*12d0*/  CS2R R112, SRZ ;  /* 0x0000000000707805 */ /* 0x000fe2000001ff00 */
[----:B------:R-:W-:Y:S01]  /*12e0*/  ULEA.HI UR5, UR5, UR4, URZ, 0x7 ;  /* 0x0000000405057291 */ /* 0x000fe2000f8f383f */
[----:B------:R-:W-:Y:S01]  /*12f0*/  CS2R R110, SRZ ;  /* 0x00000000006e7805 */ /* 0x000fe2000001ff00 */
[----:B------:R-:W-:Y:S01]  /*1300*/  ULEA.HI UR7, UR7, UR6, URZ, 0x7 ;  /* 0x0000000607077291 */ /* 0x000fe2000f8f383f */
[----:B------:R-:W-:Y:S01]  /*1310*/  CS2R R108, SRZ ;  /* 0x00000000006c7805 */ /* 0x000fe2000001ff00 */
[----:B------:R-:W-:Y:S01]  /*1320*/  USHF.R.S32.HI UR54, URZ, 0x7, UR5 ;  /* 0x000000073f367899 */ /* 0x000fe20008011405 */
[----:B------:R-:W-:Y:S01]  /*1330*/  CS2R R106, SRZ ;  /* 0x00000000006a7805 */ /* 0x000fe2000001ff00 */
[----:B------:R-:W-:Y:S01]  /*1340*/  USHF.R.S32.HI UR7, URZ, 0x7, UR7 ;  /* 0x000000073f077899 */ /* 0x000fe20008011407 */
[----:B------:R-:W-:Y:S01]  /*1350*/  CS2R R104, SRZ ;  /* 0x0000000000687805 */ /* 0x000fe2000001ff00 */
[----:B------:R-:W-:Y:S01]  /*1360*/  ULDC UR38, c[0x0][0xc48] ;  /* 0x0003120000267ab9 */ /* 0x000fe20000000800 */
[----:B------:R-:W-:Y:S01]  /*1370*/  UMOV UR43, UR10 ;  /* 0x0000000a002b7c82 */ /* 0x000fe20008000000 */
[----:B------:R-:W-:Y:S01]  /*1380*/  UISETP.LT.AND UP0, UPT, UR54, UR7, UPT ;  /* 0x000000073600728c */ /* 0x000fe2000bf01270 */
[----:B------:R-:W-:Y:S01]  /*1390*/  CS2R R102, SRZ ;  /* 0x0000000000667805 */ /* 0x000fe2000001ff00 */
[----:B------:R-:W-:Y:S01]  /*13a0*/  UISETP.NE.AND UP1, UPT, UR38, 0x1, UPT ;  /* 0x000000012600788c */ /* 0x000fe2000bf25270 */
[----:B------:R-:W-:Y:S01]  /*13b0*/  CS2R R100, SRZ ;  /* 0x0000000000647805 */ /* 0x000fe2000001ff00 */
[----:B------:R-:W-:Y:S01]  /*13c0*/  USEL UR54, UR54, UR7, UP0 ;  /* 0x0000000736367287 */ /* 0x000fe20008000000 */
[----:B------:R-:W-:Y:S01]  /*13d0*/  CS2R R98, SRZ ;  /* 0x0000000000627805 */ /* 0x000fe2000001ff00 */
[----:B------:R-:W-:Y:S01]  /*13e0*/  UP2UR UR49, UPR, URZ, 0x4 ;  /* 0x000000043f317883 */ /* 0x000fe20008000000 */
[----:B------:R-:W-:Y:S01]  /*13f0*/  CS2R R96, SRZ ;  /* 0x0000000000607805 */ /* 0x000fe2000001ff00 */
[----:B------:R-:W-:Y:S01]  /*1400*/  UISETP.GE.AND UP0, UPT, UR54, 0x1, UPT ;  /* 0x000000013600788c */ /* 0x000fe2000bf06270 */
[----:B------:R-:W-:Y:S01]  /*1410*/  IMAD.MOV.U32 R48, RZ, RZ, RZ ;  /* 0x000000ffff307224 */ /* 0x000fe200078e00ff */
[----:B------:R-:W-:-:S02]  /*1420*/  CS2R R6, SRZ ;  /* 0x0000000000067805 */ /* 0x000fc4000001ff00 */
[----:B------:R-:W-:Y:S02]  /*1430*/  MOV R93, RZ ;  /* 0x000000ff005d7202 */ /* 0x000fe40000000f00 */
[----:B------:R-:W-:Y:S01]  /*1440*/  CS2R R90, SRZ ;  /* 0x00000000005a7805 */ /* 0x000fe2000001ff00 */
[----:B------:R-:W-:Y:S01]  /*1450*/  @UP1 ULDC UR8, c[0x0][0xc4c] ;  /* 0x0003130000081ab9 */ /* 0x000fe20000000800 */
[----:B------:R-:W-:Y:S01]  /*1460*/  PLOP3.LUT P1, PT, PT, PT, UP0, 0x80, 0x0 ;  /* 0x000000000000781c */ /* 0x000fe20003f2f008 */
[----:B------:R-:W-:Y:S01]  /*1470*/  UIMAD.WIDE.U32 UR4, UR10, UR8, URZ ;  /* 0x000000080a0472a5 */ /* 0x000fe2000f8e003f */
[----:B------:R-:W-:Y:S01]  /*1480*/  CS2R R88, SRZ ;  /* 0x0000000000587805 */ /* 0x000fe2000001ff00 */
[----:B------:R-:W-:Y:S02]  /*1490*/  @UP1 ULDC UR6, c[0x0][0xc50] ;  /* 0x0003140000061ab9 */ /* 0x000fe40000000800 */
[----:B------:R-:W-:-:S04]  /*14a0*/  @UP1 USHF.R.U32.HI UR43, URZ, UR6, UR5 ;  /* 0x000000063f2b1299 */ /* 0x000fc80008011605 */
[----:B------:R-:W-:-:S04]  /*14b0*/  UIADD3 UR4, -UR43, URZ, URZ ;  /* 0x0000003f2b047290 */ /* 0x000fc8000fffe13f */
[----:B------:R-:W-:Y:S01]  /*14c0*/  UIMAD UR38, UR38, UR4, UR10 ;  /* 0x00000004262672a4 */ /* 0x000fe2000f8e020a */
[----:B------:R-:W-:Y:S11]  /*14d0*/  @!P1 BRA `(.L_x_1869) ;  /* 0x00000094000c9947 */ /* 0x000ff60003800000 */
[----:B------:R-:W0:Y:S01]  /*14e0*/  SHFL.IDX PT, R0, R148, RZ, 0x1f ;  /* 0x00001fff94007589 */ /* 0x000e2200000e0000 */
[----:B------:R-:W-:-:S04]  /*14f0*/  UIADD3 UR6, UR40, 0x21800, URZ ;  /* 0x0002180028067890 */ /* 0x000fc8000fffe03f */
[----:B------:R-:W-:-:S06]  /*1500*/  ULOP3.LUT UP0, URZ, UR6, 0x3ff, URZ, 0xc0, !UPT ;  /* 0x000003ff063f7892 */ /* 0x000fcc000f80c03f */
[----:B------:R-:W-:Y:S02]  /*1510*/  PLOP3.LUT P0, PT, PT, PT, UP0, 0x80, 0x0 ;  /* 0x000000000000781c */ /* 0x000fe40003f0f008 */
[----:B0-----:R-:W-:-:S13]  /*1520*/  R2UR UR37, R0 ;  /* 0x00000000002572ca */ /* 0x001fda00000e0000 */
[----:B------:R-:W-:-:S04]  /*1530*/  UIMAD.WIDE UR4, UR37, 0x55555556, URZ ;  /* 0x55555556250478a5 */ /* 0x000fc8000f8e023f */
[----:B------:R-:W-:-:S04]  /*1540*/  ULEA.HI UR5, UR5, UR5, URZ, 0x1 ;  /* 0x0000000505057291 */ /* 0x000fc8000f8f083f */
[----:B------:R-:W-:-:S04]  /*1550*/  UIMAD UR5, UR5, -0x3, UR37 ;  /* 0xfffffffd050578a4 */ /* 0x000fc8000f8e0225 */
[----:B------:R-:W-:Y:S02]  /*1560*/  ULEA UR4, UR5, UR40, 0xc ;  /* 0x0000002805047291 */ /* 0x000fe4000f8e603f */
[----:B------:R-:W-:Y:S02]  /*1570*/  ULEA UR5, UR5, UR6, 0xd ;  /* 0x0000000605057291 */ /* 0x000fe4000f8e683f */
[----:B------:R-:W-:Y:S02]  /*1580*/  UIADD3 UR4, UR4, 0xc400, URZ ;  /* 0x0000c40004047890 */ /* 0x000fe4000fffe03f */
[----:B------:R-:W-:Y:S02]  /*1590*/  USHF.R.U32.HI UR5, URZ, 0x4, UR5 ;  /* 0x000000043f057899 */ /* 0x000fe40008011605 */
[----:B------:R-:W-:Y:S02]  /*15a0*/  USHF.R.U32.HI UR4, URZ, 0x4, UR4 ;  /* 0x000000043f047899 */ /* 0x000fe40008011604 */
[----:B------:R-:W-:-:S02]  /*15b0*/  ULOP3.LUT UR36, UR5, 0x3fff, URZ, 0xc0, !UPT ;  /* 0x00003fff05247892 */ /* 0x000fc4000f8ec03f */
[----:B------:R-:W-:Y:S01]  /*15c0*/  ULOP3.LUT UR52, UR4, 0x3fff, URZ, 0xc0, !UPT ;  /* 0x00003fff04347892 */ /* 0x000fe2000f8ec03f */
[----:B------:R-:W-:Y:S11]  /*15d0*/  @!P0 BRA `(.L_x_1870) ;  /* 0x0000000000408947 */ /* 0x000ff60003800000 */
        /* <DEDUP_REMOVED lines=16> */
.L_x_1870:
        /* <DEDUP_REMOVED lines=9> */
.L_x_1979:
[----:B------:R-:W-:Y:S05]  /*1770*/  @!P0 BRA `(.L_x_1872) ;  /* 0x0000000000048947 */ /* 0x000fea0003800000 */
[----:B------:R-:W-:Y:S01]  /*1780*/  BPT.TRAP 0x1 ;  /* 0x000000040000795c */ /* 0x000fe20000300000 */
.L_x_1872:
[----:B0-----:R-:W-:Y:S02]  /*1790*/  IMAD.U32 R0, RZ, RZ, UR44 ;  /* 0x0000002cff007e24 */ /* 0x001fe4000f8e00ff */
[----:B------:R-:W-:-:S03]  /*17a0*/  IMAD.U32 R3, RZ, RZ, UR45 ;  /* 0x0000002dff037e24 */ /* 0x000fc6000f8e00ff */
[----:B------:R-:W-:Y:S02]  /*17b0*/  LEA R0, R0, UR40, 0x3 ;  /* 0x0000002800007c11 */ /* 0x000fe4000f8e18ff */
[----:B------:R-:W-:-:S04]  /*17c0*/  SHF.L.U32 R3, R3, 0x1f, RZ ;  /* 0x0000001f03037819 */ /* 0x000fc800000006ff */
[----:B------:R0:W1:Y:S01]  /*17d0*/  SYNCS.PHASECHK.TRANS64.TRYWAIT P1, [R0+URZ+0x2d830], R3 ;  /* 0x02d83003000075a7 */ /* 0x000062000802017f */
[----:B------:R-:W-:Y:S05]  /*17e0*/  @!P0 BRA `(.L_x_1873) ;  /* 0x0000000000048947 */ /* 0x000fea0003800000 */
[----:B------:R-:W-:Y:S01]  /*17f0*/  BPT.TRAP 0x1 ;  /* 0x000000040000795c */ /* 0x000fe20000300000 */
.L_x_1873:
[----:B-1----:R-:W-:Y:S05]  /*1800*/  @P1 BRA `(.L_x_1874) ;  /* 0x0000000000081947 */ /* 0x002fea0003800000 */
[----:B------:R-:W1:Y:S02]  /*1810*/  SYNCS.PHASECHK.TRANS64.TRYWAIT P1, [R0+URZ+0x2d830], R3 ;  /* 0x02d83003000075a7 */ /* 0x000e64000802017f */
[----:B-1----:R-:W-:Y:S05]  /*1820*/  @!P1 BRA `(.L_x_1875) ;  /* 0x000000e800d09947 */ /* 0x002fea0003800000 */
.L_x_1874:
        /* <DEDUP_REMOVED lines=49> */
.L_x_1876:
[----:B------:R-:W-:Y:S01]  /*1b40*/  UISETP.NE.AND UP0, UPT, UR49, URZ, UPT ;  /* 0x0000003f3100728c */ /* 0x000fe2000bf05270 */
[----:B------:R-:W-:Y:S01]  /*1b50*/  CS2R R134, SRZ ;  /* 0x0000000000867805 */ /* 0x000fe2000001ff00 */
[----:B------:R-:W-:Y:S01]  /*1b60*/  ULDC UR10, c[0x0][0x9d8] ;  /* 0x00027600000a7ab9 */ /* 0x000fe20000000800 */
[----:B------:R-:W-:Y:S01]  /*1b70*/  ULDC UR11, c[0x0][0x2f0] ;  /* 0x0000bc00000b7ab9 */ /* 0x000fe20000000800 */
[----:B------:R-:W-:Y:S01]  /*1b80*/  FMUL.FTZ R2, R25, UR10 ;  /* 0x0000000a19027c20 */ /* 0x000fe20008410000 */
[----:B------:R-:W-:Y:S01]  /*1b90*/  VIADD R25, R136, UR39 ;  /* 0x0000002788197c36 */ /* 0x000fe20008000000 */
[----:B------:R-:W-:Y:S01]  /*1ba0*/  PLOP3.LUT P1, PT, PT, PT, UP0, 0x80, 0x0 ;  /* 0x000000000000781c */ /* 0x000fe20003f2f008 */
[----:B------:R-:W-:Y:S01]  /*1bb0*/  FMUL.FTZ R93, R26, UR10 ;  /* 0x0000000a1a5d7c20 */ /* 0x000fe20008410000 */
[----:B------:R-:W-:Y:S01]  /*1bc0*/  PLOP3.LUT P2, PT, PT, PT, UP0, 0x80, 0x0 ;  /* 0x000000000000781c */ /* 0x000fe20003f4f008 */
[----:B------:R-:W-:Y:S01]  /*1bd0*/  FMUL.FTZ R91, R27, UR10 ;  /* 0x0000000a1b5b7c20 */ /* 0x000fe20008410000 */
[----:B------:R-:W-:Y:S01]  /*1be0*/  MOV R7, UR11 ;  /* 0x0000000b00077c02 */ /* 0x000fe20008000f00 */
[----:B------:R-:W-:Y:S01]  /*1bf0*/  @UP0 ULDC UR6, c[0x0][0x44c] ;  /* 0x0001130000060ab9 */ /* 0x000fe20000000800 */
[----:B------:R-:W-:Y:S01]  /*1c00*/  FMUL.FTZ R89, R30, UR10 ;  /* 0x0000000a1e597c20 */ /* 0x000fe20008410000 */
[----:B------:R-:W-:Y:S01]  /*1c10*/  FMUL.FTZ R55, R55, UR10 ;  /* 0x0000000a37377c20 */ /* 0x000fe20008410000 */
[----:B------:R-:W2:Y:S01]  /*1c20*/  MUFU.TANH R93, R93 ;  /* 0x0000005d005d7308 */ /* 0x000ea20000002400 */
[----:B------:R-:W-:Y:S01]  /*1c30*/  FMUL.FTZ R4, R35, UR10 ;  /* 0x0000000a23047c20 */ /* 0x000fe20008410000 */
[----:B01----:R-:W-:Y:S01]  /*1c40*/  FMUL.FTZ R3, R31, UR10 ;  /* 0x0000000a1f037c20 */ /* 0x003fe20008410000 */
[----:B------:R-:W-:Y:S01]  /*1c50*/  FMUL.FTZ R35, R44, UR10 ;  /* 0x0000000a2c237c20 */ /* 0x000fe20008410000 */
[----:B------:R-:W-:Y:S01]  /*1c60*/  ULDC UR14, c[0x0][0x288] ;  /* 0x0000a200000e7ab9 */ /* 0x000fe20000000800 */
[----:B------:R-:W-:Y:S01]  /*1c70*/  @P1 IMAD.HI.U32 R5, R25, UR6, RZ ;  /* 0x0000000619051c27 */ /* 0x000fe2000f8e00ff */
[----:B------:R-:W-:-:S03]  /*1c80*/  @UP0 ULDC UR6, c[0x0][0x450] ;  /* 0x0001140000060ab9 */ /* 0x000fc60000000800 */
[----:B------:R-:W-:Y:S01]  /*1c90*/  FMUL.FTZ R6, R34, UR10 ;  /* 0x0000000a22067c20 */ /* 0x000fe20008410000 */
[----:B------:R-:W0:Y:S01]  /*1ca0*/  MUFU.TANH R91, R91 ;  /* 0x0000005b005b7308 */ /* 0x000e220000002400 */
[----:B------:R-:W-:Y:S01]  /*1cb0*/  FMUL.FTZ R38, R38, UR10 ;  /* 0x0000000a26267c20 */ /* 0x000fe20008410000 */
[----:B------:R-:W-:Y:S01]  /*1cc0*/  @P2 SHF.R.U32.HI R25, RZ, UR6, R5 ;  /* 0x00000006ff192c19 */ /* 0x000fe20008011605 */
[----:B------:R-:W-:Y:S01]  /*1cd0*/  UMOV UR6, 0xffffff80 ;  /* 0xffffff8000067882 */ /* 0x000fe20000000000 */
[----:B------:R-:W-:Y:S01]  /*1ce0*/  FMUL.FTZ R39, R39, UR10 ;  /* 0x0000000a27277c20 */ /* 0x000fe20008410000 */
[----:B------:R-:W-:Y:S01]  /*1cf0*/  UIMAD UR6, UR54, UR6, 0x80 ;  /* 0x00000080360674a4 */ /* 0x000fe2000f8e0206 */
[----:B------:R-:W-:Y:S01]  /*1d00*/  FMUL.FTZ R42, R42, UR10 ;  /* 0x0000000a2a2a7c20 */ /* 0x000fe20008410000 */
[----:B------:R-:W1:Y:S01]  /*1d10*/  SHFL.IDX PT, R5, R25, 0x1, 0x1c1f ;  /* 0x003c1f0019057f89 */ /* 0x000e6200000e0000 */
[----:B------:R3:W-:Y:S01]  /*1d20*/  MUFU.TANH R44, R55 ;  /* 0x00000037002c7308 */ /* 0x0007e20000002400 */
[----:B------:R-:W-:Y:S01]  /*1d30*/  UIADD3 UR7, UR6, 0x1, URZ ;  /* 0x0000000106077890 */ /* 0x000fe2000fffe03f */
[----:B------:R-:W-:Y:S01]  /*1d40*/  FMUL.FTZ R59, R59, UR10 ;  /* 0x0000000a3b3b7c20 */ /* 0x000fe20008410000 */
[----:B------:R-:W-:Y:S01]  /*1d50*/  UIMAD UR6, UR48, UR11, UR6 ;  /* 0x0000000b300672a4 */ /* 0x000fe2000f8e0206 */
[----:B------:R-:W-:Y:S01]  /*1d60*/  FMUL.FTZ R43, R43, UR10 ;  /* 0x0000000a2b2b7c20 */ /* 0x000fe20008410000 */
[----:B------:R-:W-:Y:S01]  /*1d70*/  FMUL.FTZ R46, R46, UR10 ;  /* 0x0000000a2e2e7c20 */ /* 0x000fe20008410000 */
[----:B------:R-:W-:Y:S01]  /*1d80*/  FMUL.FTZ R30, R33, UR10 ;  /* 0x0000000a211e7c20 */ /* 0x000fe20008410000 */
[----:B------:R-:W-:Y:S01]  /*1d90*/  IMAD.U32 R26, RZ, RZ, UR7 ;  /* 0x00000007ff1a7e24 */ /* 0x000fe2000f8e00ff */
[----:B------:R-:W4:Y:S01]  /*1da0*/  MUFU.TANH R89, R89 ;  /* 0x0000005900597308 */ /* 0x000f220000002400 */
[----:B------:R-:W-:-:S02]  /*1db0*/  IMAD.U32 R8, RZ, RZ, UR6 ;  /* 0x00000006ff087e24 */ /* 0x000fc4000f8e00ff */
[----:B------:R-:W-:Y:S01]  /*1dc0*/  FMUL.FTZ R47, R47, UR10 ;  /* 0x0000000a2f2f7c20 */ /* 0x000fe20008410000 */
[C---:B------:R-:W-:Y:S02]  /*1dd0*/  IMAD R26, R23.reuse, -0x2, R26 ;  /* 0xfffffffe171a7824 */ /* 0x040fe400078e021a */
[----:B------:R-:W-:Y:S01]  /*1de0*/  FMUL.FTZ R33, R40, UR10 ;  /* 0x0000000a28217c20 */ /* 0x000fe20008410000 */
[----:B---3--:R-:W-:Y:S02]  /*1df0*/  IMAD R55, R23, -0x2, R8 ;  /* 0xfffffffe17377824 */ /* 0x008fe400078e0208 */
[----:B------:R-:W-:Y:S01]  /*1e00*/  FMUL.FTZ R40, R53, UR10 ;  /* 0x0000000a35287c20 */ /* 0x000fe20008410000 */
[----:B------:R-:W-:Y:S01]  /*1e10*/  IMAD R26, R7, UR48, R26 ;  /* 0x00000030071a7c24 */ /* 0x000fe2000f8e021a */
[----:B------:R-:W3:Y:S01]  /*1e20*/  MUFU.TANH R3, R3 ;  /* 0x0000000300037308 */ /* 0x000ee20000002400 */
[----:B------:R-:W-:Y:S01]  /*1e30*/  FMUL.FTZ R7, R63, UR10 ;  /* 0x0000000a3f077c20 */ /* 0x000fe20008410000 */
[----:B------:R-:W-:Y:S01]  /*1e40*/  FMUL.FTZ R50, R50, UR10 ;  /* 0x0000000a32327c20 */ /* 0x000fe20008410000 */
[----:B------:R-:W-:Y:S01]  /*1e50*/  FMUL.FTZ R51, R51, UR10 ;  /* 0x0000000a33337c20 */ /* 0x000fe20008410000 */
[----:B------:R-:W-:Y:S01]  /*1e60*/  FMUL.FTZ R54, R54, UR10 ;  /* 0x0000000a36367c20 */ /* 0x000fe20008410000 */
[----:B------:R-:W-:Y:S01]  /*1e70*/  FMUL.FTZ R31, R36, UR10 ;  /* 0x0000000a241f7c20 */ /* 0x000fe20008410000 */
[----:B------:R-:W-:Y:S01]  /*1e80*/  FMUL.FTZ R36, R45, UR10 ;  /* 0x0000000a2d247c20 */ /* 0x000fe20008410000 */
[----:B-1----:R-:W-:Y:S01]  /*1e90*/  IADD3 R8, R5, -UR14, R26 ;  /* 0x8000000e05087c10 */ /* 0x002fe2000fffe01a */
[----:B------:R-:W-:Y:S01]  /*1ea0*/  MUFU.TANH R6, R6 ;  /* 0x0000000600067308 */ /* 0x000fe20000002400 */
[----:B------:R-:W-:Y:S01]  /*1eb0*/  FMUL.FTZ R27, R28, UR10 ;  /* 0x0000000a1c1b7c20 */ /* 0x000fe20008410000 */
[----:B------:R-:W-:Y:S01]  /*1ec0*/  FMUL.FTZ R28, R29, UR10 ;  /* 0x0000000a1d1c7c20 */ /* 0x000fe20008410000 */
[----:B------:R-:W-:Y:S01]  /*1ed0*/  VIMNMX R5, R55, R8, PT ;  /* 0x0000000837057248 */ /* 0x000fe20003fe0100 */
[----:B------:R-:W-:Y:S01]  /*1ee0*/  FMUL.FTZ R29, R32, UR10 ;  /* 0x0000000a201d7c20 */ /* 0x000fe20008410000 */
[----:B------:R-:W-:Y:S01]  /*1ef0*/  FMUL.FTZ R58, R58, UR10 ;  /* 0x0000000a3a3a7c20 */ /* 0x000fe20008410000 */
[----:B------:R-:W-:Y:S01]  /*1f00*/  FMUL.FTZ R32, R37, UR10 ;  /* 0x0000000a25207c20 */ /* 0x000fe20008410000 */
[C---:B------:R-:W-:Y:S01]  /*1f10*/  ISETP.GT.AND P1, PT, R5.reuse, RZ, PT ;  /* 0x000000ff0500720c */ /* 0x040fe20003f24270 */
[----:B------:R-:W1:Y:S01]  /*1f20*/  MUFU.TANH R4, R4 ;  /* 0x0000000400047308 */ /* 0x000e620000002400 */
[C---:B------:R-:W-:Y:S01]  /*1f30*/  ISETP.GT.AND P2, PT, R5.reuse, 0x1, PT ;  /* 0x000000010500780c */ /* 0x040fe20003f44270 */
[----:B------:R-:W-:Y:S01]  /*1f40*/  FMUL.FTZ R37, R48, UR10 ;  /* 0x0000000a30257c20 */ /* 0x000fe20008410000 */
[----:B------:R-:W-:Y:S01]  /*1f50*/  ISETP.GT.AND P3, PT, R5, 0x8, PT ;  /* 0x000000080500780c */ /* 0x000fe20003f64270 */
[----:B------:R-:W-:Y:S01]  /*1f60*/  FMUL.FTZ R62, R62, UR10 ;  /* 0x0000000a3e3e7c20 */ /* 0x000fe20008410000 */
[----:B--2---:R-:W-:Y:S01]  /*1f70*/  FSEL R93, R93, -INF , P1 ;  /* 0xff8000005d5d7808 */ /* 0x004fe20000800000 */
[----:B------:R-:W-:Y:S01]  /*1f80*/  FMUL.FTZ R66, R66, UR10 ;  /* 0x0000000a42427c20 */ /* 0x000fe20008410000 */
[----:B0-----:R-:W-:Y:S01]  /*1f90*/  FSEL R91, R91, -INF , P2 ;  /* 0xff8000005b5b7808 */ /* 0x001fe20001000000 */
[----:B------:R0:W2:Y:S01]  /*1fa0*/  MUFU.TANH R9, R38 ;  /* 0x0000002600097308 */ /* 0x0000a20000002400 */
[----:B------:R-:W-:Y:S01]  /*1fb0*/  ISETP.GT.AND P1, PT, R5, 0x9, PT ;  /* 0x000000090500780c */ /* 0x000fe20003f24270 */
[----:B------:R-:W-:Y:S01]  /*1fc0*/  FMUL.FTZ R67, R67, UR10 ;  /* 0x0000000a43437c20 */ /* 0x000fe20008410000 */
[----:B----4-:R-:W-:Y:S01]  /*1fd0*/  FSEL R89, R89, -INF , P3 ;  /* 0xff80000059597808 */ /* 0x010fe20001800000 */
[----:B------:R-:W-:Y:S01]  /*1fe0*/  FMUL.FTZ R70, R70, UR10 ;  /* 0x0000000a46467c20 */ /* 0x000fe20008410000 */
[----:B------:R-:W-:Y:S01]  /*1ff0*/  FMNMX.FTZ R8, R93, R91, !PT ;  /* 0x0000005b5d087209 */ /* 0x000fe20007810000 */
[----:B------:R-:W-:Y:S01]  /*2000*/  FMUL.FTZ R71, R71, UR10 ;  /* 0x0000000a47477c20 */ /* 0x000fe20008410000 */
[----:B------:R-:W-:Y:S01]  /*2010*/  ISETP.GT.AND P2, PT, R5, 0x10, PT ;  /* 0x000000100500780c */ /* 0x000fe20003f44270 */
[----:B------:R4:W5:Y:S01]  /*2020*/  MUFU.TANH R10, R39 ;  /* 0x00000027000a7308 */ /* 0x0009620000002400 */
[----:B---3--:R-:W-:Y:S01]  /*2030*/  FSEL R63, R3, -INF , P1 ;  /* 0xff800000033f7808 */ /* 0x008fe20000800000 */
[----:B0-----:R-:W-:Y:S01]  /*2040*/  FMUL.FTZ R38, R49, UR10 ;  /* 0x0000000a31267c20 */ /* 0x001fe20008410000 */
[----:B------:R-:W-:Y:S01]  /*2050*/  FMNMX.FTZ R8, R89, R8, !PT ;  /* 0x0000000859087209 */ /* 0x000fe20007810000 */
[----:B------:R-:W-:Y:S01]  /*2060*/  FMUL.FTZ R74, R74, UR10 ;  /* 0x0000000a4a4a7c20 */ /* 0x000fe20008410000 */
[----:B------:R-:W-:Y:S01]  /*2070*/  ISETP.GT.AND P1, PT, R5, 0x11, PT ;  /* 0x000000110500780c */ /* 0x000fe20003f24270 */
[----:B------:R-:W-:Y:S01]  /*2080*/  FMUL.FTZ R75, R75, UR10 ;  /* 0x0000000a4b4b7c20 */ /* 0x000fe20008410000 */
[----:B------:R-:W-:Y:S01]  /*2090*/  FMNMX.FTZ R8, R63, R8, !PT ;  /* 0x000000083f087209 */ /* 0x000fe20007810000 */
[----:B------:R0:W-:Y:S01]  /*20a0*/  MUFU.TANH R11, R42 ;  /* 0x0000002a000b7308 */ /* 0x0001e20000002400 */
[----:B----4-:R-:W-:Y:S01]  /*20b0*/  FMUL.FTZ R39, R52, UR10 ;  /* 0x0000000a34277c20 */ /* 0x010fe20008410000 */
[----:B------:R-:W-:Y:S01]  /*20c0*/  FMUL.FTZ R78, R78, UR10 ;  /* 0x0000000a4e4e7c20 */ /* 0x000fe20008410000 */
[----:B------:R-:W-:Y:S01]  /*20d0*/  FMUL.FTZ R79, R79, UR10 ;  /* 0x0000000a4f4f7c20 */ /* 0x000fe20008410000 */
[----:B------:R-:W-:Y:S01]  /*20e0*/  FMUL.FTZ R82, R82, UR10 ;  /* 0x0000000a52527c20 */ /* 0x000fe20008410000 */
[----:B------:R-:W-:Y:S01]  /*20f0*/  FMUL.FTZ R83, R83, UR10 ;  /* 0x0000000a53537c20 */ /* 0x000fe20008410000 */
[----:B------:R-:W-:Y:S01]  /*2100*/  FMUL.FTZ R86, R86, UR10 ;  /* 0x0000000a56567c20 */ /* 0x000fe20008410000 */
[----:B------:R-:W-:Y:S01]  /*2110*/  FMUL.FTZ R87, R87, UR10 ;  /* 0x0000000a57577c20 */ /* 0x000fe20008410000 */
[----:B------:R3:W-:Y:S01]  /*2120*/  MUFU.TANH R21, R59 ;  /* 0x0000003b00157308 */ /* 0x0007e20000002400 */
[----:B0-----:R-:W-:Y:S01]  /*2130*/  FMUL.FTZ R42, R57, UR10 ;  /* 0x0000000a392a7c20 */ /* 0x001fe20008410000 */
[----:B-1----:R-:W-:Y:S01]  /*2140*/  FSEL R57, R4, -INF , P1 ;  /* 0xff80000004397808 */ /* 0x002fe20000800000 */
[----:B------:R-:W-:Y:S01]  /*2150*/  FMUL.FTZ R88, R24, UR10 ;  /* 0x0000000a18587c20 */ /* 0x000fe20008410000 */
[----:B------:R-:W-:Y:S01]  /*2160*/  ISETP.GT.AND P1, PT, R5, 0x19, PT ;  /* 0x000000190500780c */ /* 0x000fe20003f24270 */
[----:B------:R-:W-:-:S02]  /*2170*/  VIADD R26, R26, -UR14 ;  /* 0x8000000e1a1a7c36 */ /* 0x000fc40008000000 */
[----:B------:R-:W-:Y:S01]  /*2180*/  FMUL.FTZ R34, R41, UR10 ;  /* 0x0000000a29227c20 */ /* 0x000fe20008410000 */
[----:B------:R-:W-:Y:S01]  /*2190*/  ULDC UR33, c[0x0][0x988] ;  /* 0x0002620000217ab9 */ /* 0x000fe20000000800 */
[----:B------:R-:W0:Y:S01]  /*21a0*/  MUFU.TANH R43, R43 ;  /* 0x0000002b002b7308 */ /* 0x000e220000002400 */
[----:B---3--:R-:W-:Y:S01]  /*21b0*/  FSEL R59, R6, -INF , P2 ;  /* 0xff800000063b7808 */ /* 0x008fe20001000000 */
[----:B------:R-:W-:Y:S01]  /*21c0*/  FMUL.FTZ R41, R56, UR10 ;  /* 0x0000000a38297c20 */ /* 0x000fe20008410000 */
[----:B------:R-:W-:Y:S01]  /*21d0*/  ISETP.GT.AND P2, PT, R5, 0x18, PT ;  /* 0x000000180500780c */ /* 0x000fe20003f44270 */
[----:B------:R-:W-:Y:S01]  /*21e0*/  FMUL.FTZ R64, R64, UR10 ;  /* 0x0000000a40407c20 */ /* 0x000fe20008410000 */
[----:B------:R-:W-:Y:S01]  /*21f0*/  FMNMX.FTZ R8, R59, R8, !PT ;  /* 0x000000083b087209 */ /* 0x000fe20007810000 */
[----:B------:R-:W-:Y:S01]  /*2200*/  FMUL.FTZ R65, R65, UR10 ;  /* 0x0000000a41417c20 */ /* 0x000fe20008410000 */
[----:B--2---:R-:W-:Y:S01]  /*2210*/  FSEL R53, R9, -INF , P2 ;  /* 0xff80000009357808 */ /* 0x004fe20001000000 */
[----:B------:R-:W-:Y:S01]  /*2220*/  MUFU.TANH R46, R46 ;  /* 0x0000002e002e7308 */ /* 0x000fe20000002400 */
[----:B------:R-:W-:Y:S01]  /*2230*/  FMNMX.FTZ R8, R57, R8, !PT ;  /* 0x0000000839087209 */ /* 0x000fe20007810000 */
[----:B------:R-:W-:Y:S01]  /*2240*/  FMUL.FTZ R69, R69, UR10 ;  /* 0x0000000a45457c20 */ /* 0x000fe20008410000 */
[----:B------:R-:W-:Y:S01]  /*2250*/  ISETP.GT.AND P2, PT, R5, 0x20, PT ;  /* 0x000000200500780c */ /* 0x000fe20003f44270 */
[----:B------:R-:W-:Y:S01]  /*2260*/  @UP0 ULDC UR15, c[0x0][0x450] ;  /* 0x00011400000f0ab9 */ /* 0x000fe20000000800 */
[----:B-----5:R-:W-:Y:S01]  /*2270*/  FSEL R52, R10, -INF , P1 ;  /* 0xff8000000a347808 */ /* 0x020fe20000800000 */
[----:B------:R-:W-:Y:S01]  /*2280*/  UIMAD UR11, UR48, UR11, -UR14 ;  /* 0x0000000b300b72a4 */ /* 0x000fe2000f8e0a0e */
[----:B------:R-:W-:Y:S01]  /*2290*/  FMNMX.FTZ R3, R53, R8, !PT ;  /* 0x0000000835037209 */ /* 0x000fe20007810000 */
[----:B------:R-:W1:Y:S01]  /*22a0*/  MUFU.TANH R47, R47 ;  /* 0x0000002f002f7308 */ /* 0x000e620000002400 */
[----:B------:R-:W-:Y:S01]  /*22b0*/  ISETP.GT.AND P1, PT, R5, 0x21, PT ;  /* 0x000000210500780c */ /* 0x000fe20003f24270 */
[----:B------:R-:W-:Y:S01]  /*22c0*/  UIADD3 UR54, UR54, -0x2, URZ ;  /* 0xfffffffe36367890 */ /* 0x000fe2000fffe03f */
[----:B------:R-:W-:-:S02]  /*22d0*/  FMNMX.FTZ R4, R52, R3, !PT ;  /* 0x0000000334047209 */ /* 0x000fc40007810000 */
[----:B------:R-:W-:Y:S02]  /*22e0*/  CS2R R132, SRZ ;  /* 0x0000000000847805 */ /* 0x000fe4000001ff00 */
[----:B------:R-:W-:Y:S02]  /*22f0*/  R2UR UR6, R0 ;  /* 0x00000000000672ca */ /* 0x000fe400000e0000 */
[----:B------:R-:W-:Y:S02]  /*2300*/  CS2R R130, SRZ ;  /* 0x0000000000827805 */ /* 0x000fe4000001ff00 */
[----:B------:R-:W-:Y:S01]  /*2310*/  CS2R R128, SRZ ;  /* 0x0000000000807805 */ /* 0x000fe2000001ff00 */
[----:B------:R0:W2:Y:S01]  /*2320*/  MUFU.TANH R12, R50 ;  /* 0x00000032000c7308 */ /* 0x0000a20000002400 */
[----:B------:R-:W-:Y:S02]  /*2330*/  CS2R R126, SRZ ;  /* 0x00000000007e7805 */ /* 0x000fe4000001ff00 */
[----:B------:R-:W-:-:S02]  /*2340*/  CS2R R124, SRZ ;  /* 0x00000000007c7805 */ /* 0x000fc4000001ff00 */
[----:B------:R-:W-:Y:S02]  /*2350*/  CS2R R122, SRZ ;  /* 0x00000000007a7805 */ /* 0x000fe4000001ff00 */
[----:B------:R-:W-:Y:S02]  /*2360*/  CS2R R120, SRZ ;  /* 0x0000000000787805 */ /* 0x000fe4000001ff00 */
[----:B------:R-:W-:Y:S02]  /*2370*/  CS2R R118, SRZ ;  /* 0x0000000000767805 */ /* 0x000fe4000001ff00 */
[----:B------:R-:W-:Y:S02]  /*2380*/  CS2R R116, SRZ ;  /* 0x0000000000747805 */ /* 0x000fe4000001ff00 */
[----:B------:R-:W-:Y:S01]  /*2390*/  CS2R R114, SRZ ;  /* 0x0000000000727805 */ /* 0x000fe2000001ff00 */
[----:B------:R3:W4:Y:S01]  /*23a0*/  MUFU.TANH R13, R51 ;  /* 0x00000033000d7308 */ /* 0x0007220000002400 */
[----:B0-----:R-:W-:Y:S01]  /*23b0*/  FSEL R50, R43, -INF , P1 ;  /* 0xff8000002b327808 */ /* 0x001fe20000800000 */
[----:B------:R-:W-:Y:S01]  /*23c0*/  UIADD3 UR6, UR6, 0x2d840, URZ ;  /* 0x0002d84006067890 */ /* 0x000fe2000fffe03f */
[----:B------:R-:W-:-:S02]  /*23d0*/  ISETP.GT.AND P1, PT, R5, 0x29, PT ;  /* 0x000000290500780c */ /* 0x000fc40003f24270 */
[----:B------:R-:W-:Y:S02]  /*23e0*/  CS2R R112, SRZ ;  /* 0x0000000000707805 */ /* 0x000fe4000001ff00 */
[----:B------:R-:W-:Y:S01]  /*23f0*/  CS2R R110, SRZ ;  /* 0x00000000006e7805 */ /* 0x000fe2000001ff00 */
[----:B------:R-:W-:Y:S01]  /*2400*/  UPRMT UR6, UR41, 0x654, UR6 ;  /* 0x0000065429067896 */ /* 0x000fe20008000006 */
[----:B-1----:R-:W-:Y:S01]  /*2410*/  FSEL R48, R47, -INF , P1 ;  /* 0xff8000002f307808 */ /* 0x002fe20000800000 */
[----:B------:R-:W0:Y:S01]  /*2420*/  MUFU.TANH R45, R54 ;  /* 0x00000036002d7308 */ /* 0x000e220000002400 */
[----:B---3--:R-:W-:Y:S02]  /*2430*/  FSEL R51, R11, -INF , P2 ;  /* 0xff8000000b337808 */ /* 0x008fe40001000000 */
[----:B------:R-:W-:Y:S02]  /*2440*/  CS2R R108, SRZ ;  /* 0x00000000006c7805 */ /* 0x000fe4000001ff00 */
[----:B------:R-:W-:-:S02]  /*2450*/  ISETP.GT.AND P2, PT, R5, 0x28, PT ;  /* 0x000000280500780c */ /* 0x000fc40003f44270 */
[----:B------:R-:W-:Y:S02]  /*2460*/  CS2R R106, SRZ ;  /* 0x00000000006a7805 */ /* 0x000fe4000001ff00 */
[----:B------:R-:W-:Y:S02]  /*2470*/  FMNMX.FTZ R3, R51, R4, !PT ;  /* 0x0000000433037209 */ /* 0x000fe40007810000 */
[----:B------:R-:W-:Y:S02]  /*2480*/  CS2R R104, SRZ ;  /* 0x0000000000687805 */ /* 0x000fe4000001ff00 */
[----:B------:R-:W-:Y:S01]  /*2490*/  FSEL R49, R46, -INF , P2 ;  /* 0xff8000002e317808 */ /* 0x000fe20001000000 */
[----:B------:R-:W1:Y:S01]  /*24a0*/  MUFU.TANH R58, R58 ;  /* 0x0000003a003a7308 */ /* 0x000e620000002400 */
[----:B------:R-:W-:Y:S01]  /*24b0*/  FMNMX.FTZ R4, R50, R3, !PT ;  /* 0x0000000332047209 */ /* 0x000fe20007810000 */
[----:B------:R-:W-:Y:S01]  /*24c0*/  SYNCS.ARRIVE.TRANS64.RED.A1T0 RZ, [UR6], RZ ;  /* 0x000000ffffff79a7 */ /* 0x000fe20008100406 */
[----:B------:R-:W-:Y:S01]  /*24d0*/  ISETP.GT.AND P2, PT, R5, 0x30, PT ;  /* 0x000000300500780c */ /* 0x000fe20003f44270 */
[----:B------:R-:W-:Y:S01]  /*24e0*/  @UP0 ULDC UR6, c[0x0][0x44c] ;  /* 0x0001130000060ab9 */ /* 0x000fe20000000800 */
[----:B------:R-:W-:Y:S01]  /*24f0*/  FMNMX.FTZ R3, R49, R4, !PT ;  /* 0x0000000431037209 */ /* 0x000fe20007810000 */
[----:B------:R-:W-:Y:S01]  /*2500*/  UIMAD.WIDE.U32 UR6, UR39, UR6, URZ ;  /* 0x00000006270672a5 */ /* 0x000fe2000f8e003f */
[----:B------:R-:W-:Y:S01]  /*2510*/  ISETP.GT.AND P1, PT, R5, 0x31, PT ;  /* 0x000000310500780c */ /* 0x000fe20003f24270 */
[----:B------:R-:W3:Y:S01]  /*2520*/  MUFU.TANH R20, R62 ;  /* 0x0000003e00147308 */ /* 0x000ee20000002400 */
[----:B--2---:R-:W-:-:S02]  /*2530*/  FSEL R47, R12, -INF , P2 ;  /* 0xff8000000c2f7808 */ /* 0x004fc40001000000 */
[----:B------:R-:W-:Y:S02]  /*2540*/  CS2R R102, SRZ ;  /* 0x0000000000667805 */ /* 0x000fe4000001ff00 */
[----:B------:R-:W-:Y:S02]  /*2550*/  FMNMX.FTZ R4, R48, R3, !PT ;  /* 0x0000000330047209 */ /* 0x000fe40007810000 */
[----:B------:R-:W-:Y:S02]  /*2560*/  CS2R R100, SRZ ;  /* 0x0000000000647805 */ /* 0x000fe4000001ff00 */
[----:B------:R-:W-:Y:S02]  /*2570*/  ISETP.GT.AND P2, PT, R5, 0x38, PT ;  /* 0x000000380500780c */ /* 0x000fe40003f44270 */
[----:B------:R-:W-:Y:S02]  /*2580*/  CS2R R98, SRZ ;  /* 0x0000000000627805 */ /* 0x000fe4000001ff00 */
[----:B----4-:R-:W-:Y:S01]  /*2590*/  FSEL R46, R13, -INF , P1 ;  /* 0xff8000000d2e7808 */ /* 0x010fe20000800000 */
[----:B------:R-:W2:Y:S01]  /*25a0*/  MUFU.TANH R7, R7 ;  /* 0x0000000700077308 */ /* 0x000ea20000002400 */
[----:B------:R-:W-:-:S02]  /*25b0*/  FMNMX.FTZ R3, R47, R4, !PT ;  /* 0x000000042f037209 */ /* 0x000fc40007810000 */
[----:B------:R-:W-:Y:S02]  /*25c0*/  CS2R R96, SRZ ;  /* 0x0000000000607805 */ /* 0x000fe4000001ff00 */
[----:B------:R-:W-:Y:S02]  /*25d0*/  ISETP.GT.AND P1, PT, R5, 0x39, PT ;  /* 0x000000390500780c */ /* 0x000fe40003f24270 */
[----:B------:R-:W-:Y:S02]  /*25e0*/  CS2R R94, SRZ ;  /* 0x00000000005e7805 */ /* 0x000fe4000001ff00 */
[----:B0-----:R-:W-:Y:S02]  /*25f0*/  FSEL R45, R45, -INF , P2 ;  /* 0xff8000002d2d7808 */ /* 0x001fe40001000000 */
[----:B------:R-:W-:Y:S01]  /*2600*/  FMNMX.FTZ R4, R46, R3, !PT ;  /* 0x000000032e047209 */ /* 0x000fe20007810000 */
[----:B------:R0:W4:Y:S01]  /*2610*/  MUFU.TANH R14, R66 ;  /* 0x00000042000e7308 */ /* 0x0001220000002400 */
[----:B------:R-:W-:-:S02]  /*2620*/  ISETP.GT.AND P2, PT, R5, 0x40, PT ;  /* 0x000000400500780c */ /* 0x000fc40003f44270 */
[----:B------:R-:W-:Y:S02]  /*2630*/  FSEL R44, R44, -INF , P1 ;  /* 0xff8000002c2c7808 */ /* 0x000fe40000800000 */
[----:B------:R-:W-:Y:S02]  /*2640*/  FMNMX.FTZ R3, R45, R4, !PT ;  /* 0x000000042d037209 */ /* 0x000fe40007810000 */
[----:B------:R-:W-:Y:S01]  /*2650*/  ISETP.GT.AND P1, PT, R5, 0x41, PT ;  /* 0x000000410500780c */ /* 0x000fe20003f24270 */
[----:B------:R-:W5:Y:S01]  /*2660*/  MUFU.TANH R67, R67 ;  /* 0x0000004300437308 */ /* 0x000f620000002400 */
[----:B-1----:R-:W-:Y:S01]  /*2670*/  FSEL R43, R58, -INF , P2 ;  /* 0xff8000003a2b7808 */ /* 0x002fe20001000000 */
[----:B0-----:R-:W-:Y:S01]  /*2680*/  FMUL.FTZ R66, R61, UR10 ;  /* 0x0000000a3d427c20 */ /* 0x001fe20008410000 */
[----:B------:R-:W-:Y:S01]  /*2690*/  FMNMX.FTZ R4, R44, R3, !PT ;  /* 0x000000032c047209 */ /* 0x000fe20007810000 */
[----:B------:R-:W-:Y:S01]  /*26a0*/  FMUL.FTZ R58, R60, UR10 ;  /* 0x0000000a3c3a7c20 */ /* 0x000fe20008410000 */
[----:B------:R-:W-:-:S02]  /*26b0*/  ISETP.GT.AND P2, PT, R5, 0x48, PT ;  /* 0x000000480500780c */ /* 0x000fc40003f44270 */
[----:B------:R-:W-:Y:S01]  /*26c0*/  FSEL R21, R21, -INF , P1 ;  /* 0xff80000015157808 */ /* 0x000fe20000800000 */
[----:B------:R-:W0:Y:S01]  /*26d0*/  MUFU.TANH R70, R70 ;  /* 0x0000004600467308 */ /* 0x000e220000002400 */
[----:B------:R-:W-:Y:S02]  /*26e0*/  FMNMX.FTZ R4, R43, R4, !PT ;  /* 0x000000042b047209 */ /* 0x000fe40007810000 */
[----:B------:R-:W-:Y:S02]  /*26f0*/  ISETP.GT.AND P1, PT, R5, 0x49, PT ;  /* 0x000000490500780c */ /* 0x000fe40003f24270 */
[----:B---3--:R-:W-:Y:S02]  /*2700*/  FSEL R20, R20, -INF , P2 ;  /* 0xff80000014147808 */ /* 0x008fe40001000000 */
[----:B------:R-:W-:Y:S01]  /*2710*/  FMNMX.FTZ R3, R21, R4, !PT ;  /* 0x0000000415037209 */ /* 0x000fe20007810000 */
[----:B------:R1:W3:Y:S01]  /*2720*/  MUFU.TANH R11, R71 ;  /* 0x00000047000b7308 */ /* 0x0002e20000002400 */
[----:B------:R-:W-:-:S02]  /*2730*/  ISETP.GT.AND P2, PT, R5, 0x50, PT ;  /* 0x000000500500780c */ /* 0x000fc40003f44270 */
[----:B--2---:R-:W-:Y:S02]  /*2740*/  FSEL R15, R7, -INF , P1 ;  /* 0xff800000070f7808 */ /* 0x004fe40000800000 */
[----:B------:R-:W-:Y:S02]  /*2750*/  FMNMX.FTZ R4, R20, R3, !PT ;  /* 0x0000000314047209 */ /* 0x000fe40007810000 */
[----:B------:R-:W-:Y:S01]  /*2760*/  ISETP.GT.AND P1, PT, R5, 0x51, PT ;  /* 0x000000510500780c */ /* 0x000fe20003f24270 */
[----:B------:R2:W2:Y:S01]  /*2770*/  MUFU.TANH R10, R74 ;  /* 0x0000004a000a7308 */ /* 0x0004a20000002400 */
[----:B----4-:R-:W-:Y:S01]  /*2780*/  FSEL R14, R14, -INF , P2 ;  /* 0xff8000000e0e7808 */ /* 0x010fe20001000000 */
[----:B-1----:R-:W-:Y:S01]  /*2790*/  FMUL.FTZ R71, R73, UR10 ;  /* 0x0000000a49477c20 */ /* 0x002fe20008410000 */
[----:B------:R-:W-:Y:S01]  /*27a0*/  FMNMX.FTZ R3, R15, R4, !PT ;  /* 0x000000040f037209 */ /* 0x000fe20007810000 */
[----:B------:R-:W-:Y:S01]  /*27b0*/  FMUL.FTZ R73, R77, UR10 ;  /* 0x0000000a4d497c20 */ /* 0x000fe20008410000 */
[----:B------:R-:W-:Y:S01]  /*27c0*/  ISETP.GT.AND P2, PT, R5, 0x58, PT ;  /* 0x000000580500780c */ /* 0x000fe20003f44270 */
[----:B------:R-:W1:Y:S01]  /*27d0*/  SHFL.IDX PT, R77, R25, RZ, 0x1c1f ;  /* 0x001c1fff194d7589 */ /* 0x000e6200000e0000 */
[----:B-----5:R-:W-:Y:S01]  /*27e0*/  FSEL R13, R67, -INF , P1 ;  /* 0xff800000430d7808 */ /* 0x020fe20000800000 */
[----:B------:R-:W4:Y:S01]  /*27f0*/  MUFU.TANH R75, R75 ;  /* 0x0000004b004b7308 */ /* 0x000f220000002400 */
[----:B------:R-:W-:Y:S01]  /*2800*/  FMNMX.FTZ R4, R14, R3, !PT ;  /* 0x000000030e047209 */ /* 0x000fe20007810000 */
[----:B------:R-:W-:Y:S01]  /*2810*/  FMUL.FTZ R67, R68, UR10 ;  /* 0x0000000a44437c20 */ /* 0x000fe20008410000 */
[----:B------:R-:W-:Y:S01]  /*2820*/  ISETP.GT.AND P1, PT, R5, 0x59, PT ;  /* 0x000000590500780c */ /* 0x000fe20003f24270 */
[----:B------:R-:W-:Y:S01]  /*2830*/  FMUL.FTZ R68, R72, UR10 ;  /* 0x0000000a48447c20 */ /* 0x000fe20008410000 */
[----:B0-----:R-:W-:Y:S01]  /*2840*/  FSEL R12, R70, -INF , P2 ;  /* 0xff800000460c7808 */ /* 0x001fe20001000000 */
[----:B------:R-:W-:Y:S01]  /*2850*/  FMUL.FTZ R70, R76, UR10 ;  /* 0x0000000a4c467c20 */ /* 0x000fe20008410000 */
[----:B------:R-:W-:Y:S01]  /*2860*/  FMNMX.FTZ R3, R13, R4, !PT ;  /* 0x000000040d037209 */ /* 0x000fe20007810000 */
[----:B------:R-:W0:Y:S01]  /*2870*/  MUFU.TANH R9, R78 ;  /* 0x0000004e00097308 */ /* 0x000e220000002400 */
[----:B------:R-:W-:Y:S01]  /*2880*/  ISETP.GT.AND P2, PT, R5, 0x60, PT ;  /* 0x000000600500780c */ /* 0x000fe20003f44270 */
[----:B------:R-:W-:Y:S01]  /*2890*/  FMUL.FTZ R72, R80, UR10 ;  /* 0x0000000a50487c20 */ /* 0x000fe20008410000 */
[----:B---3--:R-:W-:Y:S01]  /*28a0*/  FSEL R11, R11, -INF , P1 ;  /* 0xff8000000b0b7808 */ /* 0x008fe20000800000 */
[----:B--2---:R-:W-:Y:S01]  /*28b0*/  FMUL.FTZ R74, R81, UR10 ;  /* 0x0000000a514a7c20 */ /* 0x004fe20008410000 */
[----:B------:R-:W-:Y:S01]  /*28c0*/  FMNMX.FTZ R4, R12, R3, !PT ;  /* 0x000000030c047209 */ /* 0x000fe20007810000 */
[----:B------:R-:W-:Y:S01]  /*28d0*/  FMUL.FTZ R76, R85, UR10 ;  /* 0x0000000a554c7c20 */ /* 0x000fe20008410000 */
[----:B------:R-:W-:Y:S01]  /*28e0*/  ISETP.GT.AND P1, PT, R5, 0x61, PT ;  /* 0x000000610500780c */ /* 0x000fe20003f24270 */
[----:B------:R-:W2:Y:S01]  /*28f0*/  MUFU.TANH R79, R79 ;  /* 0x0000004f004f7308 */ /* 0x000ea20000002400 */
[----:B------:R-:W-:-:S02]  /*2900*/  FSEL R10, R10, -INF , P2 ;  /* 0xff8000000a0a7808 */ /* 0x000fc40001000000 */
[----:B------:R-:W-:Y:S02]  /*2910*/  FMNMX.FTZ R7, R11, R4, !PT ;  /* 0x000000040b077209 */ /* 0x000fe40007810000 */
[----:B------:R-:W-:Y:S02]  /*2920*/  ISETP.GT.AND P2, PT, R5, 0x68, PT ;  /* 0x000000680500780c */ /* 0x000fe40003f44270 */
[----:B----4-:R-:W-:Y:S01]  /*2930*/  FSEL R3, R75, -INF , P1 ;  /* 0xff8000004b037808 */ /* 0x010fe20000800000 */
[----:B------:R-:W3:Y:S01]  /*2940*/  MUFU.TANH R8, R82 ;  /* 0x0000005200087308 */ /* 0x000ee20000002400 */
[----:B------:R-:W-:Y:S01]  /*2950*/  FMNMX.FTZ R4, R10, R7, !PT ;  /* 0x000000070a047209 */ /* 0x000fe20007810000 */
[----:B------:R-:W-:Y:S01]  /*2960*/  FMUL.FTZ R75, R84, UR10 ;  /* 0x0000000a544b7c20 */ /* 0x000fe20008410000 */
[----:B------:R-:W-:Y:S01]  /*2970*/  ISETP.GT.AND P1, PT, R5, 0x69, PT ;  /* 0x000000690500780c */ /* 0x000fe20003f24270 */
[----:B------:R-:W-:Y:S01]  /*2980*/  UMOV UR10, UR39 ;  /* 0x00000027000a7c82 */ /* 0x000fe20008000000 */
[----:B0-----:R-:W-:Y:S01]  /*2990*/  FSEL R9, R9, -INF , P2 ;  /* 0xff80000009097808 */ /* 0x001fe20001000000 */
[----:B------:R-:W-:Y:S01]  /*29a0*/  @UP0 USHF.R.U32.HI UR10, URZ, UR15, UR7 ;  /* 0x0000000f3f0a0299 */ /* 0x000fe20008011607 */
[----:B------:R-:W-:Y:S01]  /*29b0*/  FMNMX.FTZ R6, R3, R4, !PT ;  /* 0x0000000403067209 */ /* 0x000fe20007810000 */
[----:B------:R-:W0:Y:S01]  /*29c0*/  MUFU.TANH R83, R83 ;  /* 0x0000005300537308 */ /* 0x000e220000002400 */
[----:B------:R-:W-:Y:S01]  /*29d0*/  ISETP.GT.AND P2, PT, R5, 0x70, PT ;  /* 0x000000700500780c */ /* 0x000fe20003f44270 */
[----:B------:R-:W-:Y:S01]  /*29e0*/  UIADD3 UR11, UR11, UR10, URZ ;  /* 0x0000000a0b0b7290 */ /* 0x000fe2000fffe03f */
[----:B--2---:R-:W-:-:S02]  /*29f0*/  FSEL R4, R79, -INF , P1 ;  /* 0xff8000004f047808 */ /* 0x004fc40000800000 */
[----:B------:R-:W-:Y:S01]  /*2a00*/  FMNMX.FTZ R7, R9, R6, !PT ;  /* 0x0000000609077209 */ /* 0x000fe20007810000 */
[----:B------:R-:W-:Y:S01]  /*2a10*/  USHF.R.S32.HI UR6, URZ, 0x1f, UR11 ;  /* 0x0000001f3f067899 */ /* 0x000fe2000801140b */
[C---:B------:R-:W-:Y:S01]  /*2a20*/  ISETP.GT.AND P1, PT, R5.reuse, 0x71, PT ;  /* 0x000000710500780c */ /* 0x040fe20003f24270 */
[----:B------:R-:W2:Y:S01]  /*2a30*/  MUFU.TANH R86, R86 ;  /* 0x0000005600567308 */ /* 0x000ea20000002400 */
[----:B---3--:R-:W-:Y:S01]  /*2a40*/  FSEL R8, R8, -INF , P2 ;  /* 0xff80000008087808 */ /* 0x008fe20001000000 */
[----:B------:R-:W-:Y:S01]  /*2a50*/  ULEA.HI UR6, UR6, UR11, URZ, 0x7 ;  /* 0x0000000b06067291 */ /* 0x000fe2000f8f383f */
[----:B------:R-:W-:Y:S02]  /*2a60*/  FMNMX.FTZ R7, R4, R7, !PT ;  /* 0x0000000704077209 */ /* 0x000fe40007810000 */
[----:B------:R-:W-:Y:S01]  /*2a70*/  ISETP.GT.AND P2, PT, R5, 0x78, PT ;  /* 0x000000780500780c */ /* 0x000fe20003f44270 */
[----:B------:R-:W-:Y:S01]  /*2a80*/  USHF.R.S32.HI UR6, URZ, 0x7, UR6 ;  /* 0x000000073f067899 */ /* 0x000fe20008011406 */
[----:B------:R-:W-:Y:S01]  /*2a90*/  FMNMX.FTZ R7, R8, R7, !PT ;  /* 0x0000000708077209 */ /* 0x000fe20007810000 */
[----:B------:R-:W3:Y:S01]  /*2aa0*/  MUFU.TANH R87, R87 ;  /* 0x0000005700577308 */ /* 0x000ee20000002400 */
[----:B0-----:R-:W-:Y:S01]  /*2ab0*/  FSEL R6, R83, -INF , P1 ;  /* 0xff80000053067808 */ /* 0x001fe20000800000 */
[----:B------:R-:W-:Y:S01]  /*2ac0*/  UISETP.LT.AND UP0, UPT, URZ, UR6, UPT ;  /* 0x000000063f00728c */ /* 0x000fe2000bf01270 */
[----:B------:R-:W-:-:S02]  /*2ad0*/  ISETP.GT.AND P1, PT, R5, 0x79, PT ;  /* 0x000000790500780c */ /* 0x000fc40003f24270 */
[----:B------:R-:W-:Y:S01]  /*2ae0*/  FMNMX.FTZ R24, R6, R7, !PT ;  /* 0x0000000706187209 */ /* 0x000fe20007810000 */
[----:B------:R-:W-:Y:S01]  /*2af0*/  USEL UR52, URZ, UR6, !UP0 ;  /* 0x000000063f347287 */ /* 0x000fe2000c000000 */
[----:B-1----:R-:W-:Y:S01]  /*2b00*/  VIADDMNMX R77, R77, R26, R55, PT ;  /* 0x0000001a4d4d7246 */ /* 0x002fe20003800137 */
[----:B------:R-:W-:Y:S01]  /*2b10*/  MUFU.TANH R88, R88 ;  /* 0x0000005800587308 */ /* 0x000fe20000002400 */
[----:B--2---:R-:W-:Y:S01]  /*2b20*/  FSEL R5, R86, -INF , P2 ;  /* 0xff80000056057808 */ /* 0x004fe20001000000 */
[----:B------:R-:W-:Y:S01]  /*2b30*/  UISETP.GE.AND UP0, UPT, UR54, UR52, UPT ;  /* 0x000000343600728c */ /* 0x000fe2000bf06270 */
[----:B------:R-:W-:Y:S02]  /*2b40*/  ISETP.GT.AND P2, PT, R77, 0x1, PT ;  /* 0x000000014d00780c */ /* 0x000fe40003f44270 */
[----:B------:R-:W-:Y:S02]  /*2b50*/  FMNMX.FTZ R24, R5, R24, !PT ;  /* 0x0000001805187209 */ /* 0x000fe40007810000 */
[----:B------:R-:W-:Y:S01]  /*2b60*/  ISETP.GT.AND P3, PT, R77, 0x8, PT ;  /* 0x000000084d00780c */ /* 0x000fe20003f64270 */
[----:B------:R-:W-:Y:S01]  /*2b70*/  MUFU.TANH R2, R2 ;  /* 0x0000000200027308 */ /* 0x000fe20000002400 */
[----:B---3--:R-:W-:-:S04]  /*2b80*/  FSEL R7, R87, -INF , P1 ;  /* 0xff80000057077808 */ /* 0x008fc80000800000 */
[----:B------:R-:W-:-:S03]  /*2b90*/  FMNMX.FTZ R24, R7, R24, !PT ;  /* 0x0000001807187209 */ /* 0x000fc60007810000 */
[----:B------:R-:W0:Y:S02]  /*2ba0*/  MUFU.TANH R27, R27 ;  /* 0x0000001b001b7308 */ /* 0x000e240000002400 */
[----:B------:R-:W1:Y:S06]  /*2bb0*/  SHFL.BFLY PT, R61, R24, 0x2, 0x1f ;  /* 0x0c401f00183d7f89 */ /* 0x000e6c00000e0000 */
[----:B------:R-:W-:Y:S08]  /*2bc0*/  MUFU.TANH R28, R28 ;  /* 0x0000001c001c7308 */ /* 0x000ff00000002400 */
[----:B------:R-:W2:Y:S01]  /*2bd0*/  MUFU.TANH R29, R29 ;  /* 0x0000001d001d7308 */ /* 0x000ea20000002400 */
[----:B0-----:R-:W-:-:S07]  /*2be0*/  FSEL R55, R27, -INF , P3 ;  /* 0xff8000001b377808 */ /* 0x001fce0001800000 */
        /* <DEDUP_REMOVED lines=8> */
[----:B------:R-:W-:Y:S02]  /*2c70*/  FSEL R61, R2, -INF , P2 ;  /* 0xff800000023d7808 */ /* 0x000fe40001000000 */
[C---:B------:R-:W-:Y:S01]  /*2c80*/  FSETP.NEU.FTZ.AND P1, PT, R54.reuse, -INF , PT ;  /* 0xff8000003600780b */ /* 0x040fe20003f3d000 */
[----:B------:R-:W-:Y:S01]  /*2c90*/  FMUL.FTZ R56, R54, UR33 ;  /* 0x0000002136387c20 */ /* 0x000fe20008410000 */
[----:B------:R-:W-:-:S03]  /*2ca0*/  ISETP.GT.AND P2, PT, R77, 0x10, PT ;  /* 0x000000104d00780c */ /* 0x000fc60003f44270 */
[----:B------:R-:W1:Y:S01]  /*2cb0*/  MUFU.TANH R35, R35 ;  /* 0x0000002300237308 */ /* 0x000e620000002400 */
[----:B------:R-:W-:Y:S02]  /*2cc0*/  FSEL R56, R56, RZ, P1 ;  /* 0x000000ff38387208 */ /* 0x000fe40000800000 */
[----:B------:R-:W-:Y:S02]  /*2cd0*/  ISETP.GT.AND P1, PT, R77, RZ, PT ;  /* 0x000000ff4d00720c */ /* 0x000fe40003f24270 */
[----:B--2---:R-:W-:Y:S01]  /*2ce0*/  FSEL R62, R29, -INF , P2 ;  /* 0xff8000001d3e7808 */ /* 0x004fe20001000000 */
[--C-:B------:R-:W-:Y:S01]  /*2cf0*/  FFMA.FTZ R27, R63, UR33, -R56.reuse ;  /* 0x000000213f1b7c23 */ /* 0x100fe20008010838 */
[----:B------:R-:W-:Y:S01]  /*2d00*/  FSEL R88, R88, -INF , P1 ;  /* 0xff80000058587808 */ /* 0x000fe20000800000 */
[----:B------:R-:W2:Y:S01]  /*2d10*/  MUFU.TANH R36, R36 ;  /* 0x0000002400247308 */ /* 0x000ea20000002400 */
[----:B------:R-:W-:Y:S01]  /*2d20*/  ISETP.GT.AND P1, PT, R77, 0x9, PT ;  /* 0x000000094d00780c */ /* 0x000fe20003f24270 */
[--C-:B------:R-:W-:Y:S01]  /*2d30*/  FFMA.FTZ R29, R57, UR33, -R56.reuse ;  /* 0x00000021391d7c23 */ /* 0x100fe20008010838 */
[----:B------:R-:W-:Y:S01]  /*2d40*/  FMNMX.FTZ R2, R88, R61, !PT ;  /* 0x0000003d58027209 */ /* 0x000fe20007810000 */
[--C-:B------:R-:W-:Y:S01]  /*2d50*/  FFMA.FTZ R78, R52, UR33, -R56.reuse ;  /* 0x00000021344e7c23 */ /* 0x100fe20008010838 */
[----:B------:R-:W-:Y:S01]  /*2d60*/  FSEL R60, R28, -INF , P1 ;  /* 0xff8000001c3c7808 */ /* 0x000fe20000800000 */
[--C-:B------:R-:W-:Y:S01]  /*2d70*/  FFMA.FTZ R24, R93, UR33, -R56.reuse ;  /* 0x000000215d187c23 */ /* 0x100fe20008010838 */
[----:B------:R-:W-:Y:S01]  /*2d80*/  FMNMX.FTZ R63, R55, R2, !PT ;  /* 0x00000002373f7209 */ /* 0x000fe20007810000 */
[--C-:B------:R-:W-:Y:S01]  /*2d90*/  FFMA.FTZ R2, R59, UR33, -R56.reuse ;  /* 0x000000213b027c23 */ /* 0x100fe20008010838 */
[----:B------:R-:W-:Y:S01]  /*2da0*/  ISETP.GT.AND P1, PT, R77, 0x11, PT ;  /* 0x000000114d00780c */ /* 0x000fe20003f24270 */
[----:B------:R-:W2:Y:S01]  /*2db0*/  MUFU.TANH R37, R37 ;  /* 0x0000002500257308 */ /* 0x000ea20000002400 */
[----:B------:R-:W-:Y:S01]  /*2dc0*/  FMNMX.FTZ R63, R60, R63, !PT ;  /* 0x0000003f3c3f7209 */ /* 0x000fe20007810000 */
[--C-:B------:R-:W-:Y:S01]  /*2dd0*/  FFMA.FTZ R25, R91, UR33, -R56.reuse ;  /* 0x000000215b197c23 */ /* 0x100fe20008010838 */
[----:B------:R-:W-:Y:S01]  /*2de0*/  ISETP.GT.AND P2, PT, R77, 0x18, PT ;  /* 0x000000184d00780c */ /* 0x000fe20003f44270 */
[--C-:B------:R-:W-:Y:S01]  /*2df0*/  FFMA.FTZ R26, R89, UR33, -R56.reuse ;  /* 0x00000021591a7c23 */ /* 0x100fe20008010838 */
[----:B0-----:R-:W-:Y:S01]  /*2e00*/  FSEL R30, R30, -INF , P1 ;  /* 0xff8000001e1e7808 */ /* 0x001fe20000800000 */
[--C-:B------:R-:W-:Y:S01]  /*2e10*/  FFMA.FTZ R80, R6, UR33, -R56.reuse ;  /* 0x0000002106507c23 */ /* 0x100fe20008010838 */
[----:B------:R-:W-:Y:S01]  /*2e20*/  FMNMX.FTZ R63, R62, R63, !PT ;  /* 0x0000003f3e3f7209 */ /* 0x000fe20007810000 */
[----:B------:R-:W0:Y:S01]  /*2e30*/  MUFU.TANH R38, R38 ;  /* 0x0000002600267308 */ /* 0x000e220000002400 */
[----:B------:R-:W-:Y:S01]  /*2e40*/  ISETP.GT.AND P1, PT, R77, 0x19, PT ;  /* 0x000000194d00780c */ /* 0x000fe20003f24270 */
[--C-:B------:R-:W-:Y:S01]  /*2e50*/  FFMA.FTZ R45, R45, UR33, -R56.reuse ;  /* 0x000000212d2d7c23 */ /* 0x100fe20008010838 */
[----:B---3--:R-:W-:Y:S01]  /*2e60*/  FSEL R59, R31, -INF , P2 ;  /* 0xff8000001f3b7808 */ /* 0x008fe20001000000 */
[--C-:B------:R-:W-:Y:S01]  /*2e70*/  FFMA.FTZ R44, R44, UR33, -R56.reuse ;  /* 0x000000212c2c7c23 */ /* 0x100fe20008010838 */
[----:B------:R-:W-:Y:S01]  /*2e80*/  FMNMX.FTZ R28, R30, R63, !PT ;  /* 0x0000003f1e1c7209 */ /* 0x000fe20007810000 */
[--C-:B------:R-:W-:Y:S01]  /*2e90*/  FFMA.FTZ R63, R53, UR33, -R56.reuse ;  /* 0x00000021353f7c23 */ /* 0x100fe20008010838 */
[----:B------:R-:W-:Y:S01]  /*2ea0*/  ISETP.GT.AND P2, PT, R77, 0x20, PT ;  /* 0x000000204d00780c */ /* 0x000fe20003f44270 */
[----:B------:R-:W3:Y:S01]  /*2eb0*/  MUFU.TANH R39, R39 ;  /* 0x0000002700277308 */ /* 0x000ee20000002400 */
[----:B----4-:R-:W-:Y:S01]  /*2ec0*/  FSEL R57, R32, -INF , P1 ;  /* 0xff80000020397808 */ /* 0x010fe20000800000 */
[----:B------:R-:W-:Y:S01]  /*2ed0*/  FFMA.FTZ R43, R43, UR33, -R56 ;  /* 0x000000212b2b7c23 */ /* 0x000fe20008010838 */
[----:B------:R-:W-:-:S02]  /*2ee0*/  FMNMX.FTZ R28, R59, R28, !PT ;  /* 0x0000001c3b1c7209 */ /* 0x000fc40007810000 */
[----:B------:R-:W-:Y:S02]  /*2ef0*/  CS2R R92, SRZ ;  /* 0x00000000005c7805 */ /* 0x000fe4000001ff00 */
[----:B------:R-:W-:Y:S02]  /*2f00*/  ISETP.GT.AND P1, PT, R77, 0x21, PT ;  /* 0x000000214d00780c */ /* 0x000fe40003f24270 */
[----:B------:R-:W-:Y:S02]  /*2f10*/  CS2R R90, SRZ ;  /* 0x00000000005a7805 */ /* 0x000fe4000001ff00 */
[----:B-----5:R-:W-:Y:S01]  /*2f20*/  FSEL R33, R33, -INF , P2 ;  /* 0xff80000021217808 */ /* 0x020fe20001000000 */
[----:B------:R-:W4:Y:S01]  /*2f30*/  MUFU.TANH R40, R40 ;  /* 0x0000002800287308 */ /* 0x000f220000002400 */
[----:B------:R-:W-:Y:S02]  /*2f40*/  FMNMX.FTZ R32, R57, R28, !PT ;  /* 0x0000001c39207209 */ /* 0x000fe40007810000 */
[----:B------:R-:W-:-:S02]  /*2f50*/  ISETP.GT.AND P2, PT, R77, 0x28, PT ;  /* 0x000000284d00780c */ /* 0x000fc40003f44270 */
[----:B-1----:R-:W-:Y:S02]  /*2f60*/  FSEL R34, R34, -INF , P1 ;  /* 0xff80000022227808 */ /* 0x002fe40000800000 */
[----:B------:R-:W-:Y:S01]  /*2f70*/  FMNMX.FTZ R31, R33, R32, !PT ;  /* 0x00000020211f7209 */ /* 0x000fe20007810000 */
[----:B------:R-:W1:Y:S01]  /*2f80*/  MUFU.TANH R41, R41 ;  /* 0x0000002900297308 */ /* 0x000e620000002400 */
[----:B------:R-:W-:Y:S02]  /*2f90*/  ISETP.GT.AND P1, PT, R77, 0x29, PT ;  /* 0x000000294d00780c */ /* 0x000fe40003f24270 */
[----:B------:R-:W-:Y:S02]  /*2fa0*/  FSEL R53, R35, -INF , P2 ;  /* 0xff80000023357808 */ /* 0x000fe40001000000 */
[----:B------:R-:W-:Y:S02]  /*2fb0*/  FMNMX.FTZ R32, R34, R31, !PT ;  /* 0x0000001f22207209 */ /* 0x000fe40007810000 */
[----:B------:R-:W-:Y:S01]  /*2fc0*/  ISETP.GT.AND P2, PT, R77, 0x30, PT ;  /* 0x000000304d00780c */ /* 0x000fe20003f44270 */
[----:B------:R-:W5:Y:S01]  /*2fd0*/  MUFU.TANH R42, R42 ;  /* 0x0000002a002a7308 */ /* 0x000f620000002400 */
[----:B--2---:R-:W-:-:S02]  /*2fe0*/  FSEL R36, R36, -INF , P1 ;  /* 0xff80000024247808 */ /* 0x004fc40000800000 */
[----:B------:R-:W-:Y:S01]  /*2ff0*/  FMNMX.FTZ R35, R53, R32, !PT ;  /* 0x0000002035237209 */ /* 0x000fe20007810000 */
[----:B------:R-:W-:Y:S01]  /*3000*/  FFMA.FTZ R32, R51, UR33, -R56 ;  /* 0x0000002133207c23 */ /* 0x000fe20008010838 */
[----:B------:R-:W-:Y:S02]  /*3010*/  ISETP.GT.AND P1, PT, R77, 0x31, PT ;  /* 0x000000314d00780c */ /* 0x000fe40003f24270 */
[----:B------:R-:W-:Y:S01]  /*3020*/  FSEL R52, R37, -INF , P2 ;  /* 0xff80000025347808 */ /* 0x000fe20001000000 */
[----:B------:R-:W2:Y:S01]  /*3030*/  MUFU.TANH R58, R58 ;  /* 0x0000003a003a7308 */ /* 0x000ea20000002400 */
[----:B------:R-:W-:Y:S02]  /*3040*/  FMNMX.FTZ R35, R36, R35, !PT ;  /* 0x0000002324237209 */ /* 0x000fe40007810000 */
[----:B0-----:R-:W-:Y:S02]  /*3050*/  FSEL R51, R38, -INF , P1 ;  /* 0xff80000026337808 */ /* 0x001fe40000800000 */
[----:B------:R-:W-:-:S02]  /*3060*/  ISETP.GT.AND P2, PT, R77, 0x38, PT ;  /* 0x000000384d00780c */ /* 0x000fc40003f44270 */
[----:B------:R-:W-:Y:S01]  /*3070*/  FMNMX.FTZ R38, R52, R35, !PT ;  /* 0x0000002334267209 */ /* 0x000fe20007810000 */
[----:B------:R-:W0:Y:S01]  /*3080*/  MUFU.TANH R66, R66 ;  /* 0x0000004200427308 */ /* 0x000e220000002400 */
[----:B------:R-:W-:Y:S01]  /*3090*/  ISETP.GT.AND P1, PT, R77, 0x39, PT ;  /* 0x000000394d00780c */ /* 0x000fe20003f24270 */
[--C-:B------:R-:W-:Y:S01]  /*30a0*/  FFMA.FTZ R35, R50, UR33, -R56.reuse ;  /* 0x0000002132237c23 */ /* 0x100fe20008010838 */
[----:B---3--:R-:W-:Y:S02]  /*30b0*/  FSEL R39, R39, -INF , P2 ;  /* 0xff80000027277808 */ /* 0x008fe40001000000 */
[----:B------:R-:W-:Y:S02]  /*30c0*/  FMNMX.FTZ R38, R51, R38, !PT ;  /* 0x0000002633267209 */ /* 0x000fe40007810000 */
[----:B------:R-:W-:Y:S01]  /*30d0*/  ISETP.GT.AND P2, PT, R77, 0x40, PT ;  /* 0x000000404d00780c */ /* 0x000fe20003f44270 */
[----:B------:R-:W3:Y:S01]  /*30e0*/  MUFU.TANH R64, R64 ;  /* 0x0000004000407308 */ /* 0x000ee20000002400 */
[----:B----4-:R-:W-:Y:S01]  /*30f0*/  FSEL R50, R40, -INF , P1 ;  /* 0xff80000028327808 */ /* 0x010fe20000800000 */
[----:B------:R-:W-:Y:S01]  /*3100*/  FFMA.FTZ R40, R48, UR33, -R56 ;  /* 0x0000002130287c23 */ /* 0x000fe20008010838 */
[----:B------:R-:W-:-:S02]  /*3110*/  FMNMX.FTZ R37, R39, R38, !PT ;  /* 0x0000002627257209 */ /* 0x000fc40007810000 */
[----:B------:R-:W-:Y:S02]  /*3120*/  ISETP.GT.AND P1, PT, R77, 0x41, PT ;  /* 0x000000414d00780c */ /* 0x000fe40003f24270 */
[----:B-1----:R-:W-:Y:S01]  /*3130*/  FSEL R41, R41, -INF , P2 ;  /* 0xff80000029297808 */ /* 0x002fe20001000000 */
[----:B------:R1:W-:Y:S01]  /*3140*/  MUFU.EX2 R28, R63 ;  /* 0x0000003f001c7308 */ /* 0x0003e20000000800 */
[----:B------:R-:W-:Y:S02]  /*3150*/  FMNMX.FTZ R38, R50, R37, !PT ;  /* 0x0000002532267209 */ /* 0x000fe40007810000 */
[C---:B------:R-:W-:Y:S02]  /*3160*/  ISETP.GT.AND P2, PT, R77.reuse, 0x48, PT ;  /* 0x000000484d00780c */ /* 0x040fe40003f44270 */
[----:B-----5:R-:W-:Y:S02]  /*3170*/  FSEL R42, R42, -INF , P1 ;  /* 0xff8000002a2a7808 */ /* 0x020fe40000800000 */
[----:B------:R-:W-:Y:S01]  /*3180*/  ISETP.GT.AND P1, PT, R77, 0x49, PT ;  /* 0x000000494d00780c */ /* 0x000fe20003f24270 */
[----:B------:R-:W4:Y:S01]  /*3190*/  MUFU.TANH R65, R65 ;  /* 0x0000004100417308 */ /* 0x000f220000002400 */
[--C-:B-1----:R-:W-:Y:S01]  /*31a0*/  FFMA.FTZ R63, R49, UR33, -R56.reuse ;  /* 0x00000021313f7c23 */ /* 0x102fe20008010838 */
[----:B------:R-:W-:Y:S01]  /*31b0*/  FMNMX.FTZ R49, R41, R38, !PT ;  /* 0x0000002629317209 */ /* 0x000fe20007810000 */
[--C-:B------:R-:W-:Y:S01]  /*31c0*/  FFMA.FTZ R38, R47, UR33, -R56.reuse ;  /* 0x000000212f267c23 */ /* 0x100fe20008010838 */
[----:B--2---:R-:W-:Y:S01]  /*31d0*/  FSEL R58, R58, -INF , P2 ;  /* 0xff8000003a3a7808 */ /* 0x004fe20001000000 */
[----:B------:R-:W-:Y:S01]  /*31e0*/  FFMA.FTZ R47, R46, UR33, -R56 ;  /* 0x000000212e2f7c23 */ /* 0x000fe20008010838 */
[----:B------:R-:W-:-:S02]  /*31f0*/  FMNMX.FTZ R49, R42, R49, !PT ;  /* 0x000000312a317209 */ /* 0x000fc40007810000 */
[----:B------:R-:W1:Y:S01]  /*3200*/  MUFU.TANH R67, R67 ;  /* 0x0000004300437308 */ /* 0x000e620000002400 */
[C---:B------:R-:W-:Y:S02]  /*3210*/  ISETP.GT.AND P2, PT, R77.reuse, 0x50, PT ;  /* 0x000000504d00780c */ /* 0x040fe40003f44270 */
[----:B0-----:R-:W-:Y:S02]  /*3220*/  FSEL R66, R66, -INF , P1 ;  /* 0xff80000042427808 */ /* 0x001fe40000800000 */
[----:B------:R-:W-:Y:S02]  /*3230*/  FMNMX.FTZ R49, R58, R49, !PT ;  /* 0x000000313a317209 */ /* 0x000fe40007810000 */
[----:B------:R-:W-:Y:S01]  /*3240*/  ISETP.GT.AND P1, PT, R77, 0x51, PT ;  /* 0x000000514d00780c */ /* 0x000fe20003f24270 */
[----:B------:R-:W0:Y:S01]  /*3250*/  MUFU.TANH R69, R69 ;  /* 0x0000004500457308 */ /* 0x000e220000002400 */
[----:B---3--:R-:W-:Y:S02]  /*3260*/  FSEL R64, R64, -INF , P2 ;  /* 0xff80000040407808 */ /* 0x008fe40001000000 */
[----:B------:R-:W-:-:S02]  /*3270*/  FMNMX.FTZ R49, R66, R49, !PT ;  /* 0x0000003142317209 */ /* 0x000fc40007810000 */
[----:B------:R-:W-:Y:S02]  /*3280*/  ISETP.GT.AND P2, PT, R77, 0x58, PT ;  /* 0x000000584d00780c */ /* 0x000fe40003f44270 */
[----:B----4-:R-:W-:Y:S01]  /*3290*/  FSEL R65, R65, -INF , P1 ;  /* 0xff80000041417808 */ /* 0x010fe20000800000 */
[----:B------:R-:W2:Y:S01]  /*32a0*/  MUFU.TANH R68, R68 ;  /* 0x0000004400447308 */ /* 0x000ea20000002400 */
[----:B------:R-:W-:Y:S02]  /*32b0*/  FMNMX.FTZ R48, R64, R49, !PT ;  /* 0x0000003140307209 */ /* 0x000fe40007810000 */
[----:B------:R-:W-:Y:S02]  /*32c0*/  ISETP.GT.AND P1, PT, R77, 0x59, PT ;  /* 0x000000594d00780c */ /* 0x000fe40003f24270 */
[----:B-1----:R-:W-:Y:S02]  /*32d0*/  FSEL R67, R67, -INF , P2 ;  /* 0xff80000043437808 */ /* 0x002fe40001000000 */
[----:B------:R-:W-:Y:S01]  /*32e0*/  FMNMX.FTZ R48, R65, R48, !PT ;  /* 0x0000003041307209 */ /* 0x000fe20007810000 */
[----:B------:R-:W1:Y:S01]  /*32f0*/  MUFU.TANH R71, R71 ;  /* 0x0000004700477308 */ /* 0x000e620000002400 */
[----:B------:R-:W-:-:S02]  /*3300*/  ISETP.GT.AND P2, PT, R77, 0x60, PT ;  /* 0x000000604d00780c */ /* 0x000fc40003f44270 */
[----:B0-----:R-:W-:Y:S02]  /*3310*/  FSEL R46, R69, -INF , P1 ;  /* 0xff800000452e7808 */ /* 0x001fe40000800000 */
[----:B------:R-:W-:Y:S02]  /*3320*/  FMNMX.FTZ R49, R67, R48, !PT ;  /* 0x0000003043317209 */ /* 0x000fe40007810000 */
[C---:B------:R-:W-:Y:S01]  /*3330*/  ISETP.GT.AND P1, PT, R77.reuse, 0x61, PT ;  /* 0x000000614d00780c */ /* 0x040fe20003f24270 */
[----:B------:R-:W-:Y:S01]  /*3340*/  MUFU.TANH R70, R70 ;  /* 0x0000004600467308 */ /* 0x000fe20000002400 */
[----:B--2---:R-:W-:Y:S02]  /*3350*/  FSEL R68, R68, -INF , P2 ;  /* 0xff80000044447808 */ /* 0x004fe40001000000 */
[----:B------:R-:W-:Y:S02]  /*3360*/  FMNMX.FTZ R49, R46, R49, !PT ;  /* 0x000000312e317209 */ /* 0x000fe40007810000 */
[----:B------:R-:W-:-:S02]  /*3370*/  ISETP.GT.AND P2, PT, R77, 0x68, PT ;  /* 0x000000684d00780c */ /* 0x000fc40003f44270 */
[----:B------:R-:W-:Y:S01]  /*3380*/  FMNMX.FTZ R48, R68, R49, !PT ;  /* 0x0000003144307209 */ /* 0x000fe20007810000 */
[----:B------:R-:W0:Y:S01]  /*3390*/  MUFU.TANH R73, R73 ;  /* 0x0000004900497308 */ /* 0x000e220000002400 */
[----:B-1----:R-:W-:Y:S02]  /*33a0*/  FSEL R71, R71, -INF , P1 ;  /* 0xff80000047477808 */ /* 0x002fe40000800000 */
[----:B------:R-:W-:Y:S02]  /*33b0*/  ISETP.GT.AND P1, PT, R77, 0x69, PT ;  /* 0x000000694d00780c */ /* 0x000fe40003f24270 */
[----:B------:R-:W-:-:S03]  /*33c0*/  FMNMX.FTZ R49, R71, R48, !PT ;  /* 0x0000003047317209 */ /* 0x000fc60007810000 */
[----:B------:R-:W-:Y:S08]  /*33d0*/  MUFU.TANH R72, R72 ;  /* 0x0000004800487308 */ /* 0x000ff00000002400 */
[----:B------:R-:W1:Y:S01]  /*33e0*/  MUFU.TANH R74, R74 ;  /* 0x0000004a004a7308 */ /* 0x000e620000002400 */
[----:B0-----:R-:W-:Y:S01]  /*33f0*/  FSEL R79, R73, -INF , P1 ;  /* 0xff800000494f7808 */ /* 0x001fe20000800000 */
[----:B------:R-:W-:Y:S01]  /*3400*/  FFMA.FTZ R73, R10, UR33, -R56 ;  /* 0x000000210a497c23 */ /* 0x000fe20008010838 */
[----:B------:R-:W-:-:S05]  /*3410*/  ISETP.GT.AND P1, PT, R77, 0x71, PT ;  /* 0x000000714d00780c */ /* 0x000fca0003f24270 */
[----:B------:R-:W0:Y:S08]  /*3420*/  MUFU.TANH R75, R75 ;  /* 0x0000004b004b7308 */ /* 0x000e300000002400 */
[----:B------:R2:W-:Y:S01]  /*3430*/  MUFU.EX2 R31, R78 ;  /* 0x0000004e001f7308 */ /* 0x0005e20000000800 */
[----:B-1----:R-:W-:Y:S02]  /*3440*/  FSEL R82, R74, -INF , P1 ;  /* 0xff8000004a527808 */ /* 0x002fe40000800000 */
[----:B------:R-:W-:-:S05]  /*3450*/  ISETP.GT.AND P1, PT, R77, 0x79, PT ;  /* 0x000000794d00780c */ /* 0x000fca0003f24270 */
[----:B------:R-:W1:Y:S01]  /*3460*/  MUFU.TANH R76, R76 ;  /* 0x0000004c004c7308 */ /* 0x000e620000002400 */
[----:B--2---:R-:W-:Y:S02]  /*3470*/  FSEL R78, R70, -INF , P2 ;  /* 0xff800000464e7808 */ /* 0x004fe40001000000 */
[----:B------:R-:W-:Y:S02]  /*3480*/  ISETP.GT.AND P2, PT, R77, 0x70, PT ;  /* 0x000000704d00780c */ /* 0x000fe40003f44270 */
[----:B------:R-:W-:Y:S02]  /*3490*/  FMNMX.FTZ R48, R78, R49, !PT ;  /* 0x000000314e307209 */ /* 0x000fe40007810000 */
[----:B------:R-:W-:Y:S01]  /*34a0*/  FSEL R81, R72, -INF , P2 ;  /* 0xff80000048517808 */ /* 0x000fe20001000000 */
[----:B------:R2:W-:Y:S01]  /*34b0*/  MUFU.EX2 R37, R63 ;  /* 0x0000003f00257308 */ /* 0x0005e20000000800 */
[----:B------:R-:W-:Y:S01]  /*34c0*/  FMNMX.FTZ R48, R79, R48, !PT ;  /* 0x000000304f307209 */ /* 0x000fe20007810000 */
[--C-:B------:R-:W-:Y:S01]  /*34d0*/  FFMA.FTZ R72, R15, UR33, -R56.reuse ;  /* 0x000000210f487c23 */ /* 0x100fe20008010838 */
[----:B------:R-:W-:Y:S01]  /*34e0*/  ISETP.GT.AND P2, PT, R77, 0x78, PT ;  /* 0x000000784d00780c */ /* 0x000fe20003f44270 */
[--C-:B------:R-:W-:Y:S01]  /*34f0*/  FFMA.FTZ R77, R5, UR33, -R56.reuse ;  /* 0x00000021054d7c23 */ /* 0x100fe20008010838 */
[----:B------:R-:W-:Y:S01]  /*3500*/  FMNMX.FTZ R49, R81, R48, !PT ;  /* 0x0000003051317209 */ /* 0x000fe20007810000 */
[--C-:B------:R-:W-:Y:S01]  /*3510*/  FFMA.FTZ R48, R21, UR33, -R56.reuse ;  /* 0x0000002115307c23 */ /* 0x100fe20008010838 */
[----:B0-----:R-:W-:Y:S01]  /*3520*/  FSEL R83, R75, -INF , P2 ;  /* 0xff8000004b537808 */ /* 0x001fe20001000000 */
[----:B------:R-:W-:Y:S01]  /*3530*/  MUFU.EX2 R24, R24 ;  /* 0x0000001800187308 */ /* 0x000fe20000000800 */
[----:B------:R-:W-:Y:S01]  /*3540*/  FMNMX.FTZ R70, R82, R49, !PT ;  /* 0x0000003152467209 */ /* 0x000fe20007810000 */
[--C-:B--2---:R-:W-:Y:S01]  /*3550*/  FFMA.FTZ R63, R11, UR33, -R56.reuse ;  /* 0x000000210b3f7c23 */ /* 0x104fe20008010838 */
[----:B-1----:R-:W-:Y:S01]  /*3560*/  FSEL R84, R76, -INF , P1 ;  /* 0xff8000004c547808 */ /* 0x002fe20000800000 */
[--C-:B------:R-:W-:Y:S01]  /*3570*/  FFMA.FTZ R75, R8, UR33, -R56.reuse ;  /* 0x00000021084b7c23 */ /* 0x100fe20008010838 */
[----:B------:R-:W-:Y:S01]  /*3580*/  FMNMX.FTZ R21, R83, R70, !PT ;  /* 0x0000004653157209 */ /* 0x000fe20007810000 */
[--C-:B------:R-:W-:Y:S01]  /*3590*/  FFMA.FTZ R49, R20, UR33, -R56.reuse ;  /* 0x0000002114317c23 */ /* 0x100fe20008010838 */
[--C-:B------:R-:W-:Y:S01]  /*35a0*/  FFMA.FTZ R76, R3, UR33, -R56.reuse ;  /* 0x00000021034c7c23 */ /* 0x100fe20008010838 */
[----:B------:R-:W0:Y:S01]  /*35b0*/  MUFU.EX2 R25, R25 ;  /* 0x0000001900197308 */ /* 0x000e220000000800 */
[----:B------:R-:W-:Y:S01]  /*35c0*/  FMNMX.FTZ R69, R84, R21, !PT ;  /* 0x0000001554457209 */ /* 0x000fe20007810000 */
[--C-:B------:R-:W-:Y:S01]  /*35d0*/  FFMA.FTZ R21, R14, UR33, -R56.reuse ;  /* 0x000000210e157c23 */ /* 0x100fe20008010838 */
[--C-:B------:R-:W-:Y:S01]  /*35e0*/  FFMA.FTZ R70, R13, UR33, -R56.reuse ;  /* 0x000000210d467c23 */ /* 0x100fe20008010838 */
[--C-:B------:R-:W-:Y:S01]  /*35f0*/  FFMA.FTZ R20, R12, UR33, -R56.reuse ;  /* 0x000000210c147c23 */ /* 0x100fe20008010838 */
[----:B------:R-:W-:Y:S01]  /*3600*/  FFMA.FTZ R3, R9, UR33, -R56 ;  /* 0x0000002109037c23 */ /* 0x000fe20008010838 */
[----:B------:R-:W1:Y:S02]  /*3610*/  SHFL.BFLY PT, R74, R69, 0x2, 0x1f ;  /* 0x0c401f00454a7f89 */ /* 0x000e6400000e0000 */
[----:B------:R-:W-:Y:S08]  /*3620*/  MUFU.EX2 R26, R26 ;  /* 0x0000001a001a7308 */ /* 0x000ff00000000800 */
[----:B------:R-:W-:Y:S01]  /*3630*/  MUFU.EX2 R27, R27 ;  /* 0x0000001b001b7308 */ /* 0x000fe20000000800 */
[----:B0-----:R-:W-:-:S07]  /*3640*/  FADD.FTZ R9, R24, R25 ;  /* 0x0000001918097221 */ /* 0x001fce0000010000 */
[----:B------:R-:W-:Y:S01]  /*3650*/  MUFU.EX2 R2, R2 ;  /* 0x0000000200027308 */ /* 0x000fe20000000800 */
[----:B-1----:R-:W-:Y:S01]  /*3660*/  FMNMX.FTZ R11, R69, R74, !PT ;  /* 0x0000004a450b7209 */ /* 0x002fe20007810000 */
[----:B------:R-:W-:-:S06]  /*3670*/  FFMA.FTZ R74, R4, UR33, -R56 ;  /* 0x00000021044a7c23 */ /* 0x000fcc0008010838 */
[----:B------:R-:W-:Y:S01]  /*3680*/  MUFU.EX2 R29, R29 ;  /* 0x0000001d001d7308 */ /* 0x000fe20000000800 */
[----:B------:R-:W-:Y:S01]  /*3690*/  FFMA.FTZ R56, R7, UR33, -R56 ;  /* 0x0000002107387c23 */ /* 0x000fe20008010838 */
[----:B------:R-:W0:Y:S06]  /*36a0*/  SHFL.BFLY PT, R10, R11, 0x1, 0x1f ;  /* 0x0c201f000b0a7f89 */ /* 0x000e2c00000e0000 */
[----:B------:R-:W-:Y:S08]  /*36b0*/  MUFU.EX2 R32, R32 ;  /* 0x0000002000207308 */ /* 0x000ff00000000800 */
[----:B------:R-:W1:Y:S08]  /*36c0*/  MUFU.EX2 R35, R35 ;  /* 0x0000002300237308 */ /* 0x000e700000000800 */
[----:B------:R-:W-:Y:S01]  /*36d0*/  MUFU.EX2 R40, R40 ;  /* 0x0000002800287308 */ /* 0x000fe20000000800 */
[----:B0-----:R-:W-:-:S02]  /*36e0*/  FMNMX.FTZ R69, R11, R10, !PT ;  /* 0x0000000a0b457209 */ /* 0x001fc40007810000 */
[----:B------:R-:W-:Y:S02]  /*36f0*/  F2FP.BF16.F32.PACK_AB R11, R31, R28 ;  /* 0x0000001c1f0b723e */ /* 0x000fe400000010ff */
[C---:B------:R-:W-:Y:S01]  /*3700*/  FSETP.NEU.FTZ.AND P1, PT, R69.reuse, -INF , PT ;  /* 0xff8000004500780b */ /* 0x040fe20003f3d000 */
[----:B------:R-:W-:Y:S02]  /*3710*/  FMUL.FTZ R4, R69, UR33 ;  /* 0x0000002145047c20 */ /* 0x000fe40008410000 */
[----:B------:R-:W-:Y:S01]  /*3720*/  MUFU.EX2 R38, R38 ;  /* 0x0000002600267308 */ /* 0x000fe20000000800 */
[----:B-1----:R-:W-:Y:S02]  /*3730*/  F2FP.BF16.F32.PACK_AB R13, R35, R32 ;  /* 0x00000020230d723e */ /* 0x002fe400000010ff */
        /* <DEDUP_REMOVED lines=20> */
[----:B------:R-:W-:Y:S01]  /*3880*/  FFMA.FTZ R41, R42, UR33, -R5 ;  /* 0x000000212a297c23 */ /* 0x000fe20008010805 */
        /* <DEDUP_REMOVED lines=14> */
[----:B0-----:R-:W-:Y:S01]  /*3970*/  FADD.FTZ R7, R4, R61 ;  /* 0x0000003d04077221 */ /* 0x001fe20000010000 */
[----:B------:R-:W-:Y:S01]  /*3980*/  FFMA.FTZ R68, R68, UR33, -R5 ;  /* 0x0000002144447c23 */ /* 0x000fe20008010805 */
[----:B------:R-:W-:Y:S01]  /*3990*/  FADD.FTZ R50, R28, R9 ;  /* 0x000000091c327221 */ /* 0x000fe20000010000 */
[--C-:B------:R-:W-:Y:S01]  /*39a0*/  FFMA.FTZ R71, R71, UR33, -R5.reuse ;  /* 0x0000002147477c23 */ /* 0x100fe20008010805 */
[--C-:B------:R-:W-:Y:S01]  /*39b0*/  FFMA.FTZ R78, R78, UR33, -R5.reuse ;  /* 0x000000214e4e7c23 */ /* 0x100fe20008010805 */
[--C-:B------:R-:W-:Y:S01]  /*39c0*/  FFMA.FTZ R79, R79, UR33, -R5.reuse ;  /* 0x000000214f4f7c23 */ /* 0x100fe20008010805 */
[----:B------:R-:W-:Y:S01]  /*39d0*/  FFMA.FTZ R81, R81, UR33, -R5 ;  /* 0x0000002151517c23 */ /* 0x000fe20008010805 */
[----:B------:R-:W0:Y:S01]  /*39e0*/  MUFU.EX2 R8, R8 ;  /* 0x0000000800087308 */ /* 0x000e220000000800 */
[----:B-1----:R-:W-:Y:S01]  /*39f0*/  FADD.FTZ R42, R6, R7 ;  /* 0x00000007062a7221 */ /* 0x002fe20000010000 */
[--C-:B------:R-:W-:Y:S01]  /*3a00*/  FFMA.FTZ R82, R82, UR33, -R5.reuse ;  /* 0x0000002152527c23 */ /* 0x100fe20008010805 */
[--C-:B------:R-:W-:Y:S01]  /*3a10*/  FFMA.FTZ R83, R83, UR33, -R5.reuse ;  /* 0x0000002153537c23 */ /* 0x100fe20008010805 */
[----:B------:R-:W-:Y:S01]  /*3a20*/  FFMA.FTZ R84, R84, UR33, -R5 ;  /* 0x0000002154547c23 */ /* 0x000fe20008010805 */
[----:B------:R-:W-:-:S02]  /*3a30*/  F2FP.BF16.F32.PACK_AB R5, R25, R24 ;  /* 0x000000181905723e */ /* 0x000fc400000010ff */
[----:B------:R-:W-:Y:S02]  /*3a40*/  CS2R R88, SRZ ;  /* 0x0000000000587805 */ /* 0x000fe4000001ff00 */
[----:B------:R-:W-:Y:S01]  /*3a50*/  F2FP.BF16.F32.PACK_AB R4, R61, R4 ;  /* 0x000000043d04723e */ /* 0x000fe200000010ff */
[----:B------:R-:W1:Y:S01]  /*3a60*/  MUFU.EX2 R85, R85 ;  /* 0x0000005500557308 */ /* 0x000e620000000800 */
[C---:B--2---:R-:W-:Y:S01]  /*3a70*/  FADD.FTZ R7, R55.reuse, R42 ;  /* 0x0000002a37077221 */ /* 0x044fe20000010000 */
[----:B------:R-:W-:-:S06]  /*3a80*/  F2FP.BF16.F32.PACK_AB R6, R55, R6 ;  /* 0x000000063706723e */ /* 0x000fcc00000010ff */
[----:B------:R-:W2:Y:S01]  /*3a90*/  MUFU.EX2 R10, R10 ;  /* 0x0000000a000a7308 */ /* 0x000ea20000000800 */
[----:B0-----:R-:W-:-:S07]  /*3aa0*/  FADD.FTZ R42, R8, R7 ;  /* 0x00000007082a7221 */ /* 0x001fce0000010000 */
        /* <DEDUP_REMOVED lines=8> */
[----:B------:R-:W-:Y:S01]  /*3b30*/  FADD.FTZ R42, R32, R7 ;  /* 0x00000007202a7221 */ /* 0x000fe20000010000 */
[----:B------:R-:W-:Y:S02]  /*3b40*/  F2FP.BF16.F32.PACK_AB R7, R27, R26 ;  /* 0x0000001a1b07723e */ /* 0x000fe400000010ff */
[----:B------:R-:W-:Y:S01]  /*3b50*/  F2FP.BF16.F32.PACK_AB R10, R57, R10 ;  /* 0x0000000a390a723e */ /* 0x000fe200000010ff */
[----:B------:R-:W-:Y:S02]  /*3b60*/  FADD.FTZ R42, R35, R42 ;  /* 0x0000002a232a7221 */ /* 0x000fe40000010000 */
[----:B------:R-:W0:Y:S01]  /*3b70*/  MUFU.EX2 R14, R14 ;  /* 0x0000000e000e7308 */ /* 0x000e220000000800 */
[----:B-1----:R-:W-:Y:S01]  /*3b80*/  FADD.FTZ R24, R12, R9 ;  /* 0x000000090c187221 */ /* 0x002fe20000010000 */
[----:B------:R-:W-:Y:S01]  /*3b90*/  F2FP.BF16.F32.PACK_AB R9, R29, R2 ;  /* 0x000000021d09723e */ /* 0x000fe200000010ff */
[----:B------:R-:W-:Y:S01]  /*3ba0*/  FADD.FTZ R25, R37, R42 ;  /* 0x0000002a25197221 */ /* 0x000fe20000010000 */
[----:B------:R1:W-:Y:S03]  /*3bb0*/  STSM.16.M88.4 [R16+0x21800], R4 ;  /* 0x0218000410007844 */ /* 0x0003e60000000200 */
[----:B------:R-:W-:Y:S01]  /*3bc0*/  FADD.FTZ R27, R40, R25 ;  /* 0x00000019281b7221 */ /* 0x000fe20000010000 */
[----:B------:R-:W3:Y:S01]  /*3bd0*/  MUFU.EX2 R53, R53 ;  /* 0x0000003500357308 */ /* 0x000ee20000000800 */
[C---:B--2---:R-:W-:Y:S01]  /*3be0*/  FADD.FTZ R15, R33.reuse, R24 ;  /* 0x00000018210f7221 */ /* 0x044fe20000010000 */
[----:B------:R2:W-:Y:S01]  /*3bf0*/  STSM.16.M88.4 [R19], R8 ;  /* 0x0000000813007844 */ /* 0x0005e20000000200 */
[----:B------:R-:W-:Y:S01]  /*3c00*/  FADD.FTZ R24, R38, R27 ;  /* 0x0000001b26187221 */ /* 0x000fe20000010000 */
[----:B------:R-:W-:-:S03]  /*3c10*/  F2FP.BF16.F32.PACK_AB R12, R33, R12 ;  /* 0x0000000c210c723e */ /* 0x000fc600000010ff */
[----:B------:R-:W-:Y:S01]  /*3c20*/  FADD.FTZ R24, R47, R24 ;  /* 0x000000182f187221 */ /* 0x000fe20000010000 */
[----:B------:R-:W4:Y:S01]  /*3c30*/  MUFU.EX2 R30, R30 ;  /* 0x0000001e001e7308 */ /* 0x000f220000000800 */
[----:B0-----:R-:W-:Y:S01]  /*3c40*/  FADD.FTZ R2, R14, R15 ;  /* 0x0000000f0e027221 */ /* 0x001fe20000010000 */
[----:B------:R-:W-:-:S06]  /*3c50*/  F2FP.BF16.F32.PACK_AB R15, R40, R37 ;  /* 0x00000025280f723e */ /* 0x000fcc00000010ff */
[----:B------:R-:W0:Y:S01]  /*3c60*/  MUFU.EX2 R51, R51 ;  /* 0x0000003300337308 */ /* 0x000e220000000800 */
[C---:B---3--:R-:W-:Y:S01]  /*3c70*/  FADD.FTZ R25, R53.reuse, R2 ;  /* 0x0000000235197221 */ /* 0x048fe20000010000 */
[----:B------:R-:W-:-:S05]  /*3c80*/  F2FP.BF16.F32.PACK_AB R14, R53, R14 ;  /* 0x0000000e350e723e */ /* 0x000fca00000010ff */
[----:B------:R-:W-:Y:S01]  /*3c90*/  STSM.16.M88.4 [R18], R12 ;  /* 0x0000000c12007844 */ /* 0x000fe20000000200 */
[----:B------:R-:W3:Y:S01]  /*3ca0*/  MUFU.EX2 R34, R34 ;  /* 0x0000002200227308 */ /* 0x000ee20000000800 */
[----:B----4-:R-:W-:-:S07]  /*3cb0*/  FADD.FTZ R2, R30, R25 ;  /* 0x000000191e027221 */ /* 0x010fce0000010000 */
[----:B------:R-:W4:Y:S01]  /*3cc0*/  MUFU.EX2 R45, R45 ;  /* 0x0000002d002d7308 */ /* 0x000f220000000800 */
[----:B0-----:R-:W-:-:S07]  /*3cd0*/  FADD.FTZ R25, R51, R2 ;  /* 0x0000000233197221 */ /* 0x001fce0000010000 */
[----:B------:R-:W0:Y:S01]  /*3ce0*/  MUFU.EX2 R39, R39 ;  /* 0x0000002700277308 */ /* 0x000e220000000800 */
[----:B---3--:R-:W-:-:S07]  /*3cf0*/  FADD.FTZ R2, R34, R25 ;  /* 0x0000001922027221 */ /* 0x008fce0000010000 */
        /* <DEDUP_REMOVED lines=11> */
[----:B---3--:R-:W-:Y:S01]  /*3db0*/  FADD.FTZ R27, R41, R24 ;  /* 0x00000018291b7221 */ /* 0x008fe20000010000 */
[----:B------:R-:W-:Y:S02]  /*3dc0*/  F2FP.BF16.F32.PACK_AB R24, R51, R30 ;  /* 0x0000001e3318723e */ /* 0x000fe400000010ff */
[----:B-1----:R-:W-:-:S04]  /*3dd0*/  F2FP.BF16.F32.PACK_AB R4, R41, R36 ;  /* 0x000000242904723e */ /* 0x002fc800000010ff */
[----:B------:R-:W1:Y:S01]  /*3de0*/  MUFU.EX2 R49, R49 ;  /* 0x0000003100317308 */ /* 0x000e620000000800 */
[----:B----4-:R-:W-:Y:S01]  /*3df0*/  FADD.FTZ R2, R48, R25 ;  /* 0x0000001930027221 */ /* 0x010fe20000010000 */
        /* <DEDUP_REMOVED lines=8> */
[----:B------:R-:W3:Y:S01]  /*3e80*/  MUFU.EX2 R21, R21 ;  /* 0x0000001500157308 */ /* 0x000ee20000000800 */
[----:B0-----:R-:W-:Y:S01]  /*3e90*/  FADD.FTZ R2, R72, R27 ;  /* 0x0000001b48027221 */ /* 0x001fe20000010000 */
[----:B------:R-:W-:-:S05]  /*3ea0*/  F2FP.BF16.F32.PACK_AB R27, R44, R45 ;  /* 0x0000002d2c1b723e */ /* 0x000fca00000010ff */
[----:B------:R-:W-:Y:S01]  /*3eb0*/  STSM.16.M88.4 [R17], R24 ;  /* 0x0000001811007844 */ /* 0x000fe20000000200 */
[----:B------:R-:W2:Y:S01]  /*3ec0*/  MUFU.EX2 R65, R65 ;  /* 0x0000004100417308 */ /* 0x000ea20000000800 */
[----:B-1----:R-:W-:Y:S01]  /*3ed0*/  FADD.FTZ R6, R60, R5 ;  /* 0x000000053c067221 */ /* 0x002fe20000010000 */
[----:B------:R-:W-:-:S06]  /*3ee0*/  F2FP.BF16.F32.PACK_AB R5, R48, R43 ;  /* 0x0000002b3005723e */ /* 0x000fcc00000010ff */
[----:B------:R-:W0:Y:S01]  /*3ef0*/  MUFU.EX2 R70, R70 ;  /* 0x0000004600467308 */ /* 0x000e220000000800 */
[----:B---3--:R-:W-:-:S07]  /*3f00*/  FADD.FTZ R7, R21, R2 ;  /* 0x0000000215077221 */ /* 0x008fce0000010000 */
[----:B------:R-:W1:Y:S01]  /*3f10*/  MUFU.EX2 R62, R67 ;  /* 0x00000043003e7308 */ /* 0x000e620000000800 */
[----:B--2---:R-:W-:Y:S01]  /*3f20*/  FADD.FTZ R9, R65, R6 ;  /* 0x0000000641097221 */ /* 0x004fe20000010000 */
[----:B------:R-:W-:Y:S02]  /*3f30*/  F2FP.BF16.F32.PACK_AB R6, R59, R0 ;  /* 0x000000003b06723e */ /* 0x000fe400000010ff */
[----:B------:R-:W-:-:S04]  /*3f40*/  F2FP.BF16.F32.PACK_AB R60, R65, R60 ;  /* 0x0000003c413c723e */ /* 0x000fc800000010ff */
[----:B------:R-:W2:Y:S01]  /*3f50*/  MUFU.EX2 R20, R20 ;  /* 0x0000001400147308 */ /* 0x000ea20000000800 */
[C---:B0-----:R-:W-:Y:S01]  /*3f60*/  FADD.FTZ R7, R70.reuse, R7 ;  /* 0x0000000746077221 */ /* 0x041fe20000010000 */
[----:B------:R-:W-:-:S06]  /*3f70*/  F2FP.BF16.F32.PACK_AB R61, R70, R21 ;  /* 0x00000015463d723e */ /* 0x000fcc00000010ff */
[----:B------:R-:W0:Y:S01]  /*3f80*/  MUFU.EX2 R29, R46 ;  /* 0x0000002e001d7308 */ /* 0x000e220000000800 */
[----:B-1----:R-:W-:-:S07]  /*3f90*/  FADD.FTZ R2, R62, R9 ;  /* 0x000000093e027221 */ /* 0x002fce0000010000 */
[----:B------:R-:W1:Y:S01]  /*3fa0*/  MUFU.EX2 R63, R63 ;  /* 0x0000003f003f7308 */ /* 0x000e620000000800 */
[----:B--2---:R-:W-:Y:S01]  /*3fb0*/  FADD.FTZ R0, R20, R7 ;  /* 0x0000000714007221 */ /* 0x004fe20000010000 */
[----:B------:R-:W-:-:S05]  /*3fc0*/  F2FP.BF16.F32.PACK_AB R7, R72, R49 ;  /* 0x000000314807723e */ /* 0x000fca00000010ff */
[----:B------:R2:W-:Y:S01]  /*3fd0*/  STSM.16.M88.4 [R16+0x27800], R4 ;  /* 0x0278000410007844 */ /* 0x0005e20000000200 */
[----:B------:R-:W3:Y:S01]  /*3fe0*/  MUFU.EX2 R68, R68 ;  /* 0x0000004400447308 */ /* 0x000ee20000000800 */
[C---:B0-----:R-:W-:Y:S01]  /*3ff0*/  FADD.FTZ R9, R29.reuse, R2 ;  /* 0x000000021d097221 */ /* 0x041fe20000010000 */
[----:B------:R-:W-:-:S06]  /*4000*/  F2FP.BF16.F32.PACK_AB R62, R29, R62 ;  /* 0x0000003e1d3e723e */ /* 0x000fcc00000010ff */
[----:B------:R-:W0:Y:S01]  /*4010*/  MUFU.EX2 R73, R73 ;  /* 0x0000004900497308 */ /* 0x000e220000000800 */
[C---:B-1----:R-:W-:Y:S01]  /*4020*/  FADD.FTZ R0, R63.reuse, R0 ;  /* 0x000000003f007221 */ /* 0x042fe20000010000 */
[----:B------:R-:W-:-:S05]  /*4030*/  F2FP.BF16.F32.PACK_AB R63, R63, R20 ;  /* 0x000000143f3f723e */ /* 0x000fca00000010ff */
[----:B------:R1:W-:Y:S01]  /*4040*/  STSM.16.M88.4 [R22], R60 ;  /* 0x0000003c16007844 */ /* 0x0003e20000000200 */
[----:B------:R-:W4:Y:S01]  /*4050*/  MUFU.EX2 R76, R76 ;  /* 0x0000004c004c7308 */ /* 0x000f220000000800 */
[----:B---3--:R-:W-:-:S07]  /*4060*/  FADD.FTZ R2, R68, R9 ;  /* 0x0000000944027221 */ /* 0x008fce0000010000 */
[----:B------:R-:W3:Y:S01]  /*4070*/  MUFU.EX2 R71, R71 ;  /* 0x0000004700477308 */ /* 0x000ee20000000800 */
[----:B0-----:R-:W-:-:S07]  /*4080*/  FADD.FTZ R9, R73, R0 ;  /* 0x0000000049097221 */ /* 0x001fce0000010000 */
[----:B------:R-:W0:Y:S01]  /*4090*/  MUFU.EX2 R3, R3 ;  /* 0x0000000300037308 */ /* 0x000e220000000800 */
[C---:B----4-:R-:W-:Y:S01]  /*40a0*/  FADD.FTZ R0, R76.reuse, R9 ;  /* 0x000000094c007221 */ /* 0x050fe20000010000 */
[----:B--2---:R-:W-:-:S06]  /*40b0*/  F2FP.BF16.F32.PACK_AB R5, R76, R73 ;  /* 0x000000494c05723e */ /* 0x004fcc00000010ff */
[----:B------:R-:W2:Y:S01]  /*40c0*/  MUFU.EX2 R78, R78 ;  /* 0x0000004e004e7308 */ /* 0x000ea20000000800 */
[C---:B---3--:R-:W-:Y:S01]  /*40d0*/  FADD.FTZ R11, R71.reuse, R2 ;  /* 0x00000002470b7221 */ /* 0x048fe20000010000 */
[----:B------:R-:W-:-:S06]  /*40e0*/  F2FP.BF16.F32.PACK_AB R4, R71, R68 ;  /* 0x000000444704723e */ /* 0x000fcc00000010ff */
[----:B------:R-:W3:Y:S01]  /*40f0*/  MUFU.EX2 R74, R74 ;  /* 0x0000004a004a7308 */ /* 0x000ee20000000800 */
[----:B0-----:R-:W-:-:S07]  /*4100*/  FADD.FTZ R9, R3, R0 ;  /* 0x0000000003097221 */ /* 0x001fce0000010000 */
[----:B------:R-:W0:Y:S01]  /*4110*/  MUFU.EX2 R79, R79 ;  /* 0x0000004f004f7308 */ /* 0x000e220000000800 */
[----:B--2---:R-:W-:-:S07]  /*4120*/  FADD.FTZ R2, R78, R11 ;  /* 0x0000000b4e027221 */ /* 0x004fce0000010000 */
[----:B------:R-:W2:Y:S01]  /*4130*/  MUFU.EX2 R75, R75 ;  /* 0x0000004b004b7308 */ /* 0x000ea20000000800 */
[C---:B---3--:R-:W-:Y:S01]  /*4140*/  FADD.FTZ R0, R74.reuse, R9 ;  /* 0x000000094a007221 */ /* 0x048fe20000010000 */
[----:B------:R-:W-:-:S06]  /*4150*/  F2FP.BF16.F32.PACK_AB R7, R74, R3 ;  /* 0x000000034a07723e */ /* 0x000fcc00000010ff */
[----:B------:R-:W3:Y:S01]  /*4160*/  MUFU.EX2 R81, R81 ;  /* 0x0000005100517308 */ /* 0x000ee20000000800 */
[C---:B0-----:R-:W-:Y:S01]  /*4170*/  FADD.FTZ R2, R79.reuse, R2 ;  /* 0x000000024f027221 */ /* 0x041fe20000010000 */
[----:B------:R-:W-:-:S05]  /*4180*/  F2FP.BF16.F32.PACK_AB R6, R79, R78 ;  /* 0x0000004e4f06723e */ /* 0x000fca00000010ff */
[----:B------:R1:W-:Y:S01]  /*4190*/  STSM.16.M88.4 [R18+0x6000], R4 ;  /* 0x0060000412007844 */ /* 0x0003e20000000200 */
[----:B------:R-:W0:Y:S01]  /*41a0*/  MUFU.EX2 R80, R80 ;  /* 0x0000005000507308 */ /* 0x000e220000000800 */
[----:B--2---:R-:W-:-:S07]  /*41b0*/  FADD.FTZ R11, R75, R0 ;  /* 0x000000004b0b7221 */ /* 0x004fce0000010000 */
[----:B------:R-:W2:Y:S01]  /*41c0*/  MUFU.EX2 R82, R82 ;  /* 0x0000005200527308 */ /* 0x000ea20000000800 */
[----:B---3--:R-:W-:-:S07]  /*41d0*/  FADD.FTZ R9, R81, R2 ;  /* 0x0000000251097221 */ /* 0x008fce0000010000 */
[----:B------:R-:W-:Y:S01]  /*41e0*/  MUFU.EX2 R77, R77 ;  /* 0x0000004d004d7308 */ /* 0x000fe20000000800 */
[----:B0-----:R-:W-:-:S07]  /*41f0*/  FADD.FTZ R2, R80, R11 ;  /* 0x0000000b50027221 */ /* 0x001fce0000010000 */
[----:B------:R-:W0:Y:S01]  /*4200*/  MUFU.EX2 R56, R56 ;  /* 0x0000003800387308 */ /* 0x000e220000000800 */
[C---:B--2---:R-:W-:Y:S01]  /*4210*/  FADD.FTZ R0, R82.reuse, R9 ;  /* 0x0000000952007221 */ /* 0x044fe20000010000 */
[----:B------:R-:W-:Y:S02]  /*4220*/  F2FP.BF16.F32.PACK_AB R8, R82, R81 ;  /* 0x000000515208723e */ /* 0x000fe400000010ff */
[----:B------:R-:W-:-:S04]  /*4230*/  F2FP.BF16.F32.PACK_AB R9, R80, R75 ;  /* 0x0000004b5009723e */ /* 0x000fc800000010ff */
[----:B------:R-:W-:Y:S08]  /*4240*/  MUFU.EX2 R83, R83 ;  /* 0x0000005300537308 */ /* 0x000ff00000000800 */
[----:B------:R-:W2:Y:S01]  /*4250*/  MUFU.EX2 R84, R84 ;  /* 0x0000005400547308 */ /* 0x000ea20000000800 */
[----:B0-----:R-:W-:Y:S01]  /*4260*/  F2FP.BF16.F32.PACK_AB R11, R56, R77 ;  /* 0x0000004d380b723e */ /* 0x001fe200000010ff */
[----:B------:R-:W-:Y:S01]  /*4270*/  FADD.FTZ R77, R77, R2 ;  /* 0x000000024d4d7221 */ /* 0x000fe20000010000 */
[----:B--2---:R-:W-:Y:S01]  /*4280*/  F2FP.BF16.F32.PACK_AB R10, R84, R83 ;  /* 0x00000053540a723e */ /* 0x004fe200000010ff */
[----:B------:R-:W-:-:S02]  /*4290*/  FADD.FTZ R83, R83, R0 ;  /* 0x0000000053537221 */ /* 0x000fc40000010000 */
[----:B------:R-:W-:Y:S02]  /*42a0*/  FADD.FTZ R0, R56, R77 ;  /* 0x0000004d38007221 */ /* 0x000fe40000010000 */
[----:B------:R1:W-:Y:S01]  /*42b0*/  STSM.16.M88.4 [R17+0x6000], R8 ;  /* 0x0060000811007844 */ /* 0x0003e20000000200 */
[----:B------:R-:W-:Y:S01]  /*42c0*/  FADD.FTZ R2, R84, R83 ;  /* 0x0000005354027221 */ /* 0x000fe20000010000 */
[----:B------:R0:W-:Y:S06]  /*42d0*/  MEMBAR.ALL.CTA ;  /* 0x0000000000007992 */ /* 0x0001ec0000008000 */
[----:B0-----:R-:W0:Y:S02]  /*42e0*/  FENCE.VIEW.ASYNC.S ;  /* 0x00000000000073c6 */ /* 0x001e240000000000 */
[----:B0-----:R-:W-:Y:S01]  /*42f0*/  NOP ;  /* 0x0000000000007918 */ /* 0x001fe20000000000 */
[----:B------:R-:W-:Y:S05]  /*4300*/  @!P1 BRA `(.L_x_1877) ;  /* 0x0000003000b49947 */ /* 0x000fea0003800000 */
[----:B-1----:R-:W-:Y:S01]  /*4310*/  IMAD.MOV.U32 R4, RZ, RZ, R54 ;  /* 0x000000ffff047224 */ /* 0x002fe200078e0036 */
[----:B------:R-:W-:Y:S01]  /*4320*/  UMOV UR28, UR45 ;  /* 0x0000002d001c7c82 */ /* 0x000fe20008000000 */
[----:B------:R-:W-:Y:S01]  /*4330*/  IMAD.MOV.U32 R3, RZ, RZ, R69 ;  /* 0x000000ffff037224 */ /* 0x000fe200078e0045 */
[----:B------:R-:W-:Y:S01]  /*4340*/  UMOV UR53, UR44 ;  /* 0x0000002c00357c82 */ /* 0x000fe20008000000 */
[----:B------:R-:W-:Y:S01]  /*4350*/  IMAD.MOV.U32 R135, RZ, RZ, RZ ;  /* 0x000000ffff877224 */ /* 0x000fe200078e00ff */
[----:B------:R-:W-:Y:S01]  /*4360*/  ULDC UR34, c[0x0][0x288] ;  /* 0x0000a20000227ab9 */ /* 0x000fe20000000800 */
[----:B------:R-:W-:Y:S01]  /*4370*/  ULDC UR35, c[0x0][0x9d8] ;  /* 0x0002760000237ab9 */ /* 0x000fe20000000800 */
[----:B------:R-:W-:-:S05]  /*4380*/  ULDC UR33, c[0x0][0x988] ;  /* 0x0002620000217ab9 */ /* 0x000fca0000000800 */
.L_x_1888:
[----:B------:R-:W-:Y:S01]  /*4390*/  ISETP.NE.AND P2, PT, RZ, UR37, PT ;  /* 0x00000025ff007c0c */ /* 0x000fe2000bf45270 */
[----:B------:R-:W-:-:S04]  /*43a0*/  UISETP.NE.AND UP0, UPT, UR53, 0x1, UPT ;  /* 0x000000013500788c */ /* 0x000fc8000bf05270 */
[----:B------:R-:W-:-:S04]  /*43b0*/  USEL UR45, URZ, 0x1, UP0 ;  /* 0x000000013f2d7887 */ /* 0x000fc80008000000 */
[----:B------:R-:W-:-:S04]  /*43c0*/  ULOP3.LUT UR45, UR28, UR45, URZ, 0x3c, !UPT ;  /* 0x0000002d1c2d7292 */ /* 0x000fc8000f8e3c3f */
[----:B------:R-:W-:Y:S08]  /*43d0*/  @P2 BRA `(.L_x_1878) ;  /* 0x0000000000382947 */ /* 0x000ff00003800000 */
[----:B------:R-:W-:Y:S05]  /*43e0*/  @!P0 BRA `(.L_x_1879) ;  /* 0x0000000000048947 */ /* 0x000fea0003800000 */
[----:B------:R-:W-:Y:S01]  /*43f0*/  BPT.TRAP 0x1 ;  /* 0x000000040000795c */ /* 0x000fe20000300000 */
.L_x_1879:
        /* <DEDUP_REMOVED lines=9> */
.L_x_1880:
[----:B-1----:R-:W-:Y:S05]  /*4490*/  @P1 BRA `(.L_x_1878) ;  /* 0x0000000000081947 */ /* 0x002fea0003800000 */
[----:B------:R-:W1:Y:S02]  /*44a0*/  SYNCS.PHASECHK.TRANS64.TRYWAIT P1, [UR6+0x2d830], R5 ;  /* 0x02d83005ff0075a7 */ /* 0x000e640008020146 */
[----:B-1----:R-:W-:Y:S05]  /*44b0*/  @!P1 BRA `(.L_x_1881) ;  /* 0x000000bc00c09947 */ /* 0x002fea0003800000 */
.L_x_1878:
        /* <DEDUP_REMOVED lines=40> */
.L_x_1883:
[----:B------:R-:W-:Y:S01]  /*4740*/  ULEA UR6, UR53, UR40, 0x3 ;  /* 0x0000002835067291 */ /* 0x000fe2000f8e183f */
[----:B------:R-:W-:-:S04]  /*4750*/  MOV R5, UR28 ;  /* 0x0000001c00057c02 */ /* 0x000fc80008000f00 */
[----:B------:R-:W-:-:S04]  /*4760*/  SHF.L.U32 R5, R5, 0x1f, RZ ;  /* 0x0000001f05057819 */ /* 0x000fc800000006ff */
[----:B------:R0:W1:Y:S01]  /*4770*/  SYNCS.PHASECHK.TRANS64.TRYWAIT P1, [UR6+0x2d850], R5 ;  /* 0x02d85005ff0075a7 */ /* 0x0000620008020146 */
[----:B------:R-:W-:Y:S05]  /*4780*/  @!P0 BRA `(.L_x_1884) ;  /* 0x0000000000048947 */ /* 0x000fea0003800000 */
[----:B------:R-:W-:Y:S01]  /*4790*/  BPT.TRAP 0x1 ;  /* 0x000000040000795c */ /* 0x000fe20000300000 */
.L_x_1884:
[----:B-1----:R-:W-:Y:S05]  /*47a0*/  @P1 BRA `(.L_x_1882) ;  /* 0x0000000000081947 */ /* 0x002fea0003800000 */
[----:B------:R-:W1:Y:S02]  /*47b0*/  SYNCS.PHASECHK.TRANS64.TRYWAIT P1, [UR6+0x2d850], R5 ;  /* 0x02d85005ff0075a7 */ /* 0x000e640008020146 */
[----:B-1----:R-:W-:Y:S05]  /*47c0*/  @!P1 BRA `(.L_x_1885) ;  /* 0x000000bc00149947 */ /* 0x002fea0003800000 */
.L_x_1882:
        /* <DEDUP_REMOVED lines=70> */
.L_x_1886:
[----:B------:R-:W-:Y:S01]  /*4c30*/  UISETP.NE.AND UP0, UPT, UR49, URZ, UPT ;  /* 0x0000003f3100728c */ /* 0x000fe2000bf05270 */
[----:B------:R-:W-:Y:S02]  /*4c40*/  VIADD R141, R136, UR39 ;  /* 0x00000027888d7c36 */ /* 0x000fe40008000000 */
[----:B0-----:R-:W-:Y:S01]  /*4c50*/  FMUL.FTZ R5, R26, UR35 ;  /* 0x000000231a057c20 */ /* 0x001fe20008410000 */
[----:B------:R-:W-:Y:S01]  /*4c60*/  FMUL.FTZ R20, R47, UR35 ;  /* 0x000000232f147c20 */ /* 0x000fe20008410000 */
[----:B------:R-:W-:Y:S01]  /*4c70*/  FMUL.FTZ R8, R31, UR35 ;  /* 0x000000231f087c20 */ /* 0x000fe20008410000 */
[----:B------:R-:W0:Y:S01]  /*4c80*/  LDC R47, c[0x0][0x2f0] ;  /* 0x0000bc00ff2f7b82 */ /* 0x000e220000000800 */
[----:B------:R-:W-:Y:S01]  /*4c90*/  PLOP3.LUT P1, PT, PT, PT, UP0, 0x80, 0x0 ;  /* 0x000000000000781c */ /* 0x000fe20003f2f008 */
[----:B------:R-:W-:Y:S01]  /*4ca0*/  FMUL.FTZ R31, R33, UR35 ;  /* 0x00000023211f7c20 */ /* 0x000fe20008410000 */
[----:B------:R-:W-:Y:S01]  /*4cb0*/  PLOP3.LUT P2, PT, PT, PT, UP0, 0x80, 0x0 ;  /* 0x000000000000781c */ /* 0x000fe20003f4f008 */
[----:B------:R-:W-:Y:S01]  /*4cc0*/  FMUL.FTZ R33, R37, UR35 ;  /* 0x0000002325217c20 */ /* 0x000fe20008410000 */
[----:B------:R-:W-:Y:S01]  /*4cd0*/  FMUL.FTZ R37, R45, UR35 ;  /* 0x000000232d257c20 */ /* 0x000fe20008410000 */
[----:B------:R-:W-:Y:S01]  /*4ce0*/  @UP0 ULDC UR6, c[0x0][0x44c] ;  /* 0x0001130000060ab9 */ /* 0x000fe20000000800 */
[----:B------:R-:W-:Y:S01]  /*4cf0*/  FMUL.FTZ R144, R24, UR35 ;  /* 0x0000002318907c20 */ /* 0x000fe20008410000 */
[----:B------:R-:W-:-:S02]  /*4d00*/  IMAD.MOV.U32 R140, RZ, RZ, -0x2 ;  /* 0xfffffffeff8c7424 */ /* 0x000fc400078e00ff */
[----:B------:R-:W-:Y:S01]  /*4d10*/  FMUL.FTZ R143, R25, UR35 ;  /* 0x00000023198f7c20 */ /* 0x000fe20008410000 */
[----:B------:R-:W-:Y:S01]  /*4d20*/  FMUL.FTZ R142, R28, UR35 ;  /* 0x000000231c8e7c20 */ /* 0x000fe20008410000 */
[----:B------:R-:W-:Y:S01]  /*4d30*/  FMUL.FTZ R29, R29, UR35 ;  /* 0x000000231d1d7c20 */ /* 0x000fe20008410000 */
[----:B------:R-:W-:Y:S01]  /*4d40*/  FMUL.FTZ R14, R43, UR35 ;  /* 0x000000232b0e7c20 */ /* 0x000fe20008410000 */
[----:B------:R-:W1:Y:S01]  /*4d50*/  MUFU.TANH R144, R144 ;  /* 0x0000009000907308 */ /* 0x000e620000002400 */
[----:B------:R-:W-:Y:S01]  /*4d60*/  @P1 IMAD.HI.U32 R26, R141, UR6, RZ ;  /* 0x000000068d1a1c27 */ /* 0x000fe2000f8e00ff */
[----:B------:R-:W-:-:S03]  /*4d70*/  @UP0 ULDC UR6, c[0x0][0x450] ;  /* 0x0001140000060ab9 */ /* 0x000fc60000000800 */
[----:B------:R-:W-:Y:S01]  /*4d80*/  FMUL.FTZ R43, R57, UR35 ;  /* 0x00000023392b7c20 */ /* 0x000fe20008410000 */
[----:B------:R-:W-:Y:S01]  /*4d90*/  FMUL.FTZ R7, R30, UR35 ;  /* 0x000000231e077c20 */ /* 0x000fe20008410000 */
[----:B------:R-:W-:Y:S01]  /*4da0*/  FMUL.FTZ R30, R32, UR35 ;  /* 0x00000023201e7c20 */ /* 0x000fe20008410000 */
[----:B------:R-:W-:Y:S01]  /*4db0*/  @P2 SHF.R.U32.HI R141, RZ, UR6, R26 ;  /* 0x00000006ff8d2c19 */ /* 0x000fe2000801161a */
[----:B------:R-:W-:Y:S01]  /*4dc0*/  UMOV UR6, 0xffffff80 ;  /* 0xffffff8000067882 */ /* 0x000fe20000000000 */
[----:B------:R-:W2:Y:S01]  /*4dd0*/  MUFU.TANH R143, R143 ;  /* 0x0000008f008f7308 */ /* 0x000ea20000002400 */
[----:B------:R-:W-:Y:S01]  /*4de0*/  UIMAD UR6, UR54, UR6, 0x1 ;  /* 0x00000001360674a4 */ /* 0x000fe2000f8e0206 */
[----:B------:R-:W-:Y:S01]  /*4df0*/  FMUL.FTZ R32, R36, UR35 ;  /* 0x0000002324207c20 */ /* 0x000fe20008410000 */
[----:B------:R-:W3:Y:S01]  /*4e00*/  SHFL.IDX PT, R45, R141, RZ, 0x1c1f ;  /* 0x001c1fff8d2d7589 */ /* 0x000ee200000e0000 */
[----:B------:R-:W-:Y:S01]  /*4e10*/  FMUL.FTZ R15, R46, UR35 ;  /* 0x000000232e0f7c20 */ /* 0x000fe20008410000 */
[----:B------:R-:W-:Y:S01]  /*4e20*/  FMUL.FTZ R9, R34, UR35 ;  /* 0x0000002322097c20 */ /* 0x000fe20008410000 */
[----:B------:R-:W-:Y:S01]  /*4e30*/  FMUL.FTZ R34, R40, UR35 ;  /* 0x0000002328227c20 */ /* 0x000fe20008410000 */
[----:B------:R-:W-:Y:S01]  /*4e40*/  IMAD R140, R23, R140, UR6 ;  /* 0x00000006178c7e24 */ /* 0x000fe2000f8e028c */
[----:B------:R-:W4:Y:S01]  /*4e50*/  MUFU.TANH R142, R142 ;  /* 0x0000008e008e7308 */ /* 0x000f220000002400 */
[----:B------:R-:W-:Y:S01]  /*4e60*/  FMUL.FTZ R11, R38, UR35 ;  /* 0x00000023260b7c20 */ /* 0x000fe20008410000 */
[----:B------:R-:W-:Y:S01]  /*4e70*/  FMUL.FTZ R38, R48, UR35 ;  /* 0x0000002330267c20 */ /* 0x000fe20008410000 */
[----:B0-----:R-:W-:-:S02]  /*4e80*/  IMAD R140, R47, UR48, R140 ;  /* 0x000000302f8c7c24 */ /* 0x001fc4000f8e028c */
        /* <DEDUP_REMOVED lines=12> */
[----:B------:R-:W5:Y:S01]  /*4f50*/  MUFU.TANH R30, R30 ;  /* 0x0000001e001e7308 */ /* 0x000f620000002400 */
[----:B------:R-:W-:Y:S01]  /*4f60*/  FMUL.FTZ R44, R61, UR35 ;  /* 0x000000233d2c7c20 */ /* 0x000fe20008410000 */
[----:B------:R-:W-:Y:S01]  /*4f70*/  FMUL.FTZ R25, R54, UR35 ;  /* 0x0000002336197c20 */ /* 0x000fe20008410000 */
[----:B---3--:R-:W-:Y:S01]  /*4f80*/  IADD3 R57, R45, -UR34, R140 ;  /* 0x800000222d397c10 */ /* 0x008fe2000fffe08c */
[----:B------:R-:W-:Y:S01]  /*4f90*/  FMUL.FTZ R45, R60, UR35 ;  /* 0x000000233c2d7c20 */ /* 0x000fe20008410000 */
[----:B------:R-:W-:Y:S01]  /*4fa0*/  FMUL.FTZ R26, R55, UR35 ;  /* 0x00000023371a7c20 */ /* 0x000fe20008410000 */
[----:B------:R-:W-:Y:S01]  /*4fb0*/  FMUL.FTZ R6, R27, UR35 ;  /* 0x000000231b067c20 */ /* 0x000fe20008410000 */
[C---:B------:R-:W-:Y:S01]  /*4fc0*/  ISETP.GT.AND P1, PT, R57.reuse, RZ, PT ;  /* 0x000000ff3900720c */ /* 0x040fe20003f24270 */
[----:B------:R-:W3:Y:S01]  /*4fd0*/  MUFU.TANH R31, R31 ;  /* 0x0000001f001f7308 */ /* 0x000ee20000002400 */
[----:B------:R-:W-:Y:S01]  /*4fe0*/  ISETP.GT.AND P2, PT, R57, 0x1, PT ;  /* 0x000000013900780c */ /* 0x000fe20003f44270 */
[----:B------:R-:W-:Y:S01]  /*4ff0*/  FMUL.FTZ R27, R58, UR35 ;  /* 0x000000233a1b7c20 */ /* 0x000fe20008410000 */
[----:B-1----:R-:W-:Y:S01]  /*5000*/  FSEL R144, R144, -INF , P1 ;  /* 0xff80000090907808 */ /* 0x002fe20000800000 */
[----:B------:R-:W-:Y:S01]  /*5010*/  FMUL.FTZ R56, R81, UR35 ;  /* 0x0000002351387c20 */ /* 0x000fe20008410000 */
[----:B------:R-:W-:Y:S01]  /*5020*/  ISETP.GT.AND P1, PT, R57, 0x8, PT ;  /* 0x000000083900780c */ /* 0x000fe20003f24270 */
[----:B------:R-:W-:Y:S01]  /*5030*/  FMUL.FTZ R84, R84, UR35 ;  /* 0x0000002354547c20 */ /* 0x000fe20008410000 */
[----:B--2---:R-:W-:Y:S01]  /*5040*/  FSEL R143, R143, -INF , P2 ;  /* 0xff8000008f8f7808 */ /* 0x004fe20001000000 */
[----:B------:R-:W1:Y:S01]  /*5050*/  MUFU.TANH R32, R32 ;  /* 0x0000002000207308 */ /* 0x000e620000002400 */
[----:B------:R-:W-:Y:S01]  /*5060*/  FMNMX.FTZ R46, R144, R3, !PT ;  /* 0x00000003902e7209 */ /* 0x000fe20007810000 */
[----:B------:R-:W-:Y:S01]  /*5070*/  FMUL.FTZ R85, R85, UR35 ;  /* 0x0000002355557c20 */ /* 0x000fe20008410000 */
[----:B------:R-:W-:Y:S01]  /*5080*/  ISETP.GT.AND P2, PT, R57, 0x9, PT ;  /* 0x000000093900780c */ /* 0x000fe20003f44270 */
[----:B------:R-:W-:Y:S01]  /*5090*/  FMUL.FTZ R28, R59, UR35 ;  /* 0x000000233b1c7c20 */ /* 0x000fe20008410000 */
[----:B----4-:R-:W-:Y:S01]  /*50a0*/  FSEL R142, R142, -INF , P1 ;  /* 0xff8000008e8e7808 */ /* 0x010fe20000800000 */
[----:B------:R-:W2:Y:S01]  /*50b0*/  SHFL.IDX PT, R141, R141, 0x1, 0x1c1f ;  /* 0x003c1f008d8d7f89 */ /* 0x000ea200000e0000 */
[----:B------:R-:W-:Y:S01]  /*50c0*/  FMNMX.FTZ R47, R143, R46, !PT ;  /* 0x0000002e8f2f7209 */ /* 0x000fe20007810000 */
[----:B------:R-:W4:Y:S01]  /*50d0*/  MUFU.TANH R33, R33 ;  /* 0x0000002100217308 */ /* 0x000f220000002400 */
[----:B------:R-:W-:Y:S01]  /*50e0*/  ISETP.GT.AND P1, PT, R57, 0x10, PT ;  /* 0x000000103900780c */ /* 0x000fe20003f24270 */
[----:B------:R-:W-:Y:S01]  /*50f0*/  FMUL.FTZ R46, R64, UR35 ;  /* 0x00000023402e7c20 */ /* 0x000fe20008410000 */
[----:B0-----:R-:W-:Y:S01]  /*5100*/  FSEL R29, R29, -INF , P2 ;  /* 0xff8000001d1d7808 */ /* 0x001fe20001000000 */
[----:B------:R-:W-:Y:S01]  /*5110*/  FMUL.FTZ R64, R74, UR35 ;  /* 0x000000234a407c20 */ /* 0x000fe20008410000 */
[----:B------:R-:W-:Y:S01]  /*5120*/  FMNMX.FTZ R48, R142, R47, !PT ;  /* 0x0000002f8e307209 */ /* 0x000fe20007810000 */
[----:B------:R-:W-:Y:S01]  /*5130*/  FMUL.FTZ R74, R87, UR35 ;  /* 0x00000023574a7c20 */ /* 0x000fe20008410000 */
[----:B------:R-:W-:Y:S01]  /*5140*/  ISETP.GT.AND P2, PT, R57, 0x11, PT ;  /* 0x000000113900780c */ /* 0x000fe20003f44270 */
[----:B------:R-:W0:Y:S01]  /*5150*/  MUFU.TANH R34, R34 ;  /* 0x0000002200227308 */ /* 0x000e220000002400 */
[----:B-----5:R-:W-:Y:S01]  /*5160*/  FSEL R30, R30, -INF , P1 ;  /* 0xff8000001e1e7808 */ /* 0x020fe20000800000 */
[----:B------:R-:W-:Y:S01]  /*5170*/  ULEA UR6, UR44, UR40, 0x3 ;  /* 0x000000282c067291 */ /* 0x000fe2000f8e183f */
[----:B------:R-:W-:-:S02]  /*5180*/  FMNMX.FTZ R47, R29, R48, !PT ;  /* 0x000000301d2f7209 */ /* 0x000fc40007810000 */
[----:B------:R-:W-:Y:S01]  /*5190*/  ISETP.GT.AND P1, PT, R57, 0x18, PT ;  /* 0x000000183900780c */ /* 0x000fe20003f24270 */
[----:B------:R-:W-:Y:S01]  /*51a0*/  UIADD3 UR6, UR6, 0x2d840, URZ ;  /* 0x0002d84006067890 */ /* 0x000fe2000fffe03f */
[----:B---3--:R-:W-:Y:S01]  /*51b0*/  FSEL R31, R31, -INF , P2 ;  /* 0xff8000001f1f7808 */ /* 0x008fe20001000000 */
[----:B------:R-:W3:Y:S01]  /*51c0*/  MUFU.TANH R35, R35 ;  /* 0x0000002300237308 */ /* 0x000ee20000002400 */
[----:B------:R-:W-:Y:S01]  /*51d0*/  FMNMX.FTZ R48, R30, R47, !PT ;  /* 0x0000002f1e307209 */ /* 0x000fe20007810000 */
[----:B------:R-:W-:Y:S01]  /*51e0*/  FMUL.FTZ R47, R65, UR35 ;  /* 0x00000023412f7c20 */ /* 0x000fe20008410000 */
[----:B------:R-:W-:Y:S01]  /*51f0*/  ISETP.GT.AND P2, PT, R57, 0x19, PT ;  /* 0x000000193900780c */ /* 0x000fe20003f44270 */
[----:B------:R-:W-:Y:S01]  /*5200*/  UPRMT UR6, UR41, 0x654, UR6 ;  /* 0x0000065429067896 */ /* 0x000fe20008000006 */
[----:B-1----:R-:W-:Y:S02]  /*5210*/  FSEL R32, R32, -INF , P1 ;  /* 0xff80000020207808 */ /* 0x002fe40000800000 */
[----:B------:R-:W-:Y:S01]  /*5220*/  FMNMX.FTZ R49, R31, R48, !PT ;  /* 0x000000301f317209 */ /* 0x000fe20007810000 */
[----:B------:R-:W1:Y:S01]  /*5230*/  MUFU.TANH R36, R36 ;  /* 0x0000002400247308 */ /* 0x000e620000002400 */
[----:B------:R-:W-:Y:S01]  /*5240*/  ISETP.GT.AND P1, PT, R57, 0x20, PT ;  /* 0x000000203900780c */ /* 0x000fe20003f24270 */
[----:B------:R-:W-:Y:S01]  /*5250*/  FMUL.FTZ R48, R68, UR35 ;  /* 0x0000002344307c20 */ /* 0x000fe20008410000 */
[----:B----4-:R-:W-:Y:S01]  /*5260*/  FSEL R33, R33, -INF , P2 ;  /* 0xff80000021217808 */ /* 0x010fe20001000000 */
[----:B------:R-:W-:Y:S01]  /*5270*/  FMUL.FTZ R68, R82, UR35 ;  /* 0x0000002352447c20 */ /* 0x000fe20008410000 */
[----:B------:R-:W-:Y:S01]  /*5280*/  FMNMX.FTZ R50, R32, R49, !PT ;  /* 0x0000003120327209 */ /* 0x000fe20007810000 */
[----:B------:R-:W-:Y:S01]  /*5290*/  SYNCS.ARRIVE.TRANS64.RED.A1T0 RZ, [UR6], RZ ;  /* 0x000000ffffff79a7 */ /* 0x000fe20008100406 */
[----:B------:R-:W-:Y:S01]  /*52a0*/  ISETP.GT.AND P2, PT, R57, 0x21, PT ;  /* 0x000000213900780c */ /* 0x000fe20003f44270 */
[----:B------:R-:W4:Y:S01]  /*52b0*/  MUFU.TANH R37, R37 ;  /* 0x0000002500257308 */ /* 0x000f220000002400 */
[----:B0-----:R-:W-:-:S02]  /*52c0*/  FSEL R34, R34, -INF , P1 ;  /* 0xff80000022227808 */ /* 0x001fc40000800000 */
[----:B------:R-:W-:Y:S02]  /*52d0*/  FMNMX.FTZ R49, R33, R50, !PT ;  /* 0x0000003221317209 */ /* 0x000fe40007810000 */
[----:B------:R-:W-:Y:S02]  /*52e0*/  ISETP.GT.AND P1, PT, R57, 0x28, PT ;  /* 0x000000283900780c */ /* 0x000fe40003f24270 */
[----:B---3--:R-:W-:Y:S01]  /*52f0*/  FSEL R35, R35, -INF , P2 ;  /* 0xff80000023237808 */ /* 0x008fe20001000000 */
[----:B------:R-:W0:Y:S01]  /*5300*/  MUFU.TANH R38, R38 ;  /* 0x0000002600267308 */ /* 0x000e220000002400 */
[----:B------:R-:W-:Y:S01]  /*5310*/  FMNMX.FTZ R50, R34, R49, !PT ;  /* 0x0000003122327209 */ /* 0x000fe20007810000 */
[----:B------:R-:W-:Y:S01]  /*5320*/  FMUL.FTZ R49, R69, UR35 ;  /* 0x0000002345317c20 */ /* 0x000fe20008410000 */
[----:B------:R-:W-:Y:S02]  /*5330*/  ISETP.GT.AND P2, PT, R57, 0x29, PT ;  /* 0x000000293900780c */ /* 0x000fe40003f44270 */
[----:B-1----:R-:W-:-:S02]  /*5340*/  FSEL R36, R36, -INF , P1 ;  /* 0xff80000024247808 */ /* 0x002fc40000800000 */
[----:B------:R-:W-:Y:S01]  /*5350*/  FMNMX.FTZ R51, R35, R50, !PT ;  /* 0x0000003223337209 */ /* 0x000fe20007810000 */
[----:B------:R-:W1:Y:S01]  /*5360*/  MUFU.TANH R39, R39 ;  /* 0x0000002700277308 */ /* 0x000e620000002400 */
[----:B------:R-:W-:Y:S02]  /*5370*/  ISETP.GT.AND P1, PT, R57, 0x30, PT ;  /* 0x000000303900780c */ /* 0x000fe40003f24270 */
[----:B----4-:R-:W-:Y:S02]  /*5380*/  FSEL R37, R37, -INF , P2 ;  /* 0xff80000025257808 */ /* 0x010fe40001000000 */
[----:B------:R-:W-:Y:S01]  /*5390*/  FMNMX.FTZ R50, R36, R51, !PT ;  /* 0x0000003324327209 */ /* 0x000fe20007810000 */
[----:B------:R-:W-:Y:S01]  /*53a0*/  FMUL.FTZ R51, R72, UR35 ;  /* 0x0000002348337c20 */ /* 0x000fe20008410000 */
[----:B------:R-:W-:Y:S01]  /*53b0*/  ISETP.GT.AND P2, PT, R57, 0x31, PT ;  /* 0x000000313900780c */ /* 0x000fe20003f44270 */
[----:B------:R-:W3:Y:S01]  /*53c0*/  MUFU.TANH R40, R40 ;  /* 0x0000002800287308 */ /* 0x000ee20000002400 */
[----:B0-----:R-:W-:-:S02]  /*53d0*/  FSEL R38, R38, -INF , P1 ;  /* 0xff80000026267808 */ /* 0x001fc40000800000 */
[----:B------:R-:W-:Y:S01]  /*53e0*/  FMNMX.FTZ R53, R37, R50, !PT ;  /* 0x0000003225357209 */ /* 0x000fe20007810000 */
[----:B------:R-:W-:Y:S01]  /*53f0*/  FMUL.FTZ R50, R73, UR35 ;  /* 0x0000002349327c20 */ /* 0x000fe20008410000 */
[----:B------:R-:W-:Y:S02]  /*5400*/  ISETP.GT.AND P1, PT, R57, 0x38, PT ;  /* 0x000000383900780c */ /* 0x000fe40003f24270 */
[----:B------:R-:W-:Y:S01]  /*5410*/  FMNMX.FTZ R52, R38, R53, !PT ;  /* 0x0000003526347209 */ /* 0x000fe20007810000 */
[----:B------:R-:W0:Y:S01]  /*5420*/  MUFU.TANH R41, R41 ;  /* 0x0000002900297308 */ /* 0x000e220000002400 */
[----:B-1----:R-:W-:Y:S02]  /*5430*/  FSEL R39, R39, -INF , P2 ;  /* 0xff80000027277808 */ /* 0x002fe40001000000 */
[----:B------:R-:W-:Y:S02]  /*5440*/  ISETP.GT.AND P2, PT, R57, 0x39, PT ;  /* 0x000000393900780c */ /* 0x000fe40003f44270 */
[----:B------:R-:W-:Y:S01]  /*5450*/  FMNMX.FTZ R53, R39, R52, !PT ;  /* 0x0000003427357209 */ /* 0x000fe20007810000 */
[----:B------:R-:W-:Y:S01]  /*5460*/  FMUL.FTZ R52, R76, UR35 ;  /* 0x000000234c347c20 */ /* 0x000fe20008410000 */
[----:B--2---:R-:W-:Y:S01]  /*5470*/  IADD3 R76, R141, -UR34, R140 ;  /* 0x800000228d4c7c10 */ /* 0x004fe2000fffe08c */
[----:B------:R-:W1:Y:S01]  /*5480*/  MUFU.TANH R42, R42 ;  /* 0x0000002a002a7308 */ /* 0x000e620000002400 */
[----:B---3--:R-:W-:-:S02]  /*5490*/  FSEL R40, R40, -INF , P1 ;  /* 0xff80000028287808 */ /* 0x008fc40000800000 */
[----:B------:R-:W-:Y:S02]  /*54a0*/  ISETP.GT.AND P1, PT, R57, 0x40, PT ;  /* 0x000000403900780c */ /* 0x000fe40003f24270 */
[----:B------:R-:W-:Y:S02]  /*54b0*/  FMNMX.FTZ R54, R40, R53, !PT ;  /* 0x0000003528367209 */ /* 0x000fe40007810000 */
[----:B------:R-:W-:Y:S01]  /*54c0*/  ISETP.GT.AND P3, PT, R76, 0x1, PT ;  /* 0x000000014c00780c */ /* 0x000fe20003f64270 */
[----:B------:R-:W2:Y:S01]  /*54d0*/  MUFU.TANH R43, R43 ;  /* 0x0000002b002b7308 */ /* 0x000ea20000002400 */
[----:B0-----:R-:W-:Y:S02]  /*54e0*/  FSEL R41, R41, -INF , P2 ;  /* 0xff80000029297808 */ /* 0x001fe40001000000 */
[----:B------:R-:W-:Y:S02]  /*54f0*/  ISETP.GT.AND P2, PT, R57, 0x41, PT ;  /* 0x000000413900780c */ /* 0x000fe40003f44270 */
[----:B------:R-:W-:-:S03]  /*5500*/  FMNMX.FTZ R53, R41, R54, !PT ;  /* 0x0000003629357209 */ /* 0x000fc60007810000 */
[----:B------:R-:W0:Y:S01]  /*5510*/  MUFU.TANH R45, R45 ;  /* 0x0000002d002d7308 */ /* 0x000e220000002400 */
[----:B-1----:R-:W-:Y:S02]  /*5520*/  FSEL R42, R42, -INF , P1 ;  /* 0xff8000002a2a7808 */ /* 0x002fe40000800000 */
[----:B------:R-:W-:Y:S02]  /*5530*/  ISETP.GT.AND P1, PT, R57, 0x48, PT ;  /* 0x000000483900780c */ /* 0x000fe40003f24270 */
[----:B------:R-:W-:Y:S01]  /*5540*/  FMNMX.FTZ R54, R42, R53, !PT ;  /* 0x000000352a367209 */ /* 0x000fe20007810000 */
[----:B------:R-:W-:Y:S02]  /*5550*/  FMUL.FTZ R53, R77, UR35 ;  /* 0x000000234d357c20 */ /* 0x000fe40008410000 */
[----:B------:R-:W1:Y:S01]  /*5560*/  MUFU.TANH R44, R44 ;  /* 0x0000002c002c7308 */ /* 0x000e620000002400 */
[----:B--2---:R-:W-:Y:S02]  /*5570*/  FSEL R43, R43, -INF , P2 ;  /* 0xff8000002b2b7808 */ /* 0x004fe40001000000 */
[----:B------:R-:W-:-:S02]  /*5580*/  ISETP.GT.AND P2, PT, R57, 0x49, PT ;  /* 0x000000493900780c */ /* 0x000fc40003f44270 */
[----:B------:R-:W-:-:S03]  /*5590*/  FMNMX.FTZ R54, R43, R54, !PT ;  /* 0x000000362b367209 */ /* 0x000fc60007810000 */
[----:B------:R-:W2:Y:S01]  /*55a0*/  MUFU.TANH R46, R46 ;  /* 0x0000002e002e7308 */ /* 0x000ea20000002400 */
[----:B0-----:R-:W-:Y:S02]  /*55b0*/  FSEL R45, R45, -INF , P1 ;  /* 0xff8000002d2d7808 */ /* 0x001fe40000800000 */
[----:B------:R-:W-:Y:S02]  /*55c0*/  ISETP.GT.AND P1, PT, R57, 0x50, PT ;  /* 0x000000503900780c */ /* 0x000fe40003f24270 */
[----:B------:R-:W-:Y:S01]  /*55d0*/  FMNMX.FTZ R55, R45, R54, !PT ;  /* 0x000000362d377209 */ /* 0x000fe20007810000 */
[----:B------:R-:W-:Y:S02]  /*55e0*/  FMUL.FTZ R54, R80, UR35 ;  /* 0x0000002350367c20 */ /* 0x000fe40008410000 */
[----:B------:R-:W0:Y:S01]  /*55f0*/  MUFU.TANH R47, R47 ;  /* 0x0000002f002f7308 */ /* 0x000e220000002400 */
[----:B-1----:R-:W-:Y:S02]  /*5600*/  FSEL R44, R44, -INF , P2 ;  /* 0xff8000002c2c7808 */ /* 0x002fe40001000000 */
[----:B------:R-:W-:-:S02]  /*5610*/  ISETP.GT.AND P2, PT, R57, 0x51, PT ;  /* 0x000000513900780c */ /* 0x000fc40003f44270 */
[----:B------:R-:W-:-:S03]  /*5620*/  FMNMX.FTZ R55, R44, R55, !PT ;  /* 0x000000372c377209 */ /* 0x000fc60007810000 */
[----:B------:R-:W1:Y:S01]  /*5630*/  MUFU.TANH R48, R48 ;  /* 0x0000003000307308 */ /* 0x000e620000002400 */
[----:B--2---:R-:W-:Y:S02]  /*5640*/  FSEL R46, R46, -INF , P1 ;  /* 0xff8000002e2e7808 */ /* 0x004fe40000800000 */
[----:B------:R-:W-:Y:S02]  /*5650*/  ISETP.GT.AND P1, PT, R57, 0x58, PT ;  /* 0x000000583900780c */ /* 0x000fe40003f24270 */
[----:B------:R-:W-:-:S03]  /*5660*/  FMNMX.FTZ R58, R46, R55, !PT ;  /* 0x000000372e3a7209 */ /* 0x000fc60007810000 */
[----:B------:R-:W2:Y:S01]  /*5670*/  MUFU.TANH R49, R49 ;  /* 0x0000003100317308 */ /* 0x000ea20000002400 */
[----:B0-----:R-:W-:Y:S02]  /*5680*/  FSEL R47, R47, -INF , P2 ;  /* 0xff8000002f2f7808 */ /* 0x001fe40001000000 */
[----:B------:R-:W-:Y:S02]  /*5690*/  ISETP.GT.AND P2, PT, R57, 0x59, PT ;  /* 0x000000593900780c */ /* 0x000fe40003f44270 */
[----:B------:R-:W-:-:S03]  /*56a0*/  FMNMX.FTZ R55, R47, R58, !PT ;  /* 0x0000003a2f377209 */ /* 0x000fc60007810000 */
[----:B------:R-:W0:Y:S01]  /*56b0*/  MUFU.TANH R51, R51 ;  /* 0x0000003300337308 */ /* 0x000e220000002400 */
[----:B-1----:R-:W-:Y:S02]  /*56c0*/  FSEL R48, R48, -INF , P1 ;  /* 0xff80000030307808 */ /* 0x002fe40000800000 */
[----:B------:R-:W-:Y:S02]  /*56d0*/  ISETP.GT.AND P1, PT, R57, 0x60, PT ;  /* 0x000000603900780c */ /* 0x000fe40003f24270 */
        /* <DEDUP_REMOVED lines=16> */
[----:B------:R-:W-:Y:S01]  /*57e0*/  FMNMX.FTZ R58, R52, R55, !PT ;  /* 0x00000037343a7209 */ /* 0x000fe20007810000 */
[----:B------:R-:W-:Y:S02]  /*57f0*/  FMUL.FTZ R55, R62, UR35 ;  /* 0x000000233e377c20 */ /* 0x000fe40008410000 */
[----:B------:R-:W2:Y:S01]  /*5800*/  MUFU.TANH R56, R56 ;  /* 0x0000003800387308 */ /* 0x000ea20000002400 */
[----:B0-----:R-:W-:Y:S02]  /*5810*/  FSEL R53, R53, -INF , P2 ;  /* 0xff80000035357808 */ /* 0x001fe40001000000 */
[----:B------:R-:W-:-:S02]  /*5820*/  ISETP.GT.AND P2, PT, R57, 0x71, PT ;  /* 0x000000713900780c */ /* 0x000fc40003f44270 */
[----:B------:R-:W-:Y:S01]  /*5830*/  FMNMX.FTZ R59, R53, R58, !PT ;  /* 0x0000003a353b7209 */ /* 0x000fe20007810000 */
[----:B------:R-:W-:Y:S01]  /*5840*/  FMUL.FTZ R58, R63, UR35 ;  /* 0x000000233f3a7c20 */ /* 0x000fe20008410000 */
[----:B------:R-:W-:Y:S01]  /*5850*/  FMUL.FTZ R63, R71, UR35 ;  /* 0x00000023473f7c20 */ /* 0x000fe20008410000 */
        /* <DEDUP_REMOVED lines=8> */
[----:B------:R-:W-:Y:S01]  /*58e0*/  FMUL.FTZ R61, R67, UR35 ;  /* 0x00000023433d7c20 */ /* 0x000fe20008410000 */
[----:B------:R-:W-:Y:S01]  /*58f0*/  FMUL.FTZ R67, R79, UR35 ;  /* 0x000000234f437c20 */ /* 0x000fe20008410000 */
[----:B------:R-:W2:Y:S01]  /*5900*/  MUFU.TANH R5, R5 ;  /* 0x0000000500057308 */ /* 0x000ea20000002400 */
[----:B0-----:R-:W-:-:S04]  /*5910*/  FSEL R59, R84, -INF , P1 ;  /* 0xff800000543b7808 */ /* 0x001fc80000800000 */
[----:B------:R-:W-:Y:S01]  /*5920*/  FMNMX.FTZ R62, R59, R60, !PT ;  /* 0x0000003c3b3e7209 */ /* 0x000fe20007810000 */
[----:B------:R-:W-:Y:S02]  /*5930*/  FMUL.FTZ R60, R66, UR35 ;  /* 0x00000023423c7c20 */ /* 0x000fe40008410000 */
[----:B------:R-:W0:Y:S01]  /*5940*/  MUFU.TANH R6, R6 ;  /* 0x0000000600067308 */ /* 0x000e220000002400 */
[----:B-1----:R-:W-:Y:S02]  /*5950*/  FSEL R57, R85, -INF , P2 ;  /* 0xff80000055397808 */ /* 0x002fe40001000000 */
[----:B------:R-:W-:Y:S02]  /*5960*/  ISETP.GT.AND P2, PT, R76, RZ, PT ;  /* 0x000000ff4c00720c */ /* 0x000fe40003f44270 */
[----:B------:R-:W-:Y:S01]  /*5970*/  FMNMX.FTZ R66, R57, R62, !PT ;  /* 0x0000003e39427209 */ /* 0x000fe20007810000 */
[----:B------:R-:W-:Y:S01]  /*5980*/  FMUL.FTZ R62, R70, UR35 ;  /* 0x00000023463e7c20 */ /* 0x000fe20008410000 */
[----:B------:R-:W-:Y:S01]  /*5990*/  FMUL.FTZ R70, R83, UR35 ;  /* 0x0000002353467c20 */ /* 0x000fe20008410000 */
[----:B------:R-:W1:Y:S01]  /*59a0*/  MUFU.TANH R7, R7 ;  /* 0x0000000700077308 */ /* 0x000e620000002400 */
[----:B--2---:R-:W-:Y:S01]  /*59b0*/  FSEL R5, R5, -INF , P2 ;  /* 0xff80000005057808 */ /* 0x004fe20001000000 */
[----:B------:R-:W2:Y:S01]  /*59c0*/  SHFL.BFLY PT, R65, R66, 0x2, 0x1f ;  /* 0x0c401f0042417f89 */ /* 0x000ea200000e0000 */
[----:B------:R-:W-:-:S05]  /*59d0*/  ISETP.GT.AND P2, PT, R76, 0x8, PT ;  /* 0x000000084c00780c */ /* 0x000fca0003f44270 */
[----:B------:R-:W-:Y:S01]  /*59e0*/  MUFU.TANH R8, R8 ;  /* 0x0000000800087308 */ /* 0x000fe20000002400 */
[----:B0-----:R-:W-:Y:S02]  /*59f0*/  FSEL R77, R6, -INF , P3 ;  /* 0xff800000064d7808 */ /* 0x001fe40001800000 */
[----:B------:R-:W-:-:S05]  /*5a00*/  ISETP.GT.AND P3, PT, R76, 0x9, PT ;  /* 0x000000094c00780c */ /* 0x000fca0003f64270 */
[----:B------:R-:W0:Y:S01]  /*5a10*/  MUFU.TANH R9, R9 ;  /* 0x0000000900097308 */ /* 0x000e220000002400 */
[----:B-1----:R-:W-:Y:S02]  /*5a20*/  FSEL R7, R7, -INF , P2 ;  /* 0xff80000007077808 */ /* 0x002fe40001000000 */
[----:B------:R-:W-:-:S05]  /*5a30*/  ISETP.GT.AND P2, PT, R76, 0x10, PT ;  /* 0x000000104c00780c */ /* 0x000fca0003f44270 */
[----:B------:R-:W-:Y:S01]  /*5a40*/  MUFU.TANH R10, R10 ;  /* 0x0000000a000a7308 */ /* 0x000fe20000002400 */
[----:B--2---:R-:W-:Y:S01]  /*5a50*/  FMNMX.FTZ R71, R66, R65, !PT ;  /* 0x0000004142477209 */ /* 0x004fe20007810000 */
[----:B------:R-:W-:Y:S01]  /*5a60*/  FMUL.FTZ R65, R75, UR35 ;  /* 0x000000234b417c20 */ /* 0x000fe20008410000 */
[----:B------:R-:W-:Y:S01]  /*5a70*/  FMUL.FTZ R66, R78, UR35 ;  /* 0x000000234e427c20 */ /* 0x000fe20008410000 */
[----:B------:R-:W-:Y:S02]  /*5a80*/  FMNMX.FTZ R78, R5, R4, !PT ;  /* 0x00000004054e7209 */ /* 0x000fe40007810000 */
[----:B------:R-:W1:Y:S02]  /*5a90*/  SHFL.BFLY PT, R72, R71, 0x1, 0x1f ;  /* 0x0c201f0047487f89 */ /* 0x000e6400000e0000 */
[----:B------:R-:W2:Y:S01]  /*5aa0*/  MUFU.TANH R11, R11 ;  /* 0x0000000b000b7308 */ /* 0x000ea20000002400 */
[----:B------:R-:W-:Y:S02]  /*5ab0*/  FMNMX.FTZ R78, R77, R78, !PT ;  /* 0x0000004e4d4e7209 */ /* 0x000fe40007810000 */
[----:B0-----:R-:W-:-:S02]  /*5ac0*/  FSEL R9, R9, -INF , P2 ;  /* 0xff80000009097808 */ /* 0x001fc40001000000 */
[----:B------:R-:W-:Y:S02]  /*5ad0*/  FMNMX.FTZ R78, R7, R78, !PT ;  /* 0x0000004e074e7209 */ /* 0x000fe40007810000 */
[----:B------:R-:W-:Y:S01]  /*5ae0*/  ISETP.GT.AND P2, PT, R76, 0x18, PT ;  /* 0x000000184c00780c */ /* 0x000fe20003f44270 */
[----:B------:R-:W-:Y:S08]  /*5af0*/  MUFU.TANH R12, R12 ;  /* 0x0000000c000c7308 */ /* 0x000ff00000002400 */
[----:B------:R-:W0:Y:S01]  /*5b00*/  MUFU.TANH R13, R13 ;  /* 0x0000000d000d7308 */ /* 0x000e220000002400 */
[----:B--2---:R-:W-:-:S02]  /*5b10*/  FSEL R11, R11, -INF , P2 ;  /* 0xff8000000b0b7808 */ /* 0x004fc40001000000 */
[----:B------:R-:W-:Y:S02]  /*5b20*/  ISETP.GT.AND P2, PT, R76, 0x20, PT ;  /* 0x000000204c00780c */ /* 0x000fe40003f44270 */
[----:B-1----:R-:W-:-:S03]  /*5b30*/  FMNMX.FTZ R69, R71, R72, !PT ;  /* 0x0000004847457209 */ /* 0x002fc60007810000 */
[----:B------:R-:W-:Y:S01]  /*5b40*/  MUFU.TANH R14, R14 ;  /* 0x0000000e000e7308 */ /* 0x000fe20000002400 */
[----:B------:R-:W-:Y:S01]  /*5b50*/  FMUL.FTZ R71, R86, UR35 ;  /* 0x0000002356477c20 */ /* 0x000fe20008410000 */
[C---:B------:R-:W-:Y:S01]  /*5b60*/  FSETP.NEU.FTZ.AND P1, PT, R69.reuse, -INF , PT ;  /* 0xff8000004500780b */ /* 0x040fe20003f3d000 */
[----:B------:R-:W-:-:S03]  /*5b70*/  FMUL.FTZ R75, R69, UR33 ;  /* 0x00000021454b7c20 */ /* 0x000fc60008410000 */
[----:B------:R-:W-:Y:S02]  /*5b80*/  FSEL R84, R69, RZ, P1 ;  /* 0x000000ff45547208 */ /* 0x000fe40000800000 */
[----:B------:R-:W1:Y:S01]  /*5b90*/  MUFU.TANH R15, R15 ;  /* 0x0000000f000f7308 */ /* 0x000e620000002400 */
[----:B------:R-:W-:Y:S02]  /*5ba0*/  FSEL R75, R75, RZ, P1 ;  /* 0x000000ff4b4b7208 */ /* 0x000fe40000800000 */
[----:B0-----:R-:W-:Y:S01]  /*5bb0*/  FSEL R13, R13, -INF , P2 ;  /* 0xff8000000d0d7808 */ /* 0x001fe20001000000 */
[----:B------:R-:W-:Y:S01]  /*5bc0*/  FADD.FTZ R84, -R84, R3 ;  /* 0x0000000354547221 */ /* 0x000fe20000010100 */
[----:B------:R-:W-:Y:S01]  /*5bd0*/  ISETP.GT.AND P2, PT, R76, 0x28, PT ;  /* 0x000000284c00780c */ /* 0x000fe20003f44270 */
[--C-:B------:R-:W-:Y:S01]  /*5be0*/  FFMA.FTZ R80, R29, UR33, -R75.reuse ;  /* 0x000000211d507c23 */ /* 0x100fe2000801084b */
[----:B------:R-:W-:Y:S01]  /*5bf0*/  FSEL R29, R8, -INF , P3 ;  /* 0xff800000081d7808 */ /* 0x000fe20001800000 */
[--C-:B------:R-:W-:Y:S01]  /*5c00*/  FFMA.FTZ R81, R30, UR33, -R75.reuse ;  /* 0x000000211e517c23 */ /* 0x100fe2000801084b */
[----:B------:R-:W-:Y:S01]  /*5c10*/  ISETP.GT.AND P3, PT, R76, 0x11, PT ;  /* 0x000000114c00780c */ /* 0x000fe20003f64270 */
[----:B------:R0:W-:Y:S01]  /*5c20*/  MUFU.EX2 R8, R80 ;  /* 0x0000005000087308 */ /* 0x0001e20000000800 */
[----:B------:R-:W-:Y:S01]  /*5c30*/  FMNMX.FTZ R78, R29, R78, !PT ;  /* 0x0000004e1d4e7209 */ /* 0x000fe20007810000 */
[--C-:B------:R-:W-:Y:S01]  /*5c40*/  FFMA.FTZ R72, R144, UR33, -R75.reuse ;  /* 0x0000002190487c23 */ /* 0x100fe2000801084b */
[----:B------:R-:W-:Y:S01]  /*5c50*/  FSEL R30, R10, -INF , P3 ;  /* 0xff8000000a1e7808 */ /* 0x000fe20001800000 */
[--C-:B------:R-:W-:Y:S01]  /*5c60*/  FFMA.FTZ R73, R143, UR33, -R75.reuse ;  /* 0x000000218f497c23 */ /* 0x100fe2000801084b */
[----:B------:R-:W-:Y:S01]  /*5c70*/  FMNMX.FTZ R79, R9, R78, !PT ;  /* 0x0000004e094f7209 */ /* 0x000fe20007810000 */
[--C-:B------:R-:W-:Y:S01]  /*5c80*/  FFMA.FTZ R142, R142, UR33, -R75.reuse ;  /* 0x000000218e8e7c23 */ /* 0x100fe2000801084b */
[----:B------:R-:W-:Y:S01]  /*5c90*/  ISETP.GT.AND P3, PT, R76, 0x19, PT ;  /* 0x000000194c00780c */ /* 0x000fe20003f64270 */
[----:B------:R-:W-:Y:S01]  /*5ca0*/  MUFU.TANH R20, R20 ;  /* 0x0000001400147308 */ /* 0x000fe20000002400 */
[----:B------:R-:W-:Y:S01]  /*5cb0*/  FMNMX.FTZ R78, R30, R79, !PT ;  /* 0x0000004f1e4e7209 */ /* 0x000fe20007810000 */
[--C-:B0-----:R-:W-:Y:S01]  /*5cc0*/  FFMA.FTZ R80, R31, UR33, -R75.reuse ;  /* 0x000000211f507c23 */ /* 0x101fe2000801084b */
[----:B------:R-:W-:Y:S01]  /*5cd0*/  FSEL R31, R12, -INF , P3 ;  /* 0xff8000000c1f7808 */ /* 0x000fe20001800000 */
[--C-:B------:R-:W-:Y:S01]  /*5ce0*/  FFMA.FTZ R37, R37, UR33, -R75.reuse ;  /* 0x0000002125257c23 */ /* 0x100fe2000801084b */
[----:B------:R-:W-:Y:S01]  /*5cf0*/  FMNMX.FTZ R78, R11, R78, !PT ;  /* 0x0000004e0b4e7209 */ /* 0x000fe20007810000 */
[--C-:B------:R-:W-:Y:S01]  /*5d00*/  FFMA.FTZ R38, R38, UR33, -R75.reuse ;  /* 0x0000002126267c23 */ /* 0x100fe2000801084b */
[----:B------:R-:W-:Y:S01]  /*5d10*/  ISETP.GT.AND P3, PT, R76, 0x21, PT ;  /* 0x000000214c00780c */ /* 0x000fe20003f64270 */
[----:B------:R-:W0:Y:S01]  /*5d20*/  MUFU.TANH R21, R21 ;  /* 0x0000001500157308 */ /* 0x000e220000002400 */
[----:B------:R-:W-:Y:S01]  /*5d30*/  FMNMX.FTZ R78, R31, R78, !PT ;  /* 0x0000004e1f4e7209 */ /* 0x000fe20007810000 */
[--C-:B------:R-:W-:Y:S01]  /*5d40*/  FFMA.FTZ R39, R39, UR33, -R75.reuse ;  /* 0x0000002127277c23 */ /* 0x100fe2000801084b */
[----:B-1----:R-:W-:Y:S01]  /*5d50*/  FSEL R15, R15, -INF , P2 ;  /* 0xff8000000f0f7808 */ /* 0x002fe20001000000 */
[--C-:B------:R-:W-:Y:S01]  /*5d60*/  FFMA.FTZ R40, R40, UR33, -R75.reuse ;  /* 0x0000002128287c23 */ /* 0x100fe2000801084b */
[----:B------:R-:W-:Y:S01]  /*5d70*/  FMNMX.FTZ R79, R13, R78, !PT ;  /* 0x0000004e0d4f7209 */ /* 0x000fe20007810000 */
[--C-:B------:R-:W-:Y:S01]  /*5d80*/  FFMA.FTZ R41, R41, UR33, -R75.reuse ;  /* 0x0000002129297c23 */ /* 0x100fe2000801084b */
[----:B------:R-:W-:Y:S01]  /*5d90*/  ISETP.GT.AND P2, PT, R76, 0x30, PT ;  /* 0x000000304c00780c */ /* 0x000fe20003f44270 */
        /* <DEDUP_REMOVED lines=8> */
[----:B------:R-:W-:Y:S01]  /*5e20*/  MUFU.TANH R24, R24 ;  /* 0x0000001800187308 */ /* 0x000fe20000002400 */
[--C-:B-1----:R-:W-:Y:S01]  /*5e30*/  FFMA.FTZ R81, R32, UR33, -R75.reuse ;  /* 0x0000002120517c23 */ /* 0x102fe2000801084b */
[----:B------:R-:W-:Y:S01]  /*5e40*/  FSEL R32, R14, -INF , P3 ;  /* 0xff8000000e207808 */ /* 0x000fe20001800000 */
[--C-:B------:R-:W-:Y:S01]  /*5e50*/  FFMA.FTZ R49, R49, UR33, -R75.reuse ;  /* 0x0000002131317c23 */ /* 0x100fe2000801084b */
[----:B------:R-:W-:Y:S01]  /*5e60*/  ISETP.GT.AND P3, PT, R76, 0x29, PT ;  /* 0x000000294c00780c */ /* 0x000fe20003f64270 */
[--C-:B------:R-:W-:Y:S01]  /*5e70*/  FFMA.FTZ R51, R51, UR33, -R75.reuse ;  /* 0x0000002133337c23 */ /* 0x100fe2000801084b */
[----:B------:R-:W-:Y:S01]  /*5e80*/  FMNMX.FTZ R78, R32, R79, !PT ;  /* 0x0000004f204e7209 */ /* 0x000fe20007810000 */
[--C-:B------:R-:W-:Y:S01]  /*5e90*/  FFMA.FTZ R50, R50, UR33, -R75.reuse ;  /* 0x0000002132327c23 */ /* 0x100fe2000801084b */
[----:B------:R-:W1:Y:S01]  /*5ea0*/  MUFU.TANH R25, R25 ;  /* 0x0000001900197308 */ /* 0x000e620000002400 */
[----:B0-----:R-:W-:Y:S01]  /*5eb0*/  FSEL R21, R21, -INF , P2 ;  /* 0xff80000015157808 */ /* 0x001fe20001000000 */
[--C-:B------:R-:W-:Y:S01]  /*5ec0*/  FFMA.FTZ R52, R52, UR33, -R75.reuse ;  /* 0x0000002134347c23 */ /* 0x100fe2000801084b */
[----:B------:R-:W-:Y:S01]  /*5ed0*/  FMNMX.FTZ R78, R15, R78, !PT ;  /* 0x0000004e0f4e7209 */ /* 0x000fe20007810000 */
[--C-:B------:R-:W-:Y:S01]  /*5ee0*/  FFMA.FTZ R53, R53, UR33, -R75.reuse ;  /* 0x0000002135357c23 */ /* 0x100fe2000801084b */
[----:B------:R-:W-:Y:S01]  /*5ef0*/  ISETP.GT.AND P2, PT, R76, 0x38, PT ;  /* 0x000000384c00780c */ /* 0x000fe20003f44270 */
[--C-:B------:R-:W-:Y:S01]  /*5f00*/  FFMA.FTZ R56, R56, UR33, -R75.reuse ;  /* 0x0000002138387c23 */ /* 0x100fe2000801084b */
[--C-:B------:R-:W-:Y:S01]  /*5f10*/  FFMA.FTZ R59, R59, UR33, -R75.reuse ;  /* 0x000000213b3b7c23 */ /* 0x100fe2000801084b */
[----:B------:R0:W-:Y:S01]  /*5f20*/  MUFU.EX2 R12, R80 ;  /* 0x00000050000c7308 */ /* 0x0001e20000000800 */
[----:B------:R-:W-:-:S07]  /*5f30*/  FFMA.FTZ R57, R57, UR33, -R75 ;  /* 0x0000002139397c23 */ /* 0x000fce000801084b */
[----:B------:R-:W-:Y:S01]  /*5f40*/  MUFU.TANH R26, R26 ;  /* 0x0000001a001a7308 */ /* 0x000fe20000002400 */
[----:B0-----:R-:W-:Y:S01]  /*5f50*/  FFMA.FTZ R80, R33, UR33, -R75 ;  /* 0x0000002121507c23 */ /* 0x001fe2000801084b */
[----:B------:R-:W-:Y:S02]  /*5f60*/  FSEL R33, R20, -INF , P3 ;  /* 0xff80000014217808 */ /* 0x000fe40001800000 */
[----:B------:R-:W-:Y:S02]  /*5f70*/  ISETP.GT.AND P3, PT, R76, 0x31, PT ;  /* 0x000000314c00780c */ /* 0x000fe40003f64270 */
[----:B------:R-:W-:Y:S02]  /*5f80*/  FMNMX.FTZ R78, R33, R78, !PT ;  /* 0x0000004e214e7209 */ /* 0x000fe40007810000 */
[----:B------:R-:W0:Y:S01]  /*5f90*/  MUFU.TANH R27, R27 ;  /* 0x0000001b001b7308 */ /* 0x000e220000002400 */
[----:B-1----:R-:W-:Y:S02]  /*5fa0*/  FSEL R25, R25, -INF , P2 ;  /* 0xff80000019197808 */ /* 0x002fe40001000000 */
[----:B------:R-:W-:-:S02]  /*5fb0*/  FMNMX.FTZ R79, R21, R78, !PT ;  /* 0x0000004e154f7209 */ /* 0x000fc40007810000 */
[----:B------:R-:W-:-:S03]  /*5fc0*/  ISETP.GT.AND P2, PT, R76, 0x40, PT ;  /* 0x000000404c00780c */ /* 0x000fc60003f44270 */
[----:B------:R1:W-:Y:S08]  /*5fd0*/  MUFU.EX2 R14, R81 ;  /* 0x00000051000e7308 */ /* 0x0003f00000000800 */
[----:B------:R-:W-:Y:S01]  /*5fe0*/  MUFU.TANH R28, R28 ;  /* 0x0000001c001c7308 */ /* 0x000fe20000002400 */
[----:B-1----:R-:W-:Y:S01]  /*5ff0*/  FFMA.FTZ R81, R34, UR33, -R75 ;  /* 0x0000002122517c23 */ /* 0x002fe2000801084b */
[----:B------:R-:W-:-:S02]  /*6000*/  FSEL R34, R24, -INF , P3 ;  /* 0xff80000018227808 */ /* 0x000fc40001800000 */
[----:B------:R-:W-:Y:S02]  /*6010*/  ISETP.GT.AND P3, PT, R76, 0x39, PT ;  /* 0x000000394c00780c */ /* 0x000fe40003f64270 */
[----:B------:R-:W-:Y:S02]  /*6020*/  FMNMX.FTZ R78, R34, R79, !PT ;  /* 0x0000004f224e7209 */ /* 0x000fe40007810000 */
[----:B------:R-:W1:Y:S01]  /*6030*/  MUFU.TANH R55, R55 ;  /* 0x0000003700377308 */ /* 0x000e620000002400 */
[----:B0-----:R-:W-:Y:S02]  /*6040*/  FSEL R27, R27, -INF , P2 ;  /* 0xff8000001b1b7808 */ /* 0x001fe40001000000 */
[----:B------:R-:W-:Y:S02]  /*6050*/  FMNMX.FTZ R78, R25, R78, !PT ;  /* 0x0000004e194e7209 */ /* 0x000fe40007810000 */
[----:B------:R-:W-:-:S03]  /*6060*/  ISETP.GT.AND P2, PT, R76, 0x48, PT ;  /* 0x000000484c00780c */ /* 0x000fc60003f44270 */
[----:B------:R0:W-:Y:S08]  /*6070*/  MUFU.EX2 R20, R80 ;  /* 0x0000005000147308 */ /* 0x0001f00000000800 */
[----:B------:R-:W2:Y:S01]  /*6080*/  MUFU.TANH R58, R58 ;  /* 0x0000003a003a7308 */ /* 0x000ea20000002400 */
[----:B0-----:R-:W-:Y:S01]  /*6090*/  FFMA.FTZ R80, R35, UR33, -R75 ;  /* 0x0000002123507c23 */ /* 0x001fe2000801084b */
[----:B------:R-:W-:-:S02]  /*60a0*/  FSEL R35, R26, -INF , P3 ;  /* 0xff8000001a237808 */ /* 0x000fc40001800000 */
[C---:B------:R-:W-:Y:S02]  /*60b0*/  ISETP.GT.AND P3, PT, R76.reuse, 0x41, PT ;  /* 0x000000414c00780c */ /* 0x040fe40003f64270 */
[----:B------:R-:W-:Y:S02]  /*60c0*/  FMNMX.FTZ R78, R35, R78, !PT ;  /* 0x0000004e234e7209 */ /* 0x000fe40007810000 */
[----:B------:R-:W0:Y:S01]  /*60d0*/  MUFU.TANH R60, R60 ;  /* 0x0000003c003c7308 */ /* 0x000e220000002400 */
[----:B-1----:R-:W-:Y:S02]  /*60e0*/  FSEL R55, R55, -INF , P2 ;  /* 0xff80000037377808 */ /* 0x002fe40001000000 */
[----:B------:R-:W-:Y:S02]  /*60f0*/  FMNMX.FTZ R79, R27, R78, !PT ;  /* 0x0000004e1b4f7209 */ /* 0x000fe40007810000 */
[----:B------:R-:W-:-:S03]  /*6100*/  ISETP.GT.AND P2, PT, R76, 0x50, PT ;  /* 0x000000504c00780c */ /* 0x000fc60003f44270 */
[----:B------:R1:W-:Y:S08]  /*6110*/  MUFU.EX2 R24, R81 ;  /* 0x0000005100187308 */ /* 0x0003f00000000800 */
[----:B------:R-:W3:Y:S01]  /*6120*/  MUFU.TANH R61, R61 ;  /* 0x0000003d003d7308 */ /* 0x000ee20000002400 */
[----:B-1----:R-:W-:Y:S01]  /*6130*/  FFMA.FTZ R81, R36, UR33, -R75 ;  /* 0x0000002124517c23 */ /* 0x002fe2000801084b */
[----:B------:R-:W-:-:S02]  /*6140*/  FSEL R36, R28, -INF , P3 ;  /* 0xff8000001c247808 */ /* 0x000fc40001800000 */
[----:B------:R-:W-:Y:S02]  /*6150*/  ISETP.GT.AND P3, PT, R76, 0x49, PT ;  /* 0x000000494c00780c */ /* 0x000fe40003f64270 */
[----:B------:R-:W-:Y:S02]  /*6160*/  FMNMX.FTZ R78, R36, R79, !PT ;  /* 0x0000004f244e7209 */ /* 0x000fe40007810000 */
[----:B------:R-:W1:Y:S01]  /*6170*/  MUFU.TANH R62, R62 ;  /* 0x0000003e003e7308 */ /* 0x000e620000002400 */
[----:B--2---:R-:W-:Y:S02]  /*6180*/  FSEL R58, R58, -INF , P3 ;  /* 0xff8000003a3a7808 */ /* 0x004fe40001800000 */
[----:B------:R-:W-:Y:S02]  /*6190*/  FMNMX.FTZ R79, R55, R78, !PT ;  /* 0x0000004e374f7209 */ /* 0x000fe40007810000 */
[----:B------:R-:W-:Y:S02]  /*61a0*/  ISETP.GT.AND P3, PT, R76, 0x51, PT ;  /* 0x000000514c00780c */ /* 0x000fe40003f64270 */
[----:B0-----:R-:W-:Y:S01]  /*61b0*/  FSEL R60, R60, -INF , P2 ;  /* 0xff8000003c3c7808 */ /* 0x001fe20001000000 */
[----:B------:R-:W0:Y:S01]  /*61c0*/  MUFU.TANH R63, R63 ;  /* 0x0000003f003f7308 */ /* 0x000e220000002400 */
[----:B------:R-:W-:-:S02]  /*61d0*/  FMNMX.FTZ R79, R58, R79, !PT ;  /* 0x0000004f3a4f7209 */ /* 0x000fc40007810000 */
[----:B------:R-:W-:Y:S02]  /*61e0*/  ISETP.GT.AND P2, PT, R76, 0x58, PT ;  /* 0x000000584c00780c */ /* 0x000fe40003f44270 */
[----:B---3--:R-:W-:Y:S02]  /*61f0*/  FSEL R61, R61, -INF , P3 ;  /* 0xff8000003d3d7808 */ /* 0x008fe40001800000 */
[----:B------:R-:W-:Y:S01]  /*6200*/  FMNMX.FTZ R78, R60, R79, !PT ;  /* 0x0000004f3c4e7209 */ /* 0x000fe20007810000 */
[----:B------:R-:W2:Y:S01]  /*6210*/  MUFU.TANH R64, R64 ;  /* 0x0000004000407308 */ /* 0x000ea20000002400 */
[----:B------:R-:W-:Y:S02]  /*6220*/  ISETP.GT.AND P3, PT, R76, 0x59, PT ;  /* 0x000000594c00780c */ /* 0x000fe40003f64270 */
[----:B-1----:R-:W-:Y:S02]  /*6230*/  FSEL R62, R62, -INF , P2 ;  /* 0xff8000003e3e7808 */ /* 0x002fe40001000000 */
[----:B------:R-:W-:-:S02]  /*6240*/  FMNMX.FTZ R79, R61, R78, !PT ;  /* 0x0000004e3d4f7209 */ /* 0x000fc40007810000 */
[----:B------:R-:W-:Y:S01]  /*6250*/  ISETP.GT.AND P2, PT, R76, 0x60, PT ;  /* 0x000000604c00780c */ /* 0x000fe20003f44270 */
[----:B------:R-:W1:Y:S01]  /*6260*/  MUFU.TANH R65, R65 ;  /* 0x0000004100417308 */ /* 0x000e620000002400 */
[----:B0-----:R-:W-:Y:S02]  /*6270*/  FSEL R63, R63, -INF , P3 ;  /* 0xff8000003f3f7808 */ /* 0x001fe40001800000 */
[----:B------:R-:W-:Y:S02]  /*6280*/  FMNMX.FTZ R78, R62, R79, !PT ;  /* 0x0000004f3e4e7209 */ /* 0x000fe40007810000 */
[----:B------:R-:W-:Y:S02]  /*6290*/  ISETP.GT.AND P3, PT, R76, 0x61, PT ;  /* 0x000000614c00780c */ /* 0x000fe40003f64270 */
[----:B------:R-:W-:Y:S01]  /*62a0*/  FMNMX.FTZ R79, R63, R78, !PT ;  /* 0x0000004e3f4f7209 */ /* 0x000fe20007810000 */
[----:B------:R-:W0:Y:S01]  /*62b0*/  MUFU.TANH R66, R66 ;  /* 0x0000004200427308 */ /* 0x000e220000002400 */
[----:B--2---:R-:W-:-:S02]  /*62c0*/  FSEL R64, R64, -INF , P2 ;  /* 0xff80000040407808 */ /* 0x004fc40001000000 */
[----:B------:R-:W-:-:S05]  /*62d0*/  ISETP.GT.AND P2, PT, R76, 0x68, PT ;  /* 0x000000684c00780c */ /* 0x000fca0003f44270 */
[----:B------:R-:W2:Y:S01]  /*62e0*/  MUFU.TANH R67, R67 ;  /* 0x0000004300437308 */ /* 0x000ea20000002400 */
[----:B-1----:R-:W-:Y:S02]  /*62f0*/  FSEL R65, R65, -INF , P3 ;  /* 0xff80000041417808 */ /* 0x002fe40001800000 */
[----:B------:R-:W-:-:S05]  /*6300*/  ISETP.GT.AND P3, PT, R76, 0x69, PT ;  /* 0x000000694c00780c */ /* 0x000fca0003f64270 */
[----:B------:R-:W1:Y:S01]  /*6310*/  MUFU.TANH R68, R68 ;  /* 0x0000004400447308 */ /* 0x000e620000002400 */
[----:B0-----:R-:W-:Y:S02]  /*6320*/  FSEL R78, R66, -INF , P2 ;  /* 0xff800000424e7808 */ /* 0x001fe40001000000 */
[----:B------:R-:W-:-:S05]  /*6330*/  ISETP.GT.AND P2, PT, R76, 0x70, PT ;  /* 0x000000704c00780c */ /* 0x000fca0003f44270 */
[----:B------:R-:W0:Y:S01]  /*6340*/  MUFU.TANH R70, R70 ;  /* 0x0000004600467308 */ /* 0x000e220000002400 */
[----:B--2---:R-:W-:Y:S02]  /*6350*/  FSEL R67, R67, -INF , P3 ;  /* 0xff80000043437808 */ /* 0x004fe40001800000 */
[----:B------:R-:W-:-:S05]  /*6360*/  ISETP.GT.AND P3, PT, R76, 0x71, PT ;  /* 0x000000714c00780c */ /* 0x000fca0003f64270 */
[----:B------:R2:W-:Y:S01]  /*6370*/  MUFU.EX2 R26, R80 ;  /* 0x00000050001a7308 */ /* 0x0005e20000000800 */
[----:B-1----:R-:W-:Y:S02]  /*6380*/  FSEL R68, R68, -INF , P2 ;  /* 0xff80000044447808 */ /* 0x002fe40001000000 */
[----:B------:R-:W-:-:S05]  /*6390*/  ISETP.GT.AND P2, PT, R76, 0x78, PT ;  /* 0x000000784c00780c */ /* 0x000fca0003f44270 */
[----:B------:R-:W1:Y:S01]  /*63a0*/  MUFU.TANH R71, R71 ;  /* 0x0000004700477308 */ /* 0x000e620000002400 */
[----:B--2---:R-:W-:Y:S02]  /*63b0*/  FMNMX.FTZ R80, R64, R79, !PT ;  /* 0x0000004f40507209 */ /* 0x004fe40007810000 */
[----:B0-----:R-:W-:Y:S02]  /*63c0*/  FSEL R70, R70, -INF , P3 ;  /* 0xff80000046467808 */ /* 0x001fe40001800000 */
[----:B------:R-:W-:Y:S02]  /*63d0*/  FMNMX.FTZ R79, R65, R80, !PT ;  /* 0x00000050414f7209 */ /* 0x000fe40007810000 */
[----:B------:R-:W-:Y:S01]  /*63e0*/  ISETP.GT.AND P3, PT, R76, 0x79, PT ;  /* 0x000000794c00780c */ /* 0x000fe20003f64270 */
[----:B------:R-:W0:Y:S01]  /*63f0*/  MUFU.TANH R74, R74 ;  /* 0x0000004a004a7308 */ /* 0x000e220000002400 */
[----:B------:R-:W-:-:S04]  /*6400*/  FMNMX.FTZ R66, R78, R79, !PT ;  /* 0x0000004f4e427209 */ /* 0x000fc80007810000 */
[----:B------:R-:W-:-:S03]  /*6410*/  FMNMX.FTZ R79, R67, R66, !PT ;  /* 0x00000042434f7209 */ /* 0x000fc60007810000 */
[----:B------:R-:W-:Y:S01]  /*6420*/  MUFU.EX2 R72, R72 ;  /* 0x0000004800487308 */ /* 0x000fe20000000800 */
[----:B------:R-:W-:Y:S02]  /*6430*/  FMNMX.FTZ R79, R68, R79, !PT ;  /* 0x0000004f444f7209 */ /* 0x000fe40007810000 */
[----:B-1----:R-:W-:Y:S02]  /*6440*/  FSEL R71, R71, -INF , P2 ;  /* 0xff80000047477808 */ /* 0x002fe40001000000 */
[----:B------:R-:W-:-:S03]  /*6450*/  FMNMX.FTZ R66, R70, R79, !PT ;  /* 0x0000004f46427209 */ /* 0x000fc60007810000 */
[----:B------:R-:W-:Y:S01]  /*6460*/  MUFU.EX2 R73, R73 ;  /* 0x0000004900497308 */ /* 0x000fe20000000800 */
[----:B0-----:R-:W-:Y:S02]  /*6470*/  FSEL R74, R74, -INF , P3 ;  /* 0xff8000004a4a7808 */ /* 0x001fe40001800000 */
[----:B------:R-:W-:-:S04]  /*6480*/  FMNMX.FTZ R79, R71, R66, !PT ;  /* 0x00000042474f7209 */ /* 0x000fc80007810000 */
[----:B------:R-:W-:Y:S01]  /*6490*/  FMNMX.FTZ R79, R74, R79, !PT ;  /* 0x0000004f4a4f7209 */ /* 0x000fe20007810000 */
[----:B------:R0:W-:Y:S04]  /*64a0*/  MUFU.EX2 R28, R81 ;  /* 0x00000051001c7308 */ /* 0x0001e80000000800 */
[----:B------:R-:W1:Y:S04]  /*64b0*/  SHFL.BFLY PT, R66, R79, 0x2, 0x1f ;  /* 0x0c401f004f427f89 */ /* 0x000e6800000e0000 */
[----:B------:R-:W-:Y:S08]  /*64c0*/  MUFU.EX2 R6, R142 ;  /* 0x0000008e00067308 */ /* 0x000ff00000000800 */
[----:B------:R-:W-:Y:S08]  /*64d0*/  MUFU.EX2 R37, R37 ;  /* 0x0000002500257308 */ /* 0x000ff00000000800 */
[----:B------:R-:W-:Y:S01]  /*64e0*/  MUFU.EX2 R38, R38 ;  /* 0x0000002600267308 */ /* 0x000fe20000000800 */
[----:B-1----:R-:W-:Y:S01]  /*64f0*/  FMNMX.FTZ R76, R79, R66, !PT ;  /* 0x000000424f4c7209 */ /* 0x002fe20007810000 */
[----:B------:R-:W-:-:S06]  /*6500*/  FFMA.FTZ R66, R54, UR33, -R75 ;  /* 0x0000002136427c23 */ /* 0x000fcc000801084b */
[----:B------:R-:W-:Y:S01]  /*6510*/  MUFU.EX2 R39, R39 ;  /* 0x0000002700277308 */ /* 0x000fe20000000800 */
[----:B------:R-:W1:Y:S07]  /*6520*/  SHFL.BFLY PT, R79, R76, 0x1, 0x1f ;  /* 0x0c201f004c4f7f89 */ /* 0x000e6e00000e0000 */
[----:B------:R-:W-:Y:S08]  /*6530*/  MUFU.EX2 R40, R40 ;  /* 0x0000002800287308 */ /* 0x000ff00000000800 */
[----:B------:R-:W-:Y:S08]  /*6540*/  MUFU.EX2 R41, R41 ;  /* 0x0000002900297308 */ /* 0x000ff00000000800 */
[----:B------:R-:W-:Y:S01]  /*6550*/  MUFU.EX2 R42, R42 ;  /* 0x0000002a002a7308 */ /* 0x000fe20000000800 */
[----:B-1----:R-:W-:-:S04]  /*6560*/  FMNMX.FTZ R54, R76, R79, !PT ;  /* 0x0000004f4c367209 */ /* 0x002fc80007810000 */
[C---:B------:R-:W-:Y:S01]  /*6570*/  FSETP.NEU.FTZ.AND P2, PT, R54.reuse, -INF , PT ;  /* 0xff8000003600780b */ /* 0x040fe20003f5d000 */
[C---:B------:R-:W-:Y:S02]  /*6580*/  FMUL.FTZ R76, R54.reuse, UR33 ;  /* 0x00000021364c7c20 */ /* 0x040fe40008410000 */
[----:B------:R-:W-:Y:S01]  /*6590*/  MUFU.EX2 R43, R43 ;  /* 0x0000002b002b7308 */ /* 0x000fe20000000800 */
[----:B------:R-:W-:Y:S02]  /*65a0*/  FSEL R3, R54, RZ, P2 ;  /* 0x000000ff36037208 */ /* 0x000fe40001000000 */
[----:B------:R-:W-:-:S03]  /*65b0*/  FSEL R76, R76, RZ, P2 ;  /* 0x000000ff4c4c7208 */ /* 0x000fc60001000000 */
[----:B------:R-:W-:Y:S02]  /*65c0*/  FADD.FTZ R3, -R3, R4 ;  /* 0x0000000403037221 */ /* 0x000fe40000010100 */
[--C-:B------:R-:W-:Y:S01]  /*65d0*/  FFMA.FTZ R75, R9, UR33, -R76.reuse ;  /* 0x00000021094b7c23 */ /* 0x100fe2000801084c */
[--C-:B------:R-:W-:Y:S01]  /*65e0*/  FFMA.FTZ R9, R21, UR33, -R76.reuse ;  /* 0x0000002115097c23 */ /* 0x100fe2000801084c */
[----:B------:R-:W-:Y:S01]  /*65f0*/  FMUL.FTZ R21, R84, UR33 ;  /* 0x0000002154157c20 */ /* 0x000fe20008410000 */
[--C-:B------:R-:W-:Y:S01]  /*6600*/  FFMA.FTZ R5, R5, UR33, -R76.reuse ;  /* 0x0000002105057c23 */ /* 0x100fe2000801084c */
[----:B------:R-:W-:Y:S01]  /*6610*/  FMUL.FTZ R3, R3, UR33 ;  /* 0x0000002103037c20 */ /* 0x000fe20008410000 */
[--C-:B------:R-:W-:Y:S01]  /*6620*/  FFMA.FTZ R82, R77, UR33, -R76.reuse ;  /* 0x000000214d527c23 */ /* 0x100fe2000801084c */
[--C-:B------:R-:W-:Y:S01]  /*6630*/  FFMA.FTZ R7, R7, UR33, -R76.reuse ;  /* 0x0000002107077c23 */ /* 0x100fe2000801084c */
[--C-:B0-----:R-:W-:Y:S01]  /*6640*/  FFMA.FTZ R81, R29, UR33, -R76.reuse ;  /* 0x000000211d517c23 */ /* 0x101fe2000801084c */
        /* <DEDUP_REMOVED lines=16> */
[----:B------:R-:W1:Y:S01]  /*6750*/  MUFU.EX2 R3, R3 ;  /* 0x0000000300037308 */ /* 0x000e620000000800 */
[----:B0-----:R-:W-:Y:S01]  /*6760*/  FFMA.FTZ R2, R21, R2, R72 ;  /* 0x0000000215027223 */ /* 0x001fe20000010048 */
[--C-:B------:R-:W-:Y:S01]  /*6770*/  FFMA.FTZ R36, R60, UR33, -R76.reuse ;  /* 0x000000213c247c23 */ /* 0x100fe2000801084c */
[--C-:B------:R-:W-:Y:S01]  /*6780*/  FFMA.FTZ R84, R61, UR33, -R76.reuse ;  /* 0x000000213d547c23 */ /* 0x100fe2000801084c */
[----:B------:R-:W-:Y:S01]  /*6790*/  FFMA.FTZ R55, R62, UR33, -R76 ;  /* 0x000000213e377c23 */ /* 0x000fe2000801084c */
[----:B------:R-:W-:Y:S01]  /*67a0*/  FADD.FTZ R15, R73, R2 ;  /* 0x00000002490f7221 */ /* 0x000fe20000010000 */
[--C-:B------:R-:W-:Y:S01]  /*67b0*/  FFMA.FTZ R83, R63, UR33, -R76.reuse ;  /* 0x000000213f537c23 */ /* 0x100fe2000801084c */
[--C-:B------:R-:W-:Y:S01]  /*67c0*/  FFMA.FTZ R58, R64, UR33, -R76.reuse ;  /* 0x00000021403a7c23 */ /* 0x100fe2000801084c */
[----:B------:R-:W0:Y:S01]  /*67d0*/  MUFU.EX2 R82, R82 ;  /* 0x0000005200527308 */ /* 0x000e220000000800 */
[----:B------:R-:W-:Y:S01]  /*67e0*/  FADD.FTZ R15, R6, R15 ;  /* 0x0000000f060f7221 */ /* 0x000fe20000010000 */
[--C-:B------:R-:W-:Y:S01]  /*67f0*/  FFMA.FTZ R63, R65, UR33, -R76.reuse ;  /* 0x00000021413f7c23 */ /* 0x100fe2000801084c */
[--C-:B------:R-:W-:Y:S01]  /*6800*/  FFMA.FTZ R60, R78, UR33, -R76.reuse ;  /* 0x000000214e3c7c23 */ /* 0x100fe2000801084c */
[--C-:B------:R-:W-:Y:S01]  /*6810*/  FFMA.FTZ R62, R67, UR33, -R76.reuse ;  /* 0x00000021433e7c23 */ /* 0x100fe2000801084c */
[----:B------:R-:W-:Y:S01]  /*6820*/  FADD.FTZ R15, R8, R15 ;  /* 0x0000000f080f7221 */ /* 0x000fe20000010000 */
[--C-:B------:R-:W-:Y:S01]  /*6830*/  FFMA.FTZ R61, R68, UR33, -R76.reuse ;  /* 0x00000021443d7c23 */ /* 0x100fe2000801084c */
[--C-:B------:R-:W-:Y:S01]  /*6840*/  FFMA.FTZ R64, R70, UR33, -R76.reuse ;  /* 0x0000002146407c23 */ /* 0x100fe2000801084c */
[----:B------:R-:W2:Y:S01]  /*6850*/  MUFU.EX2 R7, R7 ;  /* 0x0000000700077308 */ /* 0x000ea20000000800 */
[----:B-1----:R-:W-:Y:S01]  /*6860*/  FFMA.FTZ R13, R3, R0, R5 ;  /* 0x00000000030d7223 */ /* 0x002fe20000010005 */
[----:B------:R-:W-:Y:S01]  /*6870*/  FADD.FTZ R15, R10, R15 ;  /* 0x0000000f0a0f7221 */ /* 0x000fe20000010000 */
[--C-:B------:R-:W-:Y:S01]  /*6880*/  FFMA.FTZ R65, R71, UR33, -R76.reuse ;  /* 0x0000002147417c23 */ /* 0x100fe2000801084c */
[----:B------:R-:W-:-:S02]  /*6890*/  FFMA.FTZ R67, R74, UR33, -R76 ;  /* 0x000000214a437c23 */ /* 0x000fc4000801084c */
[----:B------:R-:W-:Y:S02]  /*68a0*/  FADD.FTZ R15, R12, R15 ;  /* 0x0000000f0c0f7221 */ /* 0x000fe40000010000 */
[----:B------:R-:W1:Y:S01]  /*68b0*/  MUFU.EX2 R81, R81 ;  /* 0x0000005100517308 */ /* 0x000e620000000800 */
[----:B0-----:R-:W-:Y:S01]  /*68c0*/  FADD.FTZ R0, R82, R13 ;  /* 0x0000000d52007221 */ /* 0x001fe20000010000 */
[----:B------:R-:W-:-:S04]  /*68d0*/  FADD.FTZ R15, R14, R15 ;  /* 0x0000000f0e0f7221 */ /* 0x000fc80000010000 */
[----:B------:R-:W-:Y:S02]  /*68e0*/  FADD.FTZ R15, R20, R15 ;  /* 0x0000000f140f7221 */ /* 0x000fe40000010000 */
[----:B------:R-:W0:Y:S01]  /*68f0*/  MUFU.EX2 R75, R75 ;  /* 0x0000004b004b7308 */ /* 0x000e220000000800 */
[----:B--2---:R-:W-:Y:S01]  /*6900*/  FADD.FTZ R0, R7, R0 ;  /* 0x0000000007007221 */ /* 0x004fe20000010000 */
[----:B------:R-:W-:-:S04]  /*6910*/  FADD.FTZ R15, R24, R15 ;  /* 0x0000000f180f7221 */ /* 0x000fc80000010000 */
[----:B------:R-:W-:Y:S02]  /*6920*/  FADD.FTZ R15, R26, R15 ;  /* 0x0000000f1a0f7221 */ /* 0x000fe40000010000 */
[----:B------:R-:W2:Y:S01]  /*6930*/  MUFU.EX2 R80, R80 ;  /* 0x0000005000507308 */ /* 0x000ea20000000800 */
[----:B-1----:R-:W-:Y:S01]  /*6940*/  FADD.FTZ R0, R81, R0 ;  /* 0x0000000051007221 */ /* 0x002fe20000010000 */
[----:B------:R-:W-:-:S06]  /*6950*/  FADD.FTZ R2, R28, R15 ;  /* 0x0000000f1c027221 */ /* 0x000fcc0000010000 */
[----:B------:R-:W1:Y:S01]  /*6960*/  MUFU.EX2 R30, R30 ;  /* 0x0000001e001e7308 */ /* 0x000e620000000800 */
[----:B0-----:R-:W-:-:S07]  /*6970*/  FADD.FTZ R13, R75, R0 ;  /* 0x000000004b0d7221 */ /* 0x001fce0000010000 */
[----:B------:R-:W0:Y:S01]  /*6980*/  MUFU.EX2 R79, R79 ;  /* 0x0000004f004f7308 */ /* 0x000e220000000800 */
[----:B--2---:R-:W-:-:S07]  /*6990*/  FADD.FTZ R13, R80, R13 ;  /* 0x0000000d500d7221 */ /* 0x004fce0000010000 */
[----:B------:R-:W2:Y:S01]  /*69a0*/  MUFU.EX2 R29, R29 ;  /* 0x0000001d001d7308 */ /* 0x000ea20000000800 */
[----:B-1----:R-:W-:Y:S01]  /*69b0*/  FADD.FTZ R0, R30, R13 ;  /* 0x0000000d1e007221 */ /* 0x002fe20000010000 */
[----:B------:R-:W-:-:S04]  /*69c0*/  FADD.FTZ R13, R37, R2 ;  /* 0x00000002250d7221 */ /* 0x000fc80000010000 */
[----:B------:R-:W-:Y:S02]  /*69d0*/  FADD.FTZ R2, R38, R13 ;  /* 0x0000000d26027221 */ /* 0x000fe40000010000 */
[----:B------:R-:W1:Y:S01]  /*69e0*/  MUFU.EX2 R77, R77 ;  /* 0x0000004d004d7308 */ /* 0x000e620000000800 */
[----:B0-----:R-:W-:Y:S01]  /*69f0*/  FADD.FTZ R0, R79, R0 ;  /* 0x000000004f007221 */ /* 0x001fe20000010000 */
[----:B------:R-:W-:-:S04]  /*6a00*/  FADD.FTZ R15, R39, R2 ;  /* 0x00000002270f7221 */ /* 0x000fc80000010000 */
[----:B------:R-:W-:Y:S02]  /*6a10*/  FADD.FTZ R2, R40, R15 ;  /* 0x0000000f28027221 */ /* 0x000fe40000010000 */
        /* <DEDUP_REMOVED lines=12> */
[----:B------:R-:W-:-:S06]  /*6ae0*/  FADD.FTZ R13, R41, R2 ;  /* 0x00000002290d7221 */ /* 0x000fcc0000010000 */
[----:B------:R-:W0:Y:S01]  /*6af0*/  MUFU.EX2 R34, R34 ;  /* 0x0000002200227308 */ /* 0x000e220000000800 */
[----:B--2---:R-:W-:-:S07]  /*6b00*/  FADD.FTZ R0, R31, R0 ;  /* 0x000000001f007221 */ /* 0x004fce0000010000 */
[----:B------:R-:W2:Y:S01]  /*6b10*/  MUFU.EX2 R86, R86 ;  /* 0x0000005600567308 */ /* 0x000ea20000000800 */
[----:B-1----:R-:W-:Y:S01]  /*6b20*/  FADD.FTZ R15, R87, R0 ;  /* 0x00000000570f7221 */ /* 0x002fe20000010000 */
[----:B------:R-:W-:-:S04]  /*6b30*/  FADD.FTZ R0, R42, R13 ;  /* 0x0000000d2a007221 */ /* 0x000fc80000010000 */
[----:B------:R-:W-:Y:S02]  /*6b40*/  FADD.FTZ R0, R43, R0 ;  /* 0x000000002b007221 */ /* 0x000fe40000010000 */
        /* <DEDUP_REMOVED lines=56> */
[----:B--2---:R-:W-:-:S03]  /*6ed0*/  FADD.FTZ R2, R57, R0 ;  /* 0x0000000039027221 */ /* 0x004fc60000010000 */
[----:B-1----:R-:W-:Y:S01]  /*6ee0*/  FADD.FTZ R0, R67, R4 ;  /* 0x0000000443007221 */ /* 0x002fe20000010000 */
[----:B------:R-:W-:Y:S06]  /*6ef0*/  @!P0 BRA `(.L_x_1887) ;  /* 0x0000000000048947 */ /* 0x000fec0003800000 */
[----:B------:R-:W-:Y:S01]  /*6f00*/  BPT.TRAP 0x1 ;  /* 0x000000040000795c */ /* 0x000fe20000300000 */
.L_x_1887:
[----:B------:R-:W-:Y:S01]  /*6f10*/  ULEA UR6, UR53, UR40, 0x3 ;  /* 0x0000002835067291 */ /* 0x000fe2000f8e183f */
[----:B------:R-:W-:Y:S01]  /*6f20*/  F2FP.BF16.F32.PACK_AB R4, R73, R72 ;  /* 0x000000484904723e */ /* 0x000fe200000010ff */
[----:B------:R-:W-:Y:S01]  /*6f30*/  UISETP.GT.AND UP0, UPT, UR54, UR52, UPT ;  /* 0x000000343600728c */ /* 0x000fe2000bf04270 */
[----:B------:R-:W-:Y:S01]  /*6f40*/  F2FP.BF16.F32.PACK_AB R5, R82, R5 ;  /* 0x000000055205723e */ /* 0x000fe200000010ff */
[----:B------:R-:W-:Y:S01]  /*6f50*/  UIADD3 UR6, UR6, 0x2d860, URZ ;  /* 0x0002d86006067890 */ /* 0x000fe2000fffe03f */
[----:B------:R-:W-:Y:S01]  /*6f60*/  F2FP.BF16.F32.PACK_AB R6, R8, R6 ;  /* 0x000000060806723e */ /* 0x000fe200000010ff */
[----:B------:R-:W-:Y:S01]  /*6f70*/  UMOV UR28, UR45 ;  /* 0x0000002d001c7c82 */ /* 0x000fe20008000000 */
[----:B------:R-:W-:Y:S01]  /*6f80*/  F2FP.BF16.F32.PACK_AB R7, R81, R7 ;  /* 0x000000075107723e */ /* 0x000fe200000010ff */
[----:B------:R-:W-:Y:S01]  /*6f90*/  UPRMT UR6, UR41, 0x654, UR6 ;  /* 0x0000065429067896 */ /* 0x000fe20008000006 */
[----:B------:R-:W-:Y:S01]  /*6fa0*/  F2FP.BF16.F32.PACK_AB R12, R12, R10 ;  /* 0x0000000a0c0c723e */ /* 0x000fe200000010ff */
[----:B------:R-:W-:Y:S01]  /*6fb0*/  UMOV UR53, UR44 ;  /* 0x0000002c00357c82 */ /* 0x000fe20008000000 */
        /* <DEDUP_REMOVED lines=17> */
[----:B------:R-:W-:Y:S01]  /*70d0*/  STSM.16.M88.4 [R18], R24 ;  /* 0x0000001812007844 */ /* 0x000fe20000000200 */
[----:B------:R-:W-:Y:S01]  /*70e0*/  F2FP.BF16.F32.PACK_AB R10, R41, R40 ;  /* 0x00000028290a723e */ /* 0x000fe200000010ff */
[----:B------:R-:W-:Y:S01]  /*70f0*/  UMOV UR54, UR6 ;  /* 0x0000000600367c82 */ /* 0x000fe20008000000 */
        /* <DEDUP_REMOVED lines=11> */
[-C--:B------:R-:W-:Y:S01]  /*71b0*/  FMUL.FTZ R106, R106, R3.reuse ;  /* 0x000000036a6a7220 */ /* 0x080fe20000410000 */
[----:B------:R-:W-:Y:S01]  /*71c0*/  F2FP.BF16.F32.PACK_AB R5, R84, R36 ;  /* 0x000000245405723e */ /* 0x000fe200000010ff */
[----:B------:R-:W-:Y:S01]  /*71d0*/  STSM.16.M88.4 [R16+0x27800], R28 ;  /* 0x0278001c10007844 */ /* 0x000fe20000000200 */
[----:B------:R-:W-:Y:S01]  /*71e0*/  F2FP.BF16.F32.PACK_AB R6, R49, R48 ;  /* 0x000000303106723e */ /* 0x000fe200000010ff */
[----:B------:R-:W-:Y:S01]  /*71f0*/  FMUL.FTZ R107, R107, R3 ;  /* 0x000000036b6b7220 */ /* 0x000fe20000410000 */
[----:B------:R-:W-:Y:S01]  /*7200*/  F2FP.BF16.F32.PACK_AB R7, R83, R55 ;  /* 0x000000375307723e */ /* 0x000fe200000010ff */
[----:B------:R-:W-:Y:S01]  /*7210*/  FMUL.FTZ R110, R110, R3 ;  /* 0x000000036e6e7220 */ /* 0x000fe20000410000 */
[----:B-1----:R-:W-:Y:S01]  /*7220*/  F2FP.BF16.F32.PACK_AB R12, R50, R51 ;  /* 0x00000033320c723e */ /* 0x002fe200000010ff */
[-C--:B------:R-:W-:Y:S01]  /*7230*/  FMUL.FTZ R111, R111, R3.reuse ;  /* 0x000000036f6f7220 */ /* 0x080fe20000410000 */
        /* <DEDUP_REMOVED lines=14> */
[----:B------:R-:W-:Y:S01]  /*7320*/  PLOP3.LUT P1, PT, PT, PT, UP0, 0x80, 0x0 ;  /* 0x000000000000781c */ /* 0x000fe20003f2f008 */
[-C--:B------:R-:W-:Y:S01]  /*7330*/  FMUL.FTZ R123, R123, R3.reuse ;  /* 0x000000037b7b7220 */ /* 0x080fe20000410000 */
        /* <DEDUP_REMOVED lines=37> */
[----:B0-----:R-:W-:-:S02]  /*7590*/  IMAD.MOV.U32 R4, RZ, RZ, R54 ;  /* 0x000000ffff047224 */ /* 0x001fc400078e0036 */
[----:B------:R-:W-:Y:S01]  /*75a0*/  IMAD.MOV.U32 R3, RZ, RZ, R69 ;  /* 0x000000ffff037224 */ /* 0x000fe200078e0045 */
[----:B--2---:R-:W-:Y:S01]  /*75b0*/  NOP ;  /* 0x0000000000007918 */ /* 0x004fe20000000000 */
[----:B-1----:R-:W-:Y:S05]  /*75c0*/  @P1 BRA `(.L_x_1888) ;  /* 0xffffffcc00701947 */ /* 0x002fea000383ffff */
[----:B------:R-:W-:-:S05]  /*75d0*/  UMOV UR54, UR6 ;  /* 0x0000000600367c82 */ /* 0x000fca0008000000 */
.L_x_1877:
[----:B------:R-:W-:-:S13]  /*75e0*/  ISETP.LE.AND P1, PT, RZ, UR54, PT ;  /* 0x00000036ff007c0c */ /* 0x000fda000bf23270 */
[----:B------:R-:W-:Y:S05]  /*75f0*/  @!P1 BRA `(.L_x_1889) ;  /* 0x0000002800449947 */ /* 0x000fea0003800000 */
[----:B-1----:R-:W-:Y:S01]  /*7600*/  IMAD.MOV.U32 R4, RZ, RZ, R54 ;  /* 0x000000ffff047224 */ /* 0x002fe200078e0036 */
[----:B------:R-:W-:Y:S01]  /*7610*/  UMOV UR28, UR45 ;  /* 0x0000002d001c7c82 */ /* 0x000fe20008000000 */
[----:B------:R-:W-:Y:S01]  /*7620*/  IMAD.MOV.U32 R3, RZ, RZ, R69 ;  /* 0x000000ffff037224 */ /* 0x000fe200078e0045 */
[----:B------:R-:W-:Y:S01]  /*7630*/  UMOV UR35, UR44 ;  /* 0x0000002c00237c82 */ /* 0x000fe20008000000 */
[----:B------:R-:W-:Y:S01]  /*7640*/  ULDC UR34, c[0x0][0x9d8] ;  /* 0x0002760000227ab9 */ /* 0x000fe20000000800 */
[----:B------:R-:W-:-:S05]  /*7650*/  ULDC UR33, c[0x0][0x988] ;  /* 0x0002620000217ab9 */ /* 0x000fca0000000800 */
.L_x_1900:
[----:B------:R-:W-:Y:S01]  /*7660*/  ISETP.NE.AND P2, PT, RZ, UR37, PT ;  /* 0x00000025ff007c0c */ /* 0x000fe2000bf45270 */
[----:B------:R-:W-:-:S04]  /*7670*/  UISETP.NE.AND UP0, UPT, UR35, 0x1, UPT ;  /* 0x000000012300788c */ /* 0x000fc8000bf05270 */
[----:B------:R-:W-:-:S04]  /*7680*/  USEL UR45, URZ, 0x1, UP0 ;  /* 0x000000013f2d7887 */ /* 0x000fc80008000000 */
[----:B------:R-:W-:-:S04]  /*7690*/  ULOP3.LUT UR45, UR28, UR45, URZ, 0x3c, !UPT ;  /* 0x0000002d1c2d7292 */ /* 0x000fc8000f8e3c3f */
[----:B------:R-:W-:Y:S08]  /*76a0*/  @P2 BRA `(.L_x_1890) ;  /* 0x0000000000382947 */ /* 0x000ff00003800000 */
[----:B------:R-:W-:Y:S05]  /*76b0*/  @!P0 BRA `(.L_x_1891) ;  /* 0x0000000000048947 */ /* 0x000fea0003800000 */
[----:B------:R-:W-:Y:S01]  /*76c0*/  BPT.TRAP 0x1 ;  /* 0x000000040000795c */ /* 0x000fe20000300000 */
.L_x_1891:
[----:B------:R-:W-:Y:S01]  /*76d0*/  UIADD3 UR6, UR35, 0x1, URZ ;  /* 0x0000000123067890 */ /* 0x000fe2000fffe03f */
[----:B------:R-:W-:-:S03]  /*76e0*/  MOV R5, UR45 ;  /* 0x0000002d00057c02 */ /* 0x000fc60008000f00 */
[----:B------:R-:W-:Y:S01]  /*76f0*/  UISETP.NE.AND UP0, UPT, UR6, 0x2, UPT ;  /* 0x000000020600788c */ /* 0x000fe2000bf05270 */
[----:B------:R-:W-:-:S03]  /*7700*/  SHF.L.U32 R5, R5, 0x1f, RZ ;  /* 0x0000001f05057819 */ /* 0x000fc600000006ff */
[----:B------:R-:W-:-:S04]  /*7710*/  USEL UR6, UR6, URZ, UP0 ;  /* 0x0000003f06067287 */ /* 0x000fc80008000000 */
[----:B------:R-:W-:-:S09]  /*7720*/  ULEA UR6, UR6, UR40, 0x3 ;  /* 0x0000002806067291 */ /* 0x000fd2000f8e183f */
[----:B------:R0:W1:Y:S01]  /*7730*/  SYNCS.PHASECHK.TRANS64.TRYWAIT P1, [UR6+0x2d830], R5 ;  /* 0x02d83005ff0075a7 */ /* 0x0000620008020146 */
[----:B------:R-:W-:Y:S05]  /*7740*/  @!P0 BRA `(.L_x_1892) ;  /* 0x0000000000048947 */ /* 0x000fea0003800000 */
[----:B------:R-:W-:Y:S01]  /*7750*/  BPT.TRAP 0x1 ;  /* 0x000000040000795c */ /* 0x000fe20000300000 */
.L_x_1892:
[----:B-1----:R-:W-:Y:S05]  /*7760*/  @P1 BRA `(.L_x_1890) ;  /* 0x0000000000081947 */ /* 0x002fea0003800000 */
[----:B------:R-:W1:Y:S02]  /*7770*/  SYNCS.PHASECHK.TRANS64.TRYWAIT P1, [UR6+0x2d830], R5 ;  /* 0x02d83005ff0075a7 */ /* 0x000e640008020146 */
[----:B-1----:R-:W-:Y:S05]  /*7780*/  @!P1 BRA `(.L_x_1893) ;  /* 0x0000008c003c9947 */ /* 0x002fea0003800000 */
.L_x_1890:
        /* <DEDUP_REMOVED lines=40> */
.L_x_1895:
[----:B------:R-:W-:Y:S01]  /*7a10*/  ULEA UR6, UR35, UR40, 0x3 ;  /* 0x0000002823067291 */ /* 0x000fe2000f8e183f */
[----:B------:R-:W-:-:S05]  /*7a20*/  IMAD.U32 R5, RZ, RZ, UR28 ;  /* 0x0000001cff057e24 */ /* 0x000fca000f8e00ff */
[----:B------:R-:W-:-:S04]  /*7a30*/  SHF.L.U32 R5, R5, 0x1f, RZ ;  /* 0x0000001f05057819 */ /* 0x000fc800000006ff */
[----:B------:R0:W1:Y:S01]  /*7a40*/  SYNCS.PHASECHK.TRANS64.TRYWAIT P1, [UR6+0x2d850], R5 ;  /* 0x02d85005ff0075a7 */ /* 0x0000620008020146 */
[----:B------:R-:W-:Y:S05]  /*7a50*/  @!P0 BRA `(.L_x_1896) ;  /* 0x0000000000048947 */ /* 0x000fea0003800000 */
[----:B------:R-:W-:Y:S01]  /*7a60*/  BPT.TRAP 0x1 ;  /* 0x000000040000795c */ /* 0x000fe20000300000 */
.L_x_1896:
[----:B-1----:R-:W-:Y:S05]  /*7a70*/  @P1 BRA `(.L_x_1894) ;  /* 0x0000000000081947 */ /* 0x002fea0003800000 */
[----:B------:R-:W1:Y:S02]  /*7a80*/  SYNCS.PHASECHK.TRANS64.TRYWAIT P1, [UR6+0x2d850], R5 ;  /* 0x02d85005ff0075a7 */ /* 0x000e640008020146 */
[----:B-1----:R-:W-:Y:S05]  /*7a90*/  @!P1 BRA `(.L_x_1897) ;  /* 0x0000008800909947 */ /* 0x002fea0003800000 */
.L_x_1894:
        /* <DEDUP_REMOVED lines=70> */
.L_x_1898:
        /* <DEDUP_REMOVED lines=67> */
[----:B------:R-:W-:-:S03]  /*8330*/  ULEA UR6, UR44, UR40, 0x3 ;  /* 0x000000282c067291 */ /* 0x000fc6000f8e183f */
[----:B------:R-:W2:Y:S01]  /*8340*/  MUFU.TANH R13, R13 ;  /* 0x0000000d000d7308 */ /* 0x000ea20000002400 */
[----:B0-----:R-:W-:Y:S01]  /*8350*/  FMNMX.FTZ R54, R10, R65, !PT ;  /* 0x000000410a367209 */ /* 0x001fe20007810000 */
[----:B------:R-:W-:-:S04]  /*8360*/  UIADD3 UR6, UR6, 0x2d840, URZ ;  /* 0x0002d84006067890 */ /* 0x000fc8000fffe03f */
[----:B------:R-:W-:Y:S02]  /*8370*/  UPRMT UR6, UR41, 0x654, UR6 ;  /* 0x0000065429067896 */ /* 0x000fe40008000006 */
[----:B------:R-:W0:Y:S01]  /*8380*/  MUFU.TANH R15, R15 ;  /* 0x0000000f000f7308 */ /* 0x000e220000002400 */
[----:B-1----:R-:W-:-:S06]  /*8390*/  FMNMX.FTZ R66, R12, R67, !PT ;  /* 0x000000430c427209 */ /* 0x002fcc0007810000 */
[----:B------:R-:W-:Y:S01]  /*83a0*/  SYNCS.ARRIVE.TRANS64.RED.A1T0 RZ, [UR6], RZ ;  /* 0x000000ffffff79a7 */ /* 0x000fe20008100406 */
        /* <DEDUP_REMOVED lines=184> */
[----:B------:R-:W-:Y:S01]  /*8f30*/  FFMA.FTZ R26, R53, UR33, -R32 ;  /* 0x00000021351a7c23 */ /* 0x000fe20008010820 */
[--C-:B------:R-:W-:Y:S01]  /*8f40*/  FFMA.FTZ R52, R52, UR33, -R77.reuse ;  /* 0x0000002134347c23 */ /* 0x100fe2000801084d */
[--C-:B------:R-:W-:Y:S01]  /*8f50*/  FFMA.FTZ R56, R56, UR33, -R77.reuse ;  /* 0x0000002138387c23 */ /* 0x100fe2000801084d */
[----:B------:R-:W-:Y:S01]  /*8f60*/  FFMA.FTZ R57, R57, UR33, -R77 ;  /* 0x0000002139397c23 */ /* 0x000fe2000801084d */
        /* <DEDUP_REMOVED lines=10> */
[--C-:B------:R-:W-:Y:S01]  /*9010*/  FFMA.FTZ R73, R73, UR33, -R77.reuse ;  /* 0x0000002149497c23 */ /* 0x100fe2000801084d */
[----:B------:R-:W-:Y:S01]  /*9020*/  FFMA.FTZ R74, R74, UR33, -R77 ;  /* 0x000000214a4a7c23 */ /* 0x000fe2000801084d */
[--C-:B------:R-:W-:Y:S01]  /*9030*/  FFMA.FTZ R77, R55, UR33, -R32.reuse ;  /* 0x00000021374d7c23 */ /* 0x100fe20008010820 */
[--C-:B------:R-:W-:Y:S01]  /*9040*/  FFMA.FTZ R55, R59, UR33, -R32.reuse ;  /* 0x000000213b377c23 */ /* 0x100fe20008010820 */
[--C-:B------:R-:W-:Y:S01]  /*9050*/  FFMA.FTZ R42, R62, UR33, -R32.reuse ;  /* 0x000000213e2a7c23 */ /* 0x100fe20008010820 */
[----:B------:R-:W-:Y:S01]  /*9060*/  FFMA.FTZ R53, R63, UR33, -R32 ;  /* 0x000000213f357c23 */ /* 0x000fe20008010820 */
        /* <DEDUP_REMOVED lines=56> */
[--C-:B------:R-:W-:Y:S01]  /*93f0*/  FFMA.FTZ R49, R66, UR33, -R32.reuse ;  /* 0x0000002142317c23 */ /* 0x100fe20008010820 */
[----:B------:R-:W-:-:S05]  /*9400*/  FFMA.FTZ R66, R76, UR33, -R32 ;  /* 0x000000214c427c23 */ /* 0x000fca0008010820 */
        /* <DEDUP_REMOVED lines=69> */
.L_x_1899:
        /* <DEDUP_REMOVED lines=14> */
[----:B------:R-:W-:Y:S01]  /*9940*/  FMUL.FTZ R92, R92, R4 ;  /* 0x000000045c5c7220 */ /* 0x000fe20000410000 */
[----:B------:R-:W-:Y:S01]  /*9950*/  F2FP.BF16.F32.PACK_AB R11, R83, R12 ;  /* 0x0000000c530b723e */ /* 0x000fe200000010ff */
[-C--:B------:R-:W-:Y:S01]  /*9960*/  FMUL.FTZ R93, R93, R4.reuse ;  /* 0x000000045d5d7220 */ /* 0x080fe20000410000 */
[----:B------:R-:W-:Y:S01]  /*9970*/  F2FP.BF16.F32.PACK_AB R29, R30, R29 ;  /* 0x0000001d1e1d723e */ /* 0x000fe200000010ff */
[----:B------:R-:W-:Y:S01]  /*9980*/  SYNCS.ARRIVE.TRANS64.RED.A1T0 RZ, [UR6], RZ ;  /* 0x000000ffffff79a7 */ /* 0x000fe20008100406 */
[----:B------:R-:W-:Y:S01]  /*9990*/  F2FP.BF16.F32.PACK_AB R30, R78, R31 ;  /* 0x0000001f4e1e723e */ /* 0x000fe200000010ff */
[----:B------:R-:W-:Y:S01]  /*99a0*/  STSM.16.M88.4 [R16+0x21800], R32 ;  /* 0x0218002010007844 */ /* 0x000fe20000000200 */
[----:B------:R-:W-:Y:S01]  /*99b0*/  F2FP.BF16.F32.PACK_AB R37, R38, R37 ;  /* 0x000000252625723e */ /* 0x000fe200000010ff */
[----:B------:R-:W-:Y:S01]  /*99c0*/  UIADD3 UR6, UR54, -0x1, URZ ;  /* 0xffffffff36067890 */ /* 0x000fe2000fffe03f */
[----:B------:R-:W-:Y:S01]  /*99d0*/  F2FP.BF16.F32.PACK_AB R28, R28, R27 ;  /* 0x0000001b1c1c723e */ /* 0x000fe200000010ff */
[----:B------:R0:W-:Y:S01]  /*99e0*/  STSM.16.M88.4 [R19], R8 ;  /* 0x0000000813007844 */ /* 0x0001e20000000200 */
        /* <DEDUP_REMOVED lines=15> */
[-C--:B------:R-:W-:Y:S01]  /*9ae0*/  FMUL.FTZ R105, R105, R4.reuse ;  /* 0x0000000469697220 */ /* 0x080fe20000410000 */
[----:B0-----:R-:W-:Y:S01]  /*9af0*/  F2FP.BF16.F32.PACK_AB R8, R52, R51 ;  /* 0x000000333408723e */ /* 0x001fe200000010ff */
[----:B------:R-:W-:Y:S01]  /*9b00*/  FMUL.FTZ R108, R108, R4 ;  /* 0x000000046c6c7220 */ /* 0x000fe20000410000 */
[----:B------:R-:W-:Y:S01]  /*9b10*/  F2FP.BF16.F32.PACK_AB R9, R77, R26 ;  /* 0x0000001a4d09723e */ /* 0x000fe200000010ff */
[----:B------:R2:W-:Y:S01]  /*9b20*/  STSM.16.M88.4 [R16+0x27800], R44 ;  /* 0x0278002c10007844 */ /* 0x0005e20000000200 */
[----:B------:R-:W-:Y:S01]  /*9b30*/  F2FP.BF16.F32.PACK_AB R10, R57, R56 ;  /* 0x00000038390a723e */ /* 0x000fe200000010ff */
[-C--:B------:R-:W-:Y:S01]  /*9b40*/  FMUL.FTZ R109, R109, R4.reuse ;  /* 0x000000046d6d7220 */ /* 0x080fe20000410000 */
        /* <DEDUP_REMOVED lines=59> */
[----:B--2---:R-:W-:Y:S05]  /*9f00*/  @P1 BRA `(.L_x_1900) ;  /* 0xffffffd400d41947 */ /* 0x004fea000383ffff */
.L_x_1889:
[----:B------:R-:W-:Y:S06]  /*9f10*/  BAR.ARV 0x8, 0x200 ;  /* 0x0208000000007b1d */ /* 0x000fec0000002000 */
[----:B------:R-:W-:Y:S05]  /*9f20*/  @!P0 BRA `(.L_x_1901) ;  /* 0x0000000000048947 */ /* 0x000fea0003800000 */
[----:B------:R-:W-:Y:S01]  /*9f30*/  BPT.TRAP 0x1 ;  /* 0x000000040000795c */ /* 0x000fe20000300000 */
.L_x_1901:
[----:B------:R-:W-:Y:S01]  /*9f40*/  ULEA UR8, UR44, UR40, 0x3 ;  /* 0x000000282c087291 */ /* 0x000fe2000f8e183f */
[----:B------:R-:W-:-:S05]  /*9f50*/  IMAD.U32 R3, RZ, RZ, UR45 ;  /* 0x0000002dff037e24 */ /* 0x000fca000f8e00ff */
[----:B------:R-:W-:-:S04]  /*9f60*/  SHF.L.U32 R3, R3, 0x1f, RZ ;  /* 0x0000001f03037819 */ /* 0x000fc800000006ff */
[----:B------:R0:W2:Y:S01]  /*9f70*/  SYNCS.PHASECHK.TRANS64.TRYWAIT P1, [UR8+0x2d850], R3 ;  /* 0x02d85003ff0075a7 */ /* 0x0000a20008020148 */
[----:B------:R-:W-:Y:S05]  /*9f80*/  @!P0 BRA `(.L_x_1902) ;  /* 0x0000000000048947 */ /* 0x000fea0003800000 */
[----:B------:R-:W-:Y:S01]  /*9f90*/  BPT.TRAP 0x1 ;  /* 0x000000040000795c */ /* 0x000fe20000300000 */
.L_x_1902:
[----:B--2---:R-:W-:Y:S05]  /*9fa0*/  @P1 BRA `(.L_x_1903) ;  /* 0x0000000000081947 */ /* 0x004fea0003800000 */
[----:B------:R-:W2:Y:S02]  /*9fb0*/  SYNCS.PHASECHK.TRANS64.TRYWAIT P1, [UR8+0x2d850], R3 ;  /* 0x02d85003ff0075a7 */ /* 0x000ea40008020148 */
[----:B--2---:R-:W-:Y:S05]  /*9fc0*/  @!P1 BRA `(.L_x_1904) ;  /* 0x00000064005c9947 */ /* 0x004fea0003800000 */
.L_x_1903:
[----:B------:R-:W-:Y:S01]  /*9fd0*/  UIADD3 UR40, UR40, 0x400, URZ ;  /* 0x0000040028287890 */ /* 0x000fe2000fffe03f */
[----:B------:R-:W-:Y:S01]  /*9fe0*/  WARPGROUP.ARRIVE ;  /* 0x00000000000079c5 */ /* 0x000fe20000000000 */
[----:B------:R-:W-:Y:S01]  /*9ff0*/  ULOP3.LUT UR36, UR36, 0x10000, URZ, 0xfc, !UPT ;  /* 0x0001000024247892 */ /* 0x000fe2000f8efc3f */
[----:B01----:R-:W0:Y:S01]  /*a000*/  SHFL.BFLY PT, R3, R2, 0x2, 0x1f ;  /* 0x0c401f0002037f89 */ /* 0x003e2200000e0000 */
[----:B------:R-:W-:Y:S01]  /*a010*/  USHF.R.U32.HI UR40, URZ, 0x4, UR40 ;  /* 0x000000043f287899 */ /* 0x000fe20008011628 */
[----:B------:R-:W-:Y:S01]  /*a020*/  MOV R46, RZ ;  /* 0x000000ff002e7202 */ /* 0x000fe20000000f00 */
[----:B------:R-:W-:Y:S01]  /*a030*/  UMOV UR5, 0x40000040 ;  /* 0x4000004000057882 */ /* 0x000fe20000000000 */
[----:B------:R-:W-:Y:S01]  /*a040*/  UMOV UR7, 0x80000020 ;  /* 0x8000002000077882 */ /* 0x000fe20000000000 */
[----:B------:R-:W-:Y:S01]  /*a050*/  ULOP3.LUT UR40, UR40, 0x3fff, URZ, 0xc0, !UPT ;  /* 0x00003fff28287892 */ /* 0x000fe2000f8ec03f */
[----:B------:R-:W1:Y:S01]  /*a060*/  SHFL.BFLY PT, R5, R0, 0x2, 0x1f ;  /* 0x0c401f0000057f89 */ /* 0x000e6200000e0000 */
[----:B------:R-:W-:Y:S01]  /*a070*/  UMOV UR4, UR36 ;  /* 0x0000002400047c82 */ /* 0x000fe20008000000 */
[----:B------:R-:W-:Y:S01]  /*a080*/  IMAD.U32 R10, RZ, RZ, UR33 ;  /* 0x00000021ff0a7e24 */ /* 0x000fe2000f8e00ff */
[----:B------:R-:W-:Y:S01]  /*a090*/  ULOP3.LUT UR9, UR40, 0x2000000, URZ, 0xfc, !UPT ;  /* 0x0200000028097892 */ /* 0x000fe2000f8efc3f */
[----:B------:R-:W-:-:S03]  /*a0a0*/  IMAD.MOV.U32 R38, RZ, RZ, -0x800000 ;  /* 0xff800000ff267424 */ /* 0x000fc600078e00ff */
        /* <DEDUP_REMOVED lines=76> */
.L_x_1905:
        /* <DEDUP_REMOVED lines=58> */
.L_x_1869:
        /* <DEDUP_REMOVED lines=23> */
[----:B------:R-:W-:Y:S02]  /*aa80*/  F2FP.BF16.F32.PACK_AB R34, R133, R34 ;  /* 0x000000228522723e */ /* 0x000fe400000010ff */
        /* <DEDUP_REMOVED lines=46> */
[----:B------:R-:W-:Y:S02]  /*ad70*/  LOP3.LUT R14, R14, R15, RZ, 0x3c, !PT ;  /* 0x0000000f0e0e7212 */ /* 0x000fe400078e3cff */
[----:B------:R-:W-:-:S02]  /*ad80*/  IADD3.X R15, RZ, R5, RZ, P0, !PT ;  /* 0x00000005ff0f7210 */ /* 0x000fc400007fe4ff */
[----:B------:R-:W-:Y:S02]  /*ad90*/  IADD3 R37, P0, R40, 0x1800, RZ ;  /* 0x0000180028257810 */ /* 0x000fe40007f1e0ff */
[----:B------:R-:W-:Y:S01]  /*ada0*/  LOP3.LUT R2, R2, R43, RZ, 0x3c, !PT ;  /* 0x0000002b02027212 */ /* 0x000fe200078e3cff */
[----:B------:R-:W-:Y:S01]  /*adb0*/  IMAD.MOV.U32 R43, RZ, RZ, R52 ;  /* 0x000000ffff2b7224 */ /* 0x000fe200078e0034 */
[----:B-1----:R-:W-:Y:S02]  /*adc0*/  @P1 SHF.R.U32.HI R43, RZ, R50, R45 ;  /* 0x00000032ff2b1219 */ /* 0x002fe4000001162d */
[----:B------:R-:W-:Y:S02]  /*add0*/  LOP3.LUT R36, R37, 0x180, RZ, 0xc0, !PT ;  /* 0x0000018025247812 */ /* 0x000fe400078ec0ff */
[----:B------:R-:W-:Y:S01]  /*ade0*/  LOP3.LUT R10, R29, 0x180, RZ, 0xc0, !PT ;  /* 0x000001801d0a7812 */ /* 0x000fe200078ec0ff */
[----:B------:R-:W-:Y:S01]  /*adf0*/  IMAD.MOV R48, RZ, RZ, -R43 ;  /* 0x000000ffff307224 */ /* 0x000fe200078e0a2b */
[----:B------:R-:W-:-:S02]  /*ae00*/  MOV R47, R4 ;  /* 0x00000004002f7202 */ /* 0x000fc40000000f00 */
        /* <DEDUP_REMOVED lines=32> */
[----:B------:R-:W-:Y:S02]  /*b010*/  IADD3.X R29, RZ, R41, RZ, P3, !PT ;  /* 0x00000029ff1d7210 */ /* 0x000fe40001ffe4ff */
[----:B------:R-:W-:Y:S01]  /*b020*/  LOP3.LUT P0, RZ, R147, 0x3, RZ, 0xc0, !PT ;  /* 0x0000000393ff7812 */ /* 0x000fe2000780c0ff */
[----:B------:R-:W-:Y:S01]  /*b030*/  VIADD R7, R11, 0x8 ;  /* 0x000000080b077836 */ /* 0x000fe20000000000 */
[----:B------:R-:W-:Y:S02]  /*b040*/  IADD3 R5, R5, R15, RZ ;  /* 0x0000000f05057210 */ /* 0x000fe40007ffe0ff */
[----:B------:R-:W-:-:S02]  /*b050*/  LEA R43, P3, R4, UR6, 0x2 ;  /* 0x00000006042b7c11 */ /* 0x000fc4000f8610ff */
[----:B------:R-:W-:Y:S01]  /*b060*/  LOP3.LUT R30, R30, R31, RZ, 0x3c, !PT ;  /* 0x0000001f1e1e7212 */ /* 0x000fe200078e3cff */
[----:B------:R-:W-:Y:S01]  /*b070*/  IMAD.X R31, RZ, RZ, R41, P2 ;  /* 0x000000ffff1f7224 */ /* 0x000fe200010e0629 */
[-C--:B------:R-:W-:Y:S01]  /*b080*/  ISETP.GE.OR P2, PT, R11, R56.reuse, P0 ;  /* 0x000000380b00720c */ /* 0x080fe20000746670 */
[----:B------:R-:W-:Y:S01]  /*b090*/  SHFL.IDX PT, R58, R43, RZ, 0x1c1f ;  /* 0x001c1fff2b3a7589 */ /* 0x000fe200000e0000 */
[----:B------:R-:W-:Y:S02]  /*b0a0*/  ISETP.GE.OR P0, PT, R7, R56, P0 ;  /* 0x000000380700720c */ /* 0x000fe40000706670 */
[----:B------:R-:W-:Y:S01]  /*b0b0*/  LEA.HI.X R45, R4, UR7, R5, 0x2, P3 ;  /* 0x00000007042d7c11 */ /* 0x000fe200098f1405 */
[----:B------:R-:W-:Y:S01]  /*b0c0*/  SHFL.IDX PT, R60, R43, 0x1, 0x1c1f ;  /* 0x003c1f002b3c7f89 */ /* 0x000fe200000e0000 */
[----:B------:R-:W-:Y:S02]  /*b0d0*/  MOV R53, R8 ;  /* 0x0000000800357202 */ /* 0x000fe40000000f00 */
[----:B------:R-:W-:Y:S01]  /*b0e0*/  F2FP.BF16.F32.PACK_AB R4, R97, R96 ;  /* 0x000000606104723e */ /* 0x000fe200000010ff */
[----:B------:R-:W0:Y:S01]  /*b0f0*/  SHFL.IDX PT, R59, R45, RZ, 0x1c1f ;  /* 0x001c1fff2d3b7589 */ /* 0x000e2200000e0000 */
[----:B------:R-:W-:-:S02]  /*b100*/  F2FP.BF16.F32.PACK_AB R5, R99, R98 ;  /* 0x000000626305723e */ /* 0x000fc400000010ff */
[----:B------:R-:W-:Y:S01]  /*b110*/  F2FP.BF16.F32.PACK_AB R6, R101, R100 ;  /* 0x000000646506723e */ /* 0x000fe200000010ff */
[----:B------:R-:W1:Y:S01]  /*b120*/  SHFL.IDX PT, R61, R45, 0x1, 0x1c1f ;  /* 0x003c1f002d3d7f89 */ /* 0x000e6200000e0000 */
[----:B------:R-:W-:Y:S02]  /*b130*/  F2FP.BF16.F32.PACK_AB R7, R103, R102 ;  /* 0x000000666707723e */ /* 0x000fe400000010ff */
[----:B------:R-:W-:Y:S02]  /*b140*/  MOV R52, R12 ;  /* 0x0000000c00347202 */ /* 0x000fe40000000f00 */
[----:B------:R-:W-:Y:S01]  /*b150*/  F2FP.BF16.F32.PACK_AB R8, R105, R104 ;  /* 0x000000686908723e */ /* 0x000fe200000010ff */
[----:B------:R-:W-:Y:S01]  /*b160*/  STSM.16.M88.4 [R53], R4 ;  /* 0x0000000435007844 */ /* 0x000fe20000000200 */
[----:B------:R-:W-:Y:S02]  /*b170*/  F2FP.BF16.F32.PACK_AB R9, R107, R106 ;  /* 0x0000006a6b09723e */ /* 0x000fe400000010ff */
[----:B------:R-:W-:-:S02]  /*b180*/  F2FP.BF16.F32.PACK_AB R10, R109, R108 ;  /* 0x0000006c6d0a723e */ /* 0x000fc400000010ff */
[----:B------:R-:W-:Y:S02]  /*b190*/  F2FP.BF16.F32.PACK_AB R11, R111, R110 ;  /* 0x0000006e6f0b723e */ /* 0x000fe400000010ff */
[----:B------:R-:W-:Y:S02]  /*b1a0*/  F2FP.BF16.F32.PACK_AB R12, R113, R112 ;  /* 0x00000070710c723e */ /* 0x000fe400000010ff */
[----:B------:R-:W-:Y:S01]  /*b1b0*/  F2FP.BF16.F32.PACK_AB R13, R115, R114 ;  /* 0x00000072730d723e */ /* 0x000fe200000010ff */
[----:B------:R-:W-:Y:S01]  /*b1c0*/  STSM.16.M88.4 [R52], R8 ;  /* 0x0000000834007844 */ /* 0x000fe20000000200 */
[----:B------:R-:W-:Y:S02]  /*b1d0*/  F2FP.BF16.F32.PACK_AB R14, R117, R116 ;  /* 0x00000074750e723e */ /* 0x000fe400000010ff */
[----:B------:R-:W-:Y:S02]  /*b1e0*/  F2FP.BF16.F32.PACK_AB R15, R119, R118 ;  /* 0x00000076770f723e */ /* 0x000fe400000010ff */
[----:B------:R-:W-:-:S02]  /*b1f0*/  F2FP.BF16.F32.PACK_AB R24, R121, R120 ;  /* 0x000000787918723e */ /* 0x000fc400000010ff */
[----:B------:R-:W-:Y:S01]  /*b200*/  F2FP.BF16.F32.PACK_AB R25, R123, R122 ;  /* 0x0000007a7b19723e */ /* 0x000fe200000010ff */
[----:B------:R2:W-:Y:S01]  /*b210*/  STSM.16.M88.4 [R63], R12 ;  /* 0x0000000c3f007844 */ /* 0x0005e20000000200 */
[C---:B------:R-:W-:Y:S02]  /*b220*/  IADD3 R21, P4, R40.reuse, 0x6000, RZ ;  /* 0x0000600028157810 */ /* 0x040fe40007f9e0ff */
[----:B------:R-:W-:Y:S01]  /*b230*/  LOP3.LUT R3, R40, 0x180, RZ, 0xc0, !PT ;  /* 0x0000018028037812 */ /* 0x000fe200078ec0ff */
[----:B------:R3:W-:Y:S01]  /*b240*/  STSM.16.M88.4 [R62], R24 ;  /* 0x000000183e007844 */ /* 0x0007e20000000200 */
[----:B------:R-:W-:Y:S01]  /*b250*/  UIMAD UR5, UR10, UR8, URZ ;  /* 0x000000080a0572a4 */ /* 0x000fe2000f8e023f */
[----:B------:R-:W-:Y:S02]  /*b260*/  LOP3.LUT R20, R21, 0x180, RZ, 0xc0, !PT ;  /* 0x0000018015147812 */ /* 0x000fe400078ec0ff */
        /* <DEDUP_REMOVED lines=50> */
[----:B------:R-:W-:Y:S01]  /*b590*/  IMAD R0, R0, UR6, RZ ;  /* 0x0000000600007c24 */ /* 0x000fe2000f8e02ff */
[----:B------:R-:W-:Y:S01]  /*b5a0*/  IADD3 R25, R146, UR39, RZ ;  /* 0x0000002792197c10 */ /* 0x000fe2000fffe0ff */
[----:B------:R-:W-:Y:S01]  /*b5b0*/  IMAD.WIDE.U32 R2, R39, UR6, R2 ;  /* 0x0000000627027c25 */ /* 0x000fe2000f8e0002 */
[----:B------:R-:W-:-:S03]  /*b5c0*/  UIADD3 UR5, UR40, 0x2d820, URZ ;  /* 0x0002d82028057890 */ /* 0x000fc6000fffe03f */
[----:B------:R-:W-:Y:S01]  /*b5d0*/  IMAD R13, R39, UR7, R0 ;  /* 0x00000007270d7c24 */ /* 0x000fe2000f8e0200 */
        /* <DEDUP_REMOVED lines=23> */
.L_x_1909:
[----:B------:R-:W-:Y:S05]  /*b750*/  BSYNC B1 ;  /* 0x0000000000017941 */ /* 0x000fea0003800000 */
.L_x_1908:
        /* <DEDUP_REMOVED lines=15> */
[----:B-1----:R-:W-:-:S04]  /*b850*/  LEA R2, P0, R139, R12, 0x1 ;  /* 0x0000000c8b027211 */ /* 0x002fc800078008ff */
[----:B------:R-:W-:-:S05]  /*b860*/  LEA.HI.X R3, R139, R13, R151, 0x1, P0 ;  /* 0x0000000d8b037211 */ /* 0x000fca00000f0c97 */
[----:B------:R1:W-:Y:S01]  /*b870*/  ST.E.128 desc[UR50][R2.64], R8 ;  /* 0x0000000802007985 */ /* 0x0003e2000c101d32 */
[----:B------:R-:W-:Y:S05]  /*b880*/  BRA `(.L_x_1910) ;  /* 0x0000000400ec7947 */ /* 0x000fea0003800000 */
.L_x_1907:
        /* <DEDUP_REMOVED lines=45> */
[----:B------:R-:W-:-:S04]  /*bb60*/  LEA R4, P0, R2, UR6, 0x2 ;  /* 0x0000000602047c11 */ /* 0x000fc8000f8010ff */
[----:B------:R-:W-:-:S04]  /*bb70*/  IADD3 R3, R3, R7, RZ ;  /* 0x0000000703037210 */ /* 0x000fc80007ffe0ff */
[----:B------:R-:W-:Y:S01]  /*bb80*/  LEA.HI.X R5, R2, UR7, R3, 0x2, P0 ;  /* 0x0000000702057c11 */ /* 0x000fe200080f1403 */
[----:B------:R-:W-:-:S05]  /*bb90*/  IMAD.MOV.U32 R3, RZ, RZ, -0x800000 ;  /* 0xff800000ff037424 */ /* 0x000fca00078e00ff */
[----:B------:R2:W-:Y:S02]  /*bba0*/  STG.E desc[UR50][R4.64], R3 ;  /* 0x0000000304007986 */ /* 0x0005e4000c101932 */
.L_x_1912:
[----:B------:R-:W-:Y:S05]  /*bbb0*/  BSYNC B1 ;  /* 0x0000000000017941 */ /* 0x000fea0003800000 */
.L_x_1911:
        /* <DEDUP_REMOVED lines=20> */
[----:B------:R-:W-:Y:S01]  /*bd00*/  IMAD R0, R0, UR8, RZ ;  /* 0x0000000800007c24 */ /* 0x000fe2000f8e02ff */
[----:B------:R-:W-:Y:S01]  /*bd10*/  MOV R3, UR5 ;  /* 0x0000000500037c02 */ /* 0x000fe20008000f00 */
[----:B------:R-:W-:Y:S01]  /*bd20*/  IMAD.U32 R2, RZ, RZ, UR6 ;  /* 0x00000006ff027e24 */ /* 0x000fe2000f8e00ff */
[----:B------:R-:W-:Y:S01]  /*bd30*/  ULDC.64 UR6, c[0x0][0xad8] ;  /* 0x0002b60000067ab9 */ /* 0x000fe20000000a00 */
[C---:B------:R-:W-:Y:S01]  /*bd40*/  IMAD R9, R5.reuse, UR9, R0 ;  /* 0x0000000905097c24 */ /* 0x040fe2000f8e0200 */
[----:B------:R-:W-:Y:S01]  /*bd50*/  SHF.R.S32.HI R0, RZ, 0x1f, R7 ;  /* 0x0000001fff007819 */ /* 0x000fe20000011407 */
[----:B------:R-:W-:Y:S01]  /*bd60*/  IMAD.WIDE.U32 R2, R5, UR8, R2 ;  /* 0x0000000805027c25 */ /* 0x000fe2000f8e0002 */
[----:B------:R-:W-:-:S03]  /*bd70*/  ULDC UR5, c[0x0][0xa88] ;  /* 0x0002a20000057ab9 */ /* 0x000fc60000000800 */
        /* <DEDUP_REMOVED lines=26> */
.L_x_1914:
[----:B------:R-:W-:Y:S05]  /*bf20*/  BSYNC B1 ;  /* 0x0000000000017941 */ /* 0x000fea0003800000 */
.L_x_1913:
        /* <DEDUP_REMOVED lines=17> */
.L_x_1910:
[----:B------:R-:W-:Y:S05]  /*c040*/  BSYNC B0 ;  /* 0x0000000000007941 */ /* 0x000fea0003800000 */
.L_x_1906:
[----:B------:R-:W-:Y:S02]  /*c050*/  ULDC UR5, c[0x0][0xc38] ;  /* 0x00030e0000057ab9 */ /* 0x000fe40000000800 */
[----:B------:R-:W-:-:S06]  /*c060*/  UISETP.GE.AND UP0, UPT, UR4, UR5, UPT ;  /* 0x000000050400728c */ /* 0x000fcc000bf06270 */
[----:B------:R-:W-:-:S13]  /*c070*/  PLOP3.LUT P0, PT, PT, PT, UP0, 0x80, 0x0 ;  /* 0x000000000000781c */ /* 0x000fda0003f0f008 */
[----:B------:R-:W-:Y:S05]  /*c080*/  @!P0 BRA `(.L_x_1915) ;  /* 0xffffff4c00708947 */ /* 0x000fea000383ffff */
[----:B------:R-:W-:Y:S05]  /*c090*/  EXIT ;  /* 0x000000000000794d */ /* 0x000fea0003800000 */
.L_x_1865:
[----:B------:R-:W-:-:S08]  /*c0a0*/  NOP ;  /* 0x0000000000007918 */ /* 0x000fd00000000000 */
[----:B------:R-:W0:-:S00]  /*c0b0*/  USETMAXREG.DEALLOC.CTAPOOL 0x20 ;  /* 0x00000020000079c8 */ /* 0x000e0000080e0500 */
[----:B0-----:R-:W-:-:S06]  /*c0c0*/  LOP3.LUT R0, R0, 0x3, RZ, 0xc0, !PT ;  /* 0x0000000300007812 */ /* 0x001fcc00078ec0ff */
[----:B------:R-:W0:Y:S01]  /*c0d0*/  S2UR UR10, SR_CTAID.X ;  /* 0x00000000000a79c3 */ /* 0x000e220000002500 */
[----:B------:R-:W-:Y:S01]  /*c0e0*/  LOP3.LUT R16, R16, 0xfffff7ff, RZ, 0xc0, !PT ;  /* 0xfffff7ff10107812 */ /* 0x000fe200078ec0ff */
[----:B------:R-:W-:Y:S01]  /*c0f0*/  STL [R1+0x14], RZ ;  /* 0x000014ff01007387 */ /* 0x000fe20000100800 */
[----:B------:R-:W-:Y:S02]  /*c100*/  IMAD.MOV.U32 R26, RZ, RZ, 0x1 ;  /* 0x00000001ff1a7424 */ /* 0x000fe400078e00ff */
[----:B------:R-:W-:Y:S01]  /*c110*/  IMAD.MOV.U32 R23, RZ, RZ, RZ ;  /* 0x000000ffff177224 */ /* 0x000fe200078e00ff */
        /* <DEDUP_REMOVED lines=30> */
[C---:B0-----:R-:W-:Y:S02]  /*c300*/  SHF.L.U32 R0, R7.reuse, 0x3, RZ ;  /* 0x0000000307007819 */ /* 0x041fe400000006ff */
[----:B------:R-:W-:Y:S01]  /*c310*/  LOP3.LUT R6, R7, 0x7f, RZ, 0xc0, !PT ;  /* 0x0000007f07067812 */ /* 0x000fe200078ec0ff */
[----:B------:R-:W-:Y:S01]  /*c320*/  IMAD.U32 R17, RZ, RZ, UR8 ;  /* 0x00000008ff117e24 */ /* 0x000fe2000f8e00ff */
[C---:B------:R-:W-:Y:S01]  /*c330*/  LOP3.LUT R2, R0.reuse, 0xd8, RZ, 0xc0, !PT ;  /* 0x000000d800027812 */ /* 0x040fe200078ec0ff */
[----:B------:R-:W-:Y:S01]  /*c340*/  ULEA.HI UR5, UR5, UR4, URZ, 0x7 ;  /* 0x0000000405057291 */ /* 0x000fe2000f8f383f */
[----:B------:R-:W-:-:S02]  /*c350*/  LOP3.LUT R4, R0, 0x18, RZ, 0xc0, !PT ;  /* 0x0000001800047812 */ /* 0x000fc400078ec0ff */
[----:B------:R-:W-:Y:S01]  /*c360*/  LOP3.LUT R3, R2, 0x18, R7, 0x78, !PT ;  /* 0x0000001802037812 */ /* 0x000fe200078e7807 */
[----:B------:R-:W-:Y:S01]  /*c370*/  IMAD.U32 R2, RZ, RZ, UR10 ;  /* 0x0000000aff027e24 */ /* 0x000fe2000f8e00ff */
[----:B------:R-:W-:Y:S02]  /*c380*/  USHF.R.S32.HI UR39, URZ, 0x7, UR5 ;  /* 0x000000073f277899 */ /* 0x000fe40008011405 */
[----:B------:R-:W-:Y:S02]  /*c390*/  LOP3.LUT R5, R3, 0x320, R0, 0xf8, !PT ;  /* 0x0000032003057812 */ /* 0x000fe400078ef800 */
[----:B------:R-:W-:Y:S01]  /*c3a0*/  LOP3.LUT R0, R4, 0x20, RZ, 0xfc, !PT ;  /* 0x0000002004007812 */ /* 0x000fe200078efcff */
[----:B------:R0:W-:Y:S03]  /*c3b0*/  STL [R1+0x10], R2 ;  /* 0x0000100201007387 */ /* 0x0001e60000100800 */
[C---:B------:R-:W-:Y:S01]  /*c3c0*/  ISETP.GE.AND P0, PT, R0.reuse, UR7, PT ;  /* 0x0000000700007c0c */ /* 0x040fe2000bf06270 */
[----:B------:R1:W-:Y:S01]  /*c3d0*/  STL [R1+0x14], RZ ;  /* 0x000014ff01007387 */ /* 0x0003e20000100800 */
[----:B------:R-:W-:-:S02]  /*c3e0*/  ISETP.GE.AND P1, PT, R0, UR9, PT ;  /* 0x0000000900007c0c */ /* 0x000fc4000bf26270 */
        /* <DEDUP_REMOVED lines=8> */
[----:B------:R-:W-:Y:S02]  /*c470*/  ISETP.GE.AND P1, PT, R0, UR9, PT ;  /* 0x0000000900007c0c */ /* 0x000fe4000bf26270 */
        /* <DEDUP_REMOVED lines=12> */
[----:B------:R-:W-:Y:S02]  /*c540*/  ISETP.GE.AND P1, PT, R4, UR7, PT ;  /* 0x0000000704007c0c */ /* 0x000fe4000bf26270 */
        /* <DEDUP_REMOVED lines=9> */
.L_x_1965:
        /* <DEDUP_REMOVED lines=23> */
.L_x_1917:
[----:B------:R-:W-:Y:S01]  /*c750*/  ULDC UR8, c[0x0][0xc54] ;  /* 0x0003150000087ab9 */ /* 0x000fe20000000800 */
[----:B------:R-:W-:Y:S01]  /*c760*/  UMOV UR6, UR7 ;  /* 0x0000000700067c82 */ /* 0x000fe20008000000 */
[----:B------:R-:W-:-:S11]  /*c770*/  UISETP.NE.AND UP0, UPT, UR8, 0x1, UPT ;  /* 0x000000010800788c */ /* 0x000fd6000bf05270 */
[----:B------:R-:W-:Y:S02]  /*c780*/  @UP0 ULDC.64 UR10, c[0x0][0xc58] ;  /* 0x00031600000a0ab9 */ /* 0x000fe40000000a00 */
[----:B------:R-:W-:-:S04]  /*c790*/  UIMAD.WIDE.U32 UR4, UR7, UR10, URZ ;  /* 0x0000000a070472a5 */ /* 0x000fc8000f8e003f */
[----:B------:R-:W-:-:S04]  /*c7a0*/  @UP0 USHF.R.U32.HI UR6, URZ, UR11, UR5 ;  /* 0x0000000b3f060299 */ /* 0x000fc80008011605 */
[----:B------:R-:W-:-:S12]  /*c7b0*/  UIMAD UR4, UR6, UR8, URZ ;  /* 0x00000008060472a4 */ /* 0x000fd8000f8e023f */
.L_x_1918:
[----:B------:R-:W-:Y:S01]  /*c7c0*/  ULDC UR5, c[0x0][0xc48] ;  /* 0x0003120000057ab9 */ /* 0x000fe20000000800 */
[----:B------:R-:W-:Y:S01]  /*c7d0*/  ULDC.64 UR8, c[0x0][0xa28] ;  /* 0x00028a0000087ab9 */ /* 0x000fe20000000a00 */
[----:B------:R-:W-:Y:S01]  /*c7e0*/  UISETP.NE.AND UP1, UPT, UR5, 0x1, UPT ;  /* 0x000000010500788c */ /* 0x000fe2000bf25270 */
[----:B------:R-:W-:Y:S01]  /*c7f0*/  MOV R19, RZ ;  /* 0x000000ff00137202 */ /* 0x000fe20000000f00 */
        /* <DEDUP_REMOVED lines=19> */
[----:B------:R-:W-:Y:S01]  /*c930*/  UISETP.NE.AND UP2, UPT, UR5, 0x1, UPT ;  /* 0x000000010500788c */ /* 0x000fe2000bf45270 */
[----:B------:R-:W-:Y:S01]  /*c940*/  BSSY B7, `(.L_x_1919) ;  /* 0x0000346000077945 */ /* 0x000fe20003800000 */
[----:B------:R-:W-:Y:S02]  /*c950*/  UIADD3 UR43, UR43, UR4, URZ ;  /* 0x000000042b2b7290 */ /* 0x000fe4000fffe03f */
[----:B------:R-:W-:Y:S02]  /*c960*/  UP2UR UR47, UPR, URZ, 0x4 ;  /* 0x000000043f2f7883 */ /* 0x000fe40008000000 */
[----:B------:R-:W-:-:S04]  /*c970*/  UIMAD UR6, UR43, 0xc0, URZ ;  /* 0x000000c02b0678a4 */ /* 0x000fc8000f8e023f */
[----:B------:R-:W-:Y:S01]  /*c980*/  UIADD3 UR6, UR6, 0xbf, URZ ;  /* 0x000000bf06067890 */ /* 0x000fe2000fffe03f */
[----:B------:R-:W-:Y:S01]  /*c990*/  @UP2 ULDC UR4, c[0x0][0x44c] ;  /* 0x0001130000042ab9 */ /* 0x000fe20000000800 */
[----:B------:R-:W-:Y:S02]  /*c9a0*/  @UP2 ULDC UR7, c[0x0][0x450] ;  /* 0x0001140000072ab9 */ /* 0x000fe40000000800 */
[----:B------:R-:W-:-:S04]  /*c9b0*/  UIMAD.WIDE.U32 UR4, UR6, UR4, URZ ;  /* 0x00000004060472a5 */ /* 0x000fc8000f8e003f */
[----:B------:R-:W-:-:S04]  /*c9c0*/  @UP2 USHF.R.U32.HI UR6, URZ, UR7, UR5 ;  /* 0x000000073f062299 */ /* 0x000fc80008011605 */
[----:B------:R-:W-:-:S04]  /*c9d0*/  UIADD3 UR6, UR38, UR6, URZ ;  /* 0x0000000626067290 */ /* 0x000fc8000fffe03f */
[----:B------:R-:W-:-:S04]  /*c9e0*/  USHF.R.S32.HI UR4, URZ, 0x1f, UR6 ;  /* 0x0000001f3f047899 */ /* 0x000fc80008011406 */
[----:B------:R-:W-:-:S04]  /*c9f0*/  ULEA.HI UR4, UR4, UR6, URZ, 0x7 ;  /* 0x0000000604047291 */ /* 0x000fc8000f8f383f */
[----:B------:R-:W-:-:S04]  /*ca00*/  USHF.R.S32.HI UR4, URZ, 0x7, UR4 ;  /* 0x000000073f047899 */ /* 0x000fc80008011404 */
[----:B------:R-:W-:-:S04]  /*ca10*/  UISETP.LT.AND UP0, UPT, UR39, UR4, UPT ;  /* 0x000000042700728c */ /* 0x000fc8000bf01270 */
[----:B------:R-:W-:-:S06]  /*ca20*/  USEL UR44, UR39, UR4, UP0 ;  /* 0x00000004272c7287 */ /* 0x000fcc0008000000 */
[----:B------:R-:W-:Y:S01]  /*ca30*/  ISETP.LT.AND P0, PT, RZ, UR44, PT ;  /* 0x0000002cff007c0c */ /* 0x000fe2000bf01270 */
[----:B--2---:R0:W-:-:S12]  /*ca40*/  STL [R1+0x8], R19 ;  /* 0x0000081301007387 */ /* 0x0041d80000100800 */
        /* <DEDUP_REMOVED lines=19> */
.L_x_1920:
        /* <DEDUP_REMOVED lines=11> */
[----:B------:R-:W-:Y:S02]  /*cc30*/  IMAD.U32 R5, RZ, RZ, UR7 ;  /* 0x00000007ff057e24 */ /* 0x000fe4000f8e00ff */
[----:B------:R-:W-:Y:S02]  /*cc40*/  IMAD.U32 R6, RZ, RZ, UR8 ;  /* 0x00000008ff067e24 */ /* 0x000fe4000f8e00ff */
[----:B------:R-:W-:-:S02]  /*cc50*/  IMAD.U32 R10, RZ, RZ, UR4 ;  /* 0x00000004ff0a7e24 */ /* 0x000fc4000f8e00ff */
[----:B------:R-:W-:Y:S02]  /*cc60*/  IMAD.U32 R11, RZ, RZ, UR5 ;  /* 0x00000005ff0b7e24 */ /* 0x000fe4000f8e00ff */
[----:B------:R-:W-:Y:S02]  /*cc70*/  IMAD.MOV.U32 R8, RZ, RZ, 0x70 ;  /* 0x00000070ff087424 */ /* 0x000fe400078e00ff */
[----:B------:R-:W-:Y:S02]  /*cc80*/  IMAD.MOV.U32 R12, RZ, RZ, 0x1 ;  /* 0x00000001ff0c7424 */ /* 0x000fe400078e00ff */
[----:B------:R-:W-:-:S07]  /*cc90*/  IMAD.MOV.U32 R13, RZ, RZ, RZ ;  /* 0x000000ffff0d7224 */ /* 0x000fce00078e00ff */
[----:B------:R-:W-:-:S07]  /*cca0*/  LEPC R20, `(.L_x_1923) ;  /* 0x000000001014794e */ /* 0x000fce0000000000 */
[----:B01----:R-:W-:Y:S05]  /*ccb0*/  CALL.ABS.NOINC R2 ;  /* 0x0000000002007343 */ /* 0x003fea0003c00000 */
.L_x_1923:
[----:B------:R-:W-:Y:S05]  /*ccc0*/  BSYNC B6 ;  /* 0x0000000000067941 */ /* 0x000fea0003800000 */
.L_x_1922:
        /* <DEDUP_REMOVED lines=9> */
[----:B------:R-:W-:Y:S01]  /*cd60*/  MOV R4, UR6 ;  /* 0x0000000600047c02 */ /* 0x000fe20008000f00 */
[----:B------:R-:W-:Y:S01]  /*cd70*/  IMAD.U32 R5, RZ, RZ, UR7 ;  /* 0x00000007ff057e24 */ /* 0x000fe2000f8e00ff */
[----:B------:R-:W-:Y:S01]  /*cd80*/  MOV R12, 0x1 ;  /* 0x00000001000c7802 */ /* 0x000fe20000000f00 */
[----:B------:R-:W-:Y:S02]  /*cd90*/  IMAD.U32 R6, RZ, RZ, UR8 ;  /* 0x00000008ff067e24 */ /* 0x000fe4000f8e00ff */
[----:B------:R-:W-:-:S02]  /*cda0*/  IMAD.U32 R7, RZ, RZ, UR9 ;  /* 0x00000009ff077e24 */ /* 0x000fc4000f8e00ff */
[----:B------:R-:W-:Y:S02]  /*cdb0*/  IMAD.U32 R10, RZ, RZ, UR4 ;  /* 0x00000004ff0a7e24 */ /* 0x000fe4000f8e00ff */
[----:B------:R-:W-:Y:S02]  /*cdc0*/  IMAD.U32 R11, RZ, RZ, UR5 ;  /* 0x00000005ff0b7e24 */ /* 0x000fe4000f8e00ff */
[----:B------:R-:W-:Y:S02]  /*cdd0*/  IMAD.MOV.U32 R8, RZ, RZ, 0x70 ;  /* 0x00000070ff087424 */ /* 0x000fe400078e00ff */
[----:B-1----:R-:W-:-:S07]  /*cde0*/  IMAD.MOV.U32 R13, RZ, RZ, RZ ;  /* 0x000000ffff0d7224 */ /* 0x002fce00078e00ff */
[----:B------:R-:W-:-:S07]  /*cdf0*/  LEPC R20, `(.L_x_1926) ;  /* 0x000000001014794e */ /* 0x000fce0000000000 */
[----:B0-2---:R-:W-:Y:S05]  /*ce00*/  CALL.ABS.NOINC R2 ;  /* 0x0000000002007343 */ /* 0x005fea0003c00000 */
.L_x_1926:
        /* <DEDUP_REMOVED lines=15> */
.L_x_1925:
[----:B------:R-:W-:Y:S05]  /*cf00*/  BSYNC B6 ;  /* 0x0000000000067941 */ /* 0x000fea0003800000 */
.L_x_1924:
        /* <DEDUP_REMOVED lines=13> */
[----:B------:R-:W-:Y:S02]  /*cfe0*/  MOV R22, UR4 ;  /* 0x0000000400167c02 */ /* 0x000fe40008000f00 */
[----:B--2---:R2:W-:Y:S01]  /*cff0*/  STL [R1], R18 ;  /* 0x0000001201007387 */ /* 0x0045e20000100800 */
[----:B-1----:R-:W-:Y:S05]  /*d000*/  BRA.DIV UR5, `(.L_x_1927) ;  /* 0x0000003605647947 */ /* 0x002fea000b800000 */
.L_x_1981:
        /* <DEDUP_REMOVED lines=28> */
[----:B------:R-:W0:Y:S03]  /*d1d0*/  @!P0 LDC.64 R4, c[0x0][0x418] ;  /* 0x00010600ff048b82 */ /* 0x000e260000000a00 */
[----:B------:R-:W-:Y:S01]  /*d1e0*/  @!P0 IADD3 R0, R3, R0, RZ ;  /* 0x0000000003008210 */ /* 0x000fe20007ffe0ff */
        /* <DEDUP_REMOVED lines=16> */
.L_x_1928:
        /* <DEDUP_REMOVED lines=25> */
.L_x_1982:
[----:B------:R-:W-:Y:S05]  /*d480*/  BSYNC B0 ;  /* 0x0000000000007941 */ /* 0x000fea0003800000 */
.L_x_1929:
[----:B------:R-:W1:Y:S01]  /*d490*/  S2R R9, SR_TID.X ;  /* 0x0000000000097919 */ /* 0x000e620000002100 */
[----:B------:R-:W-:Y:S01]  /*d4a0*/  ULDC.64 UR4, c[0x0][0x300] ;  /* 0x0000c00000047ab9 */ /* 0x000fe20000000a00 */
[----:B------:R-:W-:Y:S01]  /*d4b0*/  LOP3.LUT P4, RZ, R16, 0x4, RZ, 0xc0, !PT ;  /* 0x0000000410ff7812 */ /* 0x000fe2000788c0ff */
[----:B------:R-:W-:Y:S01]  /*d4c0*/  IMAD R4, R4, UR4, RZ ;  /* 0x0000000404047c24 */ /* 0x000fe2000f8e02ff */
[C---:B------:R-:W-:Y:S01]  /*d4d0*/  LOP3.LUT P3, RZ, R16.reuse, 0x2, RZ, 0xc0, !PT ;  /* 0x0000000210ff7812 */ /* 0x040fe2000786c0ff */
        /* <DEDUP_REMOVED lines=22> */
[----:B------:R-:W-:Y:S02]  /*d640*/  ISETP.GE.AND P0, PT, R5, 0x1, PT ;  /* 0x000000010500780c */ /* 0x000fe40003f06270 */
[C---:B0-----:R-:W-:Y:S01]  /*d650*/  SHF.L.U32 R10, R9.reuse, 0x3, RZ ;  /* 0x00000003090a7819 */ /* 0x041fe200000006ff */
        /* <DEDUP_REMOVED lines=34> */
[----:B------:R-:W-:Y:S01]  /*d880*/  @P0 LEA R8, R7, R17, 0x1 ;  /* 0x0000001107080211 */ /* 0x000fe200078e08ff */
        /* <DEDUP_REMOVED lines=10> */
.L_x_1992:
        /* <DEDUP_REMOVED lines=12> */
.L_x_1932:
        /* <DEDUP_REMOVED lines=11> */
.L_x_1933:
        /* <DEDUP_REMOVED lines=11> */
[----:B------:R-:W-:Y:S01]  /*db50*/  IMAD.U32 R4, RZ, RZ, UR6 ;  /* 0x00000006ff047e24 */ /* 0x000fe2000f8e00ff */
[----:B-1----:R-:W-:Y:S01]  /*db60*/  MOV R6, UR8 ;  /* 0x0000000800067c02 */ /* 0x002fe20008000f00 */
[----:B------:R-:W0:Y:S01]  /*db70*/  LDC.64 R2, c[0x4][R2] ;  /* 0x0100000002027b82 */ /* 0x000e220000000a00 */
        /* <DEDUP_REMOVED lines=8> */
[----:B0-----:R-:W-:Y:S05]  /*dc00*/  CALL.ABS.NOINC R2 ;  /* 0x0000000002007343 */ /* 0x001fea0003c00000 */
.L_x_1935:
[----:B------:R-:W-:Y:S05]  /*dc10*/  BSYNC B6 ;  /* 0x0000000000067941 */ /* 0x000fea0003800000 */
.L_x_1934:
[----:B------:R2:W5:Y:S01]  /*dc20*/  LDL R10, [R1+0xc] ;  /* 0x00000c00010a7983 */ /* 0x0005620000100800 */
[----:B------:R-:W-:Y:S01]  /*dc30*/  UISETP.NE.AND UP0, UPT, UR47, URZ, UPT ;  /* 0x0000003f2f00728c */ /* 0x000fe2000bf05270 */
[----:B-1----:R-:W-:Y:S01]  /*dc40*/  IMAD.U32 R6, RZ, RZ, UR43 ;  /* 0x0000002bff067e24 */ /* 0x002fe2000f8e00ff */
[----:B0-----:R-:W0:Y:S01]  /*dc50*/  S2R R2, SR_TID.X ;  /* 0x0000000000027919 */ /* 0x001e220000002100 */
[----:B------:R-:W1:Y:S03]  /*dc60*/  S2R R20, SR_TID.X ;  /* 0x0000000000147919 */ /* 0x000e660000002100 */
[----:B------:R-:W-:Y:S01]  /*dc70*/  PLOP3.LUT P0, PT, PT, PT, UP0, 0x80, 0x0 ;  /* 0x000000000000781c */ /* 0x000fe20003f0f008 */
[----:B------:R-:W-:Y:S01]  /*dc80*/  ULDC.64 UR8, c[0x0][0x2d8] ;  /* 0x0000b60000087ab9 */ /* 0x000fe20000000a00 */
[----:B------:R-:W-:-:S03]  /*dc90*/  R2UR UR6, R29 ;  /* 0x000000001d0672ca */ /* 0x000fc600000e0000 */
[----:B------:R-:W-:Y:S01]  /*dca0*/  @UP0 ULDC UR4, c[0x0][0x44c] ;  /* 0x0001130000040ab9 */ /* 0x000fe20000000800 */
[----:B------:R-:W-:Y:S01]  /*dcb0*/  R2UR UR7, R22 ;  /* 0x00000000160772ca */ /* 0x000fe200000e0000 */
[----:B------:R-:W-:Y:S01]  /*dcc0*/  ULDC UR12, c[0x0][0x448] ;  /* 0x00011200000c7ab9 */ /* 0x000fe20000000800 */
[----:B------:R-:W-:Y:S01]  /*dcd0*/  ULDC.64 UR10, c[0x0][0x280] ;  /* 0x0000a000000a7ab9 */ /* 0x000fe20000000a00 */
[----:B------:R-:W-:Y:S01]  /*dce0*/  @UP0 ULDC UR13, c[0x0][0x44c] ;  /* 0x00011300000d0ab9 */ /* 0x000fe20000000800 */
[C---:B------:R-:W-:Y:S02]  /*dcf0*/  LOP3.LUT P3, RZ, R16.reuse, 0x400, RZ, 0xc0, !PT ;  /* 0x0000040010ff7812 */ /* 0x040fe4000786c0ff */
[C---:B------:R-:W-:Y:S02]  /*dd00*/  LOP3.LUT P4, RZ, R16.reuse, 0x200, RZ, 0xc0, !PT ;  /* 0x0000020010ff7812 */ /* 0x040fe4000788c0ff */
[----:B------:R-:W-:Y:S02]  /*dd10*/  LOP3.LUT P5, RZ, R16, 0x100, RZ, 0xc0, !PT ;  /* 0x0000010010ff7812 */ /* 0x000fe400078ac0ff */
[----:B0-----:R-:W-:-:S02]  /*dd20*/  LOP3.LUT R2, R2, 0x7f, RZ, 0xc0, !PT ;  /* 0x0000007f02027812 */ /* 0x001fc400078ec0ff */
[----:B-1----:R-:W-:Y:S02]  /*dd30*/  SHF.L.U32 R20, R20, 0x5, RZ ;  /* 0x0000000514147819 */ /* 0x002fe400000006ff */
[----:B------:R-:W-:Y:S02]  /*dd40*/  SHF.R.U32.HI R2, RZ, 0x2, R2 ;  /* 0x00000002ff027819 */ /* 0x000fe40000011602 */
[----:B------:R-:W-:-:S04]  /*dd50*/  LOP3.LUT R20, R20, 0x60, RZ, 0xc0, !PT ;  /* 0x0000006014147812 */ /* 0x000fc800078ec0ff */
[----:B------:R-:W-:-:S05]  /*dd60*/  LOP3.LUT R2, R2, R20, RZ, 0xfc, !PT ;  /* 0x0000001402027212 */ /* 0x000fca00078efcff */
[----:B------:R-:W-:-:S04]  /*dd70*/  IMAD R6, R6, 0xc0, R2 ;  /* 0x000000c006067824 */ /* 0x000fc800078e0202 */
        /* <DEDUP_REMOVED lines=33> */
[----:B------:R-:W-:Y:S02]  /*df90*/  PLOP3.LUT P0, PT, PT, PT, UP0, 0x80, 0x0 ;  /* 0x000000000000781c */ /* 0x000fe40003f0f008 */
[----:B------:R-:W-:-:S11]  /*dfa0*/  IADD3 R6, R6, 0x80, RZ ;  /* 0x0000008006067810 */ /* 0x000fd60007ffe0ff */
        /* <DEDUP_REMOVED lines=27> */
[----:B------:R-:W-:-:S03]  /*e160*/  IMAD.U32 R4, RZ, RZ, UR43 ;  /* 0x0000002bff047e24 */ /* 0x000fc6000f8e00ff */
[----:B------:R-:W1:Y:S01]  /*e170*/  SHFL.IDX PT, R2, R5, RZ, 0x1c1f ;  /* 0x001c1fff05027589 */ /* 0x000e6200000e0000 */
[----:B------:R-:W-:-:S03]  /*e180*/  IMAD R4, R4, 0xc0, R21 ;  /* 0x000000c004047824 */ /* 0x000fc600078e0215 */
[----:B------:R-:W-:Y:S01]  /*e190*/  SHFL.IDX PT, R14, R7, 0x1, 0x1c1f ;  /* 0x003c1f00070e7f89 */ /* 0x000fe200000e0000 */
[C---:B------:R-:W-:Y:S01]  /*e1a0*/  VIADD R8, R4.reuse, 0x20 ;  /* 0x0000002004087836 */ /* 0x040fe20000000000 */
[----:B------:R-:W-:-:S13]  /*e1b0*/  ISETP.GE.AND P0, PT, R4, UR37, PT ;  /* 0x0000002504007c0c */ /* 0x000fda000bf06270 */
[----:B0-----:R-:W-:-:S04]  /*e1c0*/  @!P0 LEA R3, P1, R20, R3, 0x1 ;  /* 0x0000000314038211 */ /* 0x001fc800078208ff */
[----:B-1----:R-:W-:-:S04]  /*e1d0*/  @!P0 IADD3.X R2, RZ, R2, RZ, P1, !PT ;  /* 0x00000002ff028210 */ /* 0x002fc80000ffe4ff */
        /* <DEDUP_REMOVED lines=34> */
[----:B------:R-:W-:Y:S02]  /*e400*/  SHFL.IDX PT, R0, R6, RZ, 0x1c1f ;  /* 0x001c1fff06007589 */ /* 0x000fe400000e0000 */
[----:B------:R-:W-:Y:S01]  /*e410*/  @!P0 MOV R2, R8 ;  /* 0x0000000800028202 */ /* 0x000fe20000000f00 */
[----:B---3--:R-:W-:Y:S01]  /*e420*/  @!P0 IMAD.X R9, RZ, RZ, R5, P1 ;  /* 0x000000ffff098224 */ /* 0x008fe200008e0605 */
[----:B------:R-:W-:Y:S03]  /*e430*/  SHFL.IDX PT, R6, R6, 0x1, 0x1c1f ;  /* 0x003c1f0006067f89 */ /* 0x000fe600000e0000 */
        /* <DEDUP_REMOVED lines=14> */
.L_x_2005:
[----:B------:R-:W-:-:S05]  /*e520*/  VIADD R4, R4, 0xa0 ;  /* 0x000000a004047836 */ /* 0x000fca0000000000 */
[----:B------:R-:W-:-:S13]  /*e530*/  ISETP.GE.AND P0, PT, R4, UR37, PT ;  /* 0x0000002504007c0c */ /* 0x000fda000bf06270 */
[----:B0-----:R-:W-:-:S04]  /*e540*/  @!P0 LEA R2, P1, R20, R14, 0x1 ;  /* 0x0000000e14028211 */ /* 0x001fc800078208ff */
[----:B------:R-:W-:-:S05]  /*e550*/  @!P0 IADD3.X R3, RZ, R6, RZ, P1, !PT ;  /* 0x00000006ff038210 */ /* 0x000fca0000ffe4ff */
        /* <DEDUP_REMOVED lines=8> */
.L_x_1937:
        /* <DEDUP_REMOVED lines=18> */
.L_x_2006:
[----:B------:R-:W-:Y:S05]  /*e700*/  BSYNC B0 ;  /* 0x0000000000007941 */ /* 0x000fea0003800000 */
.L_x_1938:
[----:B------:R-:W-:-:S06]  /*e710*/  UISETP.GE.AND UP0, UPT, UR44, 0x2, UPT ;  /* 0x000000022c00788c */ /* 0x000fcc000bf06270 */
[----:B------:R-:W-:-:S13]  /*e720*/  PLOP3.LUT P0, PT, PT, PT, UP0, 0x40, 0x0 ;  /* 0x000000000000781c */ /* 0x000fda0003f0e808 */
[----:B------:R-:W-:Y:S05]  /*e730*/  @P0 BRA `(.L_x_1940) ;  /* 0x0000000c00d40947 */ /* 0x000fea0003800000 */
[----:B------:R-:W-:Y:S01]  /*e740*/  UIADD3 UR4, UR44, -0x2, URZ ;  /* 0xfffffffe2c047890 */ /* 0x000fe2000fffe03f */
[----:B------:R-:W-:Y:S01]  /*e750*/  BSSY B0, `(.L_x_1940) ;  /* 0x00000f3000007945 */ /* 0x000fe20003800000 */
[----:B------:R-:W-:Y:S02]  /*e760*/  IMAD.MOV.U32 R20, RZ, RZ, R26 ;  /* 0x000000ffff147224 */ /* 0x000fe400078e001a */
[----:B------:R-:W-:Y:S02]  /*e770*/  IMAD.MOV.U32 R9, RZ, RZ, R23 ;  /* 0x000000ffff097224 */ /* 0x000fe400078e0017 */
[----:B------:R-:W-:Y:S02]  /*e780*/  IMAD.MOV.U32 R28, RZ, RZ, R24 ;  /* 0x000000ffff1c7224 */ /* 0x000fe400078e0018 */
[----:B0-----:R-:W-:-:S07]  /*e790*/  IMAD.U32 R0, RZ, RZ, UR4 ;  /* 0x00000004ff007e24 */ /* 0x001fce000f8e00ff */
.L_x_1953:
[----:B------:R-:W2:Y:S01]  /*e7a0*/  LDL R8, [R1+0x8] ;  /* 0x0000080001087983 */ /* 0x000ea20000100800 */
[----:B------:R-:W0:Y:S03]  /*e7b0*/  LDC R4, c[0x0][0x430] ;  /* 0x00010c00ff047b82 */ /* 0x000e260000000800 */
[----:B------:R-:W3:Y:S04]  /*e7c0*/  LDL R6, [R1+0x4] ;  /* 0x0000040001067983 */ /* 0x000ee80000100800 */
[----:B------:R-:W4:Y:S01]  /*e7d0*/  LDL R7, [R1] ;  /* 0x0000000001077983 */ /* 0x000f220000100800 */
[----:B------:R-:W1:Y:S01]  /*e7e0*/  S2R R3, SR_TID.X ;  /* 0x0000000000037919 */ /* 0x000e620000002100 */
[----:B0-----:R-:W-:-:S13]  /*e7f0*/  ISETP.NE.AND P0, PT, R4, 0x1, PT ;  /* 0x000000010400780c */ /* 0x001fda0003f05270 */
[----:B------:R-:W0:Y:S01]  /*e800*/  @P0 LDC R4, c[0x0][0x434] ;  /* 0x00010d00ff040b82 */ /* 0x000e220000000800 */
[----:B-1----:R-:W-:-:S04]  /*e810*/  LOP3.LUT R2, R3, 0x7f, RZ, 0xc0, !PT ;  /* 0x0000007f03027812 */ /* 0x002fc800078ec0ff */
[----:B------:R-:W-:-:S03]  /*e820*/  SHF.R.U32.HI R5, RZ, 0x2, R2 ;  /* 0x00000002ff057819 */ /* 0x000fc60000011602 */
[----:B------:R-:W1:Y:S01]  /*e830*/  @P0 LDC R2, c[0x0][0x438] ;  /* 0x00010e00ff020b82 */ /* 0x000e620000000800 */
[----:B------:R-:W-:Y:S01]  /*e840*/  SHF.L.U32 R3, R3, 0x5, RZ ;  /* 0x0000000503037819 */ /* 0x000fe200000006ff */
[----:B------:R-:W-:-:S03]  /*e850*/  IMAD R5, R0, 0x80, R5 ;  /* 0x0000008000057824 */ /* 0x000fc600078e0205 */
[----:B------:R-:W-:Y:S01]  /*e860*/  LOP3.LUT R3, R3, 0x60, RZ, 0xc0, !PT ;  /* 0x0000006003037812 */ /* 0x000fe200078ec0ff */
[----:B------:R-:W-:Y:S05]  /*e870*/  YIELD ;  /* 0x0000000000007946 */ /* 0x000fea0003800000 */
[----:B------:R-:W-:Y:S01]  /*e880*/  ULDC.64 UR4, c[0x0][0x428] ;  /* 0x00010a0000047ab9 */ /* 0x000fe20000000a00 */
[----:B--2---:R-:W-:-:S05]  /*e890*/  IADD3 R5, R3, R5, R8 ;  /* 0x0000000503057210 */ /* 0x004fca0007ffe008 */
[----:B0-----:R-:W-:-:S04]  /*e8a0*/  @P0 IMAD.HI.U32 R3, R5, R4, RZ ;  /* 0x0000000405030227 */ /* 0x001fc800078e00ff */
[----:B------:R-:W-:Y:S01]  /*e8b0*/  IMAD.MOV.U32 R4, RZ, RZ, R5 ;  /* 0x000000ffff047224 */ /* 0x000fe200078e0005 */
        /* <DEDUP_REMOVED lines=9> */
[----:B------:R-:W-:Y:S01]  /*e950*/  VIADD R23, R9, 0x1 ;  /* 0x0000000109177836 */ /* 0x000fe20000000000 */
[----:B------:R-:W-:Y:S01]  /*e960*/  MOV R8, UR46 ;  /* 0x0000002e00087c02 */ /* 0x000fe20008000f00 */
        /* <DEDUP_REMOVED lines=14> */
.L_x_1941:
[----:B------:R-:W-:Y:S01]  /*ea50*/  IMAD R6, R23, 0x8, R17 ;  /* 0x0000000817067824 */ /* 0x000fe200078e0211 */
[----:B------:R-:W-:Y:S01]  /*ea60*/  SHF.L.U32 R0, R26, 0x1f, RZ ;  /* 0x0000001f1a007819 */ /* 0x000fe200000006ff */
[----:B------:R-:W-:Y:S03]  /*ea70*/  BSSY B1, `(.L_x_1942) ;  /* 0x0000003000017945 */ /* 0x000fe60003800000 */
[----:B------:R-:W0:Y:S02]  /*ea80*/  SYNCS.PHASECHK.TRANS64.TRYWAIT P0, [R6+URZ+0x2d840], R0 ;  /* 0x02d84000060075a7 */ /* 0x000e24000800017f */
[----:B0-----:R-:W-:Y:S05]  /*ea90*/  @!P0 BRA `(.L_x_1943) ;  /* 0x0000002800888947 */ /* 0x001fea0003800000 */
.L_x_2007:
[----:B------:R-:W-:Y:S05]  /*eaa0*/  BSYNC B1 ;  /* 0x0000000000017941 */ /* 0x000fea0003800000 */
.L_x_1942:
[----:B------:R-:W1:Y:S01]  /*eab0*/  S2R R12, SR_TID.X ;  /* 0x00000000000c7919 */ /* 0x000e620000002100 */
[----:B------:R-:W-:Y:S01]  /*eac0*/  SHF.R.S32.HI R21, RZ, 0x1f, R5 ;  /* 0x0000001fff157819 */ /* 0x000fe20000011405 */
[----:B------:R-:W-:Y:S01]  /*ead0*/  ULDC.64 UR4, c[0x0][0x300] ;  /* 0x0000c00000047ab9 */ /* 0x000fe20000000a00 */
[C---:B------:R-:W-:Y:S01]  /*eae0*/  LOP3.LUT P3, RZ, R16.reuse, 0x4, RZ, 0xc0, !PT ;  /* 0x0000000410ff7812 */ /* 0x040fe2000786c0ff */
        /* <DEDUP_REMOVED lines=12> */
[----:B------:R-:W-:Y:S01]  /*ebb0*/  IMAD R0, R29, UR4, RZ ;  /* 0x000000041d007c24 */ /* 0x000fe2000f8e02ff */
[----:B-1----:R-:W-:Y:S01]  /*ebc0*/  SHF.L.U32 R8, R12, 0x3, RZ ;  /* 0x000000030c087819 */ /* 0x002fe200000006ff */
[----:B------:R-:W-:-:S03]  /*ebd0*/  IMAD.WIDE.U32 R2, R22, UR4, R2 ;  /* 0x0000000416027c25 */ /* 0x000fc6000f8e0002 */
[----:B------:R-:W-:Y:S01]  /*ebe0*/  LOP3.LUT R8, R8, 0xd8, RZ, 0xc0, !PT ;  /* 0x000000d808087812 */ /* 0x000fe200078ec0ff */
[----:B------:R-:W-:Y:S01]  /*ebf0*/  IMAD R0, R22, UR5, R0 ;  /* 0x0000000516007c24 */ /* 0x000fe2000f8e0200 */
[----:B------:R-:W-:Y:S01]  /*ec00*/  ULDC.64 UR4, c[0x0][0x2e8] ;  /* 0x0000ba0000047ab9 */ /* 0x000fe20000000a00 */
        /* <DEDUP_REMOVED lines=37> */
.L_x_2017:
[----:B--2---:R-:W-:-:S04]  /*ee60*/  IADD3 R2, P0, R2, R0, RZ ;  /* 0x0000000002027210 */ /* 0x004fc80007f1e0ff */
[----:B------:R-:W-:Y:S02]  /*ee70*/  IADD3.X R3, RZ, R27, RZ, P0, !PT ;  /* 0x0000001bff037210 */ /* 0x000fe400007fe4ff */
[----:B------:R-:W-:-:S03]  /*ee80*/  PLOP3.LUT P0, PT, PT, PT, PT, 0x80, 0x0 ;  /* 0x000000000000781c */ /* 0x000fc60003f0f070 */
[----:B------:R-:W-:Y:S01]  /*ee90*/  @!PT LDS RZ, [RZ] ;  /* 0x00000000fffff984 */ /* 0x000fe20000000800 */
[----:B------:R-:W-:Y:S01]  /*eea0*/  @!PT LDS RZ, [RZ] ;  /* 0x00000000fffff984 */ /* 0x000fe20000000800 */
[----:B------:R-:W-:Y:S01]  /*eeb0*/  @!PT LDS RZ, [RZ] ;  /* 0x00000000fffff984 */ /* 0x000fe20000000800 */
[----:B------:R1:W-:Y:S04]  /*eec0*/  LDGSTS.E.BYPASS.LTC128B.128 [R8+0x16c00], desc[UR50][R2.64], !P3 ;  /* 0x16c0000002087fae */ /* 0x0003e8000d901d72 */
[----:B------:R1:W-:Y:S04]  /*eed0*/  LDGSTS.E.BYPASS.LTC128B.128 [R8+0x18c00], desc[UR50][R2.64+0x40], !P2 ;  /* 0x18c0004002087fae */ /* 0x0003e8000d101d72 */
[----:B------:R1:W-:Y:S01]  /*eee0*/  LDGSTS.E.BYPASS.LTC128B.128 [R8+0x1ac00], desc[UR50][R2.64+0x80], !P1 ;  /* 0x1ac0008002087fae */ /* 0x0003e2000c901d72 */
[----:B------:R-:W-:Y:S01]  /*eef0*/  NOP ;  /* 0x0000000000007918 */ /* 0x000fe20000000000 */
.L_x_1945:
        /* <DEDUP_REMOVED lines=11> */
.L_x_1946:
[----:B------:R1:W-:Y:S01]  /*efb0*/  SYNCS.ARRIVE.TRANS64.A1T0 RZ, [R6+URZ+0x2d830], RZ ;  /* 0x02d830ff06ff79a7 */ /* 0x0003e2000810003f */
[----:B------:R-:W-:Y:S05]  /*efc0*/  @!P2 BRA `(.L_x_1947) ;  /* 0x000000000004a947 */ /* 0x000fea0003800000 */
[----:B------:R-:W-:Y:S01]  /*efd0*/  BPT.TRAP 0x1 ;  /* 0x000000040000795c */ /* 0x000fe20000300000 */
.L_x_1947:
[----:B------:R-:W-:Y:S01]  /*efe0*/  SHF.L.U32 R2, R20, 0x1f, RZ ;  /* 0x0000001f14027819 */ /* 0x000fe200000006ff */
[----:B-1----:R-:W-:Y:S01]  /*eff0*/  IMAD R6, R9, 0x8, R17 ;  /* 0x0000000809067824 */ /* 0x002fe200078e0211 */
[----:B------:R-:W-:Y:S03]  /*f000*/  BSSY B1, `(.L_x_1948) ;  /* 0x0000003000017945 */ /* 0x000fe60003800000 */
[----:B------:R-:W1:Y:S02]  /*f010*/  SYNCS.PHASECHK.TRANS64.TRYWAIT P0, [R6+URZ+0x2d860], R2 ;  /* 0x02d86002060075a7 */ /* 0x000e64000800017f */
[----:B-1----:R-:W-:Y:S05]  /*f020*/  @!P0 BRA `(.L_x_1949) ;  /* 0x00000028007c8947 */ /* 0x002fea0003800000 */
.L_x_2018:
[----:B------:R-:W-:Y:S05]  /*f030*/  BSYNC B1 ;  /* 0x0000000000017941 */ /* 0x000fea0003800000 */
.L_x_1948:
[----:B------:R-:W0:Y:S01]  /*f040*/  S2R R3, SR_TID.X ;  /* 0x0000000000037919 */ /* 0x000e220000002100 */
[----:B-1----:R-:W-:Y:S01]  /*f050*/  IMAD.MOV.U32 R2, RZ, RZ, -0x80 ;  /* 0xffffff80ff027424 */ /* 0x002fe200078e00ff */
[----:B------:R-:W-:Y:S01]  /*f060*/  UMOV UR4, 0xffffffff ;  /* 0xffffffff00047882 */ /* 0x000fe20000000000 */
[----:B------:R-:W-:Y:S02]  /*f070*/  LOP3.LUT P3, RZ, R16, 0x20, RZ, 0xc0, !PT ;  /* 0x0000002010ff7812 */ /* 0x000fe4000786c0ff */
        /* <DEDUP_REMOVED lines=47> */
.L_x_2028:
        /* <DEDUP_REMOVED lines=26> */
[----:B------:R-:W-:-:S04]  /*f510*/  ULDC.64 UR4, c[0x0][0x318] ;  /* 0x0000c60000047ab9 */ /* 0x000fc80000000a00 */
[----:B------:R-:W-:Y:S02]  /*f520*/  IADD3 R3, R5, R3, RZ ;  /* 0x0000000305037210 */ /* 0x000fe40007ffe0ff */
[----:B0-----:R-:W-:-:S04]  /*f530*/  LEA R18, P0, R2, UR4, 0x1 ;  /* 0x0000000402127c11 */ /* 0x001fc8000f8008ff */
[----:B------:R-:W-:Y:S02]  /*f540*/  LEA.HI.X R19, R2, UR5, R3, 0x1, P0 ;  /* 0x0000000502137c11 */ /* 0x000fe400080f0c03 */
[----:B------:R-:W-:-:S13]  /*f550*/  PLOP3.LUT P0, PT, PT, PT, PT, 0x80, 0x0 ;  /* 0x000000000000781c */ /* 0x000fda0003f0f070 */
.L_x_1951:
        /* <DEDUP_REMOVED lines=11> */
.L_x_1952:
[C---:B------:R-:W-:Y:S01]  /*f610*/  ISETP.GT.AND P0, PT, R24.reuse, RZ, PT ;  /* 0x000000ff1800720c */ /* 0x040fe20003f04270 */
[----:B------:R0:W-:Y:S01]  /*f620*/  SYNCS.ARRIVE.TRANS64.A1T0 RZ, [R6+URZ+0x2d850], RZ ;  /* 0x02d850ff06ff79a7 */ /* 0x0001e2000810003f */
[----:B------:R-:W-:Y:S02]  /*f630*/  VIADD R0, R24, 0xffffffff ;  /* 0xffffffff18007836 */ /* 0x000fe40000000000 */
[----:B------:R-:W-:Y:S02]  /*f640*/  IMAD.MOV.U32 R20, RZ, RZ, R26 ;  /* 0x000000ffff147224 */ /* 0x000fe400078e001a */
[----:B------:R-:W-:Y:S02]  /*f650*/  IMAD.MOV.U32 R9, RZ, RZ, R23 ;  /* 0x000000ffff097224 */ /* 0x000fe400078e0017 */
[----:B------:R-:W-:-:S05]  /*f660*/  IMAD.MOV.U32 R28, RZ, RZ, R24 ;  /* 0x000000ffff1c7224 */ /* 0x000fca00078e0018 */
[----:B0-----:R-:W-:Y:S05]  /*f670*/  @P0 BRA `(.L_x_1953) ;  /* 0xfffffff000480947 */ /* 0x001fea000383ffff */
[----:B------:R-:W-:Y:S05]  /*f680*/  BSYNC B0 ;  /* 0x0000000000007941 */ /* 0x000fea0003800000 */
.L_x_1940:
[----:B0-----:R-:W0:Y:S01]  /*f690*/  S2R R0, SR_TID.X ;  /* 0x0000000000007919 */ /* 0x001e220000002100 */
[----:B------:R-:W-:Y:S01]  /*f6a0*/  BSSY B0, `(.L_x_1954) ;  /* 0x0000011000007945 */ /* 0x000fe20003800000 */
[----:B0-----:R-:W-:-:S04]  /*f6b0*/  LOP3.LUT R0, R0, 0x7f, RZ, 0xc0, !PT ;  /* 0x0000007f00007812 */ /* 0x001fc800078ec0ff */
[----:B------:R-:W-:-:S13]  /*f6c0*/  ISETP.NE.AND P2, PT, R0, RZ, PT ;  /* 0x000000ff0000720c */ /* 0x000fda0003f45270 */
[----:B------:R-:W-:Y:S05]  /*f6d0*/  @P2 BRA `(.L_x_1955) ;  /* 0x0000000000342947 */ /* 0x000fea0003800000 */
[----:B------:R-:W0:Y:S01]  /*f6e0*/  S2R R7, SR_LANEID ;  /* 0x0000000000077919 */ /* 0x000e220000000000 */
[----:B------:R-:W-:Y:S01]  /*f6f0*/  VOTEU.ANY UR4, UPT, PT ;  /* 0x0000000000047886 */ /* 0x000fe200038e0100 */
[----:B------:R-:W1:Y:S01]  /*f700*/  LDC.64 R2, c[0x0][0xc80] ;  /* 0x00032000ff027b82 */ /* 0x000e620000000a00 */
[----:B------:R-:W0:Y:S08]  /*f710*/  FLO.U32 R0, UR4 ;  /* 0x0000000400007d00 */ /* 0x000e3000080e0000 */
[----:B------:R-:W1:Y:S01]  /*f720*/  POPC R5, UR4 ;  /* 0x0000000400057d09 */ /* 0x000e620008000000 */
[----:B0-----:R-:W-:-:S13]  /*f730*/  ISETP.EQ.U32.AND P0, PT, R0, R7, PT ;  /* 0x000000070000720c */ /* 0x001fda0003f02070 */
[----:B-1----:R-:W2:Y:S01]  /*f740*/  @P0 ATOMG.E.ADD.STRONG.GPU PT, R3, desc[UR50][R2.64], R5 ;  /* 0x00000005020309a8 */ /* 0x002ea200081ee1f2 */
[----:B------:R-:W0:Y:S02]  /*f750*/  S2R R4, SR_LTMASK ;  /* 0x0000000000047919 */ /* 0x000e240000003900 */
[----:B0-----:R-:W-:-:S04]  /*f760*/  LOP3.LUT R4, R4, UR4, RZ, 0xc0, !PT ;  /* 0x0000000404047c12 */ /* 0x001fc8000f8ec0ff */
[----:B------:R-:W0:Y:S01]  /*f770*/  POPC R7, R4 ;  /* 0x0000000400077309 */ /* 0x000e220000000000 */
[----:B--2---:R-:W0:Y:S02]  /*f780*/  SHFL.IDX PT, R0, R3, R0, 0x1f ;  /* 0x00001f0003007589 */ /* 0x004e2400000e0000 */
[----:B0-----:R-:W-:-:S05]  /*f790*/  IADD3 R0, R0, UR45, R7 ;  /* 0x0000002d00007c10 */ /* 0x001fca000fffe007 */
[----:B------:R0:W-:Y:S02]  /*f7a0*/  STL [R1+0x10], R0 ;  /* 0x0000100001007387 */ /* 0x0001e40000100800 */
.L_x_1955:
[----:B------:R-:W-:Y:S05]  /*f7b0*/  BSYNC B0 ;  /* 0x0000000000007941 */ /* 0x000fea0003800000 */
.L_x_1954:
[----:B0-----:R-:W-:-:S05]  /*f7c0*/  IMAD.U32 R0, RZ, RZ, UR46 ;  /* 0x0000002eff007e24 */ /* 0x001fca000f8e00ff */
[----:B------:R-:W-:-:S13]  /*f7d0*/  ISETP.NE.AND P0, PT, R0, 0x3, PT ;  /* 0x000000030000780c */ /* 0x000fda0003f05270 */
[----:B------:R-:W-:Y:S05]  /*f7e0*/  @!P0 BRA `(.L_x_1956) ;  /* 0x0000000000048947 */ /* 0x000fea0003800000 */
[----:B------:R-:W-:Y:S01]  /*f7f0*/  BPT.TRAP 0x1 ;  /* 0x000000040000795c */ /* 0x000fe20000300000 */
.L_x_1956:
[----:B------:R-:W-:Y:S01]  /*f800*/  LEA R4, R23, R17, 0x3 ;  /* 0x0000001117047211 */ /* 0x000fe200078e18ff */
[----:B------:R-:W-:Y:S01]  /*f810*/  BSSY B0, `(.L_x_1957) ;  /* 0x0000004000007945 */ /* 0x000fe20003800000 */
[----:B------:R-:W-:-:S04]  /*f820*/  SHF.L.U32 R3, R26, 0x1f, RZ ;  /* 0x0000001f1a037819 */ /* 0x000fc800000006ff */
[----:B------:R-:W0:Y:S02]  /*f830*/  SYNCS.PHASECHK.TRANS64.TRYWAIT P0, [R4+URZ+0x2d860], R3 ;  /* 0x02d86003040075a7 */ /* 0x000e24000800017f */
[----:B0-----:R-:W-:Y:S05]  /*f840*/  @!P0 BRA `(.L_x_1958) ;  /* 0x0000002400ec8947 */ /* 0x001fea0003800000 */
.L_x_2029:
[----:B------:R-:W-:Y:S05]  /*f850*/  BSYNC B0 ;  /* 0x0000000000007941 */ /* 0x000fea0003800000 */
.L_x_1957:
[----:B------:R-:W1:Y:S01]  /*f860*/  S2R R7, SR_TID.X ;  /* 0x0000000000077919 */ /* 0x000e620000002100 */
[----:B------:R-:W-:Y:S01]  /*f870*/  IMAD.MOV.U32 R5, RZ, RZ, -0x80 ;  /* 0xffffff80ff057424 */ /* 0x000fe200078e00ff */
[----:B------:R-:W-:Y:S01]  /*f880*/  UMOV UR4, 0xffffffff ;  /* 0xffffffff00047882 */ /* 0x000fe20000000000 */
[----:B------:R-:W-:Y:S02]  /*f890*/  LOP3.LUT P4, RZ, R16, 0x20, RZ, 0xc0, !PT ;  /* 0x0000002010ff7812 */ /* 0x000fe4000788c0ff */
        /* <DEDUP_REMOVED lines=21> */
[----:B0-----:R-:W-:Y:S01]  /*f9f0*/  IADD3.X R3, RZ, R0, RZ, P0, !PT ;  /* 0x00000000ff037210 */ /* 0x001fe200007fe4ff */
[----:B------:R-:W-:Y:S01]  /*fa00*/  IMAD R0, R7, 0x2, R17 ;  /* 0x0000000207007824 */ /* 0x000fe200078e0211 */
[----:B------:R-:W-:Y:S01]  /*fa10*/  ISETP.LT.OR P0, PT, R5, 0x1, P4 ;  /* 0x000000010500780c */ /* 0x000fe20002701670 */
[----:B------:R-:W-:-:S12]  /*fa20*/  SHFL.IDX PT, R7, R19, 0x3, 0x1c1f ;  /* 0x007c1f0013077f89 */ /* 0x000fd800000e0000 */
        /* <DEDUP_REMOVED lines=25> */
.L_x_2039:
        /* <DEDUP_REMOVED lines=13> */
.L_x_1960:
        /* <DEDUP_REMOVED lines=11> */
.L_x_1961:
[----:B------:R0:W-:Y:S01]  /*fd40*/  SYNCS.ARRIVE.TRANS64.A1T0 RZ, [R4+URZ+0x2d850], RZ ;  /* 0x02d850ff04ff79a7 */ /* 0x0001e2000810003f */
[----:B------:R-:W-:-:S05]  /*fd50*/  VIADD R23, R23, 0x1 ;  /* 0x0000000117177836 */ /* 0x000fca0000000000 */
[----:B------:R-:W-:-:S04]  /*fd60*/  ISETP.NE.AND P0, PT, R23, 0x2, PT ;  /* 0x000000021700780c */ /* 0x000fc80003f05270 */
[----:B------:R-:W-:Y:S02]  /*fd70*/  SEL R3, RZ, 0x1, P0 ;  /* 0x00000001ff037807 */ /* 0x000fe40000000000 */
[----:B------:R-:W-:Y:S02]  /*fd80*/  SEL R23, R23, RZ, P0 ;  /* 0x000000ff17177207 */ /* 0x000fe40000000000 */
[----:B0-----:R-:W-:-:S07]  /*fd90*/  LOP3.LUT R26, R26, R3, RZ, 0x3c, !PT ;  /* 0x000000031a1a7212 */ /* 0x001fce00078e3cff */
.L_x_1921:
[----:B------:R-:W-:Y:S05]  /*fda0*/  BSYNC B7 ;  /* 0x0000000000077941 */ /* 0x000fea0003800000 */
.L_x_1919:
        /* <DEDUP_REMOVED lines=8> */
[----:B------:R-:W-:-:S05]  /*fe30*/  MOV R17, UR4 ;  /* 0x0000000400117c02 */ /* 0x000fca0008000f00 */
[----:B-----5:R-:W2:Y:S04]  /*fe40*/  LDS R2, [R17+0x2d8d0] ;  /* 0x02d8d00011027984 */ /* 0x020ea80000000800 */
[----:B--2---:R2:W-:Y:S01]  /*fe50*/  STL [R1+0x10], R2 ;  /* 0x0000100201007387 */ /* 0x0045e20000100800 */
[----:B------:R-:W-:Y:S06]  /*fe60*/  BAR.ARV 0x4, 0x200 ;  /* 0x0108000000007b1d */ /* 0x000fec0000002000 */
[----:B------:R-:W-:Y:S05]  /*fe70*/  BRA `(.L_x_1963) ;  /* 0x00000000002c7947 */ /* 0x000fea0003800000 */
.L_x_1962:
[----:B------:R-:W-:-:S03]  /*fe80*/  UMOV UR4, 0xffffffff ;  /* 0xffffffff00047882 */ /* 0x000fc60000000000 */
[----:B------:R-:W-:Y:S05]  /*fe90*/  BRA.DIV UR4, `(.L_x_1964) ;  /* 0x0000002604d07947 */ /* 0x000fea000b800000 */
[----:B-----5:R2:W3:Y:S02]  /*fea0*/  SHFL.IDX PT, R14, R2, RZ, 0x1f ;  /* 0x00001fff020e7589 */ /* 0x0204e400000e0000 */
.L_x_2042:
        /* <DEDUP_REMOVED lines=8> */
.L_x_1963:
[----:B-1----:R-:W4:Y:S01]  /*ff30*/  LDL R0, [R1+0x10] ;  /* 0x0000100001007983 */ /* 0x002f220000100800 */
[----:B------:R-:W-:Y:S02]  /*ff40*/  ULDC UR4, c[0x0][0xc38] ;  /* 0x00030e0000047ab9 */ /* 0x000fe40000000800 */
[----:B----4-:R-:W-:-:S13]  /*ff50*/  ISETP.GE.AND P0, PT, R0, UR4, PT ;  /* 0x0000000400007c0c */ /* 0x010fda000bf06270 */
[----:B------:R-:W-:Y:S05]  /*ff60*/  @!P0 BRA `(.L_x_1965) ;  /* 0xffffffc4009c8947 */ /* 0x000fea000383ffff */
.L_x_1916:
        /* <DEDUP_REMOVED lines=12> */
.L_x_2043:
[----:B------:R-:W-:Y:S05]  /*10030*/  BSYNC B0 ;  /* 0x0000000000007941 */ /* 0x000fea0003800000 */
.L_x_1966:
[----:B------:R-:W-:-:S03]  /*10040*/  UMOV UR4, 0xffffffff ;  /* 0xffffffff00047882 */ /* 0x000fc60000000000 */
[----:B------:R-:W-:Y:S05]  /*10050*/  BRA.DIV UR4, `(.L_x_1968) ;  /* 0x00000026049c7947 */ /* 0x000fea000b800000 */
[----:B-1----:R-:W1:Y:S02]  /*10060*/  S2R R0, SR_TID.X ;  /* 0x0000000000007919 */ /* 0x002e640000002100 */
[----:B-1----:R-:W-:-:S04]  /*10070*/  SHF.R.U32.HI R0, RZ, 0x5, R0 ;  /* 0x00000005ff007819 */ /* 0x002fc80000011600 */
[----:B------:R-:W-:-:S05]  /*10080*/  LOP3.LUT R0, R0, 0x3, RZ, 0xc0, !PT ;  /* 0x0000000300007812 */ /* 0x000fca00078ec0ff */
[----:B------:R1:W2:Y:S02]  /*10090*/  SHFL.IDX PT, R14, R0, RZ, 0x1f ;  /* 0x00001fff000e7589 */ /* 0x0002a400000e0000 */
.L_x_2046:
[----:B--2---:R-:W-:Y:S01]  /*100a0*/  ISETP.NE.AND P0, PT, R14, RZ, PT ;  /* 0x000000ff0e00720c */ /* 0x004fe20003f05270 */
[----:B------:R-:W-:-:S12]  /*100b0*/  BSSY B0, `(.L_x_1969) ;  /* 0x0000024000007945 */ /* 0x000fd80003800000 */
[----:B------:R-:W-:Y:S05]  /*100c0*/  @P0 BRA `(.L_x_1970) ;  /* 0x0000000000880947 */ /* 0x000fea0003800000 */
[----:B------:R-:W-:-:S03]  /*100d0*/  UMOV UR4, 0xffffffff ;  /* 0xffffffff00047882 */ /* 0x000fc60000000000 */
[----:B------:R-:W-:Y:S05]  /*100e0*/  BRA.DIV UR4, `(.L_x_1971) ;  /* 0x0000002604ac7947 */ /* 0x000fea000b800000 */
[----:B------:R-:W-:-:S13]  /*100f0*/  ELECT P6, URZ, PT ;  /* 0x00000000003f782f */ /* 0x000fda00038c0000 */
.L_x_2049:
[----:B------:R-:W-:Y:S05]  /*10100*/  @!P6 BRA `(.L_x_1970) ;  /* 0x000000000078e947 */ /* 0x000fea0003800000 */
[----:B------:R-:W-:-:S06]  /*10110*/  ULOP3.LUT UR4, UR42, 0x2, URZ, 0xfc, !UPT ;  /* 0x000000022a047892 */ /* 0x000fcc000f8efc3f */
[----:B-1----:R-:W-:-:S05]  /*10120*/  IMAD.U32 R0, RZ, RZ, UR4 ;  /* 0x00000004ff007e24 */ /* 0x002fca000f8e00ff */
[----:B------:R-:W-:-:S13]  /*10130*/  ISETP.NE.AND P0, PT, R0, 0x3, PT ;  /* 0x000000030000780c */ /* 0x000fda0003f05270 */
[----:B------:R-:W-:Y:S05]  /*10140*/  @!P0 BRA `(.L_x_1972) ;  /* 0x0000000000048947 */ /* 0x000fea0003800000 */
[----:B------:R-:W-:Y:S01]  /*10150*/  BPT.TRAP 0x1 ;  /* 0x000000040000795c */ /* 0x000fe20000300000 */
.L_x_1972:
[C---:B------:R-:W-:Y:S01]  /*10160*/  IMAD R5, R23.reuse, 0x8, R4 ;  /* 0x0000000817057824 */ /* 0x040fe200078e0204 */
[----:B------:R-:W-:Y:S01]  /*10170*/  SHF.L.U32 R0, R26, 0x1f, RZ ;  /* 0x0000001f1a007819 */ /* 0x000fe200000006ff */
[----:B------:R-:W-:-:S03]  /*10180*/  VIADD R23, R23, 0x1 ;  /* 0x0000000117177836 */ /* 0x000fc60000000000 */
[----:B------:R-:W1:Y:S02]  /*10190*/  SYNCS.PHASECHK.TRANS64.TRYWAIT P1, [R5+URZ+0x2d840], R0 ;  /* 0x02d84000050075a7 */ /* 0x000e64000802017f */
[----:B------:R-:W-:-:S04]  /*101a0*/  ISETP.NE.AND P2, PT, R23, 0x2, PT ;  /* 0x000000021700780c */ /* 0x000fc80003f45270 */
[----:B------:R-:W-:Y:S01]  /*101b0*/  SEL R3, RZ, 0x1, P2 ;  /* 0x00000001ff037807 */ /* 0x000fe20001000000 */
[----:B-1----:R-:W-:Y:S08]  /*101c0*/  @!P1 BRA `(.L_x_1973) ;  /* 0x0000002400949947 */ /* 0x002ff00003800000 */
.L_x_2050:
[----:B------:R-:W-:Y:S02]  /*101d0*/  SEL R23, R23, RZ, P2 ;  /* 0x000000ff17177207 */ /* 0x000fe40001000000 */
[----:B------:R-:W-:Y:S01]  /*101e0*/  LOP3.LUT R2, R26, R3, RZ, 0x3c, !PT ;  /* 0x000000031a027212 */ /* 0x000fe200078e3cff */
[----:B------:R-:W-:Y:S06]  /*101f0*/  @!P0 BRA `(.L_x_1974) ;  /* 0x0000000000048947 */ /* 0x000fec0003800000 */
[----:B------:R-:W-:Y:S01]  /*10200*/  BPT.TRAP 0x1 ;  /* 0x000000040000795c */ /* 0x000fe20000300000 */
.L_x_1974:
[----:B------:R-:W-:Y:S01]  /*10210*/  IMAD R23, R23, 0x8, R4 ;  /* 0x0000000817177824 */ /* 0x000fe200078e0204 */
[----:B------:R-:W-:-:S04]  /*10220*/  SHF.L.U32 R2, R2, 0x1f, RZ ;  /* 0x0000001f02027819 */ /* 0x000fc800000006ff */
[----:B------:R-:W2:Y:S02]  /*10230*/  SYNCS.PHASECHK.TRANS64.TRYWAIT P1, [R23+URZ+0x2d840], R2 ;  /* 0x02d84002170075a7 */ /* 0x000ea4000802017f */
[----:B--2---:R-:W-:Y:S05]  /*10240*/  @!P1 BRA `(.L_x_1975) ;  /* 0x0000002400889947 */ /* 0x004fea0003800000 */
.L_x_2051:
[----:B------:R-:W-:Y:S05]  /*10250*/  @!P0 BRA `(.L_x_1976) ;  /* 0x0000000000048947 */ /* 0x000fea0003800000 */
[----:B------:R-:W-:Y:S01]  /*10260*/  BPT.TRAP 0x1 ;  /* 0x000000040000795c */ /* 0x000fe20000300000 */
.L_x_1976:
[----:B------:R-:W3:Y:S02]  /*10270*/  SYNCS.PHASECHK.TRANS64.TRYWAIT P1, [R5+URZ+0x2d860], R0 ;  /* 0x02d86000050075a7 */ /* 0x000ee4000802017f */
[----:B---3--:R-:W-:Y:S05]  /*10280*/  @!P1 BRA `(.L_x_1977) ;  /* 0x00000024008c9947 */ /* 0x008fea0003800000 */
.L_x_2052:
[----:B------:R-:W-:Y:S05]  /*10290*/  @!P0 BRA `(.L_x_1978) ;  /* 0x0000000000048947 */ /* 0x000fea0003800000 */
[----:B------:R-:W-:Y:S01]  /*102a0*/  BPT.TRAP 0x1 ;  /* 0x000000040000795c */ /* 0x000fe20000300000 */
.L_x_1978:
[----:B----4-:R4:W0:Y:S02]  /*102b0*/  SYNCS.PHASECHK.TRANS64.TRYWAIT P0, [R23+URZ+0x2d860], R2 ;  /* 0x02d86002170075a7 */ /* 0x010824000800017f */
[----:B0-----:R-:W-:Y:S05]  /*102c0*/  @!P0 NANOSLEEP.SYNCS 0x989680 ;  /* 0x009896800000895d */ /* 0x001fea0003900000 */
[----:B------:R-:W0:Y:S02]  /*102d0*/  @!P0 SYNCS.PHASECHK.TRANS64 P0, [R23+URZ+0x2d860], R2 ;  /* 0x02d86002170085a7 */ /* 0x000e24000800007f */
[----:B0-----:R-:W-:Y:S05]  /*102e0*/  @!P0 BRA `(.L_x_1978) ;  /* 0xfffffffc00f08947 */ /* 0x001fea000383ffff */
.L_x_1970:
[----:B------:R-:W-:Y:S05]  /*102f0*/  BSYNC B0 ;  /* 0x0000000000007941 */ /* 0x000fea0003800000 */
.L_x_1969:
[----:B------:R-:W-:Y:S05]  /*10300*/  EXIT ;  /* 0x000000000000794d */ /* 0x000fea0003800000 */
.L_x_1871:
[----:B0-----:R-:W-:-:S04]  /*10310*/  MOV R3, UR40 ;  /* 0x0000002800037c02 */ /* 0x001fc80008000f00 */
[----:B------:R0:W1:Y:S03]  /*10320*/  SYNCS.PHASECHK.TRANS64.TRYWAIT P1, [R3+URZ+0x2d800], R0 ;  /* 0x02d80000030075a7 */ /* 0x000066000802017f */
[----:B-1----:R-:W-:Y:S05]  /*10330*/  @!P1 NANOSLEEP.SYNCS 0x989680 ;  /* 0x009896800000995d */ /* 0x002fea0003900000 */
[----:B------:R-:W1:Y:S02]  /*10340*/  @!P1 SYNCS.PHASECHK.TRANS64 P1, [R3+URZ+0x2d800], R0 ;  /* 0x02d80000030095a7 */ /* 0x000e64000802007f */
[----:B-1----:R-:W-:Y:S05]  /*10350*/  @!P1 BRA `(.L_x_1871) ;  /* 0xfffffffc00ec9947 */ /* 0x002fea000383ffff */
[----:B------:R-:W-:Y:S05]  /*10360*/  BRA `(.L_x_1979) ;  /* 0xffffff1400007947 */ /* 0x000fea000383ffff */
.L_x_1875:
[----:B-1----:R1:W2:Y:S02]  /*10370*/  SYNCS.PHASECHK.TRANS64.TRYWAIT P1, [R0+URZ+0x2d830], R3 ;  /* 0x02d83003000075a7 */ /* 0x0022a4000802017f */
[----:B--2---:R-:W-:Y:S05]  /*10380*/  @!P1 NANOSLEEP.SYNCS 0x989680 ;  /* 0x009896800000995d */ /* 0x004fea0003900000 */
[----:B------:R-:W2:Y:S02]  /*10390*/  @!P1 SYNCS.PHASECHK.TRANS64 P1, [R0+URZ+0x2d830], R3 ;  /* 0x02d83003000095a7 */ /* 0x000ea4000802007f */
[----:B--2---:R-:W-:Y:S05]  /*103a0*/  @!P1 BRA `(.L_x_1875) ;  /* 0xfffffffc00f09947 */ /* 0x004fea000383ffff */
[----:B------:R-:W-:Y:S05]  /*103b0*/  BRA `(.L_x_1874) ;  /* 0xffffff14001c7947 */ /* 0x000fea000383ffff */
.L_x_1881:
[----:B-1----:R-:W-:-:S04]  /*103c0*/  IMAD.U32 R6, RZ, RZ, UR6 ;  /* 0x00000006ff067e24 */ /* 0x002fc8000f8e00ff */
[----:B------:R1:W2:Y:S03]  /*103d0*/  SYNCS.PHASECHK.TRANS64.TRYWAIT P1, [R6+URZ+0x2d830], R5 ;  /* 0x02d83005060075a7 */ /* 0x0002a6000802017f */
[----:B--2---:R-:W-:Y:S05]  /*103e0*/  @!P1 NANOSLEEP.SYNCS 0x989680 ;  /* 0x009896800000995d */ /* 0x004fea0003900000 */
[----:B------:R-:W2:Y:S02]  /*103f0*/  @!P1 SYNCS.PHASECHK.TRANS64 P1, [R6+URZ+0x2d830], R5 ;  /* 0x02d83005060095a7 */ /* 0x000ea4000802007f */
[----:B--2---:R-:W-:Y:S05]  /*10400*/  @!P1 BRA `(.L_x_1881) ;  /* 0xfffffffc00ec9947 */ /* 0x004fea000383ffff */
[----:B------:R-:W-:Y:S05]  /*10410*/  BRA `(.L_x_1878) ;  /* 0xffffff4000287947 */ /* 0x000fea000383ffff */
.L_x_1885:
[----:B-1----:R-:W-:-:S04]  /*10420*/  IMAD.U32 R6, RZ, RZ, UR6 ;  /* 0x00000006ff067e24 */ /* 0x002fc8000f8e00ff */
[----:B------:R1:W2:Y:S03]  /*10430*/  SYNCS.PHASECHK.TRANS64.TRYWAIT P1, [R6+URZ+0x2d850], R5 ;  /* 0x02d85005060075a7 */ /* 0x0002a6000802017f */
[----:B--2---:R-:W-:Y:S05]  /*10440*/  @!P1 NANOSLEEP.SYNCS 0x989680 ;  /* 0x009896800000995d */ /* 0x004fea0003900000 */
[----:B------:R-:W2:Y:S02]  /*10450*/  @!P1 SYNCS.PHASECHK.TRANS64 P1, [R6+URZ+0x2d850], R5 ;  /* 0x02d85005060095a7 */ /* 0x000ea4000802007f */
[----:B--2---:R-:W-:Y:S05]  /*10460*/  @!P1 BRA `(.L_x_1885) ;  /* 0xfffffffc00ec9947 */ /* 0x004fea000383ffff */
[----:B------:R-:W-:Y:S05]  /*10470*/  BRA `(.L_x_1882) ;  /* 0xffffff4000d47947 */ /* 0x000fea000383ffff */
.L_x_1893:
[----:B-1----:R-:W-:-:S04]  /*10480*/  IMAD.U32 R6, RZ, RZ, UR6 ;  /* 0x00000006ff067e24 */ /* 0x002fc8000f8e00ff */
[----:B------:R1:W2:Y:S03]  /*10490*/  SYNCS.PHASECHK.TRANS64.TRYWAIT P1, [R6+URZ+0x2d830], R5 ;  /* 0x02d83005060075a7 */ /* 0x0002a6000802017f */
[----:B--2---:R-:W-:Y:S05]  /*104a0*/  @!P1 NANOSLEEP.SYNCS 0x989680 ;  /* 0x009896800000995d */ /* 0x004fea0003900000 */
[----:B------:R-:W2:Y:S02]  /*104b0*/  @!P1 SYNCS.PHASECHK.TRANS64 P1, [R6+URZ+0x2d830], R5 ;  /* 0x02d83005060095a7 */ /* 0x000ea4000802007f */
[----:B--2---:R-:W-:Y:S05]  /*104c0*/  @!P1 BRA `(.L_x_1893) ;  /* 0xfffffffc00ec9947 */ /* 0x004fea000383ffff */
[----:B------:R-:W-:Y:S05]  /*104d0*/  BRA `(.L_x_1890) ;  /* 0xffffff7000ac7947 */ /* 0x000fea000383ffff */
.L_x_1897:
[----:B-1----:R-:W-:-:S04]  /*104e0*/  IMAD.U32 R6, RZ, RZ, UR6 ;  /* 0x00000006ff067e24 */ /* 0x002fc8000f8e00ff */
[----:B------:R1:W2:Y:S03]  /*104f0*/  SYNCS.PHASECHK.TRANS64.TRYWAIT P1, [R6+URZ+0x2d850], R5 ;  /* 0x02d85005060075a7 */ /* 0x0002a6000802017f */
[----:B--2---:R-:W-:Y:S05]  /*10500*/  @!P1 NANOSLEEP.SYNCS 0x989680 ;  /* 0x009896800000995d */ /* 0x004fea0003900000 */
[----:B------:R-:W2:Y:S02]  /*10510*/  @!P1 SYNCS.PHASECHK.TRANS64 P1, [R6+URZ+0x2d850], R5 ;  /* 0x02d85005060095a7 */ /* 0x000ea4000802007f */
[----:B--2---:R-:W-:Y:S05]  /*10520*/  @!P1 BRA `(.L_x_1897) ;  /* 0xfffffffc00ec9947 */ /* 0x004fea000383ffff */
[----:B------:R-:W-:Y:S05]  /*10530*/  BRA `(.L_x_1894) ;  /* 0xffffff7400587947 */ /* 0x000fea000383ffff */
.L_x_1904:
[----:B-1----:R-:W-:-:S04]  /*10540*/  IMAD.U32 R4, RZ, RZ, UR8 ;  /* 0x00000008ff047e24 */ /* 0x002fc8000f8e00ff */
[----:B------:R1:W2:Y:S03]  /*10550*/  SYNCS.PHASECHK.TRANS64.TRYWAIT P1, [R4+URZ+0x2d850], R3 ;  /* 0x02d85003040075a7 */ /* 0x0002a6000802017f */
[----:B--2---:R-:W-:Y:S05]  /*10560*/  @!P1 NANOSLEEP.SYNCS 0x989680 ;  /* 0x009896800000995d */ /* 0x004fea0003900000 */
[----:B------:R-:W2:Y:S02]  /*10570*/  @!P1 SYNCS.PHASECHK.TRANS64 P1, [R4+URZ+0x2d850], R3 ;  /* 0x02d85003040095a7 */ /* 0x000ea4000802007f */
[----:B--2---:R-:W-:Y:S05]  /*10580*/  @!P1 BRA `(.L_x_1904) ;  /* 0xfffffffc00ec9947 */ /* 0x004fea000383ffff */
[----:B------:R-:W-:Y:S05]  /*10590*/  BRA `(.L_x_1903) ;  /* 0xffffff98008c7947 */ /* 0x000fea000383ffff */
.L_x_1927:
[----:B------:R-:W1:Y:S01]  /*105a0*/  S2R R20, SR_TID.X ;  /* 0x0000000000147919 */ /* 0x000e620000002100 */
[----:B------:R-:W-:Y:S01]  /*105b0*/  MOV R12, RZ ;  /* 0x000000ff000c7202 */ /* 0x000fe20000000f00 */
        /* <DEDUP_REMOVED lines=8> */
.L_x_1980:
[----:B------:R-:W-:Y:S05]  /*10640*/  BRA `(.L_x_1981) ;  /* 0xffffffc800707947 */ /* 0x000fea000383ffff */
.L_x_1930:
[----:B0-----:R0:W1:Y:S02]  /*10650*/  SYNCS.PHASECHK.TRANS64.TRYWAIT P0, [R6+URZ+0x2d840], R2 ;  /* 0x02d84002060075a7 */ /* 0x001064000800017f */
[----:B-1----:R-:W-:Y:S05]  /*10660*/  @!P0 NANOSLEEP.SYNCS 0x989680 ;  /* 0x009896800000895d */ /* 0x002fea0003900000 */
[----:B------:R-:W1:Y:S02]  /*10670*/  @!P0 SYNCS.PHASECHK.TRANS64 P0, [R6+URZ+0x2d840], R2 ;  /* 0x02d84002060085a7 */ /* 0x000e64000800007f */
[----:B-1----:R-:W-:Y:S05]  /*10680*/  @!P0 BRA `(.L_x_1930) ;  /* 0xfffffffc00f08947 */ /* 0x002fea000383ffff */
[----:B------:R-:W-:Y:S05]  /*10690*/  BRA `(.L_x_1982) ;  /* 0xffffffcc00787947 */ /* 0x000fea000383ffff */
.L_x_1931:
        /* <DEDUP_REMOVED lines=8> */
.L_x_1984:
[----:B------:R-:W-:Y:S05]  /*10720*/  BSYNC B0 ;  /* 0x0000000000007941 */ /* 0x000fea0003800000 */
.L_x_1983:
[----:B------:R-:W-:Y:S01]  /*10730*/  IMAD.MOV.U32 R13, RZ, RZ, R4 ;  /* 0x000000ffff0d7224 */ /* 0x000fe200078e0004 */
[----:B------:R-:W-:Y:S01]  /*10740*/  MOV R2, R14 ;  /* 0x0000000e00027202 */ /* 0x000fe20000000f00 */
[----:B------:R-:W-:Y:S01]  /*10750*/  IMAD.MOV.U32 R12, RZ, RZ, RZ ;  /* 0x000000ffff0c7224 */ /* 0x000fe200078e00ff */
[----:B------:R-:W-:Y:S01]  /*10760*/  @P0 LEA R8, R7, R17, 0x1 ;  /* 0x0000001107080211 */ /* 0x000fe200078e08ff */
[----:B------:R-:W-:Y:S02]  /*10770*/  IMAD.MOV.U32 R11, RZ, RZ, 0x1c1f ;  /* 0x00001c1fff0b7424 */ /* 0x000fe400078e00ff */
[----:B------:R-:W-:-:S07]  /*10780*/  IMAD.MOV.U32 R15, RZ, RZ, -0x1 ;  /* 0xffffffffff0f7424 */ /* 0x000fce00078e00ff */
[----:B------:R-:W-:Y:S05]  /*10790*/  WARPSYNC.COLLECTIVE R15, `(.L_x_1985) ;  /* 0x000000000f087348 */ /* 0x000fea0003c00000 */
[----:B------:R0:W1:Y:S02]  /*107a0*/  SHFL.IDX P6, R14, R13, R12, R11 ;  /* 0x0000000c0d0e7389 */ /* 0x00006400000c000b */
[----:B01----:R-:W-:Y:S01]  /*107b0*/  ENDCOLLECTIVE ;  /* 0x000000000000791b */ /* 0x003fe20003800000 */
.L_x_1985:
[----:B------:R-:W-:Y:S02]  /*107c0*/  IMAD.MOV.U32 R13, RZ, RZ, R0 ;  /* 0x000000ffff0d7224 */ /* 0x000fe400078e0000 */
[----:B------:R-:W-:Y:S02]  /*107d0*/  IMAD.MOV.U32 R12, RZ, RZ, 0x1 ;  /* 0x00000001ff0c7424 */ /* 0x000fe400078e00ff */
[----:B------:R-:W-:-:S07]  /*107e0*/  IMAD.MOV.U32 R3, RZ, RZ, R14 ;  /* 0x000000ffff037224 */ /* 0x000fce00078e000e */
[----:B------:R-:W-:Y:S05]  /*107f0*/  WARPSYNC.COLLECTIVE R15, `(.L_x_1986) ;  /* 0x000000000f087348 */ /* 0x000fea0003c00000 */
[----:B------:R0:W1:Y:S02]  /*10800*/  SHFL.IDX P6, R14, R13, R12, R11 ;  /* 0x0000000c0d0e7389 */ /* 0x00006400000c000b */
[----:B01----:R-:W-:Y:S01]  /*10810*/  ENDCOLLECTIVE ;  /* 0x000000000000791b */ /* 0x003fe20003800000 */
.L_x_1986:
        /* <DEDUP_REMOVED lines=17> */
.L_x_1987:
[----:B------:R-:W-:Y:S01]  /*10930*/  @P0 LEA R8, R7, R17, 0x1 ;  /* 0x0000001107080211 */ /* 0x000fe200078e08ff */
[----:B------:R-:W-:Y:S02]  /*10940*/  IMAD.MOV.U32 R13, RZ, RZ, R0 ;  /* 0x000000ffff0d7224 */ /* 0x000fe400078e0000 */
[----:B------:R-:W-:Y:S02]  /*10950*/  IMAD.MOV.U32 R12, RZ, RZ, 0x2 ;  /* 0x00000002ff0c7424 */ /* 0x000fe400078e00ff */
[----:B------:R-:W-:-:S07]  /*10960*/  IMAD.MOV.U32 R3, RZ, RZ, R14 ;  /* 0x000000ffff037224 */ /* 0x000fce00078e000e */
[----:B------:R-:W-:Y:S05]  /*10970*/  WARPSYNC.COLLECTIVE R15, `(.L_x_1988) ;  /* 0x000000000f087348 */ /* 0x000fea0003c00000 */
[----:B------:R0:W1:Y:S02]  /*10980*/  SHFL.IDX P6, R14, R13, R12, R11 ;  /* 0x0000000c0d0e7389 */ /* 0x00006400000c000b */
[----:B01----:R-:W-:Y:S01]  /*10990*/  ENDCOLLECTIVE ;  /* 0x000000000000791b */ /* 0x003fe20003800000 */
.L_x_1988:
        /* <DEDUP_REMOVED lines=17> */
.L_x_1989:
[----:B------:R-:W-:Y:S01]  /*10ab0*/  @P0 LEA R8, R7, R17, 0x1 ;  /* 0x0000001107080211 */ /* 0x000fe200078e08ff */
[----:B------:R-:W-:Y:S02]  /*10ac0*/  IMAD.MOV.U32 R13, RZ, RZ, R0 ;  /* 0x000000ffff0d7224 */ /* 0x000fe400078e0000 */
[----:B------:R-:W-:Y:S02]  /*10ad0*/  IMAD.MOV.U32 R12, RZ, RZ, 0x3 ;  /* 0x00000003ff0c7424 */ /* 0x000fe400078e00ff */
[----:B------:R-:W-:-:S07]  /*10ae0*/  IMAD.MOV.U32 R3, RZ, RZ, R14 ;  /* 0x000000ffff037224 */ /* 0x000fce00078e000e */
[----:B------:R-:W-:Y:S05]  /*10af0*/  WARPSYNC.COLLECTIVE R15, `(.L_x_1990) ;  /* 0x000000000f087348 */ /* 0x000fea0003c00000 */
[----:B------:R0:W1:Y:S02]  /*10b00*/  SHFL.IDX P6, R14, R13, R12, R11 ;  /* 0x0000000c0d0e7389 */ /* 0x00006400000c000b */
[----:B01----:R-:W-:Y:S01]  /*10b10*/  ENDCOLLECTIVE ;  /* 0x000000000000791b */ /* 0x003fe20003800000 */
.L_x_1990:
        /* <DEDUP_REMOVED lines=16> */
.L_x_1991:
[----:B------:R-:W-:Y:S05]  /*10c20*/  BRA `(.L_x_1992) ;  /* 0xffffffcc00407947 */ /* 0x000fea000383ffff */
.L_x_1936:
[----:B------:R-:W-:Y:S01]  /*10c30*/  IMAD.MOV.U32 R13, RZ, RZ, R5 ;  /* 0x000000ffff0d7224 */ /* 0x000fe200078e0005 */
[----:B------:R-:W-:Y:S01]  /*10c40*/  MOV R11, 0x1c1f ;  /* 0x00001c1f000b7802 */ /* 0x000fe20000000f00 */
[----:B------:R-:W-:Y:S02]  /*10c50*/  IMAD.MOV.U32 R12, RZ, RZ, RZ ;  /* 0x000000ffff0c7224 */ /* 0x000fe400078e00ff */
[----:B------:R-:W-:Y:S02]  /*10c60*/  IMAD.MOV.U32 R15, RZ, RZ, -0x1 ;  /* 0xffffffffff0f7424 */ /* 0x000fe400078e00ff */
[----:B------:R-:W-:-:S07]  /*10c70*/  IMAD.U32 R4, RZ, RZ, UR43 ;  /* 0x0000002bff047e24 */ /* 0x000fce000f8e00ff */
[----:B-----5:R-:W-:Y:S05]  /*10c80*/  WARPSYNC.COLLECTIVE R15, `(.L_x_1993) ;  /* 0x000000000f087348 */ /* 0x020fea0003c00000 */
[----:B------:R0:W1:Y:S02]  /*10c90*/  SHFL.IDX P6, R14, R13, R12, R11 ;  /* 0x0000000c0d0e7389 */ /* 0x00006400000c000b */
[----:B01---5:R-:W-:Y:S01]  /*10ca0*/  ENDCOLLECTIVE ;  /* 0x000000000000791b */ /* 0x023fe20003800000 */
.L_x_1993:
[----:B------:R-:W-:-:S05]  /*10cb0*/  IMAD R4, R4, 0xc0, R21 ;  /* 0x000000c004047824 */ /* 0x000fca00078e0215 */
[----:B------:R-:W-:Y:S01]  /*10cc0*/  ISETP.GE.AND P0, PT, R4, UR37, PT ;  /* 0x0000002504007c0c */ /* 0x000fe2000bf06270 */
[----:B------:R-:W-:Y:S02]  /*10cd0*/  IMAD.MOV.U32 R13, RZ, RZ, R0 ;  /* 0x000000ffff0d7224 */ /* 0x000fe400078e0000 */
[----:B------:R-:W-:-:S10]  /*10ce0*/  IMAD.MOV.U32 R2, RZ, RZ, R14 ;  /* 0x000000ffff027224 */ /* 0x000fd400078e000e */
[----:B------:R-:W-:Y:S05]  /*10cf0*/  WARPSYNC.COLLECTIVE R15, `(.L_x_1994) ;  /* 0x000000000f087348 */ /* 0x000fea0003c00000 */
[----:B------:R0:W1:Y:S02]  /*10d00*/  SHFL.IDX P6, R14, R13, R12, R11 ;  /* 0x0000000c0d0e7389 */ /* 0x00006400000c000b */
[----:B01----:R-:W-:Y:S01]  /*10d10*/  ENDCOLLECTIVE ;  /* 0x000000000000791b */ /* 0x003fe20003800000 */
.L_x_1994:
[----:B------:R-:W-:Y:S02]  /*10d20*/  IMAD.MOV.U32 R13, RZ, RZ, R5 ;  /* 0x000000ffff0d7224 */ /* 0x000fe400078e0005 */
[----:B------:R-:W-:Y:S02]  /*10d30*/  IMAD.MOV.U32 R12, RZ, RZ, 0x1 ;  /* 0x00000001ff0c7424 */ /* 0x000fe400078e00ff */
[----:B------:R-:W-:-:S07]  /*10d40*/  IMAD.MOV.U32 R3, RZ, RZ, R14 ;  /* 0x000000ffff037224 */ /* 0x000fce00078e000e */
[----:B------:R-:W-:Y:S05]  /*10d50*/  WARPSYNC.COLLECTIVE R15, `(.L_x_1995) ;  /* 0x000000000f087348 */ /* 0x000fea0003c00000 */
[----:B------:R0:W1:Y:S02]  /*10d60*/  SHFL.IDX P6, R14, R13, R12, R11 ;  /* 0x0000000c0d0e7389 */ /* 0x00006400000c000b */
[----:B01----:R-:W-:Y:S01]  /*10d70*/  ENDCOLLECTIVE ;  /* 0x000000000000791b */ /* 0x003fe20003800000 */
.L_x_1995:
        /* <DEDUP_REMOVED lines=12> */
[----:B0-----:R-:W-:-:S04]  /*10e40*/  IADD3 R2, R4, 0x20, RZ ;  /* 0x0000002004027810 */ /* 0x001fc80007ffe0ff */
[----:B------:R-:W-:Y:S01]  /*10e50*/  ISETP.GE.AND P0, PT, R2, UR37, PT ;  /* 0x0000002502007c0c */ /* 0x000fe2000bf06270 */
[----:B------:R-:W-:-:S12]  /*10e60*/  IMAD.MOV.U32 R2, RZ, RZ, R14 ;  /* 0x000000ffff027224 */ /* 0x000fd800078e000e */
[----:B------:R-:W-:Y:S05]  /*10e70*/  WARPSYNC.COLLECTIVE R15, `(.L_x_1996) ;  /* 0x000000000f087348 */ /* 0x000fea0003c00000 */
[----:B------:R0:W1:Y:S02]  /*10e80*/  SHFL.IDX P6, R14, R13, R12, R11 ;  /* 0x0000000c0d0e7389 */ /* 0x00006400000c000b */
[----:B01----:R-:W-:Y:S01]  /*10e90*/  ENDCOLLECTIVE ;  /* 0x000000000000791b */ /* 0x003fe20003800000 */
.L_x_1996:
[----:B------:R-:W-:Y:S02]  /*10ea0*/  IMAD.MOV.U32 R13, RZ, RZ, R5 ;  /* 0x000000ffff0d7224 */ /* 0x000fe400078e0005 */
[----:B------:R-:W-:Y:S02]  /*10eb0*/  IMAD.MOV.U32 R12, RZ, RZ, 0x2 ;  /* 0x00000002ff0c7424 */ /* 0x000fe400078e00ff */
[----:B------:R-:W-:-:S07]  /*10ec0*/  IMAD.MOV.U32 R3, RZ, RZ, R14 ;  /* 0x000000ffff037224 */ /* 0x000fce00078e000e */
[----:B------:R-:W-:Y:S05]  /*10ed0*/  WARPSYNC.COLLECTIVE R15, `(.L_x_1997) ;  /* 0x000000000f087348 */ /* 0x000fea0003c00000 */
[----:B------:R0:W1:Y:S02]  /*10ee0*/  SHFL.IDX P6, R14, R13, R12, R11 ;  /* 0x0000000c0d0e7389 */ /* 0x00006400000c000b */
[----:B01----:R-:W-:Y:S01]  /*10ef0*/  ENDCOLLECTIVE ;  /* 0x000000000000791b */ /* 0x003fe20003800000 */
.L_x_1997:
        /* <DEDUP_REMOVED lines=18> */
.L_x_1998:
[----:B------:R-:W-:Y:S01]  /*11020*/  MOV R13, R5 ;  /* 0x00000005000d7202 */ /* 0x000fe20000000f00 */
[----:B------:R-:W-:Y:S02]  /*11030*/  IMAD.MOV.U32 R12, RZ, RZ, 0x3 ;  /* 0x00000003ff0c7424 */ /* 0x000fe400078e00ff */
[----:B------:R-:W-:-:S07]  /*11040*/  IMAD.MOV.U32 R3, RZ, RZ, R14 ;  /* 0x000000ffff037224 */ /* 0x000fce00078e000e */
[----:B------:R-:W-:Y:S05]  /*11050*/  WARPSYNC.COLLECTIVE R15, `(.L_x_1999) ;  /* 0x000000000f087348 */ /* 0x000fea0003c00000 */
[----:B------:R0:W1:Y:S02]  /*11060*/  SHFL.IDX P6, R14, R13, R12, R11 ;  /* 0x0000000c0d0e7389 */ /* 0x00006400000c000b */
[----:B01----:R-:W-:Y:S01]  /*11070*/  ENDCOLLECTIVE ;  /* 0x000000000000791b */ /* 0x003fe20003800000 */
.L_x_1999:
        /* <DEDUP_REMOVED lines=10> */
.L_x_2000:
        /* <DEDUP_REMOVED lines=13> */
.L_x_2001:
[----:B------:R-:W-:-:S13]  /*111f0*/  ISETP.GE.AND P0, PT, R2, UR37, PT ;  /* 0x0000002502007c0c */ /* 0x000fda000bf06270 */
[----:B------:R-:W-:Y:S01]  /*11200*/  @!P0 LEA R8, P1, R20, R0, 0x1 ;  /* 0x0000000014088211 */ /* 0x000fe200078208ff */
[----:B------:R-:W-:Y:S02]  /*11210*/  VIADD R0, R4, 0x80 ;  /* 0x0000008004007836 */ /* 0x000fe40000000000 */
[----:B------:R-:W-:Y:S01]  /*11220*/  IMAD.MOV.U32 R13, RZ, RZ, R7 ;  /* 0x000000ffff0d7224 */ /* 0x000fe200078e0007 */
[----:B------:R-:W-:Y:S01]  /*11230*/  @!P0 MOV R2, R8 ;  /* 0x0000000800028202 */ /* 0x000fe20000000f00 */
[----:B------:R-:W-:-:S04]  /*11240*/  @!P0 IMAD.X R9, RZ, RZ, R5, P1 ;  /* 0x000000ffff098224 */ /* 0x000fc800008e0605 */
        /* <DEDUP_REMOVED lines=12> */
.L_x_2002:
[----:B------:R-:W-:Y:S02]  /*11310*/  IMAD.MOV.U32 R13, RZ, RZ, R6 ;  /* 0x000000ffff0d7224 */ /* 0x000fe400078e0006 */
[----:B------:R-:W-:Y:S01]  /*11320*/  IMAD.MOV.U32 R12, RZ, RZ, 0x1 ;  /* 0x00000001ff0c7424 */ /* 0x000fe200078e00ff */
[----:B------:R-:W-:-:S07]  /*11330*/  MOV R2, R14 ;  /* 0x0000000e00027202 */ /* 0x000fce0000000f00 */
[----:B------:R-:W-:Y:S05]  /*11340*/  WARPSYNC.COLLECTIVE R15, `(.L_x_2003) ;  /* 0x000000000f087348 */ /* 0x000fea0003c00000 */
[----:B------:R0:W1:Y:S02]  /*11350*/  SHFL.IDX P6, R14, R13, R12, R11 ;  /* 0x0000000c0d0e7389 */ /* 0x00006400000c000b */
[----:B01----:R-:W-:Y:S01]  /*11360*/  ENDCOLLECTIVE ;  /* 0x000000000000791b */ /* 0x003fe20003800000 */
.L_x_2003:
[----:B------:R-:W-:-:S05]  /*11370*/  @!P0 LEA R5, P1, R20, R2, 0x1 ;  /* 0x0000000214058211 */ /* 0x000fca00078208ff */
[----:B------:R-:W-:Y:S02]  /*11380*/  @!P0 IMAD.X R0, RZ, RZ, R0, P1 ;  /* 0x000000ffff008224 */ /* 0x000fe400008e0600 */
[----:B------:R-:W-:Y:S02]  /*11390*/  @!P0 IMAD.MOV.U32 R2, RZ, RZ, R5 ;  /* 0x000000ffff028224 */ /* 0x000fe400078e0005 */
[----:B------:R-:W-:Y:S01]  /*113a0*/  @!P0 IMAD.MOV.U32 R3, RZ, RZ, R0 ;  /* 0x000000ffff038224 */ /* 0x000fe200078e0000 */
[----:B------:R-:W-:-:S04]  /*113b0*/  MOV R13, R7 ;  /* 0x00000007000d7202 */ /* 0x000fc80000000f00 */
        /* <DEDUP_REMOVED lines=10> */
.L_x_2004:
[----:B------:R-:W-:Y:S05]  /*11460*/  BRA `(.L_x_2005) ;  /* 0xffffffd0002c7947 */ /* 0x000fea000383ffff */
.L_x_1939:
[----:B0-----:R0:W1:Y:S02]  /*11470*/  SYNCS.PHASECHK.TRANS64.TRYWAIT P0, [R17+URZ+0x2d820], R0 ;  /* 0x02d82000110075a7 */ /* 0x001064000800017f */
[----:B-1----:R-:W-:Y:S05]  /*11480*/  @!P0 NANOSLEEP.SYNCS 0x989680 ;  /* 0x009896800000895d */ /* 0x002fea0003900000 */
[----:B------:R-:W1:Y:S02]  /*11490*/  @!P0 SYNCS.PHASECHK.TRANS64 P0, [R17+URZ+0x2d820], R0 ;  /* 0x02d82000110085a7 */ /* 0x000e64000800007f */
[----:B-1----:R-:W-:Y:S05]  /*114a0*/  @!P0 BRA `(.L_x_1939) ;  /* 0xfffffffc00f08947 */ /* 0x002fea000383ffff */
[----:B------:R-:W-:Y:S05]  /*114b0*/  BRA `(.L_x_2006) ;  /* 0xffffffd000907947 */ /* 0x000fea000383ffff */
.L_x_1943:
[----:B0-----:R0:W1:Y:S02]  /*114c0*/  SYNCS.PHASECHK.TRANS64.TRYWAIT P0, [R6+URZ+0x2d840], R0 ;  /* 0x02d84000060075a7 */ /* 0x001064000800017f */
[----:B-1----:R-:W-:Y:S05]  /*114d0*/  @!P0 NANOSLEEP.SYNCS 0x989680 ;  /* 0x009896800000895d */ /* 0x002fea0003900000 */
[----:B------:R-:W1:Y:S02]  /*114e0*/  @!P0 SYNCS.PHASECHK.TRANS64 P0, [R6+URZ+0x2d840], R0 ;  /* 0x02d84000060085a7 */ /* 0x000e64000800007f */
[----:B-1----:R-:W-:Y:S05]  /*114f0*/  @!P0 BRA `(.L_x_1943) ;  /* 0xfffffffc00f08947 */ /* 0x002fea000383ffff */
[----:B------:R-:W-:Y:S05]  /*11500*/  BRA `(.L_x_2007) ;  /* 0xffffffd400647947 */ /* 0x000fea000383ffff */
.L_x_1944:
        /* <DEDUP_REMOVED lines=8> */
.L_x_2009:
[----:B------:R-:W-:Y:S05]  /*11590*/  BSYNC B1 ;  /* 0x0000000000017941 */ /* 0x000fea0003800000 */
.L_x_2008:
[----:B------:R-:W0:Y:S01]  /*115a0*/  S2R R27, SR_TID.X ;  /* 0x00000000001b7919 */ /* 0x000e220000002100 */
[----:B------:R-:W-:Y:S01]  /*115b0*/  IMAD.MOV.U32 R13, RZ, RZ, R7 ;  /* 0x000000ffff0d7224 */ /* 0x000fe200078e0007 */
[----:B------:R-:W-:Y:S01]  /*115c0*/  MOV R12, RZ ;  /* 0x000000ff000c7202 */ /* 0x000fe20000000f00 */
[----:B------:R-:W-:Y:S01]  /*115d0*/  IMAD.MOV.U32 R11, RZ, RZ, 0x1c1f ;  /* 0x00001c1fff0b7424 */ /* 0x000fe200078e00ff */
[----:B------:R-:W-:Y:S01]  /*115e0*/  LEA R8, R8, R17, 0x1 ;  /* 0x0000001108087211 */ /* 0x000fe200078e08ff */
[----:B------:R-:W-:Y:S02]  /*115f0*/  IMAD.MOV.U32 R15, RZ, RZ, -0x1 ;  /* 0xffffffffff0f7424 */ /* 0x000fe400078e00ff */
[----:B------:R-:W-:-:S07]  /*11600*/  IMAD.MOV.U32 R3, RZ, RZ, R14 ;  /* 0x000000ffff037224 */ /* 0x000fce00078e000e */
[----:B0-----:R-:W-:Y:S05]  /*11610*/  WARPSYNC.COLLECTIVE R15, `(.L_x_2010) ;  /* 0x000000000f087348 */ /* 0x001fea0003c00000 */
[----:B------:R1:W2:Y:S02]  /*11620*/  SHFL.IDX P6, R14, R13, R12, R11 ;  /* 0x0000000c0d0e7389 */ /* 0x0002a400000c000b */
[----:B012---:R-:W-:Y:S01]  /*11630*/  ENDCOLLECTIVE ;  /* 0x000000000000791b */ /* 0x007fe20003800000 */
.L_x_2010:
[----:B------:R-:W-:Y:S02]  /*11640*/  IMAD.MOV.U32 R13, RZ, RZ, R10 ;  /* 0x000000ffff0d7224 */ /* 0x000fe400078e000a */
[----:B------:R-:W-:Y:S02]  /*11650*/  IMAD.MOV.U32 R12, RZ, RZ, 0x1 ;  /* 0x00000001ff0c7424 */ /* 0x000fe400078e00ff */
[----:B------:R-:W-:Y:S02]  /*11660*/  IMAD.SHL.U32 R27, R27, 0x8, RZ ;  /* 0x000000081b1b7824 */ /* 0x000fe400078e00ff */
[----:B------:R-:W-:-:S07]  /*11670*/  IMAD.MOV.U32 R2, RZ, RZ, R14 ;  /* 0x000000ffff027224 */ /* 0x000fce00078e000e */
[----:B------:R-:W-:Y:S05]  /*11680*/  WARPSYNC.COLLECTIVE R15, `(.L_x_2011) ;  /* 0x000000000f087348 */ /* 0x000fea0003c00000 */
[----:B------:R0:W1:Y:S02]  /*11690*/  SHFL.IDX P6, R14, R13, R12, R11 ;  /* 0x0000000c0d0e7389 */ /* 0x00006400000c000b */
[----:B01----:R-:W-:Y:S01]  /*116a0*/  ENDCOLLECTIVE ;  /* 0x000000000000791b */ /* 0x003fe20003800000 */
.L_x_2011:
        /* <DEDUP_REMOVED lines=15> */
.L_x_2012:
[----:B------:R-:W-:Y:S01]  /*117a0*/  MOV R13, R10 ;  /* 0x0000000a000d7202 */ /* 0x000fe20000000f00 */
[----:B------:R-:W-:Y:S02]  /*117b0*/  IMAD.MOV.U32 R12, RZ, RZ, 0x2 ;  /* 0x00000002ff0c7424 */ /* 0x000fe400078e00ff */
[----:B------:R-:W-:-:S07]  /*117c0*/  IMAD.MOV.U32 R2, RZ, RZ, R14 ;  /* 0x000000ffff027224 */ /* 0x000fce00078e000e */
[----:B------:R-:W-:Y:S05]  /*117d0*/  WARPSYNC.COLLECTIVE R15, `(.L_x_2013) ;  /* 0x000000000f087348 */ /* 0x000fea0003c00000 */
[----:B------:R0:W1:Y:S02]  /*117e0*/  SHFL.IDX P6, R14, R13, R12, R11 ;  /* 0x0000000c0d0e7389 */ /* 0x00006400000c000b */
[----:B01----:R-:W-:Y:S01]  /*117f0*/  ENDCOLLECTIVE ;  /* 0x000000000000791b */ /* 0x003fe20003800000 */
.L_x_2013:
        /* <DEDUP_REMOVED lines=13> */
.L_x_2014:
[----:B------:R-:W-:Y:S01]  /*118d0*/  IMAD.MOV.U32 R13, RZ, RZ, R10 ;  /* 0x000000ffff0d7224 */ /* 0x000fe200078e000a */
[----:B------:R-:W-:Y:S01]  /*118e0*/  MOV R12, 0x3 ;  /* 0x00000003000c7802 */ /* 0x000fe20000000f00 */
[----:B------:R-:W-:-:S07]  /*118f0*/  IMAD.MOV.U32 R2, RZ, RZ, R14 ;  /* 0x000000ffff027224 */ /* 0x000fce00078e000e */
[----:B------:R-:W-:Y:S05]  /*11900*/  WARPSYNC.COLLECTIVE R15, `(.L_x_2015) ;  /* 0x000000000f087348 */ /* 0x000fea0003c00000 */
[----:B------:R0:W1:Y:S02]  /*11910*/  SHFL.IDX P6, R14, R13, R12, R11 ;  /* 0x0000000c0d0e7389 */ /* 0x00006400000c000b */
[----:B01----:R-:W-:Y:S01]  /*11920*/  ENDCOLLECTIVE ;  /* 0x000000000000791b */ /* 0x003fe20003800000 */
.L_x_2015:
        /* <DEDUP_REMOVED lines=13> */
.L_x_2016:
[----:B------:R-:W-:Y:S01]  /*11a00*/  IMAD.MOV.U32 R2, RZ, RZ, R14 ;  /* 0x000000ffff027224 */ /* 0x000fe200078e000e */
[----:B------:R-:W-:Y:S06]  /*11a10*/  BRA `(.L_x_2017) ;  /* 0xffffffd400107947 */ /* 0x000fec000383ffff */
.L_x_1949:
[----:B-1----:R1:W2:Y:S02]  /*11a20*/  SYNCS.PHASECHK.TRANS64.TRYWAIT P0, [R6+URZ+0x2d860], R2 ;  /* 0x02d86002060075a7 */ /* 0x0022a4000800017f */
[----:B--2---:R-:W-:Y:S05]  /*11a30*/  @!P0 NANOSLEEP.SYNCS 0x989680 ;  /* 0x009896800000895d */ /* 0x004fea0003900000 */
[----:B------:R-:W2:Y:S02]  /*11a40*/  @!P0 SYNCS.PHASECHK.TRANS64 P0, [R6+URZ+0x2d860], R2 ;  /* 0x02d86002060085a7 */ /* 0x000ea4000800007f */
[----:B--2---:R-:W-:Y:S05]  /*11a50*/  @!P0 BRA `(.L_x_1949) ;  /* 0xfffffffc00f08947 */ /* 0x004fea000383ffff */
[----:B------:R-:W-:Y:S05]  /*11a60*/  BRA `(.L_x_2018) ;  /* 0xffffffd400707947 */ /* 0x000fea000383ffff */
.L_x_1950:
        /* <DEDUP_REMOVED lines=8> */
.L_x_2020:
[----:B------:R-:W-:Y:S05]  /*11af0*/  BSYNC B1 ;  /* 0x0000000000017941 */ /* 0x000fea0003800000 */
.L_x_2019:
        /* <DEDUP_REMOVED lines=9> */
.L_x_2021:
[----:B------:R-:W-:Y:S02]  /*11b90*/  IMAD.MOV.U32 R13, RZ, RZ, R19 ;  /* 0x000000ffff0d7224 */ /* 0x000fe400078e0013 */
[----:B------:R-:W-:Y:S02]  /*11ba0*/  IMAD.MOV.U32 R12, RZ, RZ, 0x1 ;  /* 0x00000001ff0c7424 */ /* 0x000fe400078e00ff */
[----:B------:R-:W-:-:S07]  /*11bb0*/  IMAD.MOV.U32 R2, RZ, RZ, R14 ;  /* 0x000000ffff027224 */ /* 0x000fce00078e000e */
[----:B------:R-:W-:Y:S05]  /*11bc0*/  WARPSYNC.COLLECTIVE R15, `(.L_x_2022) ;  /* 0x000000000f087348 */ /* 0x000fea0003c00000 */
[----:B------:R0:W1:Y:S02]  /*11bd0*/  SHFL.IDX P6, R14, R13, R12, R11 ;  /* 0x0000000c0d0e7389 */ /* 0x00006400000c000b */
[----:B01----:R-:W-:Y:S01]  /*11be0*/  ENDCOLLECTIVE ;  /* 0x000000000000791b */ /* 0x003fe20003800000 */
.L_x_2022:
[----:B------:R-:W-:-:S04]  /*11bf0*/  IADD3 R2, P0, R2, R0, RZ ;  /* 0x0000000002027210 */ /* 0x000fc80007f1e0ff */
[----:B------:R-:W-:Y:S02]  /*11c00*/  IADD3.X R3, RZ, R3, RZ, P0, !PT ;  /* 0x00000003ff037210 */ /* 0x000fe400007fe4ff */
        /* <DEDUP_REMOVED lines=14> */
.L_x_2023:
[----:B------:R-:W-:Y:S02]  /*11cf0*/  IMAD.MOV.U32 R13, RZ, RZ, R19 ;  /* 0x000000ffff0d7224 */ /* 0x000fe400078e0013 */
[----:B------:R-:W-:Y:S02]  /*11d00*/  IMAD.MOV.U32 R12, RZ, RZ, 0x2 ;  /* 0x00000002ff0c7424 */ /* 0x000fe400078e00ff */
[----:B------:R-:W-:-:S07]  /*11d10*/  IMAD.MOV.U32 R2, RZ, RZ, R14 ;  /* 0x000000ffff027224 */ /* 0x000fce00078e000e */
[----:B------:R-:W-:Y:S05]  /*11d20*/  WARPSYNC.COLLECTIVE R15, `(.L_x_2024) ;  /* 0x000000000f087348 */ /* 0x000fea0003c00000 */
[----:B------:R0:W1:Y:S02]  /*11d30*/  SHFL.IDX P6, R14, R13, R12, R11 ;  /* 0x0000000c0d0e7389 */ /* 0x00006400000c000b */
[----:B01----:R-:W-:Y:S01]  /*11d40*/  ENDCOLLECTIVE ;  /* 0x000000000000791b */ /* 0x003fe20003800000 */
.L_x_2024:
        /* <DEDUP_REMOVED lines=16> */
.L_x_2025:
[----:B------:R-:W-:Y:S01]  /*11e50*/  MOV R13, R19 ;  /* 0x00000013000d7202 */ /* 0x000fe20000000f00 */
[----:B------:R-:W-:Y:S02]  /*11e60*/  IMAD.MOV.U32 R12, RZ, RZ, 0x3 ;  /* 0x00000003ff0c7424 */ /* 0x000fe400078e00ff */
[----:B------:R-:W-:-:S07]  /*11e70*/  IMAD.MOV.U32 R2, RZ, RZ, R14 ;  /* 0x000000ffff027224 */ /* 0x000fce00078e000e */
[----:B------:R-:W-:Y:S05]  /*11e80*/  WARPSYNC.COLLECTIVE R15, `(.L_x_2026) ;  /* 0x000000000f087348 */ /* 0x000fea0003c00000 */
[----:B------:R0:W1:Y:S02]  /*11e90*/  SHFL.IDX P6, R14, R13, R12, R11 ;  /* 0x0000000c0d0e7389 */ /* 0x00006400000c000b */
[----:B01----:R-:W-:Y:S01]  /*11ea0*/  ENDCOLLECTIVE ;  /* 0x000000000000791b */ /* 0x003fe20003800000 */
.L_x_2026:
        /* <DEDUP_REMOVED lines=13> */
.L_x_2027:
        /* <DEDUP_REMOVED lines=8> */
.L_x_1958:
[----:B0-----:R0:W1:Y:S02]  /*12000*/  SYNCS.PHASECHK.TRANS64.TRYWAIT P0, [R4+URZ+0x2d860], R3 ;  /* 0x02d86003040075a7 */ /* 0x001064000800017f */
[----:B-1----:R-:W-:Y:S05]  /*12010*/  @!P0 NANOSLEEP.SYNCS 0x989680 ;  /* 0x009896800000895d */ /* 0x002fea0003900000 */
[----:B------:R-:W1:Y:S02]  /*12020*/  @!P0 SYNCS.PHASECHK.TRANS64 P0, [R4+URZ+0x2d860], R3 ;  /* 0x02d86003040085a7 */ /* 0x000e64000800007f */
[----:B-1----:R-:W-:Y:S05]  /*12030*/  @!P0 BRA `(.L_x_1958) ;  /* 0xfffffffc00f08947 */ /* 0x002fea000383ffff */
[----:B------:R-:W-:Y:S05]  /*12040*/  BRA `(.L_x_2029) ;  /* 0xffffffd800007947 */ /* 0x000fea000383ffff */
.L_x_1959:
[----:B------:R-:W-:Y:S01]  /*12050*/  BSSY B0, `(.L_x_2030) ;  /* 0x0000008000007945 */ /* 0x000fe20003800000 */
[----:B------:R-:W-:Y:S01]  /*12060*/  IMAD.MOV.U32 R13, RZ, RZ, R19 ;  /* 0x000000ffff0d7224 */ /* 0x000fe200078e0013 */
[----:B------:R-:W-:Y:S01]  /*12070*/  MOV R11, 0x1c1f ;  /* 0x00001c1f000b7802 */ /* 0x000fe20000000f00 */
[----:B------:R-:W-:Y:S02]  /*12080*/  IMAD.MOV.U32 R12, RZ, RZ, RZ ;  /* 0x000000ffff0c7224 */ /* 0x000fe400078e00ff */
[----:B------:R-:W-:-:S07]  /*12090*/  IMAD.MOV.U32 R15, RZ, RZ, -0x1 ;  /* 0xffffffffff0f7424 */ /* 0x000fce00078e00ff */
[----:B0-----:R-:W-:Y:S05]  /*120a0*/  WARPSYNC.COLLECTIVE R15, `(.L_x_2031) ;  /* 0x000000000f087348 */ /* 0x001fea0003c00000 */
[----:B------:R1:W2:Y:S02]  /*120b0*/  SHFL.IDX P6, R14, R13, R12, R11 ;  /* 0x0000000c0d0e7389 */ /* 0x0002a400000c000b */
[----:B012---:R-:W-:Y:S01]  /*120c0*/  ENDCOLLECTIVE ;  /* 0x000000000000791b */ /* 0x007fe20003800000 */
.L_x_2031:
[----:B------:R-:W-:Y:S05]  /*120d0*/  BSYNC B0 ;  /* 0x0000000000007941 */ /* 0x000fea0003800000 */
.L_x_2030:
[----:B------:R-:W0:Y:S01]  /*120e0*/  S2R R2, SR_TID.X ;  /* 0x0000000000027919 */ /* 0x000e220000002100 */
[----:B------:R-:W-:Y:S01]  /*120f0*/  IMAD.MOV.U32 R13, RZ, RZ, R18 ;  /* 0x000000ffff0d7224 */ /* 0x000fe200078e0012 */
[----:B------:R-:W-:Y:S01]  /*12100*/  MOV R15, 0xffffffff ;  /* 0xffffffff000f7802 */ /* 0x000fe20000000f00 */
[----:B------:R-:W-:Y:S02]  /*12110*/  IMAD.MOV.U32 R12, RZ, RZ, RZ ;  /* 0x000000ffff0c7224 */ /* 0x000fe400078e00ff */
[----:B------:R-:W-:Y:S02]  /*12120*/  IMAD.MOV.U32 R11, RZ, RZ, 0x1c1f ;  /* 0x00001c1fff0b7424 */ /* 0x000fe400078e00ff */
[----:B------:R-:W-:-:S07]  /*12130*/  IMAD.MOV.U32 R0, RZ, RZ, R14 ;  /* 0x000000ffff007224 */ /* 0x000fce00078e000e */
[----:B0-----:R-:W-:Y:S05]  /*12140*/  WARPSYNC.COLLECTIVE R15, `(.L_x_2032) ;  /* 0x000000000f087348 */ /* 0x001fea0003c00000 */
[----:B------:R1:W2:Y:S02]  /*12150*/  SHFL.IDX P6, R14, R13, R12, R11 ;  /* 0x0000000c0d0e7389 */ /* 0x0002a400000c000b */
[----:B012---:R-:W-:Y:S01]  /*12160*/  ENDCOLLECTIVE ;  /* 0x000000000000791b */ /* 0x007fe20003800000 */
.L_x_2032:
        /* <DEDUP_REMOVED lines=9> */
.L_x_2033:
[----:B------:R-:W-:Y:S01]  /*12200*/  IMAD.X R3, RZ, RZ, R0, P0 ;  /* 0x000000ffff037224 */ /* 0x000fe200000e0600 */
[----:B------:R-:W-:Y:S01]  /*12210*/  ISETP.LT.OR P0, PT, R5, 0x1, P4 ;  /* 0x000000010500780c */ /* 0x000fe20002701670 */
[----:B------:R-:W-:Y:S01]  /*12220*/  IMAD R0, R7, 0x2, R17 ;  /* 0x0000000207007824 */ /* 0x000fe200078e0211 */
        /* <DEDUP_REMOVED lines=13> */
.L_x_2034:
[----:B------:R-:W-:Y:S02]  /*12300*/  IMAD.MOV.U32 R13, RZ, RZ, R19 ;  /* 0x000000ffff0d7224 */ /* 0x000fe400078e0013 */
[----:B------:R-:W-:Y:S01]  /*12310*/  IMAD.MOV.U32 R12, RZ, RZ, 0x2 ;  /* 0x00000002ff0c7424 */ /* 0x000fe200078e00ff */
[----:B------:R-:W-:-:S13]  /*12320*/  IADD3 R2, P0, R14, R6, RZ ;  /* 0x000000060e027210 */ /* 0x000fda0007f1e0ff */
[----:B------:R-:W-:Y:S05]  /*12330*/  WARPSYNC.COLLECTIVE R15, `(.L_x_2035) ;  /* 0x000000000f087348 */ /* 0x000fea0003c00000 */
[----:B------:R0:W1:Y:S02]  /*12340*/  SHFL.IDX P6, R14, R13, R12, R11 ;  /* 0x0000000c0d0e7389 */ /* 0x00006400000c000b */
[----:B01----:R-:W-:Y:S01]  /*12350*/  ENDCOLLECTIVE ;  /* 0x000000000000791b */ /* 0x003fe20003800000 */
.L_x_2035:
        /* <DEDUP_REMOVED lines=15> */
.L_x_2036:
[----:B------:R-:W-:Y:S01]  /*12450*/  MOV R13, R19 ;  /* 0x00000013000d7202 */ /* 0x000fe20000000f00 */
[----:B------:R-:W-:Y:S01]  /*12460*/  IMAD.MOV.U32 R12, RZ, RZ, 0x3 ;  /* 0x00000003ff0c7424 */ /* 0x000fe200078e00ff */
[----:B------:R-:W-:-:S13]  /*12470*/  IADD3 R2, P0, R14, R6, RZ ;  /* 0x000000060e027210 */ /* 0x000fda0007f1e0ff */
[----:B------:R-:W-:Y:S05]  /*12480*/  WARPSYNC.COLLECTIVE R15, `(.L_x_2037) ;  /* 0x000000000f087348 */ /* 0x000fea0003c00000 */
[----:B------:R0:W1:Y:S02]  /*12490*/  SHFL.IDX P6, R14, R13, R12, R11 ;  /* 0x0000000c0d0e7389 */ /* 0x00006400000c000b */
[----:B01----:R-:W-:Y:S01]  /*124a0*/  ENDCOLLECTIVE ;  /* 0x000000000000791b */ /* 0x003fe20003800000 */
.L_x_2037:
        /* <DEDUP_REMOVED lines=12> */
.L_x_2038:
[----:B------:R-:W-:Y:S01]  /*12570*/  @!PT LDS RZ, [RZ] ;  /* 0x00000000fffff984 */ /* 0x000fe20000000800 */
[----:B------:R-:W-:Y:S01]  /*12580*/  @!PT LDS RZ, [RZ] ;  /* 0x00000000fffff984 */ /* 0x000fe20000000800 */
[----:B------:R-:W-:Y:S01]  /*12590*/  @!PT LDS RZ, [RZ] ;  /* 0x00000000fffff984 */ /* 0x000fe20000000800 */
[----:B------:R0:W-:Y:S01]  /*125a0*/  LDGSTS.E.BYPASS.LTC128B.128 [R0+0x3400], desc[UR50][R2.64+0x40], !P0 ;  /* 0x0340004002007fae */ /* 0x0001e2000c101d72 */
[----:B------:R-:W-:-:S13]  /*125b0*/  ISETP.LT.OR P0, PT, R5, 0x41, P1 ;  /* 0x000000410500780c */ /* 0x000fda0000f01670 */
[----:B------:R0:W-:Y:S01]  /*125c0*/  LDGSTS.E.BYPASS.LTC128B.128 [R0+0x5400], desc[UR50][R2.64+0x80], !P0 ;  /* 0x0540008002007fae */ /* 0x0001e2000c101d72 */
[----:B------:R-:W-:Y:S05]  /*125d0*/  BRA `(.L_x_2039) ;  /* 0xffffffd400787947 */ /* 0x000fea000383ffff */
.L_x_1964:
[----:B------:R-:W-:Y:S01]  /*125e0*/  BSSY B0, `(.L_x_2040) ;  /* 0x0000008000007945 */ /* 0x000fe20003800000 */
[----:B-----5:R-:W-:Y:S01]  /*125f0*/  IMAD.MOV.U32 R13, RZ, RZ, R2 ;  /* 0x000000ffff0d7224 */ /* 0x020fe200078e0002 */
[----:B------:R-:W-:Y:S01]  /*12600*/  MOV R15, 0xffffffff ;  /* 0xffffffff000f7802 */ /* 0x000fe20000000f00 */
[----:B------:R-:W-:Y:S02]  /*12610*/  IMAD.MOV.U32 R12, RZ, RZ, RZ ;  /* 0x000000ffff0c7224 */ /* 0x000fe400078e00ff */
[----:B------:R-:W-:-:S07]  /*12620*/  IMAD.MOV.U32 R11, RZ, RZ, 0x1f ;  /* 0x0000001fff0b7424 */ /* 0x000fce00078e00ff */
[----:B01----:R-:W-:Y:S05]  /*12630*/  WARPSYNC.COLLECTIVE R15, `(.L_x_2041) ;  /* 0x000000000f087348 */ /* 0x003fea0003c00000 */
[----:B------:R2:W3:Y:S02]  /*12640*/  SHFL.IDX P6, R14, R13, R12, R11 ;  /* 0x0000000c0d0e7389 */ /* 0x0004e400000c000b */
[----:B0123--:R-:W-:Y:S01]  /*12650*/  ENDCOLLECTIVE ;  /* 0x000000000000791b */ /* 0x00ffe20003800000 */
.L_x_2041:
[----:B------:R-:W-:Y:S05]  /*12660*/  BSYNC B0 ;  /* 0x0000000000007941 */ /* 0x000fea0003800000 */
.L_x_2040:
[----:B------:R-:W-:Y:S05]  /*12670*/  BRA `(.L_x_2042) ;  /* 0xffffffd8000c7947 */ /* 0x000fea000383ffff */
.L_x_1967:
[----:B-1----:R1:W2:Y:S02]  /*12680*/  SYNCS.PHASECHK.TRANS64.TRYWAIT P0, [R4+URZ+0x2d820], R0 ;  /* 0x02d82000040075a7 */ /* 0x0022a4000800017f */
[----:B--2---:R-:W-:Y:S05]  /*12690*/  @!P0 NANOSLEEP.SYNCS 0x989680 ;  /* 0x009896800000895d */ /* 0x004fea0003900000 */
[----:B------:R-:W2:Y:S02]  /*126a0*/  @!P0 SYNCS.PHASECHK.TRANS64 P0, [R4+URZ+0x2d820], R0 ;  /* 0x02d82000040085a7 */ /* 0x000ea4000800007f */
[----:B--2---:R-:W-:Y:S05]  /*126b0*/  @!P0 BRA `(.L_x_1967) ;  /* 0xfffffffc00f08947 */ /* 0x004fea000383ffff */
[----:B------:R-:W-:Y:S05]  /*126c0*/  BRA `(.L_x_2043) ;  /* 0xffffffd800587947 */ /* 0x000fea000383ffff */
.L_x_1968:
        /* <DEDUP_REMOVED lines=11> */
.L_x_2045:
[----:B------:R-:W-:Y:S05]  /*12780*/  BSYNC B0 ;  /* 0x0000000000007941 */ /* 0x000fea0003800000 */
.L_x_2044:
[----:B------:R-:W-:Y:S05]  /*12790*/  BRA `(.L_x_2046) ;  /* 0xffffffd800407947 */ /* 0x000fea000383ffff */
.L_x_1971:
[----:B------:R-:W-:Y:S01]  /*127a0*/  BSSY B1, `(.L_x_2047) ;  /* 0x0000006000017945 */ /* 0x000fe20003800000 */
[----:B------:R-:W-:-:S07]  /*127b0*/  IMAD.MOV.U32 R15, RZ, RZ, -0x1 ;  /* 0xffffffffff0f7424 */ /* 0x000fce00078e00ff */
[----:B01----:R-:W-:Y:S05]  /*127c0*/  WARPSYNC.COLLECTIVE R15, `(.L_x_2048) ;  /* 0x000000000f0c7348 */ /* 0x003fea0003c00000 */
[----:B------:R-:W-:Y:S02]  /*127d0*/  ELECT P6, UR62, PT ;  /* 0x00000000003e782f */ /* 0x000fe400038c0000 */
[----:B------:R-:W-:Y:S01]  /*127e0*/  MOV R14, UR62 ;  /* 0x0000003e000e7c02 */ /* 0x000fe20008000f00 */
[----:B01----:R-:W-:Y:S10]  /*127f0*/  ENDCOLLECTIVE ;  /* 0x000000000000791b */ /* 0x003ff40003800000 */
.L_x_2048:
[----:B------:R-:W-:Y:S05]  /*12800*/  BSYNC B1 ;  /* 0x0000000000017941 */ /* 0x000fea0003800000 */
.L_x_2047:
[----:B------:R-:W-:Y:S05]  /*12810*/  BRA `(.L_x_2049) ;  /* 0xffffffd800387947 */ /* 0x000fea000383ffff */
.L_x_1973:
[----:B-1----:R1:W2:Y:S02]  /*12820*/  SYNCS.PHASECHK.TRANS64.TRYWAIT P1, [R5+URZ+0x2d840], R0 ;  /* 0x02d84000050075a7 */ /* 0x0022a4000802017f */
[----:B--2---:R-:W-:Y:S05]  /*12830*/  @!P1 NANOSLEEP.SYNCS 0x989680 ;  /* 0x009896800000995d */ /* 0x004fea0003900000 */
[----:B------:R-:W2:Y:S02]  /*12840*/  @!P1 SYNCS.PHASECHK.TRANS64 P1, [R5+URZ+0x2d840], R0 ;  /* 0x02d84000050095a7 */ /* 0x000ea4000802007f */
[----:B--2---:R-:W-:Y:S05]  /*12850*/  @!P1 BRA `(.L_x_1973) ;  /* 0xfffffffc00f09947 */ /* 0x004fea000383ffff */
[----:B------:R-:W-:Y:S05]  /*12860*/  BRA `(.L_x_2050) ;  /* 0xffffffd800587947 */ /* 0x000fea000383ffff */
.L_x_1975:
[----:B--2---:R2:W3:Y:S02]  /*12870*/  SYNCS.PHASECHK.TRANS64.TRYWAIT P1, [R23+URZ+0x2d840], R2 ;  /* 0x02d84002170075a7 */ /* 0x0044e4000802017f */
[----:B---3--:R-:W-:Y:S05]  /*12880*/  @!P1 NANOSLEEP.SYNCS 0x989680 ;  /* 0x009896800000995d */ /* 0x008fea0003900000 */
[----:B------:R-:W3:Y:S02]  /*12890*/  @!P1 SYNCS.PHASECHK.TRANS64 P1, [R23+URZ+0x2d840], R2 ;  /* 0x02d84002170095a7 */ /* 0x000ee4000802007f */
[----:B---3--:R-:W-:Y:S05]  /*128a0*/  @!P1 BRA `(.L_x_1975) ;  /* 0xfffffffc00f09947 */ /* 0x008fea000383ffff */
[----:B------:R-:W-:Y:S05]  /*128b0*/  BRA `(.L_x_2051) ;  /* 0xffffffd800647947 */ /* 0x000fea000383ffff */
.L_x_1977:
[----:B---3--:R3:W4:Y:S02]  /*128c0*/  SYNCS.PHASECHK.TRANS64.TRYWAIT P1, [R5+URZ+0x2d860], R0 ;  /* 0x02d86000050075a7 */ /* 0x008724000802017f */
[----:B----4-:R-:W-:Y:S05]  /*128d0*/  @!P1 NANOSLEEP.SYNCS 0x989680 ;  /* 0x009896800000995d */ /* 0x010fea0003900000 */
[----:B------:R-:W4:Y:S02]  /*128e0*/  @!P1 SYNCS.PHASECHK.TRANS64 P1, [R5+URZ+0x2d860], R0 ;  /* 0x02d86000050095a7 */ /* 0x000f24000802007f */
[----:B----4-:R-:W-:Y:S05]  /*128f0*/  @!P1 BRA `(.L_x_1977) ;  /* 0xfffffffc00f09947 */ /* 0x010fea000383ffff */
[----:B------:R-:W-:Y:S05]  /*12900*/  BRA `(.L_x_2052) ;  /* 0xffffffd800607947 */ /* 0x000fea000383ffff */
.L_x_2053:
        /* <DEDUP_REMOVED lines=15> */
.L_x_2734:


//--------------------- .text._ZN7cutlass13device_kernelIN5flash11enable_sm90INS1_16FlashAttnFwdSm90INS1_25CollectiveMainloopFwdSm90ILi2EN4cute5tupleIJNS5_1CILi1EEES8_S8_EEENS6_IJNS7_ILi192EEENS7_ILi128EEENS7_ILi96EEEEEELi96ENS_10bfloat16_tEfNS_4arch4Sm90ELb1ELb0ELb1ELb1ELb1ELb0ELb0ELb0ELb1ELb1ELb0ELb0EEENS1_21CollectiveEpilogueFwdINS6_IJSA_SC_SB_EEES9_SE_SG_Li384ELb1ELb1ELb0ELb0EEENS1_36VarlenDynamicPersistentTileSchedulerILi192ELi128ELi384ELi128ELb0ELb1ELb1ELb1ELb1ELb1EEEEEEEEEvNT_6ParamsE --------------------------
	.section	.text._ZN7cutlass13device_kernelIN5flash11enable_sm90INS1_16FlashAttnFwdSm90INS1_25CollectiveMainloopFwdSm90ILi2EN4cute5tupleIJNS5_1CILi1EEES8_S8_EEENS6_IJNS7_ILi192EEENS7_ILi128EEENS7_ILi96EEEEEELi96ENS_10bfloat16_tEfNS_4arch4Sm90ELb1ELb0ELb1ELb1ELb1ELb0ELb0ELb0ELb1ELb1ELb0ELb0EEENS1_21CollectiveEpilogueFwdINS6_IJSA_SC_SB_EEES9_SE_SG_Li384ELb1ELb1ELb0ELb0EEENS1_36VarlenDynamicPersistentTileSchedulerILi192ELi128ELi384ELi128ELb0ELb1ELb1ELb1ELb1ELb1EEEEEEEEEvNT_6ParamsE,"ax",@progbits
	.align	128
.text._ZN7cutlass13device_kernelIN5flash11enable_sm90INS1_16FlashAttnFwdSm90INS1_25CollectiveMainloopFwdSm90ILi2EN4cute5tupleIJNS5_1CILi1EEES8_S8_EEENS6_IJNS7_ILi192EEENS7_ILi128EEENS7_ILi96EEEEEELi96ENS_10bfloat16_tEfNS_4arch4Sm90ELb1ELb0ELb1ELb1ELb1ELb0ELb0ELb0ELb1ELb1ELb0ELb0EEENS1_21CollectiveEpilogueFwdINS6_IJSA_SC_SB_EEES9_SE_SG_Li384ELb1ELb1ELb0ELb0EEENS1_36VarlenDynamicPersistentTileSchedulerILi192ELi128ELi384ELi128ELb0ELb1ELb1ELb1ELb1ELb1EEEEEEEEEvNT_6ParamsE:
        .type           _ZN7cutlass13device_kernelIN5flash11enable_sm90INS1_16FlashAttnFwdSm90INS1_25CollectiveMainloopFwdSm90ILi2EN4cute5tupleIJNS5_1CILi1EEES8_S8_EEENS6_IJNS7_ILi192EEENS7_ILi128EEENS7_ILi96EEEEEELi96ENS_10bfloat16_tEfNS_4arch4Sm90ELb1ELb0ELb1ELb1ELb1ELb0ELb0ELb0ELb1ELb1ELb0ELb0EEENS1_21CollectiveEpilogueFwdINS6_IJSA_SC_SB_EEES9_SE_SG_Li384ELb1ELb1ELb0ELb0EEENS1_36VarlenDynamicPersistentTileSchedulerILi192ELi128ELi384ELi128ELb0ELb1ELb1ELb1ELb1ELb1EEEEEEEEEvNT_6ParamsE,@function
        .size           _ZN7cutlass13device_kernelIN5flash11enable_sm90INS1_16FlashAttnFwdSm90INS1_25CollectiveMainloopFwdSm90ILi2EN4cute5tupleIJNS5_1CILi1EEES8_S8_EEENS6_IJNS7_ILi192EEENS7_ILi128EEENS7_ILi96EEEEEELi96ENS_10bfloat16_tEfNS_4arch4Sm90ELb1ELb0ELb1ELb1ELb1ELb0ELb0ELb0ELb1ELb1ELb0ELb0EEENS1_21CollectiveEpilogueFwdINS6_IJSA_SC_SB_EEES9_SE_SG_Li384ELb1ELb1ELb0ELb0EEENS1_36VarlenDynamicPersistentTileSchedulerILi192ELi128ELi384ELi128ELb0ELb1ELb1ELb1ELb1ELb1EEEEEEEEEvNT_6ParamsE,(.L_x_2735 - _ZN7cutlass13device_kernelIN5flash11enable_sm90INS1_16FlashAttnFwdSm90INS1_25CollectiveMainloopFwdSm90ILi2EN4cute5tupleIJNS5_1CILi1EEES8_S8_EEENS6_IJNS7_ILi192EEENS7_ILi128EEENS7_ILi96EEEEEELi96ENS_10bfloat16_tEfNS_4arch4Sm90ELb1ELb0ELb1ELb1ELb1ELb0ELb0ELb0ELb1ELb1ELb0ELb0EEENS1_21CollectiveEpilogueFwdINS6_IJSA_SC_SB_EEES9_SE_SG_Li384ELb1ELb1ELb0ELb0EEENS1_36VarlenDynamicPersistentTileSchedulerILi192ELi128ELi384ELi128ELb0ELb1ELb1ELb1ELb1ELb1EEEEEEEEEvNT_6ParamsE)
        .other          _ZN7cutlass13device_kernelIN5flash11enable_sm90INS1_16FlashAttnFwdSm90INS1_25CollectiveMainloopFwdSm90ILi2EN4cute5tupleIJNS5_1CILi1EEES8_S8_EEENS6_IJNS7_ILi192EEENS7_ILi128EEENS7_ILi96EEEEEELi96ENS_10bfloat16_tEfNS_4arch4Sm90ELb1ELb0ELb1ELb1ELb1ELb0ELb0ELb0ELb1ELb1ELb0ELb0EEENS1_21CollectiveEpilogueFwdINS6_IJSA_SC_SB_EEES9_SE_SG_Li384ELb1ELb1ELb0ELb0EEENS1_36VarlenDynamicPersistentTileSchedulerILi192ELi128ELi384ELi128ELb0ELb1ELb1ELb1ELb1ELb1EEEEEEEEEvNT_6ParamsE,@"STO_CUDA_ENTRY STV_DEFAULT"
_ZN7cutlass13device_kernelIN5flash11enable_sm90INS1_16FlashAttnFwdSm90INS1_25CollectiveMainloopFwdSm90ILi2EN4cute5tupleIJNS5_1CILi1EEES8_S8_EEENS6_IJNS7_ILi192EEENS7_ILi128EEENS7_ILi96EEEEEELi96ENS_10bfloat16_tEfNS_4arch4Sm90ELb1ELb0ELb1ELb1ELb1ELb0ELb0ELb0ELb1ELb1ELb0ELb0EEENS1_21CollectiveEpilogueFwdINS6_IJSA_SC_SB_EEES9_SE_SG_Li384ELb1ELb1ELb0ELb0EEENS1_36VarlenDynamicPersistentTileSchedulerILi192ELi128ELi384ELi128ELb0ELb1ELb1ELb1ELb1ELb1EEEEEEEEEvNT_6ParamsE:
        /* <DEDUP_REMOVED lines=45> */
.L_x_2054:
        /* <DEDUP_REMOVED lines=22> */
.L_x_2055:
        /* <DEDUP_REMOVED lines=18> */
.L_x_2056:
        /* <DEDUP_REMOVED lines=22> */
.L_x_2057:
        /* <DEDUP_REMOVED lines=22> */
.L_x_2058:
        /* <DEDUP_REMOVED lines=8> */
.L_x_2060:
        /* <DEDUP_REMOVED lines=24> */
[----:B------:R-:W-:-:S03]  /*0a10*/  LOP3.LUT R4, R2, 0xfffffff0, RZ, 0xc0, !PT ;  /* 0xfffffff002047812 */ /* 0x000fc600078ec0ff */
[C---:B------:R-:W-:Y:S02]  /*0a20*/  IMAD.IADD R150, R157.reuse, 0x1, -R150 ;  /* 0x000000019d967824 */ /* 0x040fe400078e0a96 */
[----:B------:R-:W-:-:S03]  /*0a30*/  IMAD.IADD R4, R157, 0x1, -R4 ;  /* 0x000000019d047824 */ /* 0x000fc600078e0a04 */
[----:B------:R-:W-:Y:S02]  /*0a40*/  SHF.R.S32.HI R11, RZ, 0x1f, R150 ;  /* 0x0000001fff0b7819 */ /* 0x000fe40000011496 */
[----:B------:R-:W-:Y:S02]  /*0a50*/  SHF.R.S32.HI R3, RZ, 0x1f, R4 ;  /* 0x0000001fff037819 */ /* 0x000fe40000011404 */
[----:B------:R-:W-:Y:S02]  /*0a60*/  LEA.HI R10, R11, R150, RZ, 0x2 ;  /* 0x000000960b0a7211 */ /* 0x000fe400078f10ff */
[----:B------:R-:W-:Y:S02]  /*0a70*/  LEA.HI R5, R0, R157, RZ, 0x5 ;  /* 0x0000009d00057211 */ /* 0x000fe400078f28ff */
[--C-:B------:R-:W-:Y:S02]  /*0a80*/  SHF.R.S32.HI R8, RZ, 0x2, R10.reuse ;  /* 0x00000002ff087819 */ /* 0x100fe4000001140a */
[----:B------:R-:W-:-:S02]  /*0a90*/  SHF.R.S32.HI R9, RZ, 0x1f, R10 ;  /* 0x0000001fff097819 */ /* 0x000fc4000001140a */
[----:B------:R-:W-:Y:S02]  /*0aa0*/  SHF.R.S32.HI R7, RZ, 0x4, R2 ;  /* 0x00000004ff077819 */ /* 0x000fe40000011402 */
[----:B------:R-:W-:Y:S02]  /*0ab0*/  LEA.HI R3, R3, R4, RZ, 0x3 ;  /* 0x0000000403037211 */ /* 0x000fe400078f18ff */
[----:B------:R-:W-:Y:S02]  /*0ac0*/  LEA.HI R6, R9, R8, RZ, 0x3 ;  /* 0x0000000809067211 */ /* 0x000fe400078f18ff */
[----:B------:R-:W-:Y:S02]  /*0ad0*/  SHF.R.S32.HI R9, RZ, 0x5, R5 ;  /* 0x00000005ff097819 */ /* 0x000fe40000011405 */
[----:B------:R-:W-:Y:S02]  /*0ae0*/  LEA.HI R2, R2, R7, RZ, 0x1 ;  /* 0x0000000702027211 */ /* 0x000fe400078f08ff */
[----:B------:R-:W-:-:S02]  /*0af0*/  LOP3.LUT R5, R3, 0xfffffff8, RZ, 0xc0, !PT ;  /* 0xfffffff803057812 */ /* 0x000fc400078ec0ff */
[----:B------:R-:W-:Y:S02]  /*0b00*/  SHF.R.S32.HI R151, RZ, 0x7, R151 ;  /* 0x00000007ff977819 */ /* 0x000fe40000011497 */
[----:B------:R-:W-:Y:S01]  /*0b10*/  LOP3.LUT R2, R2, 0x1ffffffe, RZ, 0xc0, !PT ;  /* 0x1ffffffe02027812 */ /* 0x000fe200078ec0ff */
[----:B------:R-:W-:Y:S01]  /*0b20*/  IMAD.IADD R5, R4, 0x1, -R5 ;  /* 0x0000000104057824 */ /* 0x000fe200078e0a05 */
[----:B------:R-:W-:Y:S01]  /*0b30*/  LOP3.LUT R13, R6, 0xfffffff8, RZ, 0xc0, !PT ;  /* 0xfffffff8060d7812 */ /* 0x000fe200078ec0ff */
[----:B------:R-:W-:-:S04]  /*0b40*/  IMAD.HI R6, R151, 0x55555556, RZ ;  /* 0x5555555697067827 */ /* 0x000fc800078e02ff */
[----:B------:R-:W-:Y:S01]  /*0b50*/  IMAD R14, R9, 0x10, R4 ;  /* 0x00000010090e7824 */ /* 0x000fe200078e0204 */
[----:B------:R-:W-:Y:S01]  /*0b60*/  IADD3 R12, R8, -R13, RZ ;  /* 0x8000000d080c7210 */ /* 0x000fe20007ffe0ff */
[----:B------:R-:W-:Y:S02]  /*0b70*/  IMAD.IADD R2, R7, 0x1, -R2 ;  /* 0x0000000107027824 */ /* 0x000fe400078e0a02 */
[----:B------:R-:W-:Y:S01]  /*0b80*/  IMAD.SHL.U32 R4, R5, 0x40, RZ ;  /* 0x0000004005047824 */ /* 0x000fe200078e00ff */
[----:B------:R-:W-:Y:S01]  /*0b90*/  LEA.HI R8, R6, R6, RZ, 0x1 ;  /* 0x0000000606087211 */ /* 0x000fe200078f08ff */
[----:B------:R-:W-:Y:S02]  /*0ba0*/  IMAD.SHL.U32 R6, R3, 0x40, RZ ;  /* 0x0000004003067824 */ /* 0x000fe400078e00ff */
[----:B------:R-:W-:Y:S01]  /*0bb0*/  IMAD.SHL.U32 R3, R2, 0x8, RZ ;  /* 0x0000000802037824 */ /* 0x000fe200078e00ff */
[----:B------:R-:W-:-:S03]  /*0bc0*/  LOP3.LUT R4, R4, 0x1c0, RZ, 0xc0, !PT ;  /* 0x000001c004047812 */ /* 0x000fc600078ec0ff */
[--C-:B------:R-:W-:Y:S01]  /*0bd0*/  IMAD.U32 R153, R14, 0x20, R3.reuse ;  /* 0x000000200e997824 */ /* 0x100fe200078e0003 */
[----:B------:R-:W-:Y:S02]  /*0be0*/  LOP3.LUT R3, R4, 0x8, R3, 0xf8, !PT ;  /* 0x0000000804037812 */ /* 0x000fe400078ef803 */
[----:B------:R-:W-:Y:S02]  /*0bf0*/  LOP3.LUT R6, R6, 0x7ffffe00, RZ, 0xc0, !PT ;  /* 0x7ffffe0006067812 */ /* 0x000fe400078ec0ff */
[----:B------:R-:W-:Y:S02]  /*0c00*/  SHF.R.U32.HI R4, RZ, 0x3, R4 ;  /* 0x00000003ff047819 */ /* 0x000fe40000011604 */
[----:B------:R-:W-:Y:S01]  /*0c10*/  LEA.HI R0, R0, R157, RZ, 0x2 ;  /* 0x0000009d00007211 */ /* 0x000fe200078f10ff */
[----:B------:R-:W-:Y:S01]  /*0c20*/  IMAD R6, R9, 0x400, R6 ;  /* 0x0000040009067824 */ /* 0x000fe200078e0206 */
[----:B------:R-:W-:Y:S02]  /*0c30*/  LOP3.LUT R3, R3, R4, RZ, 0x3c, !PT ;  /* 0x0000000403037212 */ /* 0x000fe400078e3cff */
[----:B------:R-:W-:-:S02]  /*0c40*/  LOP3.LUT R2, R0, 0xfffffffc, RZ, 0xc0, !PT ;  /* 0xfffffffc00027812 */ /* 0x000fc400078ec0ff */
[----:B------:R-:W-:Y:S01]  /*0c50*/  LEA.HI R11, R11, R150, RZ, 0x5 ;  /* 0x000000960b0b7211 */ /* 0x000fe200078f28ff */
[----:B------:R-:W-:Y:S01]  /*0c60*/  IMAD.IADD R3, R6, 0x1, R3 ;  /* 0x0000000106037824 */ /* 0x000fe200078e0203 */
[----:B------:R-:W-:Y:S01]  /*0c70*/  R2P PR, R5, 0x6 ;  /* 0x0000000605007804 */ /* 0x000fe20000000000 */
[----:B------:R-:W-:Y:S01]  /*0c80*/  IMAD.IADD R147, R157, 0x1, -R2 ;  /* 0x000000019d937824 */ /* 0x000fe200078e0a02 */
[----:B------:R-:W-:Y:S02]  /*0c90*/  SHF.R.S32.HI R11, RZ, 0x5, R11 ;  /* 0x00000005ff0b7819 */ /* 0x000fe4000001140b */
[----:B------:R-:W-:Y:S02]  /*0ca0*/  LEA R16, R3, UR41, 0x1 ;  /* 0x0000002903107c11 */ /* 0x000fe4000f8e08ff */
[----:B------:R-:W-:Y:S01]  /*0cb0*/  LEA.HI R4, R147, R147, RZ, 0x1 ;  /* 0x0000009393047211 */ /* 0x000fe200078f08ff */
[----:B------:R-:W-:Y:S01]  /*0cc0*/  IMAD.MOV.U32 R17, RZ, RZ, 0x40 ;  /* 0x00000040ff117424 */ /* 0x000fe200078e00ff */
[----:B------:R-:W-:Y:S01]  /*0cd0*/  LEA R11, R11, R12, 0x4 ;  /* 0x0000000c0b0b7211 */ /* 0x000fe200078e20ff */
[----:B------:R-:W-:Y:S01]  /*0ce0*/  IMAD.SHL.U32 R142, R147, 0x8, RZ ;  /* 0x00000008938e7824 */ /* 0x000fe200078e00ff */
[----:B------:R-:W-:Y:S01]  /*0cf0*/  LOP3.LUT R4, R4, 0x1ffffffe, RZ, 0xc0, !PT ;  /* 0x1ffffffe04047812 */ /* 0x000fe200078ec0ff */
[----:B------:R-:W-:-:S02]  /*0d00*/  IMAD R8, R8, -0x3, R151 ;  /* 0xfffffffd08087824 */ /* 0x000fc400078e0297 */
[----:B------:R-:W-:Y:S01]  /*0d10*/  VIADD R18, R16, 0x21800 ;  /* 0x0002180010127836 */ /* 0x000fe20000000000 */
[----:B------:R-:W-:Y:S01]  /*0d20*/  SEL R17, R17, 0xffffffc0, !P2 ;  /* 0xffffffc011117807 */ /* 0x000fe20005000000 */
[----:B------:R-:W-:Y:S01]  /*0d30*/  VIADD R144, R142, 0x20 ;  /* 0x000000208e907836 */ /* 0x000fe20000000000 */
[----:B------:R-:W-:Y:S01]  /*0d40*/  LOP3.LUT R139, R10, 0x7ffffffc, RZ, 0xc0, !PT ;  /* 0x7ffffffc0a8b7812 */ /* 0x000fe200078ec0ff */
[----:B------:R-:W-:Y:S02]  /*0d50*/  VIADD R146, R142, 0x40 ;  /* 0x000000408e927836 */ /* 0x000fe40000000000 */
[----:B------:R-:W-:Y:S02]  /*0d60*/  VIADD R22, R16, 0x21820 ;  /* 0x0002182010167836 */ /* 0x000fe40000000000 */
[----:B------:R-:W-:Y:S02]  /*0d70*/  IMAD R152, R8, 0x40, R11 ;  /* 0x0000004008987824 */ /* 0x000fe400078e020b */
[----:B------:R-:W-:-:S02]  /*0d80*/  IMAD.IADD R3, R147, 0x1, -R4 ;  /* 0x0000000193037824 */ /* 0x000fc400078e0a04 */
[C---:B------:R-:W-:Y:S01]  /*0d90*/  @P1 VIADD R22, R18.reuse, 0xffffffe0 ;  /* 0xffffffe012161836 */ /* 0x040fe20000000000 */
[----:B------:R-:W-:Y:S01]  /*0da0*/  MOV R2, RZ ;  /* 0x000000ff00027202 */ /* 0x000fe20000000f00 */
[----:B------:R-:W-:Y:S01]  /*0db0*/  IMAD.IADD R18, R18, 0x1, R17 ;  /* 0x0000000112127824 */ /* 0x000fe200078e0211 */
[----:B------:R-:W-:Y:S01]  /*0dc0*/  SHF.R.S32.HI R148, RZ, 0x2, R0 ;  /* 0x00000002ff947819 */ /* 0x000fe20000011400 */
[----:B------:R-:W-:Y:S01]  /*0dd0*/  IMAD.MOV.U32 R149, RZ, RZ, RZ ;  /* 0x000000ffff957224 */ /* 0x000fe200078e00ff */
[----:B------:R-:W-:Y:S01]  /*0de0*/  SHF.R.S32.HI R156, RZ, 0x1f, R144 ;  /* 0x0000001fff9c7819 */ /* 0x000fe20000011490 */
[----:B------:R-:W-:Y:S01]  /*0df0*/  IMAD R140, R3, 0x8, R152 ;  /* 0x00000008038c7824 */ /* 0x000fe200078e0298 */
[----:B------:R-:W-:Y:S01]  /*0e00*/  SHF.R.S32.HI R155, RZ, 0x1f, R146 ;  /* 0x0000001fff9b7819 */ /* 0x000fe20000011492 */
[----:B------:R-:W-:Y:S01]  /*0e10*/  IMAD.IADD R17, R17, 0x1, R22 ;  /* 0x0000000111117824 */ /* 0x000fe200078e0216 */
[----:B------:R-:W-:Y:S01]  /*0e20*/  IADD3 R139, R150, -R139, RZ ;  /* 0x8000008b968b7210 */ /* 0x000fe20007ffe0ff */
[----:B------:R-:W-:Y:S01]  /*0e30*/  VIADD R23, R22, 0x6000 ;  /* 0x0000600016177836 */ /* 0x000fe20000000000 */
[----:B------:R-:W-:Y:S01]  /*0e40*/  UMOV UR38, URZ ;  /* 0x0000003f00267c82 */ /* 0x000fe20008000000 */
[----:B--2---:R-:W-:-:S07]  /*0e50*/  LOP3.LUT R19, R15, 0x1, RZ, 0xfc, !PT ;  /* 0x000000010f137812 */ /* 0x004fce00078efcff */
.L_x_2112:
[----:B--2---:R-:W0:Y:S01]  /*0e60*/  LDC.64 R4, c[0x0][0xc88] ;  /* 0x00032200ff047b82 */ /* 0x004e220000000a00 */
[----:B------:R-:W-:Y:S01]  /*0e70*/  ULDC.64 UR4, c[0x0][0xa28] ;  /* 0x00028a0000047ab9 */ /* 0x000fe20000000a00 */
[----:B------:R-:W-:Y:S01]  /*0e80*/  ULDC.64 UR6, c[0x0][0xa18] ;  /* 0x0002860000067ab9 */ /* 0x000fe20000000a00 */
[----:B------:R-:W-:Y:S01]  /*0e90*/  IMAD.MOV.U32 R0, RZ, RZ, RZ ;  /* 0x000000ffff007224 */ /* 0x000fe200078e00ff */
[----:B------:R-:W-:Y:S01]  /*0ea0*/  ULDC.64 UR8, c[0x0][0xa20] ;  /* 0x0002880000087ab9 */ /* 0x000fe20000000a00 */
[----:B0-----:R-:W-:-:S05]  /*0eb0*/  IMAD.WIDE R4, R31, 0x4, R4 ;  /* 0x000000041f047825 */ /* 0x001fca00078e0204 */
[----:B------:R-:W2:Y:S01]  /*0ec0*/  LDG.E R141, desc[UR36][R4.64] ;  /* 0x00000024048d7981 */ /* 0x000ea2000c1e1900 */
[----:B------:R-:W-:Y:S02]  /*0ed0*/  ISETP.NE.U32.AND P0, PT, RZ, UR4, PT ;  /* 0x00000004ff007c0c */ /* 0x000fe4000bf05070 */
[----:B------:R-:W-:Y:S02]  /*0ee0*/  ISETP.NE.U32.AND P1, PT, RZ, UR6, PT ;  /* 0x00000006ff007c0c */ /* 0x000fe4000bf25070 */
[----:B------:R-:W-:Y:S02]  /*0ef0*/  ISETP.NE.AND.EX P0, PT, RZ, UR5, PT, P0 ;  /* 0x00000005ff007c0c */ /* 0x000fe4000bf05300 */
[----:B------:R-:W-:Y:S02]  /*0f00*/  ISETP.NE.AND.EX P1, PT, RZ, UR7, PT, P1 ;  /* 0x00000007ff007c0c */ /* 0x000fe4000bf25310 */
[----:B--2---:R-:W-:-:S09]  /*0f10*/  SHF.R.S32.HI R145, RZ, 0x1f, R141 ;  /* 0x0000001fff917819 */ /* 0x004fd2000001148d */
[----:B-1-3--:R-:W-:-:S04]  /*0f20*/  @P0 LEA R6, P2, R141, UR4, 0x2 ;  /* 0x000000048d060c11 */ /* 0x00afc8000f8410ff */
[C---:B------:R-:W-:Y:S01]  /*0f30*/  @P0 LEA.HI.X R7, R141.reuse, UR5, R145, 0x2, P2 ;  /* 0x000000058d070c11 */ /* 0x040fe200090f1491 */
[----:B------:R-:W-:Y:S01]  /*0f40*/  ULDC.64 UR4, c[0x0][0x418] ;  /* 0x0001060000047ab9 */ /* 0x000fe20000000a00 */
[----:B------:R-:W-:-:S03]  /*0f50*/  @P1 LEA R4, P2, R141, UR6, 0x2 ;  /* 0x000000068d041c11 */ /* 0x000fc6000f8410ff */
[----:B------:R0:W5:Y:S01]  /*0f60*/  @P0 LDG.E R0, desc[UR36][R6.64] ;  /* 0x0000002406000981 */ /* 0x000162000c1e1900 */
[----:B------:R-:W-:-:S05]  /*0f70*/  @P1 LEA.HI.X R5, R141, UR7, R145, 0x2, P2 ;  /* 0x000000078d051c11 */ /* 0x000fca00090f1491 */
[----:B------:R0:W5:Y:S01]  /*0f80*/  @P1 LDG.E R138, desc[UR36][R4.64] ;  /* 0x00000024048a1981 */ /* 0x000162000c1e1900 */
[----:B------:R-:W-:Y:S01]  /*0f90*/  UISETP.NE.U32.AND UP0, UPT, UR4, URZ, UPT ;  /* 0x0000003f0400728c */ /* 0x000fe2000bf05070 */
[----:B------:R-:W-:Y:S02]  /*0fa0*/  ISETP.NE.U32.AND P2, PT, RZ, UR8, PT ;  /* 0x00000008ff007c0c */ /* 0x000fe4000bf45070 */
[----:B------:R-:W-:Y:S01]  /*0fb0*/  ULDC UR4, c[0x0][0x424] ;  /* 0x0001090000047ab9 */ /* 0x000fe20000000800 */
[----:B------:R-:W-:Y:S01]  /*0fc0*/  UISETP.NE.AND.EX UP0, UPT, UR5, URZ, UPT, UP0 ;  /* 0x0000003f0500728c */ /* 0x000fe2000bf05300 */
[----:B------:R-:W-:Y:S02]  /*0fd0*/  ISETP.NE.AND.EX P2, PT, RZ, UR9, PT, P2 ;  /* 0x00000009ff007c0c */ /* 0x000fe4000bf45320 */
[----:B------:R-:W-:Y:S01]  /*0fe0*/  ULDC UR5, c[0x0][0x2f0] ;  /* 0x0000bc0000057ab9 */ /* 0x000fe20000000800 */
[----:B------:R-:W-:-:S04]  /*0ff0*/  USEL UR4, UR4, 0x1, UP0 ;  /* 0x0000000104047887 */ /* 0x000fc80008000000 */
[----:B------:R-:W-:Y:S01]  /*1000*/  UIMAD UR4, UR4, UR5, URZ ;  /* 0x00000005040472a4 */ /* 0x000fe2000f8e023f */
[----:B0---4-:R-:W-:Y:S11]  /*1010*/  @P1 BRA `(.L_x_2061) ;  /* 0x0000000000281947 */ /* 0x011ff60003800000 */
[----:B------:R-:W-:Y:S01]  /*1020*/  ULDC.64 UR6, c[0x0][0xa00] ;  /* 0x0002800000067ab9 */ /* 0x000fe20000000a00 */
[----:B-----5:R-:W0:Y:S01]  /*1030*/  LDC R138, c[0x0][0x288] ;  /* 0x0000a200ff8a7b82 */ /* 0x020e220000000800 */
[----:B------:R-:W-:-:S04]  /*1040*/  ISETP.NE.U32.AND P0, PT, RZ, UR6, PT ;  /* 0x00000006ff007c0c */ /* 0x000fc8000bf05070 */
[----:B------:R-:W-:-:S13]  /*1050*/  ISETP.NE.AND.EX P0, PT, RZ, UR7, PT, P0 ;  /* 0x00000007ff007c0c */ /* 0x000fda000bf05300 */
[----:B------:R-:W-:Y:S05]  /*1060*/  @!P0 BRA `(.L_x_2061) ;  /* 0x0000000000148947 */ /* 0x000fea0003800000 */
[----:B------:R-:W1:Y:S02]  /*1070*/  LDC.64 R4, c[0x0][0xa00] ;  /* 0x00028000ff047b82 */ /* 0x000e640000000a00 */
[----:B-1----:R-:W-:-:S05]  /*1080*/  IMAD.WIDE R4, R141, 0x4, R4 ;  /* 0x000000048d047825 */ /* 0x002fca00078e0204 */
[----:B0-----:R-:W2:Y:S04]  /*1090*/  LDG.E R138, desc[UR36][R4.64] ;  /* 0x00000024048a7981 */ /* 0x001ea8000c1e1900 */
[----:B------:R-:W2:Y:S02]  /*10a0*/  LDG.E R3, desc[UR36][R4.64+0x4] ;  /* 0x0000042404037981 */ /* 0x000ea4000c1e1900 */
[----:B--2---:R-:W-:-:S07]  /*10b0*/  IMAD.IADD R138, R3, 0x1, -R138 ;  /* 0x00000001038a7824 */ /* 0x004fce00078e0a8a */
.L_x_2061:
[----:B------:R-:W-:Y:S01]  /*10c0*/  IMAD.U32 R137, RZ, RZ, UR4 ;  /* 0x00000004ff897e24 */ /* 0x000fe2000f8e00ff */
[----:B------:R-:W-:Y:S01]  /*10d0*/  MOV R143, R30 ;  /* 0x0000001e008f7202 */ /* 0x000fe20000000f00 */
[----:B------:R-:W-:Y:S06]  /*10e0*/  @!P2 BRA `(.L_x_2062) ;  /* 0x000000000010a947 */ /* 0x000fec0003800000 */
[----:B------:R-:W-:-:S04]  /*10f0*/  LEA R4, P0, R141, UR8, 0x2 ;  /* 0x000000088d047c11 */ /* 0x000fc8000f8010ff */
[----:B------:R-:W-:-:S05]  /*1100*/  LEA.HI.X R5, R141, UR9, R145, 0x2, P0 ;  /* 0x000000098d057c11 */ /* 0x000fca00080f1491 */
[----:B------:R1:W5:Y:S01]  /*1110*/  LDG.E R137, desc[UR36][R4.64] ;  /* 0x0000002404897981 */ /* 0x000362000c1e1900 */
[----:B------:R-:W-:Y:S05]  /*1120*/  BRA `(.L_x_2063) ;  /* 0x0000000000247947 */ /* 0x000fea0003800000 */
.L_x_2062:
        /* <DEDUP_REMOVED lines=9> */
.L_x_2063:
[----:B------:R-:W2:Y:S01]  /*11c0*/  LDC R154, c[0x0][0x448] ;  /* 0x00011200ff9a7b82 */ /* 0x000ea20000000800 */
[----:B------:R-:W-:Y:S01]  /*11d0*/  IMAD R136, R29, 0xc0, RZ ;  /* 0x000000c01d887824 */ /* 0x000fe200078e02ff */
[----:B------:R-:W-:Y:S01]  /*11e0*/  CS2R R134, SRZ ;  /* 0x0000000000867805 */ /* 0x000fe2000001ff00 */
[----:B-----5:R-:W-:Y:S01]  /*11f0*/  IMAD.IADD R137, R137, 0x1, -R0 ;  /* 0x0000000189897824 */ /* 0x020fe200078e0a00 */
[----:B------:R-:W-:Y:S01]  /*1200*/  CS2R R132, SRZ ;  /* 0x0000000000847805 */ /* 0x000fe2000001ff00 */
[----:B------:R-:W-:Y:S01]  /*1210*/  VIADD R3, R136, 0xbf ;  /* 0x000000bf88037836 */ /* 0x000fe20000000000 */
        /* <DEDUP_REMOVED lines=12> */
[----:B------:R-:W-:Y:S01]  /*12e0*/  CS2R R106, SRZ ;  /* 0x00000000006a7805 */ /* 0x000fe2000001ff00 */
[----:B------:R-:W-:Y:S01]  /*12f0*/  IMAD.MOV.U32 R109, RZ, RZ, RZ ;  /* 0x000000ffff6d7224 */ /* 0x000fe200078e00ff */
[----:B------:R-:W-:Y:S02]  /*1300*/  CS2R R104, SRZ ;  /* 0x0000000000687805 */ /* 0x000fe4000001ff00 */
[----:B------:R-:W-:Y:S02]  /*1310*/  CS2R R102, SRZ ;  /* 0x0000000000667805 */ /* 0x000fe4000001ff00 */
[----:B------:R-:W-:-:S02]  /*1320*/  CS2R R100, SRZ ;  /* 0x0000000000647805 */ /* 0x000fc4000001ff00 */
[----:B------:R-:W-:Y:S02]  /*1330*/  CS2R R98, SRZ ;  /* 0x0000000000627805 */ /* 0x000fe4000001ff00 */
[----:B--2---:R-:W-:Y:S02]  /*1340*/  ISETP.NE.AND P0, PT, R154, 0x1, PT ;  /* 0x000000019a00780c */ /* 0x004fe40003f05270 */
[----:B------:R-:W-:Y:S02]  /*1350*/  CS2R R96, SRZ ;  /* 0x0000000000607805 */ /* 0x000fe4000001ff00 */
[----:B------:R-:W-:Y:S01]  /*1360*/  CS2R R94, SRZ ;  /* 0x00000000005e7805 */ /* 0x000fe2000001ff00 */
[----:B------:R-:W-:Y:S01]  /*1370*/  IMAD.MOV.U32 R93, RZ, RZ, RZ ;  /* 0x000000ffff5d7224 */ /* 0x000fe200078e00ff */
[----:B------:R-:W-:Y:S02]  /*1380*/  CS2R R6, SRZ ;  /* 0x0000000000067805 */ /* 0x000fe4000001ff00 */
[----:B------:R-:W-:Y:S01]  /*1390*/  CS2R R90, SRZ ;  /* 0x00000000005a7805 */ /* 0x000fe2000001ff00 */
[----:B------:R-:W-:-:S04]  /*13a0*/  IMAD.MOV.U32 R8, RZ, RZ, RZ ;  /* 0x000000ffff087224 */ /* 0x000fc800078e00ff */
[----:B-1----:R-:W1:Y:S08]  /*13b0*/  @P0 LDC R4, c[0x0][0x44c] ;  /* 0x00011300ff040b82 */ /* 0x002e700000000800 */
[----:B------:R-:W2:Y:S01]  /*13c0*/  @P0 LDC R5, c[0x0][0x450] ;  /* 0x00011400ff050b82 */ /* 0x000ea20000000800 */
[----:B-1----:R-:W-:Y:S01]  /*13d0*/  @P0 IMAD.HI.U32 R0, R3, R4, RZ ;  /* 0x0000000403000227 */ /* 0x002fe200078e00ff */
[----:B0-----:R-:W-:-:S04]  /*13e0*/  IADD3 R4, R137, 0x80, -R138 ;  /* 0x0000008089047810 */ /* 0x001fc80007ffe88a */
[----:B--2---:R-:W-:Y:S01]  /*13f0*/  @P0 SHF.R.U32.HI R3, RZ, R5, R0 ;  /* 0x00000005ff030219 */ /* 0x004fe20000011600 */
[----:B------:R-:W-:Y:S01]  /*1400*/  VIADD R0, R137, 0x7f ;  /* 0x0000007f89007836 */ /* 0x000fe20000000000 */
[----:B------:R-:W-:-:S03]  /*1410*/  PLOP3.LUT P0, PT, PT, PT, PT, 0x80, 0x0 ;  /* 0x000000000000781c */ /* 0x000fc60003f0f070 */
[----:B------:R-:W-:Y:S01]  /*1420*/  IMAD.IADD R4, R4, 0x1, R3 ;  /* 0x0000000104047824 */ /* 0x000fe200078e0203 */
[----:B------:R-:W-:-:S04]  /*1430*/  SHF.R.S32.HI R3, RZ, 0x1f, R0 ;  /* 0x0000001fff037819 */ /* 0x000fc80000011400 */
[----:B------:R-:W-:Y:S02]  /*1440*/  SHF.R.S32.HI R5, RZ, 0x1f, R4 ;  /* 0x0000001fff057819 */ /* 0x000fe40000011404 */
[----:B------:R-:W-:Y:S01]  /*1450*/  LEA.HI R3, R3, R0, RZ, 0x7 ;  /* 0x0000000003037211 */ /* 0x000fe200078f38ff */
[----:B------:R-:W-:Y:S01]  /*1460*/  IMAD.MOV.U32 R0, RZ, RZ, RZ ;  /* 0x000000ffff007224 */ /* 0x000fe200078e00ff */
[----:B------:R-:W-:Y:S02]  /*1470*/  LEA.HI R5, R5, R4, RZ, 0x7 ;  /* 0x0000000405057211 */ /* 0x000fe400078f38ff */
[----:B------:R-:W-:Y:S02]  /*1480*/  SHF.R.S32.HI R88, RZ, 0x7, R3 ;  /* 0x00000007ff587819 */ /* 0x000fe40000011403 */
[----:B------:R-:W-:Y:S02]  /*1490*/  SHF.R.S32.HI R5, RZ, 0x7, R5 ;  /* 0x00000007ff057819 */ /* 0x000fe40000011405 */
[----:B------:R-:W-:-:S02]  /*14a0*/  MOV R3, RZ ;  /* 0x000000ff00037202 */ /* 0x000fc40000000f00 */
[----:B------:R-:W-:-:S04]  /*14b0*/  VIMNMX R88, R88, R5, PT ;  /* 0x0000000558587248 */ /* 0x000fc80003fe0100 */
[----:B------:R-:W-:-:S13]  /*14c0*/  ISETP.GE.AND P1, PT, R88, 0x1, PT ;  /* 0x000000015800780c */ /* 0x000fda0003f26270 */
[----:B------:R-:W-:Y:S05]  /*14d0*/  @!P1 BRA `(.L_x_2064) ;  /* 0x0000009000949947 */ /* 0x000fea0003800000 */
        /* <DEDUP_REMOVED lines=21> */
[----:B------:R-:W-:Y:S01]  /*1630*/  MOV R5, UR5 ;  /* 0x0000000500057c02 */ /* 0x000fe20008000f00 */
[----:B------:R-:W-:Y:S01]  /*1640*/  ULDC.64 UR4, c[0x4][0x90] ;  /* 0x0100240000047ab9 */ /* 0x000fe20000000a00 */
        /* <DEDUP_REMOVED lines=9> */
.L_x_2065:
[----:B------:R-:W-:Y:S02]  /*16e0*/  LEA.HI R0, R149, R149, RZ, 0x1 ;  /* 0x0000009595007211 */ /* 0x000fe400078f08ff */
[----:B------:R-:W-:Y:S02]  /*16f0*/  ISETP.NE.AND P0, PT, R19, 0x3, PT ;  /* 0x000000031300780c */ /* 0x000fe40003f05270 */
[----:B------:R-:W-:-:S05]  /*1700*/  LOP3.LUT R0, R0, 0xfffffffe, RZ, 0xc0, !PT ;  /* 0xfffffffe00007812 */ /* 0x000fca00078ec0ff */
[----:B------:R-:W-:-:S05]  /*1710*/  IMAD.IADD R0, R149, 0x1, -R0 ;  /* 0x0000000195007824 */ /* 0x000fca00078e0a00 */
[----:B------:R-:W-:-:S04]  /*1720*/  SHF.L.U32 R0, R0, 0x1f, RZ ;  /* 0x0000001f00007819 */ /* 0x000fc800000006ff */
[----:B------:R-:W0:Y:S02]  /*1730*/  SYNCS.PHASECHK.TRANS64.TRYWAIT P1, [UR41+0x2d800], R0 ;  /* 0x02d80000ff0075a7 */ /* 0x000e240008020169 */
[----:B0-----:R-:W-:Y:S05]  /*1740*/  @!P1 BRA `(.L_x_2066) ;  /* 0x0000010000c09947 */ /* 0x001fea0003800000 */
.L_x_2197:
[----:B------:R-:W-:Y:S05]  /*1750*/  @!P0 BRA `(.L_x_2067) ;  /* 0x0000000000048947 */ /* 0x000fea0003800000 */
[----:B------:R-:W-:Y:S01]  /*1760*/  BPT.TRAP 0x1 ;  /* 0x000000040000795c */ /* 0x000fe20000300000 */
.L_x_2067:
[----:B0-----:R-:W-:Y:S01]  /*1770*/  IMAD.U32 R0, RZ, RZ, UR38 ;  /* 0x00000026ff007e24 */ /* 0x001fe2000f8e00ff */
[----:B------:R-:W-:-:S04]  /*1780*/  SHF.L.U32 R3, R2, 0x1f, RZ ;  /* 0x0000001f02037819 */ /* 0x000fc800000006ff */
[----:B------:R-:W-:-:S04]  /*1790*/  LEA R0, R0, UR41, 0x3 ;  /* 0x0000002900007c11 */ /* 0x000fc8000f8e18ff */
[----:B------:R0:W1:Y:S01]  /*17a0*/  SYNCS.PHASECHK.TRANS64.TRYWAIT P1, [R0+URZ+0x2d830], R3 ;  /* 0x02d83003000075a7 */ /* 0x000062000802017f */
[----:B------:R-:W-:Y:S05]  /*17b0*/  @!P0 BRA `(.L_x_2068) ;  /* 0x0000000000048947 */ /* 0x000fea0003800000 */
[----:B------:R-:W-:Y:S01]  /*17c0*/  BPT.TRAP 0x1 ;  /* 0x000000040000795c */ /* 0x000fe20000300000 */
.L_x_2068:
[----:B-1----:R-:W-:Y:S05]  /*17d0*/  @P1 BRA `(.L_x_2069) ;  /* 0x0000000000081947 */ /* 0x002fea0003800000 */
[----:B------:R-:W1:Y:S02]  /*17e0*/  SYNCS.PHASECHK.TRANS64.TRYWAIT P1, [R0+URZ+0x2d830], R3 ;  /* 0x02d83003000075a7 */ /* 0x000e64000802017f */
[----:B-1----:R-:W-:Y:S05]  /*17f0*/  @!P1 BRA `(.L_x_2070) ;  /* 0x0000010000ac9947 */ /* 0x002fea0003800000 */
.L_x_2069:
[----:B------:R-:W-:Y:S05]  /*1800*/  WARPSYNC.ALL ;  /* 0x0000000000007948 */ /* 0x000fea0003800000 */
[----:B------:R-:W-:Y:S01]  /*1810*/  UIADD3 UR4, UR41, 0x15400, URZ ;  /* 0x0001540029047890 */ /* 0x000fe2000fffe03f */
[----:B------:R-:W-:Y:S01]  /*1820*/  WARPGROUP.ARRIVE ;  /* 0x00000000000079c5 */ /* 0x000fe20000000000 */
[----:B------:R-:W-:Y:S02]  /*1830*/  ULOP3.LUT UR8, UR43, 0x10000, URZ, 0xfc, !UPT ;  /* 0x000100002b087892 */ /* 0x000fe4000f8efc3f */
[----:B------:R-:W-:Y:S01]  /*1840*/  USHF.R.U32.HI UR4, URZ, 0x4, UR4 ;  /* 0x000000043f047899 */ /* 0x000fe20008011604 */
[----:B------:R-:W-:Y:S01]  /*1850*/  UMOV UR9, 0x80000020 ;  /* 0x8000002000097882 */ /* 0x000fe20000000000 */
[----:B------:R-:W-:-:S02]  /*1860*/  UMOV UR11, 0x80000020 ;  /* 0x80000020000b7882 */ /* 0x000fc40000000000 */
[----:B------:R-:W-:Y:S02]  /*1870*/  ULOP3.LUT UR4, UR4, 0x3fff, URZ, 0xc0, !UPT ;  /* 0x00003fff04047892 */ /* 0x000fe4000f8ec03f */
[----:B------:R-:W-:Y:S02]  /*1880*/  UIADD3 UR12, UR8, 0x2, URZ ;  /* 0x00000002080c7890 */ /* 0x000fe4000fffe03f */
[----:B------:R-:W-:Y:S01]  /*1890*/  ULOP3.LUT UR4, UR4, 0x10000, URZ, 0xfc, !UPT ;  /* 0x0001000004047892 */ /* 0x000fe2000f8efc3f */
[----:B------:R-:W-:Y:S01]  /*18a0*/  UMOV UR13, 0x80000020 ;  /* 0x80000020000d7882 */ /* 0x000fe20000000000 */
[----:B------:R-:W-:Y:S02]  /*18b0*/  UMOV UR15, 0x80000020 ;  /* 0x80000020000f7882 */ /* 0x000fe40000000000 */
[----:B------:R-:W-:Y:S02]  /*18c0*/  UIMAD UR10, UR38, 0x600, UR4 ;  /* 0x00000600260a78a4 */ /* 0x000fe4000f8e0204 */
[----:B------:R-:W-:-:S02]  /*18d0*/  UIADD3 UR16, UR8, 0x300, URZ ;  /* 0x0000030008107890 */ /* 0x000fc4000fffe03f */
        /* <DEDUP_REMOVED lines=35> */
.L_x_2071:
[----:B------:R-:W-:Y:S01]  /*1b10*/  ISETP.NE.AND P4, PT, R154, 0x1, PT ;  /* 0x000000019a00780c */ /* 0x000fe20003f85270 */
[----:B------:R-:W-:Y:S01]  /*1b20*/  ULDC UR5, c[0x0][0x9d8] ;  /* 0x0002760000057ab9 */ /* 0x000fe20000000800 */
[----:B------:R-:W-:Y:S01]  /*1b30*/  ULDC UR6, c[0x0][0x988] ;  /* 0x0002620000067ab9 */ /* 0x000fe20000000800 */
[----:B------:R-:W-:Y:S01]  /*1b40*/  FMUL.FTZ R11, R26, UR5 ;  /* 0x000000051a0b7c20 */ /* 0x000fe20008410000 */
[----:B------:R-:W-:Y:S01]  /*1b50*/  FMUL.FTZ R89, R27, UR5 ;  /* 0x000000051b597c20 */ /* 0x000fe20008410000 */
[----:B------:R-:W-:Y:S01]  /*1b60*/  FMUL.FTZ R5, R29, UR5 ;  /* 0x000000051d057c20 */ /* 0x000fe20008410000 */
[----:B------:R-:W-:Y:S01]  /*1b70*/  FMUL.FTZ R29, R31, UR5 ;  /* 0x000000051f1d7c20 */ /* 0x000fe20008410000 */
[----:B------:R-:W-:Y:S02]  /*1b80*/  IMAD.IADD R31, R140, 0x1, R136 ;  /* 0x000000018c1f7824 */ /* 0x000fe400078e0288 */
[----:B------:R-:W-:Y:S01]  /*1b90*/  FMUL.FTZ R8, R37, UR5 ;  /* 0x0000000525087c20 */ /* 0x000fe20008410000 */
[----:B------:R-:W-:Y:S01]  /*1ba0*/  FMUL.FTZ R6, R33, UR5 ;  /* 0x0000000521067c20 */ /* 0x000fe20008410000 */
[----:B------:R-:W-:-:S02]  /*1bb0*/  IMAD.MOV.U32 R33, RZ, RZ, -0x80 ;  /* 0xffffff80ff217424 */ /* 0x000fc400078e00ff */
[----:B------:R-:W-:Y:S01]  /*1bc0*/  FMUL.FTZ R9, R32, UR5 ;  /* 0x0000000520097c20 */ /* 0x000fe20008410000 */
[----:B------:R-:W-:Y:S01]  /*1bd0*/  FMUL.FTZ R92, R38, UR5 ;  /* 0x00000005265c7c20 */ /* 0x000fe20008410000 */
[----:B------:R-:W2:Y:S01]  /*1be0*/  @P4 LDC R26, c[0x0][0x44c] ;  /* 0x00011300ff1a4b82 */ /* 0x000ea20000000800 */
[----:B------:R-:W-:Y:S02]  /*1bf0*/  IMAD R32, R88, R33, 0x80 ;  /* 0x0000008058207424 */ /* 0x000fe400078e0221 */
[----:B------:R-:W-:Y:S01]  /*1c00*/  FMUL.FTZ R7, R28, UR5 ;  /* 0x000000051c077c20 */ /* 0x000fe20008410000 */
[----:B------:R-:W-:Y:S01]  /*1c10*/  FMUL.FTZ R28, R30, UR5 ;  /* 0x000000051e1c7c20 */ /* 0x000fe20008410000 */
[----:B------:R-:W3:Y:S01]  /*1c20*/  MUFU.TANH R11, R11 ;  /* 0x0000000b000b7308 */ /* 0x000ee20000002400 */
[----:B------:R-:W-:Y:S02]  /*1c30*/  VIADD R38, R32, 0x1 ;  /* 0x0000000120267836 */ /* 0x000fe40000000000 */
[----:B------:R-:W-:Y:S01]  /*1c40*/  FMUL.FTZ R104, R34, UR5 ;  /* 0x0000000522687c20 */ /* 0x000fe20008410000 */
[----:B------:R-:W-:Y:S01]  /*1c50*/  IMAD.IADD R32, R137, 0x1, R32 ;  /* 0x0000000189207824 */ /* 0x000fe200078e0220 */
[----:B------:R-:W4:Y:S01]  /*1c60*/  @P4 LDC R27, c[0x0][0x450] ;  /* 0x00011400ff1b4b82 */ /* 0x000f220000000800 */
[----:B------:R-:W-:-:S02]  /*1c70*/  IMAD R38, R139, -0x2, R38 ;  /* 0xfffffffe8b267824 */ /* 0x000fc400078e0226 */
[----:B------:R-:W-:Y:S01]  /*1c80*/  FMUL.FTZ R102, R35, UR5 ;  /* 0x0000000523667c20 */ /* 0x000fe20008410000 */
[----:B------:R-:W-:Y:S01]  /*1c90*/  IMAD R33, R139, -0x2, R32 ;  /* 0xfffffffe8b217824 */ /* 0x000fe200078e0220 */
[----:B------:R-:W5:Y:S01]  /*1ca0*/  MUFU.TANH R89, R89 ;  /* 0x0000005900597308 */ /* 0x000f620000002400 */
[----:B------:R-:W-:Y:S01]  /*1cb0*/  FMUL.FTZ R100, R39, UR5 ;  /* 0x0000000527647c20 */ /* 0x000fe20008410000 */
[----:B------:R-:W-:Y:S01]  /*1cc0*/  IADD3 R108, -R138, R38, R137 ;  /* 0x000000268a6c7210 */ /* 0x000fe20007ffe189 */
        /* <DEDUP_REMOVED lines=8> */
[----:B------:R-:W-:Y:S01]  /*1d50*/  FMUL.FTZ R10, R36, UR5 ;  /* 0x00000005240a7c20 */ /* 0x000fe20008410000 */
[----:B--2---:R-:W-:-:S04]  /*1d60*/  @P4 IMAD.HI.U32 R26, R31, R26, RZ ;  /* 0x0000001a1f1a4227 */ /* 0x004fc800078e00ff */
[----:B------:R-:W-:Y:S01]  /*1d70*/  FMUL.FTZ R36, R55, UR5 ;  /* 0x0000000537247c20 */ /* 0x000fe20008410000 */
[----:B------:R-:W-:Y:S01]  /*1d80*/  FMUL.FTZ R58, R58, UR5 ;  /* 0x000000053a3a7c20 */ /* 0x000fe20008410000 */
[----:B------:R-:W-:Y:S01]  /*1d90*/  FMUL.FTZ R59, R59, UR5 ;  /* 0x000000053b3b7c20 */ /* 0x000fe20008410000 */
[----:B------:R-:W2:Y:S01]  /*1da0*/  MUFU.TANH R29, R29 ;  /* 0x0000001d001d7308 */ /* 0x000ea20000002400 */
[----:B------:R-:W-:Y:S01]  /*1db0*/  FMUL.FTZ R70, R70, UR5 ;  /* 0x0000000546467c20 */ /* 0x000fe20008410000 */
[----:B------:R-:W-:Y:S01]  /*1dc0*/  FMUL.FTZ R62, R62, UR5 ;  /* 0x000000053e3e7c20 */ /* 0x000fe20008410000 */
[----:B------:R-:W-:Y:S01]  /*1dd0*/  FMUL.FTZ R66, R66, UR5 ;  /* 0x0000000542427c20 */ /* 0x000fe20008410000 */
[----:B----4-:R-:W-:Y:S01]  /*1de0*/  @P4 SHF.R.U32.HI R31, RZ, R27, R26 ;  /* 0x0000001bff1f4219 */ /* 0x010fe2000001161a */
[----:B------:R-:W-:Y:S01]  /*1df0*/  FMUL.FTZ R27, R56, UR5 ;  /* 0x00000005381b7c20 */ /* 0x000fe20008410000 */
[----:B01----:R-:W-:Y:S01]  /*1e00*/  FMUL.FTZ R3, R25, UR5 ;  /* 0x0000000519037c20 */ /* 0x003fe20008410000 */
[----:B------:R-:W-:Y:S01]  /*1e10*/  FMUL.FTZ R25, R52, UR5 ;  /* 0x0000000534197c20 */ /* 0x000fe20008410000 */
[----:B------:R-:W0:Y:S01]  /*1e20*/  MUFU.TANH R104, R104 ;  /* 0x0000006800687308 */ /* 0x000e220000002400 */
[----:B------:R-:W1:Y:S01]  /*1e30*/  SHFL.IDX PT, R37, R31, 0x1, 0x1c1f ;  /* 0x003c1f001f257f89 */ /* 0x000e6200000e0000 */
        /* <DEDUP_REMOVED lines=15> */
[----:B------:R-:W4:Y:S01]  /*1f30*/  SHFL.IDX PT, R31, R31, RZ, 0x1c1f ;  /* 0x001c1fff1f1f7589 */ /* 0x000f2200000e0000 */
[----:B------:R-:W-:Y:S01]  /*1f40*/  FMUL.FTZ R4, R24, UR5 ;  /* 0x0000000518047c20 */ /* 0x000fe20008410000 */
[----:B------:R-:W-:Y:S01]  /*1f50*/  FMUL.FTZ R43, R68, UR5 ;  /* 0x00000005442b7c20 */ /* 0x000fe20008410000 */
[----:B------:R-:W-:Y:S01]  /*1f60*/  FMUL.FTZ R12, R41, UR5 ;  /* 0x00000005290c7c20 */ /* 0x000fe20008410000 */
[----:B------:R-:W-:Y:S01]  /*1f70*/  FMUL.FTZ R20, R49, UR5 ;  /* 0x0000000531147c20 */ /* 0x000fe20008410000 */
[----:B------:R-:W-:Y:S01]  /*1f80*/  FMUL.FTZ R49, R72, UR5 ;  /* 0x0000000548317c20 */ /* 0x000fe20008410000 */
[----:B------:R-:W-:Y:S01]  /*1f90*/  FMUL.FTZ R13, R45, UR5 ;  /* 0x000000052d0d7c20 */ /* 0x000fe20008410000 */
[----:B------:R-:W4:Y:S01]  /*1fa0*/  MUFU.TANH R100, R100 ;  /* 0x0000006400647308 */ /* 0x000f220000002400 */
[----:B-1----:R-:W-:Y:S01]  /*1fb0*/  VIADDMNMX R32, R37, R108, R33, PT ;  /* 0x0000006c25207246 */ /* 0x002fe20003800121 */
[----:B------:R-:W-:Y:S01]  /*1fc0*/  FMUL.FTZ R24, R53, UR5 ;  /* 0x0000000535187c20 */ /* 0x000fe20008410000 */
[----:B------:R-:W-:Y:S01]  /*1fd0*/  FMUL.FTZ R53, R76, UR5 ;  /* 0x000000054c357c20 */ /* 0x000fe20008410000 */
[----:B------:R-:W-:Y:S01]  /*1fe0*/  FMUL.FTZ R55, R80, UR5 ;  /* 0x0000000550377c20 */ /* 0x000fe20008410000 */
[C---:B------:R-:W-:Y:S01]  /*1ff0*/  ISETP.GT.AND P1, PT, R32.reuse, RZ, PT ;  /* 0x000000ff2000720c */ /* 0x040fe20003f24270 */
[----:B------:R-:W-:Y:S01]  /*2000*/  FMUL.FTZ R37, R61, UR5 ;  /* 0x000000053d257c20 */ /* 0x000fe20008410000 */
[C---:B------:R-:W-:Y:S01]  /*2010*/  ISETP.GT.AND P2, PT, R32.reuse, 0x1, PT ;  /* 0x000000012000780c */ /* 0x040fe20003f44270 */
[----:B------:R-:W1:Y:S01]  /*2020*/  MUFU.TANH R98, R98 ;  /* 0x0000006200627308 */ /* 0x000e620000002400 */
[----:B------:R-:W-:Y:S01]  /*2030*/  ISETP.GT.AND P3, PT, R32, 0x8, PT ;  /* 0x000000082000780c */ /* 0x000fe20003f64270 */
[----:B------:R-:W-:Y:S01]  /*2040*/  FMUL.FTZ R61, R84, UR5 ;  /* 0x00000005543d7c20 */ /* 0x000fe20008410000 */
[----:B---3--:R-:W-:Y:S01]  /*2050*/  FSEL R114, R11, -INF , P1 ;  /* 0xff8000000b727808 */ /* 0x008fe20000800000 */
[----:B------:R-:W-:Y:S01]  /*2060*/  FMUL.FTZ R26, R57, UR5 ;  /* 0x00000005391a7c20 */ /* 0x000fe20008410000 */
[----:B-----5:R-:W-:Y:S01]  /*2070*/  FSEL R112, R89, -INF , P2 ;  /* 0xff80000059707808 */ /* 0x020fe20001000000 */
[----:B------:R-:W-:Y:S01]  /*2080*/  FMUL.FTZ R41, R65, UR5 ;  /* 0x0000000541297c20 */ /* 0x000fe20008410000 */
[----:B------:R-:W-:Y:S01]  /*2090*/  ISETP.GT.AND P1, PT, R32, 0x9, PT ;  /* 0x000000092000780c */ /* 0x000fe20003f24270 */
[----:B------:R-:W3:Y:S01]  /*20a0*/  MUFU.TANH R96, R96 ;  /* 0x0000006000607308 */ /* 0x000ee20000002400 */
[----:B------:R-:W-:Y:S01]  /*20b0*/  FSEL R110, R28, -INF , P3 ;  /* 0xff8000001c6e7808 */ /* 0x000fe20001800000 */
[----:B------:R-:W-:Y:S01]  /*20c0*/  FMUL.FTZ R45, R69, UR5 ;  /* 0x00000005452d7c20 */ /* 0x000fe20008410000 */
[----:B------:R-:W-:Y:S01]  /*20d0*/  FMNMX.FTZ R11, R114, R112, !PT ;  /* 0x00000070720b7209 */ /* 0x000fe20007810000 */
[----:B------:R-:W-:Y:S01]  /*20e0*/  FMUL.FTZ R47, R73, UR5 ;  /* 0x00000005492f7c20 */ /* 0x000fe20008410000 */
[----:B------:R-:W-:Y:S01]  /*20f0*/  ISETP.GT.AND P2, PT, R32, 0x10, PT ;  /* 0x000000102000780c */ /* 0x000fe20003f44270 */
[----:B------:R-:W-:Y:S01]  /*2100*/  FMUL.FTZ R51, R77, UR5 ;  /* 0x000000054d337c20 */ /* 0x000fe20008410000 */
[----:B--2---:R-:W-:Y:S01]  /*2110*/  FSEL R106, R29, -INF , P1 ;  /* 0xff8000001d6a7808 */ /* 0x004fe20000800000 */
[----:B------:R-:W2:Y:S01]  /*2120*/  MUFU.TANH R94, R94 ;  /* 0x0000005e005e7308 */ /* 0x000ea20000002400 */
[----:B------:R-:W-:Y:S01]  /*2130*/  FMNMX.FTZ R11, R110, R11, !PT ;  /* 0x0000000b6e0b7209 */ /* 0x000fe20007810000 */
[----:B------:R-:W-:Y:S01]  /*2140*/  FMUL.FTZ R57, R81, UR5 ;  /* 0x0000000551397c20 */ /* 0x000fe20008410000 */
[----:B------:R-:W-:-:S02]  /*2150*/  ISETP.GT.AND P1, PT, R32, 0x11, PT ;  /* 0x000000112000780c */ /* 0x000fc40003f24270 */
[----:B------:R-:W-:Y:S02]  /*2160*/  CS2R R134, SRZ ;  /* 0x0000000000867805 */ /* 0x000fe4000001ff00 */
[----:B0-----:R-:W-:Y:S02]  /*2170*/  FSEL R104, R104, -INF , P2 ;  /* 0xff80000068687808 */ /* 0x001fe40001000000 */
[----:B------:R-:W-:Y:S02]  /*2180*/  CS2R R132, SRZ ;  /* 0x0000000000847805 */ /* 0x000fe4000001ff00 */
[----:B------:R-:W-:Y:S01]  /*2190*/  FMNMX.FTZ R11, R106, R11, !PT ;  /* 0x0000000b6a0b7209 */ /* 0x000fe20007810000 */
[----:B------:R-:W0:Y:S01]  /*21a0*/  MUFU.TANH R90, R90 ;  /* 0x0000005a005a7308 */ /* 0x000e220000002400 */
[----:B------:R-:W-:Y:S02]  /*21b0*/  ISETP.GT.AND P2, PT, R32, 0x18, PT ;  /* 0x000000182000780c */ /* 0x000fe40003f44270 */
[----:B------:R-:W-:-:S02]  /*21c0*/  CS2R R130, SRZ ;  /* 0x0000000000827805 */ /* 0x000fc4000001ff00 */
[----:B----4-:R-:W-:Y:S02]  /*21d0*/  FSEL R102, R102, -INF , P1 ;  /* 0xff80000066667808 */ /* 0x010fe40000800000 */
[----:B------:R-:W-:Y:S02]  /*21e0*/  CS2R R128, SRZ ;  /* 0x0000000000807805 */ /* 0x000fe4000001ff00 */
[----:B------:R-:W-:Y:S02]  /*21f0*/  FMNMX.FTZ R11, R104, R11, !PT ;  /* 0x0000000b680b7209 */ /* 0x000fe40007810000 */
[----:B------:R-:W-:Y:S02]  /*2200*/  CS2R R126, SRZ ;  /* 0x00000000007e7805 */ /* 0x000fe4000001ff00 */
[----:B------:R-:W-:Y:S01]  /*2210*/  ISETP.GT.AND P1, PT, R32, 0x19, PT ;  /* 0x000000192000780c */ /* 0x000fe20003f24270 */
[----:B------:R-:W4:Y:S01]  /*2220*/  MUFU.TANH R34, R34 ;  /* 0x0000002200227308 */ /* 0x000f220000002400 */
[----:B------:R-:W-:-:S02]  /*2230*/  FSEL R92, R92, -INF , P2 ;  /* 0xff8000005c5c7808 */ /* 0x000fc40001000000 */
[----:B------:R-:W-:Y:S02]  /*2240*/  CS2R R124, SRZ ;  /* 0x00000000007c7805 */ /* 0x000fe4000001ff00 */
[----:B------:R-:W-:Y:S02]  /*2250*/  FMNMX.FTZ R11, R102, R11, !PT ;  /* 0x0000000b660b7209 */ /* 0x000fe40007810000 */
[----:B------:R-:W-:Y:S02]  /*2260*/  ISETP.GT.AND P2, PT, R32, 0x20, PT ;  /* 0x000000202000780c */ /* 0x000fe40003f44270 */
[----:B------:R-:W-:Y:S01]  /*2270*/  FSEL R100, R100, -INF , P1 ;  /* 0xff80000064647808 */ /* 0x000fe20000800000 */
[----:B------:R-:W5:Y:S01]  /*2280*/  MUFU.TANH R30, R30 ;  /* 0x0000001e001e7308 */ /* 0x000f620000002400 */
[----:B------:R-:W-:Y:S02]  /*2290*/  FMNMX.FTZ R11, R92, R11, !PT ;  /* 0x0000000b5c0b7209 */ /* 0x000fe40007810000 */
[----:B------:R-:W-:-:S02]  /*22a0*/  ISETP.GT.AND P1, PT, R32, 0x21, PT ;  /* 0x000000212000780c */ /* 0x000fc40003f24270 */
[----:B-1----:R-:W-:Y:S02]  /*22b0*/  FSEL R98, R98, -INF , P2 ;  /* 0xff80000062627808 */ /* 0x002fe40001000000 */
[----:B------:R-:W-:Y:S01]  /*22c0*/  FMNMX.FTZ R11, R100, R11, !PT ;  /* 0x0000000b640b7209 */ /* 0x000fe20007810000 */
[----:B------:R-:W-:Y:S01]  /*22d0*/  MUFU.TANH R35, R35 ;  /* 0x0000002300237308 */ /* 0x000fe20000002400 */
[----:B------:R-:W-:Y:S02]  /*22e0*/  ISETP.GT.AND P2, PT, R32, 0x28, PT ;  /* 0x000000282000780c */ /* 0x000fe40003f44270 */
[----:B---3--:R-:W-:Y:S02]  /*22f0*/  FSEL R96, R96, -INF , P1 ;  /* 0xff80000060607808 */ /* 0x008fe40000800000 */
[----:B------:R-:W-:Y:S02]  /*2300*/  FMNMX.FTZ R11, R98, R11, !PT ;  /* 0x0000000b620b7209 */ /* 0x000fe40007810000 */
[----:B------:R-:W-:Y:S01]  /*2310*/  ISETP.GT.AND P1, PT, R32, 0x29, PT ;  /* 0x000000292000780c */ /* 0x000fe20003f24270 */
[----:B------:R-:W1:Y:S01]  /*2320*/  MUFU.TANH R36, R36 ;  /* 0x0000002400247308 */ /* 0x000e620000002400 */
[----:B--2---:R-:W-:-:S02]  /*2330*/  FSEL R94, R94, -INF , P2 ;  /* 0xff8000005e5e7808 */ /* 0x004fc40001000000 */
[----:B------:R-:W-:Y:S02]  /*2340*/  FMNMX.FTZ R11, R96, R11, !PT ;  /* 0x0000000b600b7209 */ /* 0x000fe40007810000 */
[----:B------:R-:W-:Y:S02]  /*2350*/  ISETP.GT.AND P2, PT, R32, 0x30, PT ;  /* 0x000000302000780c */ /* 0x000fe40003f44270 */
[----:B0-----:R-:W-:Y:S01]  /*2360*/  FSEL R90, R90, -INF , P1 ;  /* 0xff8000005a5a7808 */ /* 0x001fe20000800000 */
[----:B------:R-:W-:Y:S01]  /*2370*/  MUFU.TANH R39, R58 ;  /* 0x0000003a00277308 */ /* 0x000fe20000002400 */
[----:B------:R-:W-:Y:S01]  /*2380*/  FMNMX.FTZ R29, R94, R11, !PT ;  /* 0x0000000b5e1d7209 */ /* 0x000fe20007810000 */
[----:B------:R-:W-:Y:S01]  /*2390*/  FMUL.FTZ R11, R74, UR5 ;  /* 0x000000054a0b7c20 */ /* 0x000fe20008410000 */
[----:B------:R-:W-:Y:S02]  /*23a0*/  ISETP.GT.AND P1, PT, R32, 0x31, PT ;  /* 0x000000312000780c */ /* 0x000fe40003f24270 */
[----:B----4-:R-:W-:-:S02]  /*23b0*/  FSEL R74, R34, -INF , P2 ;  /* 0xff800000224a7808 */ /* 0x010fc40001000000 */
[----:B------:R-:W-:Y:S01]  /*23c0*/  FMNMX.FTZ R29, R90, R29, !PT ;  /* 0x0000001d5a1d7209 */ /* 0x000fe20007810000 */
[----:B------:R0:W2:Y:S01]  /*23d0*/  MUFU.TANH R56, R59 ;  /* 0x0000003b00387308 */ /* 0x0000a20000002400 */
[----:B------:R-:W-:Y:S02]  /*23e0*/  ISETP.GT.AND P2, PT, R32, 0x38, PT ;  /* 0x000000382000780c */ /* 0x000fe40003f44270 */
[----:B------:R-:W-:Y:S02]  /*23f0*/  FMNMX.FTZ R29, R74, R29, !PT ;  /* 0x0000001d4a1d7209 */ /* 0x000fe40007810000 */
[----:B------:R-:W-:-:S03]  /*2400*/  VIADDMNMX R108, R31, R108, R33, PT ;  /* 0x0000006c1f6c7246 */ /* 0x000fc60003800121 */
[----:B------:R5:W-:Y:S01]  /*2410*/  MUFU.TANH R46, R70 ;  /* 0x00000046002e7308 */ /* 0x000be20000002400 */
[----:B------:R-:W-:Y:S01]  /*2420*/  ISETP.GT.AND P3, PT, R108, 0x8, PT ;  /* 0x000000086c00780c */ /* 0x000fe20003f64270 */
[----:B0-----:R-:W-:-:S06]  /*2430*/  FMUL.FTZ R59, R85, UR5 ;  /* 0x00000005553b7c20 */ /* 0x001fcc0008410000 */
[----:B------:R-:W0:Y:S01]  /*2440*/  MUFU.TANH R54, R62 ;  /* 0x0000003e00367308 */ /* 0x000e220000002400 */
[----:B-----5:R-:W-:Y:S02]  /*2450*/  FSEL R70, R30, -INF , P1 ;  /* 0xff8000001e467808 */ /* 0x020fe40000800000 */
[----:B------:R-:W-:Y:S02]  /*2460*/  ISETP.GT.AND P1, PT, R32, 0x39, PT ;  /* 0x000000392000780c */ /* 0x000fe40003f24270 */
[----:B------:R-:W-:Y:S02]  /*2470*/  FMNMX.FTZ R29, R70, R29, !PT ;  /* 0x0000001d461d7209 */ /* 0x000fe40007810000 */
[----:B-1----:R-:W-:Y:S01]  /*2480*/  FSEL R58, R36, -INF , P1 ;  /* 0xff800000243a7808 */ /* 0x002fe20000800000 */
[----:B------:R1:W-:Y:S01]  /*2490*/  MUFU.TANH R52, R66 ;  /* 0x0000004200347308 */ /* 0x0003e20000002400 */
[----:B------:R-:W-:-:S04]  /*24a0*/  ISETP.GT.AND P1, PT, R32, 0x41, PT ;  /* 0x000000412000780c */ /* 0x000fc80003f24270 */
[----:B--2---:R-:W-:Y:S02]  /*24b0*/  FSEL R56, R56, -INF , P1 ;  /* 0xff80000038387808 */ /* 0x004fe40000800000 */
[----:B------:R-:W-:Y:S01]  /*24c0*/  ISETP.GT.AND P1, PT, R32, 0x49, PT ;  /* 0x000000492000780c */ /* 0x000fe20003f24270 */
[----:B------:R-:W2:Y:S01]  /*24d0*/  MUFU.TANH R50, R63 ;  /* 0x0000003f00327308 */ /* 0x000ea20000002400 */
[----:B-1----:R-:W-:Y:S01]  /*24e0*/  FSEL R66, R35, -INF , P2 ;  /* 0xff80000023427808 */ /* 0x002fe20001000000 */
[----:B------:R-:W-:Y:S01]  /*24f0*/  FMUL.FTZ R35, R60, UR5 ;  /* 0x000000053c237c20 */ /* 0x000fe20008410000 */
[----:B------:R-:W-:Y:S02]  /*2500*/  ISETP.GT.AND P2, PT, R32, 0x40, PT ;  /* 0x000000402000780c */ /* 0x000fe40003f44270 */
[----:B------:R-:W-:Y:S02]  /*2510*/  FMNMX.FTZ R29, R66, R29, !PT ;  /* 0x0000001d421d7209 */ /* 0x000fe40007810000 */
[----:B------:R-:W-:Y:S01]  /*2520*/  FSEL R62, R39, -INF , P2 ;  /* 0xff800000273e7808 */ /* 0x000fe20001000000 */
[----:B------:R-:W1:Y:S01]  /*2530*/  MUFU.TANH R48, R67 ;  /* 0x0000004300307308 */ /* 0x000e620000002400 */
[----:B------:R-:W-:Y:S01]  /*2540*/  FMNMX.FTZ R29, R58, R29, !PT ;  /* 0x0000001d3a1d7209 */ /* 0x000fe20007810000 */
[----:B------:R-:W-:Y:S01]  /*2550*/  FMUL.FTZ R39, R64, UR5 ;  /* 0x0000000540277c20 */ /* 0x000fe20008410000 */
[----:B------:R-:W-:-:S02]  /*2560*/  ISETP.GT.AND P2, PT, R32, 0x48, PT ;  /* 0x000000482000780c */ /* 0x000fc40003f44270 */
[----:B------:R-:W-:Y:S02]  /*2570*/  FMNMX.FTZ R29, R62, R29, !PT ;  /* 0x0000001d3e1d7209 */ /* 0x000fe40007810000 */
[----:B0-----:R-:W-:Y:S01]  /*2580*/  FSEL R54, R54, -INF , P2 ;  /* 0xff80000036367808 */ /* 0x001fe20001000000 */
[----:B------:R-:W0:Y:S01]  /*2590*/  MUFU.TANH R44, R71 ;  /* 0x00000047002c7308 */ /* 0x000e220000002400 */
[----:B------:R-:W-:Y:S02]  /*25a0*/  FMNMX.FTZ R29, R56, R29, !PT ;  /* 0x0000001d381d7209 */ /* 0x000fe40007810000 */
[----:B------:R-:W-:Y:S02]  /*25b0*/  ISETP.GT.AND P2, PT, R32, 0x50, PT ;  /* 0x000000502000780c */ /* 0x000fe40003f44270 */
[----:B--2---:R-:W-:Y:S02]  /*25c0*/  FSEL R50, R50, -INF , P1 ;  /* 0xff80000032327808 */ /* 0x004fe40000800000 */
[----:B------:R-:W-:Y:S01]  /*25d0*/  FMNMX.FTZ R29, R54, R29, !PT ;  /* 0x0000001d361d7209 */ /* 0x000fe20007810000 */
[----:B------:R-:W2:Y:S01]  /*25e0*/  MUFU.TANH R11, R11 ;  /* 0x0000000b000b7308 */ /* 0x000ea20000002400 */
[----:B------:R-:W-:-:S02]  /*25f0*/  ISETP.GT.AND P1, PT, R32, 0x51, PT ;  /* 0x000000512000780c */ /* 0x000fc40003f24270 */
[----:B------:R-:W-:Y:S02]  /*2600*/  FSEL R52, R52, -INF , P2 ;  /* 0xff80000034347808 */ /* 0x000fe40001000000 */
[----:B------:R-:W-:Y:S02]  /*2610*/  FMNMX.FTZ R29, R50, R29, !PT ;  /* 0x0000001d321d7209 */ /* 0x000fe40007810000 */
[----:B------:R-:W-:Y:S01]  /*2620*/  ISETP.GT.AND P2, PT, R32, 0x58, PT ;  /* 0x000000582000780c */ /* 0x000fe20003f44270 */
[----:B------:R-:W3:Y:S01]  /*2630*/  MUFU.TANH R40, R75 ;  /* 0x0000004b00287308 */ /* 0x000ee20000002400 */
[----:B-1----:R-:W-:Y:S02]  /*2640*/  FSEL R48, R48, -INF , P1 ;  /* 0xff80000030307808 */ /* 0x002fe40000800000 */
[----:B------:R-:W-:Y:S02]  /*2650*/  FMNMX.FTZ R29, R52, R29, !PT ;  /* 0x0000001d341d7209 */ /* 0x000fe40007810000 */
[----:B------:R-:W-:-:S02]  /*2660*/  ISETP.GT.AND P1, PT, R32, 0x59, PT ;  /* 0x000000592000780c */ /* 0x000fc40003f24270 */
[----:B------:R-:W-:Y:S01]  /*2670*/  FSEL R46, R46, -INF , P2 ;  /* 0xff8000002e2e7808 */ /* 0x000fe20001000000 */
[----:B------:R-:W1:Y:S01]  /*2680*/  MUFU.TANH R38, R78 ;  /* 0x0000004e00267308 */ /* 0x000e620000002400 */
[----:B------:R-:W-:Y:S02]  /*2690*/  FMNMX.FTZ R29, R48, R29, !PT ;  /* 0x0000001d301d7209 */ /* 0x000fe40007810000 */
[----:B------:R-:W-:Y:S02]  /*26a0*/  ISETP.GT.AND P2, PT, R32, 0x60, PT ;  /* 0x000000602000780c */ /* 0x000fe40003f44270 */
[----:B0-----:R-:W-:Y:S02]  /*26b0*/  FSEL R44, R44, -INF , P1 ;  /* 0xff8000002c2c7808 */ /* 0x001fe40000800000 */
[----:B------:R-:W-:Y:S01]  /*26c0*/  FMNMX.FTZ R29, R46, R29, !PT ;  /* 0x0000001d2e1d7209 */ /* 0x000fe20007810000 */
[----:B------:R-:W0:Y:S01]  /*26d0*/  MUFU.TANH R36, R79 ;  /* 0x0000004f00247308 */ /* 0x000e220000002400 */
[----:B------:R-:W-:-:S02]  /*26e0*/  ISETP.GT.AND P1, PT, R32, 0x61, PT ;  /* 0x000000612000780c */ /* 0x000fc40003f24270 */
[----:B--2---:R-:W-:Y:S02]  /*26f0*/  FSEL R42, R11, -INF , P2 ;  /* 0xff8000000b2a7808 */ /* 0x004fe40001000000 */
[----:B------:R-:W-:Y:S02]  /*2700*/  FMNMX.FTZ R29, R44, R29, !PT ;  /* 0x0000001d2c1d7209 */ /* 0x000fe40007810000 */
[----:B------:R-:W-:Y:S01]  /*2710*/  ISETP.GT.AND P2, PT, R32, 0x68, PT ;  /* 0x000000682000780c */ /* 0x000fe20003f44270 */
[----:B------:R-:W2:Y:S01]  /*2720*/  MUFU.TANH R34, R82 ;  /* 0x0000005200227308 */ /* 0x000ea20000002400 */
[----:B---3--:R-:W-:Y:S02]  /*2730*/  FSEL R40, R40, -INF , P1 ;  /* 0xff80000028287808 */ /* 0x008fe40000800000 */
[----:B------:R-:W-:Y:S02]  /*2740*/  FMNMX.FTZ R29, R42, R29, !PT ;  /* 0x0000001d2a1d7209 */ /* 0x000fe40007810000 */
[----:B------:R-:W-:-:S02]  /*2750*/  ISETP.GT.AND P1, PT, R32, 0x69, PT ;  /* 0x000000692000780c */ /* 0x000fc40003f24270 */
[----:B-1----:R-:W-:Y:S01]  /*2760*/  FSEL R38, R38, -INF , P2 ;  /* 0xff80000026267808 */ /* 0x002fe20001000000 */
        /* <DEDUP_REMOVED lines=11> */
[----:B-1----:R-:W-:Y:S02]  /*2820*/  FSEL R30, R30, -INF , P1 ;  /* 0xff8000001e1e7808 */ /* 0x002fe40000800000 */
[----:B------:R-:W-:Y:S02]  /*2830*/  FMNMX.FTZ R29, R34, R29, !PT ;  /* 0x0000001d221d7209 */ /* 0x000fe40007810000 */
[----:B------:R-:W-:-:S02]  /*2840*/  ISETP.GT.AND P1, PT, R32, 0x79, PT ;  /* 0x000000792000780c */ /* 0x000fc40003f24270 */
[----:B------:R-:W-:Y:S01]  /*2850*/  FMNMX.FTZ R29, R30, R29, !PT ;  /* 0x0000001d1e1d7209 */ /* 0x000fe20007810000 */
[----:B------:R-:W-:Y:S01]  /*2860*/  MUFU.TANH R4, R4 ;  /* 0x0000000400047308 */ /* 0x000fe20000002400 */
[----:B0-----:R-:W-:Y:S02]  /*2870*/  FSEL R32, R86, -INF , P2 ;  /* 0xff80000056207808 */ /* 0x001fe40001000000 */
[----:B------:R-:W-:Y:S02]  /*2880*/  MOV R11, UR6 ;  /* 0x00000006000b7c02 */ /* 0x000fe40008000f00 */
[----:B------:R-:W-:Y:S02]  /*2890*/  FMNMX.FTZ R29, R32, R29, !PT ;  /* 0x0000001d201d7209 */ /* 0x000fe40007810000 */
[----:B------:R-:W-:Y:S01]  /*28a0*/  ISETP.GT.AND P2, PT, R108, 0x1, PT ;  /* 0x000000016c00780c */ /* 0x000fe20003f44270 */
[----:B------:R-:W0:Y:S01]  /*28b0*/  MUFU.TANH R3, R3 ;  /* 0x0000000300037308 */ /* 0x000e220000002400 */
[----:B--2---:R-:W-:-:S02]  /*28c0*/  FSEL R28, R28, -INF , P1 ;  /* 0xff8000001c1c7808 */ /* 0x004fc40000800000 */
[----:B------:R-:W-:Y:S02]  /*28d0*/  R2UR UR5, R0 ;  /* 0x00000000000572ca */ /* 0x000fe400000e0000 */
[----:B------:R-:W-:-:S03]  /*28e0*/  FMNMX.FTZ R29, R28, R29, !PT ;  /* 0x0000001d1c1d7209 */ /* 0x000fc60007810000 */
[----:B------:R-:W-:Y:S02]  /*28f0*/  MUFU.TANH R7, R7 ;  /* 0x0000000700077308 */ /* 0x000fe40000002400 */
[----:B------:R-:W1:Y:S06]  /*2900*/  SHFL.BFLY PT, R60, R29, 0x2, 0x1f ;  /* 0x0c401f001d3c7f89 */ /* 0x000e6c00000e0000 */
[----:B------:R-:W-:Y:S01]  /*2910*/  MUFU.TANH R5, R5 ;  /* 0x0000000500057308 */ /* 0x000fe20000002400 */
[----:B0-----:R-:W-:Y:S01]  /*2920*/  FSEL R3, R3, -INF , P2 ;  /* 0xff80000003037808 */ /* 0x001fe20001000000 */
[----:B------:R-:W-:Y:S01]  /*2930*/  UIADD3 UR5, UR5, 0x2d840, URZ ;  /* 0x0002d84005057890 */ /* 0x000fe2000fffe03f */
[----:B------:R-:W-:-:S03]  /*2940*/  ISETP.GT.AND P2, PT, R108, 0x10, PT ;  /* 0x000000106c00780c */ /* 0x000fc60003f44270 */
[----:B------:R-:W-:Y:S02]  /*2950*/  UPRMT UR5, UR42, 0x654, UR5 ;  /* 0x000006542a057896 */ /* 0x000fe40008000005 */
[----:B------:R-:W0:Y:S07]  /*2960*/  MUFU.TANH R9, R9 ;  /* 0x0000000900097308 */ /* 0x000e2e0000002400 */
[----:B------:R-:W-:Y:S01]  /*2970*/  SYNCS.ARRIVE.TRANS64.RED.A1T0 RZ, [UR5], RZ ;  /* 0x000000ffffff79a7 */ /* 0x000fe20008100405 */
[----:B------:R-:W-:Y:S01]  /*2980*/  MUFU.TANH R6, R6 ;  /* 0x0000000600067308 */ /* 0x000fe20000002400 */
[----:B-1----:R-:W-:-:S05]  /*2990*/  FMNMX.FTZ R60, R29, R60, !PT ;  /* 0x0000003c1d3c7209 */ /* 0x002fca0007810000 */
[----:B------:R-:W1:Y:S02]  /*29a0*/  SHFL.BFLY PT, R63, R60, 0x1, 0x1f ;  /* 0x0c201f003c3f7f89 */ /* 0x000e6400000e0000 */
[----:B------:R-:W2:Y:S01]  /*29b0*/  MUFU.TANH R10, R10 ;  /* 0x0000000a000a7308 */ /* 0x000ea20000002400 */
[----:B0-----:R-:W-:Y:S02]  /*29c0*/  FSEL R72, R9, -INF , P2 ;  /* 0xff80000009487808 */ /* 0x001fe40001000000 */
[----:B------:R-:W-:-:S05]  /*29d0*/  ISETP.GT.AND P2, PT, R108, 0x18, PT ;  /* 0x000000186c00780c */ /* 0x000fca0003f44270 */
[----:B------:R-:W-:Y:S08]  /*29e0*/  MUFU.TANH R8, R8 ;  /* 0x0000000800087308 */ /* 0x000ff00000002400 */
[----:B------:R-:W0:Y:S01]  /*29f0*/  MUFU.TANH R14, R14 ;  /* 0x0000000e000e7308 */ /* 0x000e220000002400 */
[----:B--2---:R-:W-:Y:S02]  /*2a00*/  FSEL R76, R10, -INF , P2 ;  /* 0xff8000000a4c7808 */ /* 0x004fe40001000000 */
[----:B------:R-:W-:-:S02]  /*2a10*/  ISETP.GT.AND P2, PT, R108, 0x20, PT ;  /* 0x000000206c00780c */ /* 0x000fc40003f44270 */
[----:B-1----:R-:W-:-:S03]  /*2a20*/  FMNMX.FTZ R63, R60, R63, !PT ;  /* 0x0000003f3c3f7209 */ /* 0x002fc60007810000 */
[----:B------:R-:W1:Y:S01]  /*2a30*/  MUFU.TANH R12, R12 ;  /* 0x0000000c000c7308 */ /* 0x000e620000002400 */
[----:B------:R-:W-:Y:S02]  /*2a40*/  FSEL R60, R7, -INF , P3 ;  /* 0xff800000073c7808 */ /* 0x000fe40001800000 */
[C---:B------:R-:W-:Y:S01]  /*2a50*/  FSETP.NEU.FTZ.AND P1, PT, R63.reuse, -INF , PT ;  /* 0xff8000003f00780b */ /* 0x040fe20003f3d000 */
[----:B------:R-:W-:-:S04]  /*2a60*/  FMUL.FTZ R29, R63, R11 ;  /* 0x0000000b3f1d7220 */ /* 0x000fc80000410000 */
[----:B------:R-:W2:Y:S01]  /*2a70*/  MUFU.TANH R15, R15 ;  /* 0x0000000f000f7308 */ /* 0x000ea20000002400 */
[----:B------:R-:W-:Y:S02]  /*2a80*/  FSEL R29, R29, RZ, P1 ;  /* 0x000000ff1d1d7208 */ /* 0x000fe40000800000 */
[----:B------:R-:W-:Y:S02]  /*2a90*/  ISETP.GT.AND P1, PT, R108, RZ, PT ;  /* 0x000000ff6c00720c */ /* 0x000fe40003f24270 */
[----:B0-----:R-:W-:Y:S01]  /*2aa0*/  FSEL R80, R14, -INF , P2 ;  /* 0xff8000000e507808 */ /* 0x001fe20001000000 */
[-CC-:B------:R-:W-:Y:S01]  /*2ab0*/  FFMA.FTZ R9, R104, R11.reuse, -R29.reuse ;  /* 0x0000000b68097223 */ /* 0x180fe2000001081d */
[----:B------:R-:W-:Y:S01]  /*2ac0*/  FSEL R4, R4, -INF , P1 ;  /* 0xff80000004047808 */ /* 0x000fe20000800000 */
[----:B------:R-:W0:Y:S01]  /*2ad0*/  MUFU.TANH R13, R13 ;  /* 0x0000000d000d7308 */ /* 0x000e220000002400 */
[----:B------:R-:W-:Y:S01]  /*2ae0*/  ISETP.GT.AND P1, PT, R108, 0x9, PT ;  /* 0x000000096c00780c */ /* 0x000fe20003f24270 */
[--C-:B------:R-:W-:Y:S01]  /*2af0*/  FFMA.FTZ R106, R106, R11, -R29.reuse ;  /* 0x0000000b6a6a7223 */ /* 0x100fe2000001081d */
[----:B------:R-:W-:Y:S01]  /*2b00*/  FMNMX.FTZ R7, R4, R3, !PT ;  /* 0x0000000304077209 */ /* 0x000fe20007810000 */
[-CC-:B------:R-:W-:Y:S01]  /*2b10*/  FFMA.FTZ R110, R110, R11.reuse, -R29.reuse ;  /* 0x0000000b6e6e7223 */ /* 0x180fe2000001081d */
[----:B------:R-:W-:Y:S01]  /*2b20*/  FSEL R68, R5, -INF , P1 ;  /* 0xff80000005447808 */ /* 0x000fe20000800000 */
[--C-:B------:R-:W-:Y:S01]  /*2b30*/  FFMA.FTZ R64, R112, R11, -R29.reuse ;  /* 0x0000000b70407223 */ /* 0x100fe2000001081d */
[----:B------:R-:W-:Y:S01]  /*2b40*/  FMNMX.FTZ R5, R60, R7, !PT ;  /* 0x000000073c057209 */ /* 0x000fe20007810000 */
[----:B------:R-:W3:Y:S01]  /*2b50*/  MUFU.TANH R21, R21 ;  /* 0x0000001500157308 */ /* 0x000ee20000002400 */
[----:B------:R-:W-:Y:S01]  /*2b60*/  ISETP.GT.AND P1, PT, R108, 0x11, PT ;  /* 0x000000116c00780c */ /* 0x000fe20003f24270 */
[--C-:B------:R-:W-:Y:S01]  /*2b70*/  FFMA.FTZ R31, R114, R11, -R29.reuse ;  /* 0x0000000b721f7223 */ /* 0x100fe2000001081d */
[----:B------:R-:W-:Y:S01]  /*2b80*/  FMNMX.FTZ R5, R68, R5, !PT ;  /* 0x0000000544057209 */ /* 0x000fe20007810000 */
[-CC-:B------:R-:W-:Y:S01]  /*2b90*/  FFMA.FTZ R33, R66, R11.reuse, -R29.reuse ;  /* 0x0000000b42217223 */ /* 0x180fe2000001081d */
[----:B------:R-:W-:Y:S01]  /*2ba0*/  FSEL R6, R6, -INF , P1 ;  /* 0xff80000006067808 */ /* 0x000fe20000800000 */
[--C-:B------:R-:W-:Y:S01]  /*2bb0*/  FFMA.FTZ R70, R70, R11, -R29.reuse ;  /* 0x0000000b46467223 */ /* 0x100fe2000001081d */
[----:B------:R-:W-:Y:S01]  /*2bc0*/  FMNMX.FTZ R5, R72, R5, !PT ;  /* 0x0000000548057209 */ /* 0x000fe20007810000 */
[----:B------:R-:W4:Y:S01]  /*2bd0*/  MUFU.TANH R20, R20 ;  /* 0x0000001400147308 */ /* 0x000f220000002400 */
[----:B------:R-:W-:Y:S01]  /*2be0*/  ISETP.GT.AND P1, PT, R108, 0x19, PT ;  /* 0x000000196c00780c */ /* 0x000fe20003f24270 */
[--C-:B------:R-:W-:Y:S01]  /*2bf0*/  FFMA.FTZ R58, R58, R11, -R29.reuse ;  /* 0x0000000b3a3a7223 */ /* 0x100fe2000001081d */
[----:B------:R-:W-:Y:S01]  /*2c00*/  FMNMX.FTZ R5, R6, R5, !PT ;  /* 0x0000000506057209 */ /* 0x000fe20007810000 */
[-CC-:B------:R-:W-:Y:S01]  /*2c10*/  FFMA.FTZ R56, R56, R11.reuse, -R29.reuse ;  /* 0x0000000b38387223 */ /* 0x180fe2000001081d */
[----:B------:R-:W-:Y:S01]  /*2c20*/  FSEL R8, R8, -INF , P1 ;  /* 0xff80000008087808 */ /* 0x000fe20000800000 */
[--C-:B------:R-:W-:Y:S01]  /*2c30*/  FFMA.FTZ R50, R50, R11, -R29.reuse ;  /* 0x0000000b32327223 */ /* 0x100fe2000001081d */
[----:B------:R-:W-:Y:S01]  /*2c40*/  FMNMX.FTZ R5, R76, R5, !PT ;  /* 0x000000054c057209 */ /* 0x000fe20007810000 */
[----:B------:R-:W5:Y:S01]  /*2c50*/  MUFU.TANH R25, R25 ;  /* 0x0000001900197308 */ /* 0x000f620000002400 */
[----:B------:R-:W-:Y:S01]  /*2c60*/  ISETP.GT.AND P1, PT, R108, 0x21, PT ;  /* 0x000000216c00780c */ /* 0x000fe20003f24270 */
[--C-:B------:R-:W-:Y:S01]  /*2c70*/  FFMA.FTZ R48, R48, R11, -R29.reuse ;  /* 0x0000000b30307223 */ /* 0x100fe2000001081d */
[----:B------:R-:W-:Y:S01]  /*2c80*/  FMNMX.FTZ R5, R8, R5, !PT ;  /* 0x0000000508057209 */ /* 0x000fe20007810000 */
[-CC-:B------:R-:W-:Y:S01]  /*2c90*/  FFMA.FTZ R44, R44, R11.reuse, -R29.reuse ;  /* 0x0000000b2c2c7223 */ /* 0x180fe2000001081d */
[----:B------:R-:W-:Y:S01]  /*2ca0*/  ISETP.GT.AND P2, PT, R108, 0x28, PT ;  /* 0x000000286c00780c */ /* 0x000fe20003f44270 */
[--C-:B------:R-:W-:Y:S01]  /*2cb0*/  FFMA.FTZ R40, R40, R11, -R29.reuse ;  /* 0x0000000b28287223 */ /* 0x100fe2000001081d */
[----:B-1----:R-:W-:Y:S01]  /*2cc0*/  FSEL R14, R12, -INF , P1 ;  /* 0xff8000000c0e7808 */ /* 0x002fe20000800000 */
[----:B------:R-:W1:Y:S01]  /*2cd0*/  MUFU.TANH R24, R24 ;  /* 0x0000001800187308 */ /* 0x000e620000002400 */
[----:B------:R-:W-:Y:S01]  /*2ce0*/  FMNMX.FTZ R5, R80, R5, !PT ;  /* 0x0000000550057209 */ /* 0x000fe20007810000 */
[-CC-:B------:R-:W-:Y:S01]  /*2cf0*/  FFMA.FTZ R12, R102, R11.reuse, -R29.reuse ;  /* 0x0000000b660c7223 */ /* 0x180fe2000001081d */
[----:B------:R-:W-:Y:S01]  /*2d00*/  ISETP.GT.AND P1, PT, R108, 0x29, PT ;  /* 0x000000296c00780c */ /* 0x000fe20003f24270 */
[-CC-:B------:R-:W-:Y:S01]  /*2d10*/  FFMA.FTZ R36, R36, R11.reuse, -R29.reuse ;  /* 0x0000000b24247223 */ /* 0x180fe2000001081d */
[----:B--2---:R-:W-:Y:S01]  /*2d20*/  FSEL R82, R15, -INF , P2 ;  /* 0xff8000000f527808 */ /* 0x004fe20001000000 */
[--C-:B------:R-:W-:Y:S01]  /*2d30*/  FFMA.FTZ R15, R92, R11, -R29.reuse ;  /* 0x0000000b5c0f7223 */ /* 0x100fe2000001081d */
[----:B------:R-:W-:Y:S01]  /*2d40*/  FMNMX.FTZ R5, R14, R5, !PT ;  /* 0x000000050e057209 */ /* 0x000fe20007810000 */
[----:B------:R-:W2:Y:S01]  /*2d50*/  MUFU.TANH R27, R27 ;  /* 0x0000001b001b7308 */ /* 0x000ea20000002400 */
[----:B------:R-:W-:Y:S01]  /*2d60*/  ISETP.GT.AND P2, PT, R108, 0x30, PT ;  /* 0x000000306c00780c */ /* 0x000fe20003f44270 */
[-CC-:B------:R-:W-:Y:S01]  /*2d70*/  FFMA.FTZ R34, R34, R11.reuse, -R29.reuse ;  /* 0x0000000b22227223 */ /* 0x180fe2000001081d */
[----:B0-----:R-:W-:Y:S01]  /*2d80*/  FSEL R84, R13, -INF , P1 ;  /* 0xff8000000d547808 */ /* 0x001fe20000800000 */
[----:B------:R-:W-:Y:S01]  /*2d90*/  FFMA.FTZ R28, R28, R11, -R29 ;  /* 0x0000000b1c1c7223 */ /* 0x000fe2000001081d */
[----:B------:R-:W-:-:S02]  /*2da0*/  FMNMX.FTZ R5, R82, R5, !PT ;  /* 0x0000000552057209 */ /* 0x000fc40007810000 */
[----:B------:R-:W-:Y:S01]  /*2db0*/  ISETP.GT.AND P1, PT, R108, 0x31, PT ;  /* 0x000000316c00780c */ /* 0x000fe20003f24270 */
[----:B------:R-:W0:Y:S01]  /*2dc0*/  MUFU.TANH R26, R26 ;  /* 0x0000001a001a7308 */ /* 0x000e220000002400 */
[----:B---3--:R-:W-:Y:S01]  /*2dd0*/  FSEL R86, R21, -INF , P2 ;  /* 0xff80000015567808 */ /* 0x008fe20001000000 */
[--C-:B------:R-:W-:Y:S01]  /*2de0*/  FFMA.FTZ R21, R74, R11, -R29.reuse ;  /* 0x0000000b4a157223 */ /* 0x100fe2000001081d */
[----:B------:R-:W-:Y:S02]  /*2df0*/  FMNMX.FTZ R5, R84, R5, !PT ;  /* 0x0000000554057209 */ /* 0x000fe40007810000 */
[----:B------:R-:W-:Y:S02]  /*2e00*/  ISETP.GT.AND P2, PT, R108, 0x38, PT ;  /* 0x000000386c00780c */ /* 0x000fe40003f44270 */
[----:B----4-:R-:W-:Y:S01]  /*2e10*/  FSEL R92, R20, -INF , P1 ;  /* 0xff800000145c7808 */ /* 0x010fe20000800000 */
[----:B------:R-:W3:Y:S01]  /*2e20*/  MUFU.TANH R35, R35 ;  /* 0x0000002300237308 */ /* 0x000ee20000002400 */
[----:B------:R-:W-:Y:S01]  /*2e30*/  FMNMX.FTZ R5, R86, R5, !PT ;  /* 0x0000000556057209 */ /* 0x000fe20007810000 */
[----:B------:R-:W-:Y:S01]  /*2e40*/  FFMA.FTZ R20, R100, R11, -R29 ;  /* 0x0000000b64147223 */ /* 0x000fe2000001081d */
[----:B------:R-:W-:-:S02]  /*2e50*/  ISETP.GT.AND P1, PT, R108, 0x39, PT ;  /* 0x000000396c00780c */ /* 0x000fc40003f24270 */
[----:B-----5:R-:W-:Y:S01]  /*2e60*/  FSEL R100, R25, -INF , P2 ;  /* 0xff80000019647808 */ /* 0x020fe20001000000 */
[--C-:B------:R-:W-:Y:S01]  /*2e70*/  FFMA.FTZ R25, R98, R11, -R29.reuse ;  /* 0x0000000b62197223 */ /* 0x100fe2000001081d */
[----:B------:R-:W-:Y:S01]  /*2e80*/  FMNMX.FTZ R5, R92, R5, !PT ;  /* 0x000000055c057209 */ /* 0x000fe20007810000 */
[----:B------:R-:W-:Y:S01]  /*2e90*/  MUFU.TANH R37, R37 ;  /* 0x0000002500257308 */ /* 0x000fe20000002400 */
[----:B------:R-:W-:Y:S02]  /*2ea0*/  ISETP.GT.AND P2, PT, R108, 0x40, PT ;  /* 0x000000406c00780c */ /* 0x000fe40003f44270 */
[----:B-1----:R-:W-:Y:S01]  /*2eb0*/  FSEL R102, R24, -INF , P1 ;  /* 0xff80000018667808 */ /* 0x002fe20000800000 */
[--C-:B------:R-:W-:Y:S01]  /*2ec0*/  FFMA.FTZ R24, R96, R11, -R29.reuse ;  /* 0x0000000b60187223 */ /* 0x100fe2000001081d */
[----:B------:R-:W-:Y:S02]  /*2ed0*/  FMNMX.FTZ R5, R100, R5, !PT ;  /* 0x0000000564057209 */ /* 0x000fe40007810000 */
[----:B------:R-:W-:Y:S01]  /*2ee0*/  ISETP.GT.AND P1, PT, R108, 0x41, PT ;  /* 0x000000416c00780c */ /* 0x000fe20003f24270 */
[----:B------:R-:W1:Y:S01]  /*2ef0*/  MUFU.TANH R39, R39 ;  /* 0x0000002700277308 */ /* 0x000e620000002400 */
[----:B--2---:R-:W-:Y:S01]  /*2f00*/  FSEL R98, R27, -INF , P2 ;  /* 0xff8000001b627808 */ /* 0x004fe20001000000 */
[----:B------:R-:W-:Y:S01]  /*2f10*/  FFMA.FTZ R27, R94, R11, -R29 ;  /* 0x0000000b5e1b7223 */ /* 0x000fe2000001081d */
[----:B------:R-:W-:-:S02]  /*2f20*/  FMNMX.FTZ R5, R102, R5, !PT ;  /* 0x0000000566057209 */ /* 0x000fc40007810000 */
[----:B------:R-:W-:Y:S02]  /*2f30*/  ISETP.GT.AND P2, PT, R108, 0x48, PT ;  /* 0x000000486c00780c */ /* 0x000fe40003f44270 */
[----:B0-----:R-:W-:Y:S01]  /*2f40*/  FSEL R104, R26, -INF , P1 ;  /* 0xff8000001a687808 */ /* 0x001fe20000800000 */
[----:B------:R-:W-:Y:S01]  /*2f50*/  MUFU.TANH R41, R41 ;  /* 0x0000002900297308 */ /* 0x000fe20000002400 */
[----:B------:R-:W-:Y:S01]  /*2f60*/  FMNMX.FTZ R5, R98, R5, !PT ;  /* 0x0000000562057209 */ /* 0x000fe20007810000 */
[-CC-:B------:R-:W-:Y:S01]  /*2f70*/  FFMA.FTZ R26, R90, R11.reuse, -R29.reuse ;  /* 0x0000000b5a1a7223 */ /* 0x180fe2000001081d */
[----:B------:R-:W-:Y:S02]  /*2f80*/  ISETP.GT.AND P1, PT, R108, 0x49, PT ;  /* 0x000000496c00780c */ /* 0x000fe40003f24270 */
[----:B---3--:R-:W-:Y:S01]  /*2f90*/  FSEL R96, R35, -INF , P2 ;  /* 0xff80000023607808 */ /* 0x008fe20001000000 */
[----:B------:R-:W-:Y:S01]  /*2fa0*/  FFMA.FTZ R35, R54, R11, -R29 ;  /* 0x0000000b36237223 */ /* 0x000fe2000001081d */
[----:B------:R-:W-:Y:S01]  /*2fb0*/  FMNMX.FTZ R5, R104, R5, !PT ;  /* 0x0000000568057209 */ /* 0x000fe20007810000 */
[----:B------:R-:W0:Y:S01]  /*2fc0*/  MUFU.TANH R43, R43 ;  /* 0x0000002b002b7308 */ /* 0x000e220000002400 */
[----:B------:R-:W-:-:S02]  /*2fd0*/  ISETP.GT.AND P2, PT, R108, 0x50, PT ;  /* 0x000000506c00780c */ /* 0x000fc40003f44270 */
[----:B------:R-:W-:Y:S02]  /*2fe0*/  FMNMX.FTZ R5, R96, R5, !PT ;  /* 0x0000000560057209 */ /* 0x000fe40007810000 */
[----:B-1----:R-:W-:Y:S01]  /*2ff0*/  FSEL R94, R39, -INF , P2 ;  /* 0xff800000275e7808 */ /* 0x002fe20001000000 */
[-CC-:B------:R-:W-:Y:S01]  /*3000*/  FFMA.FTZ R39, R42, R11.reuse, -R29.reuse ;  /* 0x0000000b2a277223 */ /* 0x180fe2000001081d */
[----:B------:R-:W-:Y:S01]  /*3010*/  ISETP.GT.AND P2, PT, R108, 0x58, PT ;  /* 0x000000586c00780c */ /* 0x000fe20003f44270 */
[----:B------:R-:W-:Y:S08]  /*3020*/  MUFU.TANH R45, R45 ;  /* 0x0000002d002d7308 */ /* 0x000ff00000002400 */
[----:B------:R1:W-:Y:S01]  /*3030*/  MUFU.EX2 R10, R106 ;  /* 0x0000006a000a7308 */ /* 0x0003e20000000800 */
[----:B0-----:R-:W-:Y:S01]  /*3040*/  FSEL R90, R43, -INF , P2 ;  /* 0xff8000002b5a7808 */ /* 0x001fe20001000000 */
[----:B------:R-:W-:Y:S01]  /*3050*/  FFMA.FTZ R43, R52, R11, -R29 ;  /* 0x0000000b342b7223 */ /* 0x000fe2000001081d */
[----:B------:R-:W-:-:S05]  /*3060*/  ISETP.GT.AND P2, PT, R108, 0x60, PT ;  /* 0x000000606c00780c */ /* 0x000fca0003f44270 */
[----:B------:R-:W0:Y:S01]  /*3070*/  MUFU.TANH R49, R49 ;  /* 0x0000003100317308 */ /* 0x000e220000002400 */
[----:B-1----:R-:W-:Y:S01]  /*3080*/  FSEL R106, R37, -INF , P1 ;  /* 0xff800000256a7808 */ /* 0x002fe20000800000 */
[----:B------:R-:W-:Y:S01]  /*3090*/  FFMA.FTZ R37, R38, R11, -R29 ;  /* 0x0000000b26257223 */ /* 0x000fe2000001081d */
[----:B------:R-:W-:Y:S02]  /*30a0*/  ISETP.GT.AND P1, PT, R108, 0x51, PT ;  /* 0x000000516c00780c */ /* 0x000fe40003f24270 */
[----:B------:R-:W-:-:S03]  /*30b0*/  FMNMX.FTZ R5, R106, R5, !PT ;  /* 0x000000056a057209 */ /* 0x000fc60007810000 */
[----:B------:R-:W1:Y:S01]  /*30c0*/  MUFU.TANH R47, R47 ;  /* 0x0000002f002f7308 */ /* 0x000e620000002400 */
[----:B------:R-:W-:-:S07]  /*30d0*/  FMNMX.FTZ R5, R94, R5, !PT ;  /* 0x000000055e057209 */ /* 0x000fce0007810000 */
[----:B------:R2:W-:Y:S01]  /*30e0*/  MUFU.EX2 R7, R110 ;  /* 0x0000006e00077308 */ /* 0x0005e20000000800 */
[----:B0-----:R-:W-:Y:S02]  /*30f0*/  FSEL R74, R49, -INF , P2 ;  /* 0xff800000314a7808 */ /* 0x001fe40001000000 */
[----:B------:R-:W-:-:S05]  /*3100*/  ISETP.GT.AND P2, PT, R108, 0x68, PT ;  /* 0x000000686c00780c */ /* 0x000fca0003f44270 */
[----:B------:R-:W0:Y:S01]  /*3110*/  MUFU.TANH R53, R53 ;  /* 0x0000003500357308 */ /* 0x000e220000002400 */
[----:B--2---:R-:W-:Y:S01]  /*3120*/  FSEL R110, R41, -INF , P1 ;  /* 0xff800000296e7808 */ /* 0x004fe20000800000 */
[--C-:B------:R-:W-:Y:S01]  /*3130*/  FFMA.FTZ R41, R46, R11, -R29.reuse ;  /* 0x0000000b2e297223 */ /* 0x100fe2000001081d */
[----:B------:R-:W-:Y:S02]  /*3140*/  ISETP.GT.AND P1, PT, R108, 0x59, PT ;  /* 0x000000596c00780c */ /* 0x000fe40003f24270 */
[----:B------:R-:W-:Y:S02]  /*3150*/  FMNMX.FTZ R5, R110, R5, !PT ;  /* 0x000000056e057209 */ /* 0x000fe40007810000 */
[----:B------:R-:W-:Y:S01]  /*3160*/  FSEL R112, R45, -INF , P1 ;  /* 0xff8000002d707808 */ /* 0x000fe20000800000 */
[----:B------:R-:W2:Y:S01]  /*3170*/  MUFU.TANH R51, R51 ;  /* 0x0000003300337308 */ /* 0x000ea20000002400 */
[----:B------:R-:W-:Y:S01]  /*3180*/  FMNMX.FTZ R5, R90, R5, !PT ;  /* 0x000000055a057209 */ /* 0x000fe20007810000 */
[----:B------:R-:W-:Y:S01]  /*3190*/  FFMA.FTZ R45, R62, R11, -R29 ;  /* 0x0000000b3e2d7223 */ /* 0x000fe2000001081d */
[----:B------:R-:W-:-:S02]  /*31a0*/  ISETP.GT.AND P1, PT, R108, 0x61, PT ;  /* 0x000000616c00780c */ /* 0x000fc40003f24270 */
[----:B------:R-:W-:Y:S02]  /*31b0*/  FMNMX.FTZ R5, R112, R5, !PT ;  /* 0x0000000570057209 */ /* 0x000fe40007810000 */
[----:B-1----:R-:W-:Y:S01]  /*31c0*/  FSEL R114, R47, -INF , P1 ;  /* 0xff8000002f727808 */ /* 0x002fe20000800000 */
[----:B------:R-:W1:Y:S01]  /*31d0*/  MUFU.TANH R55, R55 ;  /* 0x0000003700377308 */ /* 0x000e620000002400 */
[----:B------:R-:W-:Y:S01]  /*31e0*/  FMNMX.FTZ R5, R74, R5, !PT ;  /* 0x000000054a057209 */ /* 0x000fe20007810000 */
[-CC-:B------:R-:W-:Y:S01]  /*31f0*/  FFMA.FTZ R47, R30, R11.reuse, -R29.reuse ;  /* 0x0000000b1e2f7223 */ /* 0x180fe2000001081d */
[----:B------:R-:W-:Y:S01]  /*3200*/  ISETP.GT.AND P1, PT, R108, 0x69, PT ;  /* 0x000000696c00780c */ /* 0x000fe20003f24270 */
[----:B------:R-:W-:Y:S01]  /*3210*/  FFMA.FTZ R30, R32, R11, -R29 ;  /* 0x0000000b201e7223 */ /* 0x000fe2000001081d */
        /* <DEDUP_REMOVED lines=12> */
[----:B------:R-:W1:Y:S01]  /*32e0*/  MUFU.TANH R59, R59 ;  /* 0x0000003b003b7308 */ /* 0x000e620000002400 */
[----:B0-----:R-:W-:Y:S02]  /*32f0*/  FSEL R120, R57, -INF , P1 ;  /* 0xff80000039787808 */ /* 0x001fe40000800000 */
[----:B------:R-:W-:Y:S02]  /*3300*/  ISETP.GT.AND P1, PT, R108, 0x79, PT ;  /* 0x000000796c00780c */ /* 0x000fe40003f24270 */
[----:B------:R-:W-:-:S03]  /*3310*/  FMNMX.FTZ R5, R120, R5, !PT ;  /* 0x0000000578057209 */ /* 0x000fc60007810000 */
[----:B------:R-:W-:Y:S01]  /*3320*/  MUFU.EX2 R31, R31 ;  /* 0x0000001f001f7308 */ /* 0x000fe20000000800 */
[----:B--2---:R-:W-:-:S04]  /*3330*/  FSEL R108, R61, -INF , P2 ;  /* 0xff8000003d6c7808 */ /* 0x004fc80001000000 */
[----:B------:R-:W-:-:S03]  /*3340*/  FMNMX.FTZ R5, R108, R5, !PT ;  /* 0x000000056c057209 */ /* 0x000fc60007810000 */
[----:B------:R-:W0:Y:S01]  /*3350*/  MUFU.EX2 R64, R64 ;  /* 0x0000004000407308 */ /* 0x000e220000000800 */
[----:B-1----:R-:W-:-:S04]  /*3360*/  FSEL R122, R59, -INF , P1 ;  /* 0xff8000003b7a7808 */ /* 0x002fc80000800000 */
[----:B------:R-:W-:-:S03]  /*3370*/  FMNMX.FTZ R5, R122, R5, !PT ;  /* 0x000000057a057209 */ /* 0x000fc60007810000 */
[----:B------:R-:W1:Y:S02]  /*3380*/  MUFU.EX2 R9, R9 ;  /* 0x0000000900097308 */ /* 0x000e640000000800 */
[----:B------:R-:W2:Y:S06]  /*3390*/  SHFL.BFLY PT, R62, R5, 0x2, 0x1f ;  /* 0x0c401f00053e7f89 */ /* 0x000eac00000e0000 */
[----:B------:R-:W3:Y:S08]  /*33a0*/  MUFU.EX2 R12, R12 ;  /* 0x0000000c000c7308 */ /* 0x000ef00000000800 */
[----:B------:R-:W4:Y:S08]  /*33b0*/  MUFU.EX2 R15, R15 ;  /* 0x0000000f000f7308 */ /* 0x000f300000000800 */
[----:B------:R-:W5:Y:S01]  /*33c0*/  MUFU.EX2 R20, R20 ;  /* 0x0000001400147308 */ /* 0x000f620000000800 */
[----:B--2---:R-:W-:-:S05]  /*33d0*/  FMNMX.FTZ R62, R5, R62, !PT ;  /* 0x0000003e053e7209 */ /* 0x004fca0007810000 */
[----:B------:R-:W2:Y:S02]  /*33e0*/  SHFL.BFLY PT, R5, R62, 0x1, 0x1f ;  /* 0x0c201f003e057f89 */ /* 0x000ea400000e0000 */
[----:B------:R-:W-:Y:S08]  /*33f0*/  MUFU.EX2 R25, R25 ;  /* 0x0000001900197308 */ /* 0x000ff00000000800 */
[----:B------:R-:W-:Y:S08]  /*3400*/  MUFU.EX2 R24, R24 ;  /* 0x0000001800187308 */ /* 0x000ff00000000800 */
[----:B------:R-:W-:Y:S01]  /*3410*/  MUFU.EX2 R27, R27 ;  /* 0x0000001b001b7308 */ /* 0x000fe20000000800 */
[----:B--2---:R-:W-:-:S07]  /*3420*/  FMNMX.FTZ R78, R62, R5, !PT ;  /* 0x000000053e4e7209 */ /* 0x004fce0007810000 */
[----:B------:R-:W-:Y:S01]  /*3430*/  MUFU.EX2 R26, R26 ;  /* 0x0000001a001a7308 */ /* 0x000fe20000000800 */
[C---:B------:R-:W-:Y:S01]  /*3440*/  FSETP.NEU.FTZ.AND P1, PT, R78.reuse, -INF , PT ;  /* 0xff8000004e00780b */ /* 0x040fe20003f3d000 */
[----:B------:R-:W-:-:S06]  /*3450*/  FMUL.FTZ R5, R78, R11 ;  /* 0x0000000b4e057220 */ /* 0x000fcc0000410000 */
[----:B------:R-:W-:Y:S01]  /*3460*/  MUFU.EX2 R21, R21 ;  /* 0x0000001500157308 */ /* 0x000fe20000000800 */
[----:B------:R-:W-:-:S05]  /*3470*/  FSEL R5, R5, RZ, P1 ;  /* 0x000000ff05057208 */ /* 0x000fca0000800000 */
        /* <DEDUP_REMOVED lines=8> */
[----:B0-----:R-:W-:Y:S01]  /*3500*/  FADD.FTZ R6, R31, R64 ;  /* 0x000000401f067221 */ /* 0x001fe20000010000 */
[-CC-:B------:R-:W-:Y:S01]  /*3510*/  FFMA.FTZ R55, R8, R11.reuse, -R5.reuse ;  /* 0x0000000b08377223 */ /* 0x180fe20000010805 */
[-CC-:B------:R-:W-:Y:S01]  /*3520*/  FFMA.FTZ R8, R80, R11.reuse, -R5.reuse ;  /* 0x0000000b50087223 */ /* 0x180fe20000010805 */
[-CC-:B------:R-:W-:Y:S01]  /*3530*/  FFMA.FTZ R53, R14, R11.reuse, -R5.reuse ;  /* 0x0000000b0e357223 */ /* 0x180fe20000010805 */
[----:B------:R-:W-:Y:S01]  /*3540*/  FADD.FTZ R67, R7, R6 ;  /* 0x0000000607437221 */ /* 0x000fe20000010000 */
[-CC-:B------:R-:W-:Y:S01]  /*3550*/  FFMA.FTZ R46, R82, R11.reuse, -R5.reuse ;  /* 0x0000000b522e7223 */ /* 0x180fe20000010805 */
[----:B------:R-:W0:Y:S01]  /*3560*/  MUFU.EX2 R3, R3 ;  /* 0x0000000300037308 */ /* 0x000e220000000800 */
[-C--:B------:R-:W-:Y:S01]  /*3570*/  FFMA.FTZ R57, R84, R11.reuse, -R5 ;  /* 0x0000000b54397223 */ /* 0x080fe20000010805 */
[----:B------:R-:W-:Y:S01]  /*3580*/  FADD.FTZ R14, R10, R67 ;  /* 0x000000430a0e7221 */ /* 0x000fe20000010000 */
[--C-:B------:R-:W-:Y:S01]  /*3590*/  FFMA.FTZ R52, R86, R11, -R5.reuse ;  /* 0x0000000b56347223 */ /* 0x100fe20000010805 */
[----:B------:R-:W-:Y:S01]  /*35a0*/  F2FP.BF16.F32.PACK_AB R7, R10, R7 ;  /* 0x000000070a07723e */ /* 0x000fe200000010ff */
[-CC-:B------:R-:W-:Y:S01]  /*35b0*/  FFMA.FTZ R59, R92, R11.reuse, -R5.reuse ;  /* 0x0000000b5c3b7223 */ /* 0x180fe20000010805 */
[----:B-1----:R-:W-:Y:S01]  /*35c0*/  FADD.FTZ R67, R9, R14 ;  /* 0x0000000e09437221 */ /* 0x002fe20000010000 */
[-CC-:B------:R-:W-:Y:S01]  /*35d0*/  FFMA.FTZ R54, R100, R11.reuse, -R5.reuse ;  /* 0x0000000b64367223 */ /* 0x180fe20000010805 */
[----:B------:R-:W1:Y:S01]  /*35e0*/  MUFU.EX2 R32, R32 ;  /* 0x0000002000207308 */ /* 0x000e620000000800 */
[-C--:B------:R-:W-:Y:S01]  /*35f0*/  FFMA.FTZ R61, R102, R11.reuse, -R5 ;  /* 0x0000000b663d7223 */ /* 0x080fe20000010805 */
[----:B---3--:R-:W-:Y:S01]  /*3600*/  FADD.FTZ R14, R12, R67 ;  /* 0x000000430c0e7221 */ /* 0x008fe20000010000 */
[-CC-:B------:R-:W-:Y:S01]  /*3610*/  FFMA.FTZ R60, R98, R11.reuse, -R5.reuse ;  /* 0x0000000b623c7223 */ /* 0x180fe20000010805 */
[-CC-:B------:R-:W-:Y:S01]  /*3620*/  FFMA.FTZ R65, R104, R11.reuse, -R5.reuse ;  /* 0x0000000b68417223 */ /* 0x180fe20000010805 */
[----:B------:R-:W-:Y:S01]  /*3630*/  FFMA.FTZ R96, R96, R11, -R5 ;  /* 0x0000000b60607223 */ /* 0x000fe20000010805 */
[----:B----4-:R-:W-:Y:S01]  /*3640*/  FADD.FTZ R69, R15, R14 ;  /* 0x0000000e0f457221 */ /* 0x010fe20000010000 */
[----:B-----5:R-:W-:Y:S01]  /*3650*/  F2FP.BF16.F32.PACK_AB R15, R20, R15 ;  /* 0x0000000f140f723e */ /* 0x020fe200000010ff */
[----:B------:R-:W2:Y:S01]  /*3660*/  MUFU.EX2 R49, R49 ;  /* 0x0000003100317308 */ /* 0x000ea20000000800 */
[----:B0-----:R-:W-:Y:S01]  /*3670*/  FADD.FTZ R13, R4, R3 ;  /* 0x00000003040d7221 */ /* 0x001fe20000010000 */
[----:B------:R-:W-:Y:S01]  /*3680*/  FADD.FTZ R10, R20, R69 ;  /* 0x00000045140a7221 */ /* 0x000fe20000010000 */
[----:B------:R-:W-:Y:S01]  /*3690*/  F2FP.BF16.F32.PACK_AB R4, R3, R4 ;  /* 0x000000040304723e */ /* 0x000fe200000010ff */
        /* <DEDUP_REMOVED lines=9> */
[-CC-:B------:R-:W-:Y:S01]  /*3730*/  FFMA.FTZ R116, R116, R11.reuse, -R5.reuse ;  /* 0x0000000b74747223 */ /* 0x180fe20000010805 */
[-CC-:B------:R-:W-:Y:S01]  /*3740*/  FFMA.FTZ R118, R118, R11.reuse, -R5.reuse ;  /* 0x0000000b76767223 */ /* 0x180fe20000010805 */
[-CC-:B------:R-:W-:Y:S01]  /*3750*/  FFMA.FTZ R66, R66, R11.reuse, -R5.reuse ;  /* 0x0000000b42427223 */ /* 0x180fe20000010805 */
[----:B------:R-:W1:Y:S01]  /*3760*/  MUFU.EX2 R51, R51 ;  /* 0x0000003300337308 */ /* 0x000e620000000800 */
[----:B--2---:R-:W-:Y:S01]  /*3770*/  FADD.FTZ R13, R49, R6 ;  /* 0x00000006310d7221 */ /* 0x004fe20000010000 */
[-CC-:B------:R-:W-:Y:S01]  /*3780*/  FFMA.FTZ R120, R120, R11.reuse, -R5.reuse ;  /* 0x0000000b78787223 */ /* 0x180fe20000010805 */
[-CC-:B------:R-:W-:Y:S01]  /*3790*/  FFMA.FTZ R108, R108, R11.reuse, -R5.reuse ;  /* 0x0000000b6c6c7223 */ /* 0x180fe20000010805 */
[----:B------:R-:W-:Y:S01]  /*37a0*/  FFMA.FTZ R122, R122, R11, -R5 ;  /* 0x0000000b7a7a7223 */ /* 0x000fe20000010805 */
[----:B------:R-:W-:-:S02]  /*37b0*/  F2FP.BF16.F32.PACK_AB R5, R64, R31 ;  /* 0x0000001f4005723e */ /* 0x000fc400000010ff */
[----:B------:R-:W-:Y:S02]  /*37c0*/  CS2R R106, SRZ ;  /* 0x00000000006a7805 */ /* 0x000fe4000001ff00 */
[----:B------:R-:W-:Y:S01]  /*37d0*/  CS2R R104, SRZ ;  /* 0x0000000000687805 */ /* 0x000fe2000001ff00 */
[----:B------:R-:W2:Y:S01]  /*37e0*/  MUFU.EX2 R42, R42 ;  /* 0x0000002a002a7308 */ /* 0x000ea20000000800 */
[----:B0-----:R-:W-:Y:S01]  /*37f0*/  FADD.FTZ R6, R38, R13 ;  /* 0x0000000d26067221 */ /* 0x001fe20000010000 */
[----:B------:R-:W-:Y:S02]  /*3800*/  F2FP.BF16.F32.PACK_AB R13, R12, R9 ;  /* 0x000000090c0d723e */ /* 0x000fe400000010ff */
[----:B------:R-:W-:Y:S02]  /*3810*/  CS2R R102, SRZ ;  /* 0x0000000000667805 */ /* 0x000fe4000001ff00 */
[----:B------:R-:W-:Y:S02]  /*3820*/  CS2R R100, SRZ ;  /* 0x0000000000647805 */ /* 0x000fe4000001ff00 */
[----:B------:R-:W-:-:S02]  /*3830*/  CS2R R98, SRZ ;  /* 0x0000000000627805 */ /* 0x000fc4000001ff00 */
[----:B------:R-:W-:Y:S02]  /*3840*/  CS2R R94, SRZ ;  /* 0x00000000005e7805 */ /* 0x000fe4000001ff00 */
[----:B------:R-:W-:Y:S01]  /*3850*/  CS2R R92, SRZ ;  /* 0x00000000005c7805 */ /* 0x000fe2000001ff00 */
[----:B------:R-:W0:Y:S01]  /*3860*/  MUFU.EX2 R55, R55 ;  /* 0x0000003700377308 */ /* 0x000e220000000800 */
[C---:B-1----:R-:W-:Y:S01]  /*3870*/  FADD.FTZ R67, R51.reuse, R6 ;  /* 0x0000000633437221 */ /* 0x042fe20000010000 */
[----:B------:R-:W-:-:S06]  /*3880*/  F2FP.BF16.F32.PACK_AB R12, R51, R38 ;  /* 0x00000026330c723e */ /* 0x000fcc00000010ff */
[----:B------:R-:W1:Y:S01]  /*3890*/  MUFU.EX2 R8, R8 ;  /* 0x0000000800087308 */ /* 0x000e620000000800 */
[----:B--2---:R-:W-:-:S07]  /*38a0*/  FADD.FTZ R6, R42, R67 ;  /* 0x000000432a067221 */ /* 0x004fce0000010000 */
[----:B------:R-:W2:Y:S01]  /*38b0*/  MUFU.EX2 R53, R53 ;  /* 0x0000003500357308 */ /* 0x000ea20000000800 */
[----:B0-----:R-:W-:Y:S01]  /*38c0*/  FADD.FTZ R3, R55, R6 ;  /* 0x0000000637037221 */ /* 0x001fe20000010000 */
[----:B------:R-:W-:Y:S01]  /*38d0*/  F2FP.BF16.F32.PACK_AB R6, R49, R32 ;  /* 0x000000203106723e */ /* 0x000fe200000010ff */
[----:B------:R-:W-:Y:S01]  /*38e0*/  FADD.FTZ R49, R25, R10 ;  /* 0x0000000a19317221 */ /* 0x000fe20000010000 */
[----:B------:R-:W-:Y:S02]  /*38f0*/  F2FP.BF16.F32.PACK_AB R14, R55, R42 ;  /* 0x0000002a370e723e */ /* 0x000fe400000010ff */
[C---:B------:R-:W-:Y:S01]  /*3900*/  F2FP.BF16.F32.PACK_AB R25, R24.reuse, R25 ;  /* 0x000000191819723e */ /* 0x040fe200000010ff */
[----:B------:R-:W-:Y:S01]  /*3910*/  FADD.FTZ R20, R24, R49 ;  /* 0x0000003118147221 */ /* 0x000fe20000010000 */
[----:B------:R-:W0:Y:S01]  /*3920*/  MUFU.EX2 R46, R46 ;  /* 0x0000002e002e7308 */ /* 0x000e220000000800 */
[----:B-1----:R-:W-:Y:S01]  /*3930*/  FADD.FTZ R10, R8, R3 ;  /* 0x00000003080a7221 */ /* 0x002fe20000010000 */
[----:B------:R1:W-:Y:S01]  /*3940*/  STSM.16.M88.4 [R16+0x21800], R4 ;  /* 0x0218000410007844 */ /* 0x0003e20000000200 */
[----:B------:R-:W-:Y:S01]  /*3950*/  FADD.FTZ R49, R27, R20 ;  /* 0x000000141b317221 */ /* 0x000fe20000010000 */
[----:B------:R-:W-:-:S02]  /*3960*/  F2FP.BF16.F32.PACK_AB R27, R26, R27 ;  /* 0x0000001b1a1b723e */ /* 0x000fc400000010ff */
[----:B------:R3:W-:Y:S01]  /*3970*/  STSM.16.M88.4 [R22], R12 ;  /* 0x0000000c16007844 */ /* 0x0007e20000000200 */
[----:B------:R-:W-:Y:S01]  /*3980*/  FADD.FTZ R20, R26, R49 ;  /* 0x000000311a147221 */ /* 0x000fe20000010000 */
[----:B------:R-:W4:Y:S01]  /*3990*/  MUFU.EX2 R57, R57 ;  /* 0x0000003900397308 */ /* 0x000f220000000800 */
[C---:B--2---:R-:W-:Y:S01]  /*39a0*/  FADD.FTZ R3, R53.reuse, R10 ;  /* 0x0000000a35037221 */ /* 0x044fe20000010000 */
[----:B------:R-:W-:Y:S01]  /*39b0*/  F2FP.BF16.F32.PACK_AB R24, R53, R8 ;  /* 0x000000083518723e */ /* 0x000fe200000010ff */
[----:B------:R-:W-:-:S05]  /*39c0*/  FADD.FTZ R49, R21, R20 ;  /* 0x0000001415317221 */ /* 0x000fca0000010000 */
[----:B------:R-:W2:Y:S01]  /*39d0*/  MUFU.EX2 R52, R52 ;  /* 0x0000003400347308 */ /* 0x000ea20000000800 */
[----:B0-----:R-:W-:-:S07]  /*39e0*/  FADD.FTZ R10, R46, R3 ;  /* 0x000000032e0a7221 */ /* 0x001fce0000010000 */
[----:B------:R-:W0:Y:S01]  /*39f0*/  MUFU.EX2 R70, R70 ;  /* 0x0000004600467308 */ /* 0x000e220000000800 */
[C---:B----4-:R-:W-:Y:S01]  /*3a00*/  FADD.FTZ R3, R57.reuse, R10 ;  /* 0x0000000a39037221 */ /* 0x050fe20000010000 */
[----:B------:R-:W-:-:S05]  /*3a10*/  F2FP.BF16.F32.PACK_AB R26, R57, R46 ;  /* 0x0000002e391a723e */ /* 0x000fca00000010ff */
[----:B------:R-:W-:Y:S01]  /*3a20*/  STSM.16.M88.4 [R18], R24 ;  /* 0x0000001812007844 */ /* 0x000fe20000000200 */
[----:B------:R-:W4:Y:S01]  /*3a30*/  MUFU.EX2 R59, R59 ;  /* 0x0000003b003b7308 */ /* 0x000f220000000800 */
[----:B--2---:R-:W-:-:S07]  /*3a40*/  FADD.FTZ R10, R52, R3 ;  /* 0x00000003340a7221 */ /* 0x004fce0000010000 */
[----:B------:R-:W2:Y:S01]  /*3a50*/  MUFU.EX2 R54, R54 ;  /* 0x0000003600367308 */ /* 0x000ea20000000800 */
[C---:B0-----:R-:W-:Y:S01]  /*3a60*/  FADD.FTZ R20, R70.reuse, R49 ;  /* 0x0000003146147221 */ /* 0x041fe20000010000 */
[----:B-1----:R-:W-:-:S06]  /*3a70*/  F2FP.BF16.F32.PACK_AB R5, R70, R21 ;  /* 0x000000154605723e */ /* 0x002fcc00000010ff */
[----:B------:R-:W0:Y:S01]  /*3a80*/  MUFU.EX2 R33, R33 ;  /* 0x0000002100217308 */ /* 0x000e220000000800 */
[C---:B----4-:R-:W-:Y:S01]  /*3a90*/  FADD.FTZ R49, R59.reuse, R10 ;  /* 0x0000000a3b317221 */ /* 0x050fe20000010000 */
[----:B------:R-:W-:-:S06]  /*3aa0*/  F2FP.BF16.F32.PACK_AB R4, R59, R52 ;  /* 0x000000343b04723e */ /* 0x000fcc00000010ff */
[----:B------:R-:W3:Y:S01]  /*3ab0*/  MUFU.EX2 R61, R61 ;  /* 0x0000003d003d7308 */ /* 0x000ee20000000800 */
[----:B--2---:R-:W-:-:S07]  /*3ac0*/  FADD.FTZ R6, R54, R49 ;  /* 0x0000003136067221 */ /* 0x004fce0000010000 */
[----:B------:R-:W1:Y:S01]  /*3ad0*/  MUFU.EX2 R58, R58 ;  /* 0x0000003a003a7308 */ /* 0x000e620000000800 */
[----:B0-----:R-:W-:-:S07]  /*3ae0*/  FADD.FTZ R7, R33, R20 ;  /* 0x0000001421077221 */ /* 0x001fce0000010000 */
[----:B------:R-:W0:Y:S01]  /*3af0*/  MUFU.EX2 R60, R60 ;  /* 0x0000003c003c7308 */ /* 0x000e220000000800 */
[C---:B---3--:R-:W-:Y:S01]  /*3b00*/  FADD.FTZ R13, R61.reuse, R6 ;  /* 0x000000063d0d7221 */ /* 0x048fe20000010000 */
[----:B------:R-:W-:-:S06]  /*3b10*/  F2FP.BF16.F32.PACK_AB R6, R61, R54 ;  /* 0x000000363d06723e */ /* 0x000fcc00000010ff */
[----:B------:R-:W2:Y:S01]  /*3b20*/  MUFU.EX2 R45, R45 ;  /* 0x0000002d002d7308 */ /* 0x000ea20000000800 */
[C---:B-1----:R-:W-:Y:S01]  /*3b30*/  FADD.FTZ R8, R58.reuse, R7 ;  /* 0x000000073a087221 */ /* 0x042fe20000010000 */
[----:B------:R-:W-:-:S05]  /*3b40*/  F2FP.BF16.F32.PACK_AB R7, R58, R33 ;  /* 0x000000213a07723e */ /* 0x000fca00000010ff */
[----:B------:R1:W-:Y:S01]  /*3b50*/  STSM.16.M88.4 [R17], R4 ;  /* 0x0000000411007844 */ /* 0x0003e20000000200 */
[----:B------:R-:W3:Y:S01]  /*3b60*/  MUFU.EX2 R65, R65 ;  /* 0x0000004100417308 */ /* 0x000ee20000000800 */
[----:B0-----:R-:W-:-:S07]  /*3b70*/  FADD.FTZ R10, R60, R13 ;  /* 0x0000000d3c0a7221 */ /* 0x001fce0000010000 */
[----:B------:R-:W0:Y:S01]  /*3b80*/  MUFU.EX2 R56, R56 ;  /* 0x0000003800387308 */ /* 0x000e220000000800 */
[----:B--2---:R-:W-:-:S07]  /*3b90*/  FADD.FTZ R13, R45, R8 ;  /* 0x000000082d0d7221 */ /* 0x004fce0000010000 */
[----:B------:R2:W4:Y:S01]  /*3ba0*/  MUFU.EX2 R0, R96 ;  /* 0x0000006000007308 */ /* 0x0005220000000800 */
[C---:B---3--:R-:W-:Y:S01]  /*3bb0*/  FADD.FTZ R15, R65.reuse, R10 ;  /* 0x0000000a410f7221 */ /* 0x048fe20000010000 */
[----:B------:R-:W-:-:S06]  /*3bc0*/  F2FP.BF16.F32.PACK_AB R12, R65, R60 ;  /* 0x0000003c410c723e */ /* 0x000fcc00000010ff */
[----:B------:R-:W3:Y:S01]  /*3bd0*/  MUFU.EX2 R35, R35 ;  /* 0x0000002300237308 */ /* 0x000ee20000000800 */
[C---:B0-----:R-:W-:Y:S01]  /*3be0*/  FADD.FTZ R8, R56.reuse, R13 ;  /* 0x0000000d38087221 */ /* 0x041fe20000010000 */
[----:B------:R-:W-:Y:S02]  /*3bf0*/  F2FP.BF16.F32.PACK_AB R13, R56, R45 ;  /* 0x0000002d380d723e */ /* 0x000fe400000010ff */
[----:B--2---:R-:W-:Y:S01]  /*3c00*/  CS2R R96, SRZ ;  /* 0x0000000000607805 */ /* 0x004fe2000001ff00 */
[----:B------:R-:W0:Y:S03]  /*3c10*/  @P4 LDC R45, c[0x0][0x44c] ;  /* 0x00011300ff2d4b82 */ /* 0x000e260000000800 */
[----:B------:R-:W2:Y:S01]  /*3c20*/  MUFU.EX2 R29, R29 ;  /* 0x0000001d001d7308 */ /* 0x000ea20000000800 */
[----:B----4-:R-:W-:-:S07]  /*3c30*/  FADD.FTZ R10, R0, R15 ;  /* 0x0000000f000a7221 */ /* 0x010fce0000010000 */
[----:B------:R-:W4:Y:S01]  /*3c40*/  MUFU.EX2 R50, R50 ;  /* 0x0000003200327308 */ /* 0x000f220000000800 */
[----:B---3--:R-:W-:-:S07]  /*3c50*/  FADD.FTZ R15, R35, R8 ;  /* 0x00000008230f7221 */ /* 0x008fce0000010000 */
[----:B------:R-:W3:Y:S01]  /*3c60*/  MUFU.EX2 R62, R62 ;  /* 0x0000003e003e7308 */ /* 0x000ee20000000800 */
[C---:B--2---:R-:W-:Y:S01]  /*3c70*/  FADD.FTZ R33, R29.reuse, R10 ;  /* 0x0000000a1d217221 */ /* 0x044fe20000010000 */
[----:B------:R-:W-:Y:S01]  /*3c80*/  F2FP.BF16.F32.PACK_AB R14, R29, R0 ;  /* 0x000000001d0e723e */ /* 0x000fe200000010ff */
[----:B------:R-:W-:Y:S02]  /*3c90*/  IMAD.MOV.U32 R10, RZ, RZ, R136 ;  /* 0x000000ffff0a7224 */ /* 0x000fe400078e0088 */
[----:B0-----:R-:W-:-:S03]  /*3ca0*/  @P4 IMAD.HI.U32 R20, R136, R45, RZ ;  /* 0x0000002d88144227 */ /* 0x001fc600078e00ff */
[----:B------:R-:W1:Y:S01]  /*3cb0*/  MUFU.EX2 R43, R43 ;  /* 0x0000002b002b7308 */ /* 0x000e620000000800 */
[C---:B----4-:R-:W-:Y:S01]  /*3cc0*/  FADD.FTZ R8, R50.reuse, R15 ;  /* 0x0000000f32087221 */ /* 0x050fe20000010000 */
[----:B------:R-:W-:-:S05]  /*3cd0*/  F2FP.BF16.F32.PACK_AB R15, R50, R35 ;  /* 0x00000023320f723e */ /* 0x000fca00000010ff */
[----:B------:R0:W-:Y:S01]  /*3ce0*/  STSM.16.M88.4 [R16+0x27800], R12 ;  /* 0x0278000c10007844 */ /* 0x0001e20000000200 */
[----:B------:R2:W4:Y:S01]  /*3cf0*/  MUFU.EX2 R31, R110 ;  /* 0x0000006e001f7308 */ /* 0x0005220000000800 */
[----:B---3--:R-:W-:Y:S02]  /*3d00*/  FADD.FTZ R0, R62, R33 ;  /* 0x000000213e007221 */ /* 0x008fe40000010000 */
[----:B------:R-:W3:Y:S05]  /*3d10*/  @P4 LDC R33, c[0x0][0x450] ;  /* 0x00011400ff214b82 */ /* 0x000eea0000000800 */
[----:B------:R-:W5:Y:S01]  /*3d20*/  MUFU.EX2 R48, R48 ;  /* 0x0000003000307308 */ /* 0x000f620000000800 */
[----:B-1----:R-:W-:Y:S01]  /*3d30*/  FADD.FTZ R5, R43, R8 ;  /* 0x000000082b057221 */ /* 0x002fe20000010000 */
[----:B--2---:R-:W-:-:S06]  /*3d40*/  CS2R R110, SRZ ;  /* 0x00000000006e7805 */ /* 0x004fcc000001ff00 */
[----:B------:R1:W2:Y:S01]  /*3d50*/  MUFU.EX2 R9, R90 ;  /* 0x0000005a00097308 */ /* 0x0002a20000000800 */
[C---:B----4-:R-:W-:Y:S01]  /*3d60*/  FADD.FTZ R0, R31.reuse, R0 ;  /* 0x000000001f007221 */ /* 0x050fe20000010000 */
[----:B------:R-:W-:-:S06]  /*3d70*/  F2FP.BF16.F32.PACK_AB R4, R31, R62 ;  /* 0x0000003e1f04723e */ /* 0x000fcc00000010ff */
[----:B------:R-:W4:Y:S01]  /*3d80*/  MUFU.EX2 R41, R41 ;  /* 0x0000002900297308 */ /* 0x000f220000000800 */
[C---:B-----5:R-:W-:Y:S01]  /*3d90*/  FADD.FTZ R6, R48.reuse, R5 ;  /* 0x0000000530067221 */ /* 0x060fe20000010000 */
[----:B------:R-:W-:Y:S02]  /*3da0*/  F2FP.BF16.F32.PACK_AB R5, R48, R43 ;  /* 0x0000002b3005723e */ /* 0x000fe400000010ff */
[----:B-1----:R-:W-:Y:S02]  /*3db0*/  CS2R R90, SRZ ;  /* 0x00000000005a7805 */ /* 0x002fe4000001ff00 */
[----:B---3--:R-:W-:Y:S02]  /*3dc0*/  @P4 SHF.R.U32.HI R10, RZ, R33, R20 ;  /* 0x00000021ff0a4219 */ /* 0x008fe40000011614 */
[----:B------:R-:W1:Y:S01]  /*3dd0*/  MUFU.EX2 R112, R112 ;  /* 0x0000007000707308 */ /* 0x000e620000000800 */
[----:B--2---:R-:W-:-:S07]  /*3de0*/  FADD.FTZ R7, R9, R0 ;  /* 0x0000000009077221 */ /* 0x004fce0000010000 */
[----:B------:R-:W2:Y:S01]  /*3df0*/  MUFU.EX2 R44, R44 ;  /* 0x0000002c002c7308 */ /* 0x000ea20000000800 */
[----:B----4-:R-:W-:-:S07]  /*3e00*/  FADD.FTZ R27, R41, R6 ;  /* 0x00000006291b7221 */ /* 0x010fce0000010000 */
[----:B------:R-:W3:Y:S01]  /*3e10*/  MUFU.EX2 R74, R74 ;  /* 0x0000004a004a7308 */ /* 0x000ee20000000800 */
[C---:B-1----:R-:W-:Y:S01]  /*3e20*/  FADD.FTZ R29, R112.reuse, R7 ;  /* 0x00000007701d7221 */ /* 0x042fe20000010000 */
[----:B------:R-:W-:Y:S02]  /*3e30*/  F2FP.BF16.F32.PACK_AB R6, R112, R9 ;  /* 0x000000097006723e */ /* 0x000fe400000010ff */
[----:B------:R-:W-:-:S04]  /*3e40*/  CS2R R112, SRZ ;  /* 0x0000000000707805 */ /* 0x000fc8000001ff00 */
[----:B------:R-:W1:Y:S01]  /*3e50*/  MUFU.EX2 R39, R39 ;  /* 0x0000002700277308 */ /* 0x000e620000000800 */
[C---:B--2---:R-:W-:Y:S01]  /*3e60*/  FADD.FTZ R0, R44.reuse, R27 ;  /* 0x0000001b2c007221 */ /* 0x044fe20000010000 */
[----:B------:R-:W-:-:S05]  /*3e70*/  F2FP.BF16.F32.PACK_AB R7, R44, R41 ;  /* 0x000000292c07723e */ /* 0x000fca00000010ff */
[----:B------:R2:W-:Y:S01]  /*3e80*/  STSM.16.M88.4 [R23], R4 ;  /* 0x0000000417007844 */ /* 0x0005e20000000200 */
[----:B------:R4:W5:Y:S01]  /*3e90*/  MUFU.EX2 R3, R114 ;  /* 0x0000007200037308 */ /* 0x0009620000000800 */
[----:B---3--:R-:W-:-:S07]  /*3ea0*/  FADD.FTZ R8, R74, R29 ;  /* 0x0000001d4a087221 */ /* 0x008fce0000010000 */
[----:B------:R-:W3:Y:S01]  /*3eb0*/  MUFU.EX2 R40, R40 ;  /* 0x0000002800287308 */ /* 0x000ee20000000800 */
[----:B-1----:R-:W-:Y:S01]  /*3ec0*/  FADD.FTZ R27, R39, R0 ;  /* 0x00000000271b7221 */ /* 0x002fe20000010000 */
[----:B----4-:R-:W-:-:S06]  /*3ed0*/  CS2R R114, SRZ ;  /* 0x0000000000727805 */ /* 0x010fcc000001ff00 */
[----:B------:R-:W1:Y:S01]  /*3ee0*/  MUFU.EX2 R116, R116 ;  /* 0x0000007400747308 */ /* 0x000e620000000800 */
[C---:B-----5:R-:W-:Y:S01]  /*3ef0*/  FADD.FTZ R29, R3.reuse, R8 ;  /* 0x00000008031d7221 */ /* 0x060fe20000010000 */
[----:B0-----:R-:W-:-:S06]  /*3f00*/  F2FP.BF16.F32.PACK_AB R12, R3, R74 ;  /* 0x0000004a030c723e */ /* 0x001fcc00000010ff */
[----:B------:R-:W0:Y:S01]  /*3f10*/  MUFU.EX2 R37, R37 ;  /* 0x0000002500257308 */ /* 0x000e220000000800 */
[----:B---3--:R-:W-:-:S07]  /*3f20*/  FADD.FTZ R0, R40, R27 ;  /* 0x0000001b28007221 */ /* 0x008fce0000010000 */
[----:B------:R-:W3:Y:S01]  /*3f30*/  MUFU.EX2 R36, R36 ;  /* 0x0000002400247308 */ /* 0x000ee20000000800 */
[----:B-1----:R-:W-:-:S07]  /*3f40*/  FADD.FTZ R8, R116, R29 ;  /* 0x0000001d74087221 */ /* 0x002fce0000010000 */
[----:B------:R1:W4:Y:S01]  /*3f50*/  MUFU.EX2 R21, R118 ;  /* 0x0000007600157308 */ /* 0x0003220000000800 */
[----:B0-----:R-:W-:-:S07]  /*3f60*/  FADD.FTZ R13, R37, R0 ;  /* 0x00000000250d7221 */ /* 0x001fce0000010000 */
[----:B------:R-:W2:Y:S01]  /*3f70*/  MUFU.EX2 R34, R34 ;  /* 0x0000002200227308 */ /* 0x000ea20000000800 */
[----:B---3--:R-:W-:Y:S01]  /*3f80*/  FADD.FTZ R3, R36, R13 ;  /* 0x0000000d24037221 */ /* 0x008fe20000010000 */
[----:B------:R-:W-:Y:S02]  /*3f90*/  F2FP.BF16.F32.PACK_AB R13, R40, R39 ;  /* 0x00000027280d723e */ /* 0x000fe400000010ff */
[----:B-1----:R-:W-:-:S04]  /*3fa0*/  CS2R R118, SRZ ;  /* 0x0000000000767805 */ /* 0x002fc8000001ff00 */
[----:B------:R-:W0:Y:S01]  /*3fb0*/  MUFU.EX2 R66, R66 ;  /* 0x0000004200427308 */ /* 0x000e220000000800 */
[C---:B----4-:R-:W-:Y:S01]  /*3fc0*/  FADD.FTZ R15, R21.reuse, R8 ;  /* 0x00000008150f7221 */ /* 0x050fe20000010000 */
[----:B------:R-:W-:Y:S02]  /*3fd0*/  F2FP.BF16.F32.PACK_AB R14, R21, R116 ;  /* 0x00000074150e723e */ /* 0x000fe400000010ff */
[----:B------:R-:W-:-:S04]  /*3fe0*/  CS2R R116, SRZ ;  /* 0x0000000000747805 */ /* 0x000fc8000001ff00 */
[----:B------:R-:W1:Y:S01]  /*3ff0*/  MUFU.EX2 R47, R47 ;  /* 0x0000002f002f7308 */ /* 0x000e620000000800 */
[----:B--2---:R-:W-:-:S07]  /*4000*/  FADD.FTZ R4, R34, R3 ;  /* 0x0000000322047221 */ /* 0x004fce0000010000 */
[----:B------:R2:W3:Y:S01]  /*4010*/  MUFU.EX2 R25, R120 ;  /* 0x0000007800197308 */ /* 0x0004e20000000800 */
[----:B0-----:R-:W-:Y:S01]  /*4020*/  FADD.FTZ R0, R66, R15 ;  /* 0x0000000f42007221 */ /* 0x001fe20000010000 */
[----:B------:R-:W-:-:S05]  /*4030*/  F2FP.BF16.F32.PACK_AB R15, R36, R37 ;  /* 0x00000025240f723e */ /* 0x000fca00000010ff */
[----:B------:R0:W-:Y:S01]  /*4040*/  STSM.16.M88.4 [R18+0x6000], R12 ;  /* 0x0060000c12007844 */ /* 0x0001e20000000200 */
[----:B------:R-:W4:Y:S01]  /*4050*/  MUFU.EX2 R30, R30 ;  /* 0x0000001e001e7308 */ /* 0x000f220000000800 */
[----:B-1----:R-:W-:Y:S01]  /*4060*/  FADD.FTZ R5, R47, R4 ;  /* 0x000000042f057221 */ /* 0x002fe20000010000 */
[----:B------:R-:W-:Y:S02]  /*4070*/  IADD3 R4, R10, R137, -R138 ;  /* 0x000000890a047210 */ /* 0x000fe40007ffe88a */
[----:B--2---:R-:W-:-:S04]  /*4080*/  CS2R R120, SRZ ;  /* 0x0000000000787805 */ /* 0x004fc8000001ff00 */
[----:B------:R-:W-:Y:S01]  /*4090*/  MUFU.EX2 R108, R108 ;  /* 0x0000006c006c7308 */ /* 0x000fe20000000800 */
[C---:B---3--:R-:W-:Y:S01]  /*40a0*/  FADD.FTZ R3, R25.reuse, R0 ;  /* 0x0000000019037221 */ /* 0x048fe20000010000 */
[----:B------:R-:W-:Y:S02]  /*40b0*/  F2FP.BF16.F32.PACK_AB R24, R25, R66 ;  /* 0x000000421918723e */ /* 0x000fe400000010ff */
[----:B------:R-:W-:-:S04]  /*40c0*/  F2FP.BF16.F32.PACK_AB R25, R47, R34 ;  /* 0x000000222f19723e */ /* 0x000fc800000010ff */
[----:B------:R1:W2:Y:S01]  /*40d0*/  MUFU.EX2 R9, R122 ;  /* 0x0000007a00097308 */ /* 0x0002a20000000800 */
[----:B----4-:R-:W-:Y:S01]  /*40e0*/  FADD.FTZ R0, R30, R5 ;  /* 0x000000051e007221 */ /* 0x010fe20000010000 */
[----:B------:R-:W-:-:S04]  /*40f0*/  SHF.R.S32.HI R5, RZ, 0x1f, R4 ;  /* 0x0000001fff057819 */ /* 0x000fc80000011404 */
[----:B------:R-:W-:Y:S01]  /*4100*/  LEA.HI R4, R5, R4, RZ, 0x7 ;  /* 0x0000000405047211 */ /* 0x000fe200078f38ff */
[----:B------:R-:W-:Y:S01]  /*4110*/  VIADD R5, R88, 0xfffffffe ;  /* 0xfffffffe58057836 */ /* 0x000fe20000000000 */
[----:B------:R-:W3:Y:S01]  /*4120*/  MUFU.EX2 R29, R28 ;  /* 0x0000001c001d7308 */ /* 0x000ee20000000800 */
[----:B-1----:R-:W-:Y:S02]  /*4130*/  CS2R R122, SRZ ;  /* 0x00000000007a7805 */ /* 0x002fe4000001ff00 */
[----:B------:R-:W-:Y:S02]  /*4140*/  SHF.R.S32.HI R4, RZ, 0x7, R4 ;  /* 0x00000007ff047819 */ /* 0x000fe40000011404 */
[----:B------:R-:W-:Y:S02]  /*4150*/  CS2R R88, SRZ ;  /* 0x0000000000587805 */ /* 0x000fe4000001ff00 */
[----:B------:R-:W-:Y:S02]  /*4160*/  VIMNMX R4, RZ, R4, !PT ;  /* 0x00000004ff047248 */ /* 0x000fe40007fe0100 */
[----:B--2---:R-:W-:Y:S01]  /*4170*/  F2FP.BF16.F32.PACK_AB R26, R9, R108 ;  /* 0x0000006c091a723e */ /* 0x004fe200000010ff */
[----:B------:R-:W-:Y:S01]  /*4180*/  FADD.FTZ R108, R108, R3 ;  /* 0x000000036c6c7221 */ /* 0x000fe20000010000 */
[----:B------:R-:W-:-:S03]  /*4190*/  ISETP.GE.AND P1, PT, R5, R4, PT ;  /* 0x000000040500720c */ /* 0x000fc60003f26270 */
[----:B------:R-:W-:Y:S01]  /*41a0*/  FADD.FTZ R3, R9, R108 ;  /* 0x0000006c09037221 */ /* 0x000fe20000010000 */
[----:B------:R-:W-:Y:S02]  /*41b0*/  CS2R R108, SRZ ;  /* 0x00000000006c7805 */ /* 0x000fe4000001ff00 */
[C---:B---3--:R-:W-:Y:S01]  /*41c0*/  F2FP.BF16.F32.PACK_AB R27, R29.reuse, R30 ;  /* 0x0000001e1d1b723e */ /* 0x048fe200000010ff */
[----:B------:R-:W-:-:S04]  /*41d0*/  FADD.FTZ R0, R29, R0 ;  /* 0x000000001d007221 */ /* 0x000fc80000010000 */
[----:B------:R0:W-:Y:S01]  /*41e0*/  STSM.16.M88.4 [R17+0x6000], R24 ;  /* 0x0060001811007844 */ /* 0x0001e20000000200 */
[----:B------:R1:W-:Y:S06]  /*41f0*/  MEMBAR.ALL.CTA ;  /* 0x0000000000007992 */ /* 0x0003ec0000008000 */
[----:B-1----:R-:W1:Y:S02]  /*4200*/  FENCE.VIEW.ASYNC.S ;  /* 0x00000000000073c6 */ /* 0x002e640000000000 */
[----:B-1----:R-:W-:Y:S01]  /*4210*/  NOP ;  /* 0x0000000000007918 */ /* 0x002fe20000000000 */
[----:B------:R-:W-:Y:S05]  /*4220*/  @!P1 BRA `(.L_x_2072) ;  /* 0x00000030008c9947 */ /* 0x000fea0003800000 */
[----:B------:R-:W-:Y:S01]  /*4230*/  IMAD.MOV.U32 R8, RZ, RZ, R63 ;  /* 0x000000ffff087224 */ /* 0x000fe200078e003f */
[----:B------:R-:W-:Y:S01]  /*4240*/  UMOV UR6, UR38 ;  /* 0x0000002600067c82 */ /* 0x000fe20008000000 */
[----:B------:R-:W-:Y:S01]  /*4250*/  IMAD.MOV.U32 R7, RZ, RZ, R78 ;  /* 0x000000ffff077224 */ /* 0x000fe200078e004e */
[----:B------:R-:W-:Y:S01]  /*4260*/  ULDC UR5, c[0x0][0x9d8] ;  /* 0x0002760000057ab9 */ /* 0x000fe20000000800 */
[----:B------:R-:W-:Y:S02]  /*4270*/  IMAD.MOV.U32 R6, RZ, RZ, R2 ;  /* 0x000000ffff067224 */ /* 0x000fe400078e0002 */
[----:B------:R-:W-:-:S07]  /*4280*/  IMAD.MOV.U32 R135, RZ, RZ, RZ ;  /* 0x000000ffff877224 */ /* 0x000fce00078e00ff */
.L_x_2083:
[----:B------:R-:W-:Y:S01]  /*4290*/  ISETP.NE.AND P2, PT, RZ, UR40, PT ;  /* 0x00000028ff007c0c */ /* 0x000fe2000bf45270 */
[----:B------:R-:W-:-:S04]  /*42a0*/  UISETP.NE.AND UP0, UPT, UR6, 0x1, UPT ;  /* 0x000000010600788c */ /* 0x000fc8000bf05270 */
[----:B------:R-:W-:-:S06]  /*42b0*/  USEL UR7, URZ, 0x1, UP0 ;  /* 0x000000013f077887 */ /* 0x000fcc0008000000 */
[----:B------:R-:W-:Y:S02]  /*42c0*/  LOP3.LUT R2, R6, UR7, RZ, 0x3c, !PT ;  /* 0x0000000706027c12 */ /* 0x000fe4000f8e3cff */
[----:B------:R-:W-:Y:S05]  /*42d0*/  @P2 BRA `(.L_x_2073) ;  /* 0x0000000000342947 */ /* 0x000fea0003800000 */
[----:B------:R-:W-:Y:S05]  /*42e0*/  @!P0 BRA `(.L_x_2074) ;  /* 0x0000000000048947 */ /* 0x000fea0003800000 */
[----:B------:R-:W-:Y:S01]  /*42f0*/  BPT.TRAP 0x1 ;  /* 0x000000040000795c */ /* 0x000fe20000300000 */
.L_x_2074:
[----:B------:R-:W-:Y:S01]  /*4300*/  UIADD3 UR7, UR6, 0x1, URZ ;  /* 0x0000000106077890 */ /* 0x000fe2000fffe03f */
[----:B------:R-:W-:-:S03]  /*4310*/  SHF.L.U32 R9, R2, 0x1f, RZ ;  /* 0x0000001f02097819 */ /* 0x000fc600000006ff */
[----:B------:R-:W-:-:S04]  /*4320*/  UISETP.NE.AND UP0, UPT, UR7, 0x2, UPT ;  /* 0x000000020700788c */ /* 0x000fc8000bf05270 */
[----:B------:R-:W-:-:S04]  /*4330*/  USEL UR7, UR7, URZ, UP0 ;  /* 0x0000003f07077287 */ /* 0x000fc80008000000 */
[----:B------:R-:W-:-:S09]  /*4340*/  ULEA UR7, UR7, UR41, 0x3 ;  /* 0x0000002907077291 */ /* 0x000fd2000f8e183f */
[----:B------:R1:W2:Y:S01]  /*4350*/  SYNCS.PHASECHK.TRANS64.TRYWAIT P1, [UR7+0x2d830], R9 ;  /* 0x02d83009ff0075a7 */ /* 0x0002a20008020147 */
[----:B------:R-:W-:Y:S05]  /*4360*/  @!P0 BRA `(.L_x_2075) ;  /* 0x0000000000048947 */ /* 0x000fea0003800000 */
[----:B------:R-:W-:Y:S01]  /*4370*/  BPT.TRAP 0x1 ;  /* 0x000000040000795c */ /* 0x000fe20000300000 */
.L_x_2075:
[----:B--2---:R-:W-:Y:S05]  /*4380*/  @P1 BRA `(.L_x_2073) ;  /* 0x0000000000081947 */ /* 0x004fea0003800000 */
[----:B------:R-:W2:Y:S02]  /*4390*/  SYNCS.PHASECHK.TRANS64.TRYWAIT P1, [UR7+0x2d830], R9 ;  /* 0x02d83009ff0075a7 */ /* 0x000ea40008020147 */
[----:B--2---:R-:W-:Y:S05]  /*43a0*/  @!P1 BRA `(.L_x_2076) ;  /* 0x000000d400d49947 */ /* 0x004fea0003800000 */
.L_x_2073:
        /* <DEDUP_REMOVED lines=16> */
[----:B--2---:R-:W-:-:S04]  /*44b0*/  SHF.R.U32.HI R10, RZ, 0x7, R10 ;  /* 0x00000007ff0a7819 */ /* 0x004fc8000001160a */
[----:B-1----:R-:W-:-:S05]  /*44c0*/  IADD3 R9, R10, 0x8, RZ ;  /* 0x000000080a097810 */ /* 0x002fca0007ffe0ff */
        /* <DEDUP_REMOVED lines=22> */
.L_x_2078:
[----:B------:R-:W-:Y:S01]  /*4630*/  ULEA UR7, UR6, UR41, 0x3 ;  /* 0x0000002906077291 */ /* 0x000fe2000f8e183f */
[----:B------:R-:W-:-:S08]  /*4640*/  SHF.L.U32 R6, R6, 0x1f, RZ ;  /* 0x0000001f06067819 */ /* 0x000fd000000006ff */
[----:B------:R0:W1:Y:S01]  /*4650*/  SYNCS.PHASECHK.TRANS64.TRYWAIT P1, [UR7+0x2d850], R6 ;  /* 0x02d85006ff0075a7 */ /* 0x0000620008020147 */
[----:B------:R-:W-:Y:S05]  /*4660*/  @!P0 BRA `(.L_x_2079) ;  /* 0x0000000000048947 */ /* 0x000fea0003800000 */
[----:B------:R-:W-:Y:S01]  /*4670*/  BPT.TRAP 0x1 ;  /* 0x000000040000795c */ /* 0x000fe20000300000 */
.L_x_2079:
[----:B-1----:R-:W-:Y:S05]  /*4680*/  @P1 BRA `(.L_x_2077) ;  /* 0x0000000000081947 */ /* 0x002fea0003800000 */
[----:B------:R-:W1:Y:S02]  /*4690*/  SYNCS.PHASECHK.TRANS64.TRYWAIT P1, [UR7+0x2d850], R6 ;  /* 0x02d85006ff0075a7 */ /* 0x000e640008020147 */
[----:B-1----:R-:W-:Y:S05]  /*46a0*/  @!P1 BRA `(.L_x_2080) ;  /* 0x000000d4002c9947 */ /* 0x002fea0003800000 */
.L_x_2077:
        /* <DEDUP_REMOVED lines=70> */
.L_x_2081:
[----:B------:R-:W-:Y:S01]  /*4b10*/  ISETP.NE.AND P1, PT, R154, 0x1, PT ;  /* 0x000000019a00780c */ /* 0x000fe20003f25270 */
[----:B0-----:R-:W-:Y:S02]  /*4b20*/  IMAD.IADD R6, R140, 0x1, R136 ;  /* 0x000000018c067824 */ /* 0x001fe400078e0288 */
        /* <DEDUP_REMOVED lines=15> */
[----:B------:R-:W-:Y:S01]  /*4c20*/  MUFU.TANH R13, R13 ;  /* 0x0000000d000d7308 */ /* 0x000fe20000002400 */
[----:B------:R-:W-:Y:S01]  /*4c30*/  FMUL.FTZ R15, R30, UR5 ;  /* 0x000000051e0f7c20 */ /* 0x000fe20008410000 */
[----:B------:R-:W-:Y:S01]  /*4c40*/  FMUL.FTZ R44, R60, UR5 ;  /* 0x000000053c2c7c20 */ /* 0x000fe20008410000 */
[----:B------:R-:W-:Y:S01]  /*4c50*/  FMUL.FTZ R29, R38, UR5 ;  /* 0x00000005261d7c20 */ /* 0x000fe20008410000 */
[----:B------:R-:W1:Y:S01]  /*4c60*/  @P1 LDC R10, c[0x0][0x450] ;  /* 0x00011400ff0a1b82 */ /* 0x000e620000000800 */
[----:B------:R-:W-:Y:S01]  /*4c70*/  FMUL.FTZ R30, R39, UR5 ;  /* 0x00000005271e7c20 */ /* 0x000fe20008410000 */
[----:B------:R-:W-:Y:S01]  /*4c80*/  FMUL.FTZ R38, R48, UR5 ;  /* 0x0000000530267c20 */ /* 0x000fe20008410000 */
[----:B------:R-:W-:Y:S01]  /*4c90*/  FMUL.FTZ R39, R49, UR5 ;  /* 0x0000000531277c20 */ /* 0x000fe20008410000 */
[----:B------:R-:W-:Y:S01]  /*4ca0*/  MUFU.TANH R14, R14 ;  /* 0x0000000e000e7308 */ /* 0x000fe20000002400 */
[----:B------:R-:W-:Y:S01]  /*4cb0*/  FMUL.FTZ R40, R52, UR5 ;  /* 0x0000000534287c20 */ /* 0x000fe20008410000 */
[----:B------:R-:W-:Y:S01]  /*4cc0*/  FMUL.FTZ R41, R53, UR5 ;  /* 0x0000000535297c20 */ /* 0x000fe20008410000 */
[----:B------:R-:W-:Y:S01]  /*4cd0*/  FMUL.FTZ R37, R46, UR5 ;  /* 0x000000052e257c20 */ /* 0x000fe20008410000 */
[----:B------:R-:W-:Y:S01]  /*4ce0*/  FMUL.FTZ R46, R64, UR5 ;  /* 0x00000005402e7c20 */ /* 0x000fe20008410000 */
[----:B------:R-:W-:Y:S01]  /*4cf0*/  FMUL.FTZ R48, R65, UR5 ;  /* 0x0000000541307c20 */ /* 0x000fe20008410000 */
[----:B------:R-:W-:Y:S01]  /*4d00*/  FMUL.FTZ R49, R68, UR5 ;  /* 0x0000000544317c20 */ /* 0x000fe20008410000 */
[----:B------:R-:W-:Y:S01]  /*4d10*/  FMUL.FTZ R52, R69, UR5 ;  /* 0x0000000545347c20 */ /* 0x000fe20008410000 */
[----:B------:R-:W-:Y:S01]  /*4d20*/  MUFU.TANH R21, R21 ;  /* 0x0000001500157308 */ /* 0x000fe20000002400 */
[----:B------:R-:W-:Y:S01]  /*4d30*/  FMUL.FTZ R53, R72, UR5 ;  /* 0x0000000548357c20 */ /* 0x000fe20008410000 */
[----:B------:R-:W-:Y:S01]  /*4d40*/  FMUL.FTZ R76, R76, UR5 ;  /* 0x000000054c4c7c20 */ /* 0x000fe20008410000 */
[----:B------:R-:W-:Y:S01]  /*4d50*/  FMUL.FTZ R50, R50, UR5 ;  /* 0x0000000532327c20 */ /* 0x000fe20008410000 */
[----:B0-----:R-:W-:-:S04]  /*4d60*/  @P1 IMAD.HI.U32 R9, R6, R9, RZ ;  /* 0x0000000906091227 */ /* 0x001fc800078e00ff */
[----:B------:R-:W-:Y:S01]  /*4d70*/  FMUL.FTZ R51, R51, UR5 ;  /* 0x0000000533337c20 */ /* 0x000fe20008410000 */
[----:B------:R-:W-:Y:S01]  /*4d80*/  FMUL.FTZ R54, R54, UR5 ;  /* 0x0000000536367c20 */ /* 0x000fe20008410000 */
[----:B------:R-:W-:Y:S01]  /*4d90*/  FMUL.FTZ R55, R55, UR5 ;  /* 0x0000000537377c20 */ /* 0x000fe20008410000 */
[----:B------:R-:W-:Y:S01]  /*4da0*/  MUFU.TANH R27, R27 ;  /* 0x0000001b001b7308 */ /* 0x000fe20000002400 */
        /* <DEDUP_REMOVED lines=8> */
[----:B------:R-:W0:Y:S01]  /*4e30*/  SHFL.IDX PT, R61, R6, RZ, 0x1c1f ;  /* 0x001c1fff063d7589 */ /* 0x000e2200000e0000 */
[----:B------:R-:W-:-:S02]  /*4e40*/  IMAD.MOV.U32 R56, RZ, RZ, -0x80 ;  /* 0xffffff80ff387424 */ /* 0x000fc400078e00ff */
[----:B------:R-:W-:Y:S01]  /*4e50*/  FMUL.FTZ R10, R25, UR5 ;  /* 0x00000005190a7c20 */ /* 0x000fe20008410000 */
[----:B------:R-:W1:Y:S01]  /*4e60*/  MUFU.TANH R9, R9 ;  /* 0x0000000900097308 */ /* 0x000e620000002400 */
[----:B------:R-:W-:Y:S01]  /*4e70*/  FMUL.FTZ R25, R34, UR5 ;  /* 0x0000000522197c20 */ /* 0x000fe20008410000 */
[----:B------:R-:W-:Y:S02]  /*4e80*/  IMAD R56, R5, R56, 0x1 ;  /* 0x0000000105387424 */ /* 0x000fe400078e0238 */
[----:B------:R-:W-:Y:S01]  /*4e90*/  FMUL.FTZ R34, R43, UR5 ;  /* 0x000000052b227c20 */ /* 0x000fe20008410000 */
[----:B------:R-:W-:Y:S01]  /*4ea0*/  FMUL.FTZ R43, R57, UR5 ;  /* 0x00000005392b7c20 */ /* 0x000fe20008410000 */
[----:B------:R-:W-:Y:S01]  /*4eb0*/  FMUL.FTZ R57, R73, UR5 ;  /* 0x0000000549397c20 */ /* 0x000fe20008410000 */
[----:B------:R-:W-:Y:S02]  /*4ec0*/  IMAD R56, R139, -0x2, R56 ;  /* 0xfffffffe8b387824 */ /* 0x000fe400078e0238 */
[----:B------:R-:W-:Y:S01]  /*4ed0*/  FMUL.FTZ R70, R70, UR5 ;  /* 0x0000000546467c20 */ /* 0x000fe20008410000 */
[----:B------:R-:W2:Y:S01]  /*4ee0*/  MUFU.TANH R10, R10 ;  /* 0x0000000a000a7308 */ /* 0x000ea20000002400 */
[----:B------:R-:W-:Y:S01]  /*4ef0*/  FMUL.FTZ R71, R71, UR5 ;  /* 0x0000000547477c20 */ /* 0x000fe20008410000 */
[----:B------:R-:W-:Y:S01]  /*4f00*/  FMUL.FTZ R87, R87, UR5 ;  /* 0x0000000557577c20 */ /* 0x000fe20008410000 */
[----:B------:R-:W-:Y:S01]  /*4f10*/  IADD3 R56, -R138, R56, R137 ;  /* 0x000000388a387210 */ /* 0x000fe20007ffe189 */
[----:B------:R-:W-:-:S04]  /*4f20*/  ULEA UR7, UR38, UR41, 0x3 ;  /* 0x0000002926077291 */ /* 0x000fc8000f8e183f */
[----:B------:R-:W3:Y:S01]  /*4f30*/  MUFU.TANH R24, R24 ;  /* 0x0000001800187308 */ /* 0x000ee20000002400 */
[----:B------:R-:W-:Y:S01]  /*4f40*/  UIADD3 UR7, UR7, 0x2d840, URZ ;  /* 0x0002d84007077890 */ /* 0x000fe2000fffe03f */
[----:B0-----:R-:W-:Y:S02]  /*4f50*/  IMAD.IADD R60, R56, 0x1, R61 ;  /* 0x00000001383c7824 */ /* 0x001fe400078e023d */
[----:B------:R-:W-:Y:S01]  /*4f60*/  FMUL.FTZ R61, R47, UR5 ;  /* 0x000000052f3d7c20 */ /* 0x000fe20008410000 */
[----:B------:R-:W-:-:S03]  /*4f70*/  UPRMT UR7, UR42, 0x654, UR7 ;  /* 0x000006542a077896 */ /* 0x000fc60008000007 */
[----:B------:R-:W0:Y:S01]  /*4f80*/  MUFU.TANH R28, R28 ;  /* 0x0000001c001c7308 */ /* 0x000e220000002400 */
[C---:B------:R-:W-:Y:S02]  /*4f90*/  ISETP.GT.AND P1, PT, R60.reuse, RZ, PT ;  /* 0x000000ff3c00720c */ /* 0x040fe40003f24270 */
[----:B------:R-:W-:Y:S02]  /*4fa0*/  ISETP.GT.AND P3, PT, R60, 0x1, PT ;  /* 0x000000013c00780c */ /* 0x000fe40003f64270 */
[----:B-1----:R-:W-:-:S03]  /*4fb0*/  FSEL R9, R9, -INF , P1 ;  /* 0xff80000009097808 */ /* 0x002fc60000800000 */
[----:B------:R-:W1:Y:S01]  /*4fc0*/  MUFU.TANH R31, R31 ;  /* 0x0000001f001f7308 */ /* 0x000e620000002400 */
[----:B--2---:R-:W-:Y:S01]  /*4fd0*/  FSEL R10, R10, -INF , P3 ;  /* 0xff8000000a0a7808 */ /* 0x004fe20001800000 */
[----:B------:R-:W-:Y:S01]  /*4fe0*/  SYNCS.ARRIVE.TRANS64.RED.A1T0 RZ, [UR7], RZ ;  /* 0x000000ffffff79a7 */ /* 0x000fe20008100407 */
[C---:B------:R-:W-:Y:S02]  /*4ff0*/  ISETP.GT.AND P2, PT, R60.reuse, 0x8, PT ;  /* 0x000000083c00780c */ /* 0x040fe40003f44270 */
[C---:B------:R-:W-:Y:S02]  /*5000*/  ISETP.GT.AND P5, PT, R60.reuse, 0x9, PT ;  /* 0x000000093c00780c */ /* 0x040fe40003fa4270 */
[C---:B------:R-:W-:Y:S01]  /*5010*/  ISETP.GT.AND P4, PT, R60.reuse, 0x10, PT ;  /* 0x000000103c00780c */ /* 0x040fe20003f84270 */
[----:B------:R-:W2:Y:S01]  /*5020*/  MUFU.TANH R32, R32 ;  /* 0x0000002000207308 */ /* 0x000ea20000002400 */
[C---:B------:R-:W-:Y:S02]  /*5030*/  ISETP.GT.AND P1, PT, R60.reuse, 0x11, PT ;  /* 0x000000113c00780c */ /* 0x040fe40003f24270 */
[----:B------:R-:W-:-:S02]  /*5040*/  ISETP.GT.AND P3, PT, R60, 0x18, PT ;  /* 0x000000183c00780c */ /* 0x000fc40003f64270 */
[----:B------:R-:W-:Y:S02]  /*5050*/  FSEL R13, R13, -INF , P2 ;  /* 0xff8000000d0d7808 */ /* 0x000fe40001000000 */
[----:B------:R-:W-:Y:S01]  /*5060*/  FSEL R14, R14, -INF , P5 ;  /* 0xff8000000e0e7808 */ /* 0x000fe20002800000 */
[----:B------:R-:W4:Y:S01]  /*5070*/  MUFU.TANH R35, R35 ;  /* 0x0000002300237308 */ /* 0x000f220000002400 */
[----:B------:R-:W-:Y:S02]  /*5080*/  FSEL R21, R21, -INF , P4 ;  /* 0xff80000015157808 */ /* 0x000fe40002000000 */
[----:B---3--:R-:W-:Y:S02]  /*5090*/  FSEL R24, R24, -INF , P1 ;  /* 0xff80000018187808 */ /* 0x008fe40000800000 */
[----:B------:R-:W-:Y:S02]  /*50a0*/  FSEL R27, R27, -INF , P3 ;  /* 0xff8000001b1b7808 */ /* 0x000fe40001800000 */
[C---:B------:R-:W-:Y:S01]  /*50b0*/  ISETP.GT.AND P2, PT, R60.reuse, 0x19, PT ;  /* 0x000000193c00780c */ /* 0x040fe20003f44270 */
[----:B------:R-:W3:Y:S01]  /*50c0*/  MUFU.TANH R36, R36 ;  /* 0x0000002400247308 */ /* 0x000ee20000002400 */
[----:B------:R-:W-:-:S02]  /*50d0*/  ISETP.GT.AND P5, PT, R60, 0x20, PT ;  /* 0x000000203c00780c */ /* 0x000fc40003fa4270 */
[C---:B------:R-:W-:Y:S02]  /*50e0*/  ISETP.GT.AND P4, PT, R60.reuse, 0x21, PT ;  /* 0x000000213c00780c */ /* 0x040fe40003f84270 */
[C---:B------:R-:W-:Y:S02]  /*50f0*/  ISETP.GT.AND P1, PT, R60.reuse, 0x28, PT ;  /* 0x000000283c00780c */ /* 0x040fe40003f24270 */
[----:B------:R-:W-:Y:S01]  /*5100*/  ISETP.GT.AND P3, PT, R60, 0x29, PT ;  /* 0x000000293c00780c */ /* 0x000fe20003f64270 */
[----:B------:R-:W5:Y:S01]  /*5110*/  MUFU.TANH R38, R38 ;  /* 0x0000002600267308 */ /* 0x000f620000002400 */
[----:B0-----:R-:W-:Y:S02]  /*5120*/  FSEL R28, R28, -INF , P2 ;  /* 0xff8000001c1c7808 */ /* 0x001fe40001000000 */
[----:B-1----:R-:W-:Y:S02]  /*5130*/  FSEL R31, R31, -INF , P5 ;  /* 0xff8000001f1f7808 */ /* 0x002fe40002800000 */
[----:B--2---:R-:W-:-:S02]  /*5140*/  FSEL R32, R32, -INF , P4 ;  /* 0xff80000020207808 */ /* 0x004fc40002000000 */
[----:B----4-:R-:W-:Y:S01]  /*5150*/  FSEL R35, R35, -INF , P1 ;  /* 0xff80000023237808 */ /* 0x010fe20000800000 */
[----:B------:R-:W0:Y:S01]  /*5160*/  MUFU.TANH R39, R39 ;  /* 0x0000002700277308 */ /* 0x000e220000002400 */
[----:B---3--:R-:W-:Y:S02]  /*5170*/  FSEL R36, R36, -INF , P3 ;  /* 0xff80000024247808 */ /* 0x008fe40001800000 */
[C---:B------:R-:W-:Y:S02]  /*5180*/  ISETP.GT.AND P2, PT, R60.reuse, 0x30, PT ;  /* 0x000000303c00780c */ /* 0x040fe40003f44270 */
[C---:B------:R-:W-:Y:S02]  /*5190*/  ISETP.GT.AND P5, PT, R60.reuse, 0x31, PT ;  /* 0x000000313c00780c */ /* 0x040fe40003fa4270 */
[C---:B------:R-:W-:Y:S01]  /*51a0*/  ISETP.GT.AND P4, PT, R60.reuse, 0x38, PT ;  /* 0x000000383c00780c */ /* 0x040fe20003f84270 */
[----:B------:R-:W1:Y:S01]  /*51b0*/  MUFU.TANH R40, R40 ;  /* 0x0000002800287308 */ /* 0x000e620000002400 */
[----:B------:R-:W-:-:S02]  /*51c0*/  ISETP.GT.AND P1, PT, R60, 0x39, PT ;  /* 0x000000393c00780c */ /* 0x000fc40003f24270 */
[----:B------:R-:W-:Y:S02]  /*51d0*/  ISETP.GT.AND P3, PT, R60, 0x40, PT ;  /* 0x000000403c00780c */ /* 0x000fe40003f64270 */
[----:B-----5:R-:W-:Y:S02]  /*51e0*/  FSEL R38, R38, -INF , P2 ;  /* 0xff80000026267808 */ /* 0x020fe40001000000 */
[C---:B------:R-:W-:Y:S01]  /*51f0*/  ISETP.GT.AND P2, PT, R60.reuse, 0x41, PT ;  /* 0x000000413c00780c */ /* 0x040fe20003f44270 */
[----:B------:R-:W2:Y:S01]  /*5200*/  MUFU.TANH R41, R41 ;  /* 0x0000002900297308 */ /* 0x000ea20000002400 */
[----:B0-----:R-:W-:Y:S02]  /*5210*/  FSEL R39, R39, -INF , P5 ;  /* 0xff80000027277808 */ /* 0x001fe40002800000 */
[----:B------:R-:W-:Y:S02]  /*5220*/  ISETP.GT.AND P5, PT, R60, 0x48, PT ;  /* 0x000000483c00780c */ /* 0x000fe40003fa4270 */
[----:B------:R-:W-:-:S03]  /*5230*/  FMNMX.FTZ R65, R9, R7, !PT ;  /* 0x0000000709417209 */ /* 0x000fc60007810000 */
[----:B------:R-:W0:Y:S01]  /*5240*/  MUFU.TANH R42, R42 ;  /* 0x0000002a002a7308 */ /* 0x000e220000002400 */
[----:B-1----:R-:W-:Y:S02]  /*5250*/  FSEL R40, R40, -INF , P4 ;  /* 0xff80000028287808 */ /* 0x002fe40002000000 */
[----:B------:R-:W-:-:S05]  /*5260*/  ISETP.GT.AND P4, PT, R60, 0x49, PT ;  /* 0x000000493c00780c */ /* 0x000fca0003f84270 */
[----:B------:R-:W1:Y:S01]  /*5270*/  MUFU.TANH R43, R43 ;  /* 0x0000002b002b7308 */ /* 0x000e620000002400 */
[----:B--2---:R-:W-:Y:S02]  /*5280*/  FSEL R41, R41, -INF , P1 ;  /* 0xff80000029297808 */ /* 0x004fe40000800000 */
[----:B------:R-:W-:-:S05]  /*5290*/  ISETP.GT.AND P1, PT, R60, 0x50, PT ;  /* 0x000000503c00780c */ /* 0x000fca0003f24270 */
[----:B------:R-:W2:Y:S01]  /*52a0*/  MUFU.TANH R44, R44 ;  /* 0x0000002c002c7308 */ /* 0x000ea20000002400 */
[----:B0-----:R-:W-:Y:S02]  /*52b0*/  FSEL R42, R42, -INF , P3 ;  /* 0xff8000002a2a7808 */ /* 0x001fe40001800000 */
[----:B------:R-:W-:-:S05]  /*52c0*/  ISETP.GT.AND P3, PT, R60, 0x51, PT ;  /* 0x000000513c00780c */ /* 0x000fca0003f64270 */
        /* <DEDUP_REMOVED lines=24> */
[----:B------:R-:W-:Y:S01]  /*5450*/  MUFU.TANH R11, R11 ;  /* 0x0000000b000b7308 */ /* 0x000fe20000002400 */
[----:B0-----:R-:W-:Y:S02]  /*5460*/  FSEL R57, R57, -INF , P1 ;  /* 0xff80000039397808 */ /* 0x001fe40000800000 */
[----:B------:R-:W-:-:S05]  /*5470*/  ISETP.GT.AND P1, PT, R60, 0x78, PT ;  /* 0x000000783c00780c */ /* 0x000fca0003f24270 */
[----:B------:R-:W-:Y:S01]  /*5480*/  MUFU.TANH R15, R15 ;  /* 0x0000000f000f7308 */ /* 0x000fe20000002400 */
[----:B-1----:R-:W-:Y:S02]  /*5490*/  FSEL R47, R47, -INF , P3 ;  /* 0xff8000002f2f7808 */ /* 0x002fe40001800000 */
[----:B------:R-:W-:Y:S02]  /*54a0*/  ISETP.GT.AND P3, PT, R60, 0x79, PT ;  /* 0x000000793c00780c */ /* 0x000fe40003f64270 */
[----:B------:R-:W-:-:S03]  /*54b0*/  FMNMX.FTZ R60, R10, R65, !PT ;  /* 0x000000410a3c7209 */ /* 0x000fc60007810000 */
[----:B------:R-:W-:Y:S01]  /*54c0*/  MUFU.TANH R20, R20 ;  /* 0x0000001400147308 */ /* 0x000fe20000002400 */
[----:B------:R-:W-:-:S04]  /*54d0*/  FMNMX.FTZ R65, R13, R60, !PT ;  /* 0x0000003c0d417209 */ /* 0x000fc80007810000 */
        /* <DEDUP_REMOVED lines=11> */
[----:B------:R-:W-:Y:S01]  /*5590*/  FMNMX.FTZ R65, R35, R60, !PT ;  /* 0x0000003c23417209 */ /* 0x000fe20007810000 */
[----:B------:R-:W-:Y:S01]  /*55a0*/  FMUL.FTZ R60, R62, UR5 ;  /* 0x000000053e3c7c20 */ /* 0x000fe20008410000 */
[----:B------:R-:W-:Y:S02]  /*55b0*/  FMUL.FTZ R62, R63, UR5 ;  /* 0x000000053f3e7c20 */ /* 0x000fe40008410000 */
        /* <DEDUP_REMOVED lines=9> */
[----:B------:R-:W-:-:S03]  /*5650*/  FMUL.FTZ R63, R77, UR5 ;  /* 0x000000054d3f7c20 */ /* 0x000fc60008410000 */
[----:B------:R-:W-:Y:S01]  /*5660*/  FMNMX.FTZ R65, R43, R64, !PT ;  /* 0x000000402b417209 */ /* 0x000fe20007810000 */
[----:B------:R-:W-:Y:S02]  /*5670*/  FMUL.FTZ R64, R80, UR5 ;  /* 0x0000000550407c20 */ /* 0x000fe40008410000 */
[----:B------:R-:W0:Y:S01]  /*5680*/  MUFU.TANH R63, R63 ;  /* 0x0000003f003f7308 */ /* 0x000e220000002400 */
[----:B------:R-:W-:-:S04]  /*5690*/  FMNMX.FTZ R68, R44, R65, !PT ;  /* 0x000000412c447209 */ /* 0x000fc80007810000 */
[----:B------:R-:W-:-:S03]  /*56a0*/  FMNMX.FTZ R65, R45, R68, !PT ;  /* 0x000000442d417209 */ /* 0x000fc60007810000 */
[----:B------:R-:W1:Y:S01]  /*56b0*/  MUFU.TANH R64, R64 ;  /* 0x0000004000407308 */ /* 0x000e620000002400 */
[----:B------:R-:W-:Y:S01]  /*56c0*/  FMNMX.FTZ R69, R46, R65, !PT ;  /* 0x000000412e457209 */ /* 0x000fe20007810000 */
[----:B------:R-:W-:Y:S02]  /*56d0*/  FMUL.FTZ R65, R81, UR5 ;  /* 0x0000000551417c20 */ /* 0x000fe40008410000 */
[----:B------:R-:W2:Y:S01]  /*56e0*/  SHFL.IDX PT, R81, R6, 0x1, 0x1c1f ;  /* 0x003c1f0006517f89 */ /* 0x000ea200000e0000 */
[----:B------:R-:W-:-:S03]  /*56f0*/  FMNMX.FTZ R68, R48, R69, !PT ;  /* 0x0000004530447209 */ /* 0x000fc60007810000 */
[----:B------:R-:W3:Y:S01]  /*5700*/  MUFU.TANH R65, R65 ;  /* 0x0000004100417308 */ /* 0x000ee20000002400 */
[----:B------:R-:W-:Y:S01]  /*5710*/  FMNMX.FTZ R69, R49, R68, !PT ;  /* 0x0000004431457209 */ /* 0x000fe20007810000 */
[----:B------:R-:W-:Y:S01]  /*5720*/  FMUL.FTZ R68, R84, UR5 ;  /* 0x0000000554447c20 */ /* 0x000fe20008410000 */
[----:B0-----:R-:W-:Y:S01]  /*5730*/  FSEL R63, R63, -INF , P2 ;  /* 0xff8000003f3f7808 */ /* 0x001fe20001000000 */
[----:B------:R-:W-:Y:S01]  /*5740*/  FMUL.FTZ R84, R79, UR5 ;  /* 0x000000054f547c20 */ /* 0x000fe20008410000 */
[----:B------:R-:W-:Y:S01]  /*5750*/  FMNMX.FTZ R72, R52, R69, !PT ;  /* 0x0000004534487209 */ /* 0x000fe20007810000 */
[----:B------:R-:W-:Y:S02]  /*5760*/  FMUL.FTZ R69, R85, UR5 ;  /* 0x0000000555457c20 */ /* 0x000fe40008410000 */
[----:B------:R-:W0:Y:S01]  /*5770*/  MUFU.TANH R68, R68 ;  /* 0x0000004400447308 */ /* 0x000e220000002400 */
[----:B------:R-:W-:Y:S02]  /*5780*/  FMNMX.FTZ R72, R53, R72, !PT ;  /* 0x0000004835487209 */ /* 0x000fe40007810000 */
[----:B-1----:R-:W-:-:S02]  /*5790*/  FSEL R64, R64, -INF , P5 ;  /* 0xff80000040407808 */ /* 0x002fc40002800000 */
[----:B------:R-:W-:-:S03]  /*57a0*/  FMNMX.FTZ R72, R57, R72, !PT ;  /* 0x0000004839487209 */ /* 0x000fc60007810000 */
[----:B------:R-:W1:Y:S01]  /*57b0*/  MUFU.TANH R69, R69 ;  /* 0x0000004500457308 */ /* 0x000e620000002400 */
[----:B------:R-:W-:Y:S02]  /*57c0*/  FMNMX.FTZ R72, R47, R72, !PT ;  /* 0x000000482f487209 */ /* 0x000fe40007810000 */
[----:B---3--:R-:W-:Y:S01]  /*57d0*/  FSEL R65, R65, -INF , P4 ;  /* 0xff80000041417808 */ /* 0x008fe20002000000 */
[----:B--2---:R-:W-:Y:S01]  /*57e0*/  IMAD.IADD R56, R56, 0x1, R81 ;  /* 0x0000000138387824 */ /* 0x004fe200078e0251 */
[----:B------:R-:W-:-:S03]  /*57f0*/  FMNMX.FTZ R73, R63, R72, !PT ;  /* 0x000000483f497209 */ /* 0x000fc60007810000 */
[----:B------:R-:W2:Y:S01]  /*5800*/  MUFU.TANH R51, R51 ;  /* 0x0000003300337308 */ /* 0x000ea20000002400 */
[----:B------:R-:W-:Y:S01]  /*5810*/  FMNMX.FTZ R72, R64, R73, !PT ;  /* 0x0000004940487209 */ /* 0x000fe20007810000 */
[----:B------:R-:W-:Y:S01]  /*5820*/  FMUL.FTZ R73, R67, UR5 ;  /* 0x0000000543497c20 */ /* 0x000fe20008410000 */
[----:B0-----:R-:W-:Y:S02]  /*5830*/  FSEL R67, R68, -INF , P1 ;  /* 0xff80000044437808 */ /* 0x001fe40000800000 */
[----:B------:R-:W-:Y:S02]  /*5840*/  FMNMX.FTZ R72, R65, R72, !PT ;  /* 0x0000004841487209 */ /* 0x000fe40007810000 */
[----:B------:R-:W-:Y:S01]  /*5850*/  ISETP.GT.AND P4, PT, R56, RZ, PT ;  /* 0x000000ff3800720c */ /* 0x000fe20003f84270 */
[----:B------:R-:W0:Y:S01]  /*5860*/  MUFU.TANH R54, R54 ;  /* 0x0000003600367308 */ /* 0x000e220000002400 */
[----:B-1----:R-:W-:Y:S02]  /*5870*/  FSEL R69, R69, -INF , P3 ;  /* 0xff80000045457808 */ /* 0x002fe40001800000 */
[----:B------:R-:W-:-:S02]  /*5880*/  FMNMX.FTZ R72, R67, R72, !PT ;  /* 0x0000004843487209 */ /* 0x000fc40007810000 */
[----:B------:R-:W-:Y:S02]  /*5890*/  ISETP.GT.AND P2, PT, R56, 0x8, PT ;  /* 0x000000083800780c */ /* 0x000fe40003f44270 */
[----:B------:R-:W-:Y:S01]  /*58a0*/  FMNMX.FTZ R76, R69, R72, !PT ;  /* 0x00000048454c7209 */ /* 0x000fe20007810000 */
[----:B------:R-:W-:Y:S01]  /*58b0*/  FMUL.FTZ R72, R74, UR5 ;  /* 0x000000054a487c20 */ /* 0x000fe20008410000 */
[----:B------:R-:W-:Y:S01]  /*58c0*/  MUFU.TANH R55, R55 ;  /* 0x0000003700377308 */ /* 0x000fe20000002400 */
[----:B------:R-:W-:Y:S01]  /*58d0*/  FMUL.FTZ R74, R78, UR5 ;  /* 0x000000054e4a7c20 */ /* 0x000fe20008410000 */
[C---:B------:R-:W-:Y:S01]  /*58e0*/  ISETP.GT.AND P3, PT, R56.reuse, 0x9, PT ;  /* 0x000000093800780c */ /* 0x040fe20003f64270 */
[----:B------:R-:W1:Y:S01]  /*58f0*/  SHFL.BFLY PT, R77, R76, 0x2, 0x1f ;  /* 0x0c401f004c4d7f89 */ /* 0x000e6200000e0000 */
[----:B------:R-:W-:Y:S02]  /*5900*/  ISETP.GT.AND P5, PT, R56, 0x10, PT ;  /* 0x000000103800780c */ /* 0x000fe40003fa4270 */
[----:B------:R-:W-:-:S02]  /*5910*/  FSEL R15, R15, -INF , P2 ;  /* 0xff8000000f0f7808 */ /* 0x000fc40001000000 */
[----:B------:R-:W3:Y:S01]  /*5920*/  MUFU.TANH R58, R58 ;  /* 0x0000003a003a7308 */ /* 0x000ee20000002400 */
[----:B------:R-:W-:Y:S02]  /*5930*/  FSEL R20, R20, -INF , P3 ;  /* 0xff80000014147808 */ /* 0x000fe40001800000 */
[----:B------:R-:W-:Y:S02]  /*5940*/  FSEL R25, R25, -INF , P5 ;  /* 0xff80000019197808 */ /* 0x000fe40002800000 */
[C---:B------:R-:W-:Y:S02]  /*5950*/  ISETP.GT.AND P2, PT, R56.reuse, 0x19, PT ;  /* 0x000000193800780c */ /* 0x040fe40003f44270 */
[C---:B------:R-:W-:Y:S01]  /*5960*/  ISETP.GT.AND P3, PT, R56.reuse, 0x20, PT ;  /* 0x000000203800780c */ /* 0x040fe20003f64270 */
[----:B------:R-:W4:Y:S01]  /*5970*/  MUFU.TANH R59, R59 ;  /* 0x0000003b003b7308 */ /* 0x000f220000002400 */
[----:B------:R-:W-:Y:S02]  /*5980*/  ISETP.GT.AND P5, PT, R56, 0x21, PT ;  /* 0x000000213800780c */ /* 0x000fe40003fa4270 */
[----:B------:R-:W-:-:S02]  /*5990*/  FSEL R30, R30, -INF , P2 ;  /* 0xff8000001e1e7808 */ /* 0x000fc40001000000 */
[----:B------:R-:W-:Y:S02]  /*59a0*/  FSEL R33, R33, -INF , P3 ;  /* 0xff80000021217808 */ /* 0x000fe40001800000 */
[----:B------:R-:W-:Y:S01]  /*59b0*/  FSEL R34, R34, -INF , P5 ;  /* 0xff80000022227808 */ /* 0x000fe20002800000 */
[----:B------:R-:W5:Y:S01]  /*59c0*/  MUFU.TANH R60, R60 ;  /* 0x0000003c003c7308 */ /* 0x000f620000002400 */
[----:B------:R-:W-:Y:S02]  /*59d0*/  ISETP.GT.AND P2, PT, R56, 0x30, PT ;  /* 0x000000303800780c */ /* 0x000fe40003f44270 */
[----:B-1----:R-:W-:Y:S01]  /*59e0*/  FMNMX.FTZ R80, R76, R77, !PT ;  /* 0x0000004d4c507209 */ /* 0x002fe20007810000 */
[----:B------:R-:W-:Y:S01]  /*59f0*/  FMUL.FTZ R76, R83, UR5 ;  /* 0x00000005534c7c20 */ /* 0x000fe20008410000 */
[----:B------:R-:W-:Y:S01]  /*5a00*/  ISETP.GT.AND P3, PT, R56, 0x31, PT ;  /* 0x000000313800780c */ /* 0x000fe20003f64270 */
[----:B------:R-:W-:Y:S01]  /*5a10*/  FMUL.FTZ R77, R86, UR5 ;  /* 0x00000005564d7c20 */ /* 0x000fe20008410000 */
[----:B------:R-:W-:Y:S01]  /*5a20*/  ISETP.GT.AND P5, PT, R56, 0x38, PT ;  /* 0x000000383800780c */ /* 0x000fe20003fa4270 */
[----:B------:R-:W1:Y:S01]  /*5a30*/  SHFL.BFLY PT, R79, R80, 0x1, 0x1f ;  /* 0x0c201f00504f7f89 */ /* 0x000e6200000e0000 */
[----:B------:R-:W-:Y:S01]  /*5a40*/  MUFU.TANH R62, R62 ;  /* 0x0000003e003e7308 */ /* 0x000fe20000002400 */
[----:B------:R-:W-:-:S02]  /*5a50*/  FSEL R50, R50, -INF , P2 ;  /* 0xff80000032327808 */ /* 0x000fc40001000000 */
[----:B--2---:R-:W-:Y:S02]  /*5a60*/  FSEL R51, R51, -INF , P3 ;  /* 0xff80000033337808 */ /* 0x004fe40001800000 */
[----:B0-----:R-:W-:Y:S02]  /*5a70*/  FSEL R54, R54, -INF , P5 ;  /* 0xff80000036367808 */ /* 0x001fe40002800000 */
[C---:B------:R-:W-:Y:S01]  /*5a80*/  ISETP.GT.AND P2, PT, R56.reuse, 0x40, PT ;  /* 0x000000403800780c */ /* 0x040fe20003f44270 */
[----:B------:R0:W-:Y:S01]  /*5a90*/  MUFU.TANH R68, R73 ;  /* 0x0000004900447308 */ /* 0x0001e20000002400 */
[C---:B------:R-:W-:Y:S02]  /*5aa0*/  ISETP.GT.AND P3, PT, R56.reuse, 0x41, PT ;  /* 0x000000413800780c */ /* 0x040fe40003f64270 */
[----:B------:R-:W-:Y:S02]  /*5ab0*/  ISETP.GT.AND P5, PT, R56, 0x48, PT ;  /* 0x000000483800780c */ /* 0x000fe40003fa4270 */
[----:B---3--:R-:W-:-:S02]  /*5ac0*/  FSEL R58, R58, -INF , P2 ;  /* 0xff8000003a3a7808 */ /* 0x008fc40001000000 */
[----:B----4-:R-:W-:Y:S01]  /*5ad0*/  FSEL R59, R59, -INF , P3 ;  /* 0xff8000003b3b7808 */ /* 0x010fe20001800000 */
[----:B------:R-:W2:Y:S01]  /*5ae0*/  MUFU.TANH R12, R12 ;  /* 0x0000000c000c7308 */ /* 0x000ea20000002400 */
[----:B0-----:R-:W-:Y:S01]  /*5af0*/  FMUL.FTZ R73, R75, UR5 ;  /* 0x000000054b497c20 */ /* 0x001fe20008410000 */
[----:B-----5:R-:W-:Y:S01]  /*5b00*/  FSEL R60, R60, -INF , P5 ;  /* 0xff8000003c3c7808 */ /* 0x020fe20002800000 */
[----:B------:R-:W-:Y:S01]  /*5b10*/  FMUL.FTZ R75, R82, UR5 ;  /* 0x00000005524b7c20 */ /* 0x000fe20008410000 */
[C---:B------:R-:W-:Y:S02]  /*5b20*/  ISETP.GT.AND P1, PT, R56.reuse, 0x1, PT ;  /* 0x000000013800780c */ /* 0x040fe40003f24270 */
[----:B------:R-:W-:Y:S02]  /*5b30*/  ISETP.GT.AND P2, PT, R56, 0x50, PT ;  /* 0x000000503800780c */ /* 0x000fe40003f44270 */
[----:B-1----:R-:W-:Y:S01]  /*5b40*/  FMNMX.FTZ R78, R80, R79, !PT ;  /* 0x0000004f504e7209 */ /* 0x002fe20007810000 */
[----:B------:R-:W0:Y:S01]  /*5b50*/  MUFU.TANH R66, R66 ;  /* 0x0000004200427308 */ /* 0x000e220000002400 */
[----:B------:R-:W-:-:S02]  /*5b60*/  FSEL R80, R11, -INF , P4 ;  /* 0xff8000000b507808 */ /* 0x000fc40002000000 */
[C---:B------:R-:W-:Y:S01]  /*5b70*/  ISETP.GT.AND P4, PT, R56.reuse, 0x11, PT ;  /* 0x000000113800780c */ /* 0x040fe20003f84270 */
[----:B------:R-:W1:Y:S01]  /*5b80*/  LDC R11, c[0x0][0x988] ;  /* 0x00026200ff0b7b82 */ /* 0x000e620000000800 */
[----:B------:R-:W-:Y:S02]  /*5b90*/  ISETP.GT.AND P3, PT, R56, 0x51, PT ;  /* 0x000000513800780c */ /* 0x000fe40003f64270 */
[----:B------:R-:W-:Y:S01]  /*5ba0*/  FSEL R26, R26, -INF , P4 ;  /* 0xff8000001a1a7808 */ /* 0x000fe20002000000 */
[----:B------:R-:W3:Y:S01]  /*5bb0*/  MUFU.TANH R70, R70 ;  /* 0x0000004600467308 */ /* 0x000ee20000002400 */
[C---:B------:R-:W-:Y:S02]  /*5bc0*/  ISETP.GT.AND P4, PT, R56.reuse, 0x28, PT ;  /* 0x000000283800780c */ /* 0x040fe40003f84270 */
[----:B------:R-:W-:Y:S02]  /*5bd0*/  ISETP.GT.AND P5, PT, R56, 0x58, PT ;  /* 0x000000583800780c */ /* 0x000fe40003fa4270 */
[----:B------:R-:W-:-:S02]  /*5be0*/  FSEL R37, R37, -INF , P4 ;  /* 0xff80000025257808 */ /* 0x000fc40002000000 */
[----:B------:R-:W-:Y:S01]  /*5bf0*/  ISETP.GT.AND P4, PT, R56, 0x39, PT ;  /* 0x000000393800780c */ /* 0x000fe20003f84270 */
[----:B------:R-:W4:Y:S01]  /*5c00*/  MUFU.TANH R71, R71 ;  /* 0x0000004700477308 */ /* 0x000f220000002400 */
[----:B--2---:R-:W-:Y:S02]  /*5c10*/  FSEL R12, R12, -INF , P1 ;  /* 0xff8000000c0c7808 */ /* 0x004fe40000800000 */
[----:B------:R-:W-:Y:S02]  /*5c20*/  FSEL R55, R55, -INF , P4 ;  /* 0xff80000037377808 */ /* 0x000fe40002000000 */
[----:B------:R-:W-:Y:S02]  /*5c30*/  ISETP.GT.AND P4, PT, R56, 0x49, PT ;  /* 0x000000493800780c */ /* 0x000fe40003f84270 */
[----:B0-----:R-:W-:Y:S01]  /*5c40*/  FSEL R66, R66, -INF , P2 ;  /* 0xff80000042427808 */ /* 0x001fe20001000000 */
[----:B------:R-:W0:Y:S01]  /*5c50*/  MUFU.TANH R29, R29 ;  /* 0x0000001d001d7308 */ /* 0x000e220000002400 */
[----:B------:R-:W-:-:S02]  /*5c60*/  FSEL R62, R62, -INF , P4 ;  /* 0xff8000003e3e7808 */ /* 0x000fc40002000000 */
[----:B------:R-:W-:Y:S01]  /*5c70*/  ISETP.GT.AND P4, PT, R56, 0x59, PT ;  /* 0x000000593800780c */ /* 0x000fe20003f84270 */
[----:B-1----:R-:W-:Y:S01]  /*5c80*/  FMUL.FTZ R82, R78, R11 ;  /* 0x0000000b4e527220 */ /* 0x002fe20000410000 */
[----:B------:R-:W-:Y:S02]  /*5c90*/  FSEL R68, R68, -INF , P3 ;  /* 0xff80000044447808 */ /* 0x000fe40001800000 */
[----:B---3--:R-:W-:Y:S01]  /*5ca0*/  FSEL R70, R70, -INF , P5 ;  /* 0xff80000046467808 */ /* 0x008fe20002800000 */
[----:B------:R-:W1:Y:S01]  /*5cb0*/  MUFU.TANH R72, R72 ;  /* 0x0000004800487308 */ /* 0x000e620000002400 */
[----:B----4-:R-:W-:Y:S02]  /*5cc0*/  FSEL R71, R71, -INF , P4 ;  /* 0xff80000047477808 */ /* 0x010fe40002000000 */
[C---:B------:R-:W-:Y:S02]  /*5cd0*/  ISETP.GT.AND P1, PT, R56.reuse, 0x18, PT ;  /* 0x000000183800780c */ /* 0x040fe40003f24270 */
[----:B------:R-:W-:-:S02]  /*5ce0*/  ISETP.GT.AND P2, PT, R56, 0x60, PT ;  /* 0x000000603800780c */ /* 0x000fc40003f44270 */
[C---:B------:R-:W-:Y:S01]  /*5cf0*/  ISETP.GT.AND P3, PT, R56.reuse, 0x61, PT ;  /* 0x000000613800780c */ /* 0x040fe20003f64270 */
[----:B------:R-:W2:Y:S01]  /*5d00*/  MUFU.TANH R73, R73 ;  /* 0x0000004900497308 */ /* 0x000ea20000002400 */
[C---:B------:R-:W-:Y:S02]  /*5d10*/  ISETP.GT.AND P5, PT, R56.reuse, 0x68, PT ;  /* 0x000000683800780c */ /* 0x040fe40003fa4270 */
[----:B------:R-:W-:Y:S02]  /*5d20*/  ISETP.GT.AND P4, PT, R56, 0x69, PT ;  /* 0x000000693800780c */ /* 0x000fe40003f84270 */
[----:B------:R-:W-:Y:S02]  /*5d30*/  FMNMX.FTZ R81, R80, R8, !PT ;  /* 0x0000000850517209 */ /* 0x000fe40007810000 */
[----:B0-----:R-:W-:Y:S01]  /*5d40*/  FSEL R29, R29, -INF , P1 ;  /* 0xff8000001d1d7808 */ /* 0x001fe20000800000 */
[----:B------:R-:W0:Y:S01]  /*5d50*/  MUFU.TANH R74, R74 ;  /* 0x0000004a004a7308 */ /* 0x000e220000002400 */
[----:B-1----:R-:W-:-:S02]  /*5d60*/  FSEL R72, R72, -INF , P2 ;  /* 0xff80000048487808 */ /* 0x002fc40001000000 */
[C---:B------:R-:W-:Y:S02]  /*5d70*/  ISETP.GT.AND P1, PT, R56.reuse, 0x29, PT ;  /* 0x000000293800780c */ /* 0x040fe40003f24270 */
[----:B------:R-:W-:-:S03]  /*5d80*/  ISETP.GT.AND P2, PT, R56, 0x70, PT ;  /* 0x000000703800780c */ /* 0x000fc60003f44270 */
[----:B------:R-:W1:Y:S01]  /*5d90*/  MUFU.TANH R6, R84 ;  /* 0x0000005400067308 */ /* 0x000e620000002400 */
[----:B--2---:R-:W-:Y:S02]  /*5da0*/  FSEL R73, R73, -INF , P3 ;  /* 0xff80000049497808 */ /* 0x004fe40001800000 */
[----:B------:R-:W-:-:S05]  /*5db0*/  ISETP.GT.AND P3, PT, R56, 0x71, PT ;  /* 0x000000713800780c */ /* 0x000fca0003f64270 */
[----:B------:R-:W2:Y:S01]  /*5dc0*/  MUFU.TANH R61, R61 ;  /* 0x0000003d003d7308 */ /* 0x000ea20000002400 */
[----:B0-----:R-:W-:Y:S02]  /*5dd0*/  FSEL R74, R74, -INF , P5 ;  /* 0xff8000004a4a7808 */ /* 0x001fe40002800000 */
[----:B------:R-:W-:-:S05]  /*5de0*/  ISETP.GT.AND P5, PT, R56, 0x78, PT ;  /* 0x000000783800780c */ /* 0x000fca0003fa4270 */
[----:B------:R-:W-:Y:S01]  /*5df0*/  MUFU.TANH R75, R75 ;  /* 0x0000004b004b7308 */ /* 0x000fe20000002400 */
[----:B-1----:R-:W-:Y:S02]  /*5e00*/  FSEL R6, R6, -INF , P4 ;  /* 0xff80000006067808 */ /* 0x002fe40002000000 */
[----:B------:R-:W-:Y:S02]  /*5e10*/  ISETP.GT.AND P4, PT, R56, 0x79, PT ;  /* 0x000000793800780c */ /* 0x000fe40003f84270 */
[----:B------:R-:W-:-:S03]  /*5e20*/  FMNMX.FTZ R56, R12, R81, !PT ;  /* 0x000000510c387209 */ /* 0x000fc60007810000 */
[----:B------:R-:W-:Y:S01]  /*5e30*/  MUFU.TANH R76, R76 ;  /* 0x0000004c004c7308 */ /* 0x000fe20000002400 */
[----:B------:R-:W-:Y:S02]  /*5e40*/  FMNMX.FTZ R81, R15, R56, !PT ;  /* 0x000000380f517209 */ /* 0x000fe40007810000 */
[----:B--2---:R-:W-:Y:S02]  /*5e50*/  FSEL R61, R61, -INF , P1 ;  /* 0xff8000003d3d7808 */ /* 0x004fe40000800000 */
[----:B------:R-:W-:Y:S02]  /*5e60*/  FMNMX.FTZ R56, R20, R81, !PT ;  /* 0x0000005114387209 */ /* 0x000fe40007810000 */
[----:B------:R-:W-:Y:S01]  /*5e70*/  FSETP.NEU.FTZ.AND P1, PT, R78, -INF , PT ;  /* 0xff8000004e00780b */ /* 0x000fe20003f3d000 */
[----:B------:R-:W0:Y:S01]  /*5e80*/  MUFU.TANH R77, R77 ;  /* 0x0000004d004d7308 */ /* 0x000e220000002400 */
[----:B------:R-:W-:Y:S02]  /*5e90*/  FMNMX.FTZ R81, R25, R56, !PT ;  /* 0x0000003819517209 */ /* 0x000fe40007810000 */
[----:B------:R-:W-:-:S02]  /*5ea0*/  FSEL R82, R82, RZ, P1 ;  /* 0x000000ff52527208 */ /* 0x000fc40000800000 */
[----:B------:R-:W-:-:S03]  /*5eb0*/  FMNMX.FTZ R56, R26, R81, !PT ;  /* 0x000000511a387209 */ /* 0x000fc60007810000 */
[-CC-:B------:R-:W-:Y:S01]  /*5ec0*/  FFMA.FTZ R83, R32, R11.reuse, -R82.reuse ;  /* 0x0000000b20537223 */ /* 0x180fe20000010852 */
[----:B------:R-:W-:Y:S01]  /*5ed0*/  FMNMX.FTZ R81, R29, R56, !PT ;  /* 0x000000381d517209 */ /* 0x000fe20007810000 */
[-CC-:B------:R-:W-:Y:S01]  /*5ee0*/  FFMA.FTZ R84, R35, R11.reuse, -R82.reuse ;  /* 0x0000000b23547223 */ /* 0x180fe20000010852 */
[----:B------:R-:W1:Y:S01]  /*5ef0*/  MUFU.TANH R79, R87 ;  /* 0x00000057004f7308 */ /* 0x000e620000002400 */
[--C-:B------:R-:W-:Y:S01]  /*5f00*/  FFMA.FTZ R9, R9, R11, -R82.reuse ;  /* 0x0000000b09097223 */ /* 0x100fe20000010852 */
[----:B------:R-:W-:Y:S01]  /*5f10*/  FMNMX.FTZ R56, R30, R81, !PT ;  /* 0x000000511e387209 */ /* 0x000fe20007810000 */
[-CC-:B------:R-:W-:Y:S01]  /*5f20*/  FFMA.FTZ R10, R10, R11.reuse, -R82.reuse ;  /* 0x0000000b0a0a7223 */ /* 0x180fe20000010852 */
[-CC-:B------:R-:W-:Y:S01]  /*5f30*/  FFMA.FTZ R13, R13, R11.reuse, -R82.reuse ;  /* 0x0000000b0d0d7223 */ /* 0x180fe20000010852 */
[-CC-:B------:R-:W-:Y:S01]  /*5f40*/  FFMA.FTZ R14, R14, R11.reuse, -R82.reuse ;  /* 0x0000000b0e0e7223 */ /* 0x180fe20000010852 */
[----:B------:R-:W-:Y:S01]  /*5f50*/  FMNMX.FTZ R81, R33, R56, !PT ;  /* 0x0000003821517209 */ /* 0x000fe20007810000 */
[-CC-:B------:R-:W-:Y:S01]  /*5f60*/  FFMA.FTZ R21, R21, R11.reuse, -R82.reuse ;  /* 0x0000000b15157223 */ /* 0x180fe20000010852 */
[----:B0-----:R-:W-:Y:S01]  /*5f70*/  FSEL R77, R77, -INF , P5 ;  /* 0xff8000004d4d7808 */ /* 0x001fe20002800000 */
[--C-:B------:R-:W-:Y:S01]  /*5f80*/  FFMA.FTZ R24, R24, R11, -R82.reuse ;  /* 0x0000000b18187223 */ /* 0x100fe20000010852 */
[----:B------:R-:W-:Y:S01]  /*5f90*/  FMNMX.FTZ R56, R34, R81, !PT ;  /* 0x0000005122387209 */ /* 0x000fe20007810000 */
[-CC-:B------:R-:W-:Y:S01]  /*5fa0*/  FFMA.FTZ R27, R27, R11.reuse, -R82.reuse ;  /* 0x0000000b1b1b7223 */ /* 0x180fe20000010852 */
[-CC-:B------:R-:W-:Y:S01]  /*5fb0*/  FFMA.FTZ R28, R28, R11.reuse, -R82.reuse ;  /* 0x0000000b1c1c7223 */ /* 0x180fe20000010852 */
[-CC-:B------:R-:W-:Y:S01]  /*5fc0*/  FFMA.FTZ R31, R31, R11.reuse, -R82.reuse ;  /* 0x0000000b1f1f7223 */ /* 0x180fe20000010852 */
[----:B------:R-:W-:Y:S01]  /*5fd0*/  FMNMX.FTZ R32, R37, R56, !PT ;  /* 0x0000003825207209 */ /* 0x000fe20007810000 */
[-CC-:B------:R-:W-:Y:S01]  /*5fe0*/  FFMA.FTZ R36, R36, R11.reuse, -R82.reuse ;  /* 0x0000000b24247223 */ /* 0x180fe20000010852 */
[----:B------:R-:W-:Y:S01]  /*5ff0*/  MUFU.EX2 R56, R83 ;  /* 0x0000005300387308 */ /* 0x000fe20000000800 */
[----:B-1----:R-:W-:Y:S01]  /*6000*/  FSEL R79, R79, -INF , P4 ;  /* 0xff8000004f4f7808 */ /* 0x002fe20002000000 */
[-CC-:B------:R-:W-:Y:S01]  /*6010*/  FFMA.FTZ R38, R38, R11.reuse, -R82.reuse ;  /* 0x0000000b26267223 */ /* 0x180fe20000010852 */
[----:B------:R-:W-:Y:S01]  /*6020*/  FMNMX.FTZ R81, R61, R32, !PT ;  /* 0x000000203d517209 */ /* 0x000fe20007810000 */
[-CC-:B------:R-:W-:Y:S01]  /*6030*/  FFMA.FTZ R39, R39, R11.reuse, -R82.reuse ;  /* 0x0000000b27277223 */ /* 0x180fe20000010852 */
[-CC-:B------:R-:W-:Y:S01]  /*6040*/  FFMA.FTZ R40, R40, R11.reuse, -R82.reuse ;  /* 0x0000000b28287223 */ /* 0x180fe20000010852 */
[--C-:B------:R-:W-:Y:S01]  /*6050*/  FFMA.FTZ R41, R41, R11, -R82.reuse ;  /* 0x0000000b29297223 */ /* 0x100fe20000010852 */
[----:B------:R-:W-:Y:S01]  /*6060*/  FMNMX.FTZ R32, R50, R81, !PT ;  /* 0x0000005132207209 */ /* 0x000fe20007810000 */
[-CC-:B------:R-:W-:Y:S01]  /*6070*/  FFMA.FTZ R42, R42, R11.reuse, -R82.reuse ;  /* 0x0000000b2a2a7223 */ /* 0x180fe20000010852 */
[----:B------:R0:W-:Y:S01]  /*6080*/  MUFU.EX2 R81, R84 ;  /* 0x0000005400517308 */ /* 0x0001e20000000800 */
[-CC-:B------:R-:W-:Y:S01]  /*6090*/  FFMA.FTZ R43, R43, R11.reuse, -R82.reuse ;  /* 0x0000000b2b2b7223 */ /* 0x180fe20000010852 */
[----:B------:R-:W-:Y:S01]  /*60a0*/  FMNMX.FTZ R35, R51, R32, !PT ;  /* 0x0000002033237209 */ /* 0x000fe20007810000 */
[-CC-:B------:R-:W-:Y:S01]  /*60b0*/  FFMA.FTZ R44, R44, R11.reuse, -R82.reuse ;  /* 0x0000000b2c2c7223 */ /* 0x180fe20000010852 */
[-CC-:B------:R-:W-:Y:S01]  /*60c0*/  FFMA.FTZ R45, R45, R11.reuse, -R82.reuse ;  /* 0x0000000b2d2d7223 */ /* 0x180fe20000010852 */
[--C-:B------:R-:W-:Y:S01]  /*60d0*/  FFMA.FTZ R46, R46, R11, -R82.reuse ;  /* 0x0000000b2e2e7223 */ /* 0x100fe20000010852 */
[----:B------:R-:W-:Y:S01]  /*60e0*/  FMNMX.FTZ R32, R54, R35, !PT ;  /* 0x0000002336207209 */ /* 0x000fe20007810000 */
[-CC-:B------:R-:W-:Y:S01]  /*60f0*/  FFMA.FTZ R48, R48, R11.reuse, -R82.reuse ;  /* 0x0000000b30307223 */ /* 0x180fe20000010852 */
[-CC-:B------:R-:W-:Y:S01]  /*6100*/  FFMA.FTZ R49, R49, R11.reuse, -R82.reuse ;  /* 0x0000000b31317223 */ /* 0x180fe20000010852 */
[-CC-:B0-----:R-:W-:Y:S01]  /*6110*/  FFMA.FTZ R84, R57, R11.reuse, -R82.reuse ;  /* 0x0000000b39547223 */ /* 0x181fe20000010852 */
[----:B------:R-:W-:Y:S01]  /*6120*/  FMNMX.FTZ R35, R55, R32, !PT ;  /* 0x0000002037237209 */ /* 0x000fe20007810000 */
[-CC-:B------:R-:W-:Y:S01]  /*6130*/  FFMA.FTZ R52, R52, R11.reuse, -R82.reuse ;  /* 0x0000000b34347223 */ /* 0x180fe20000010852 */
[-CC-:B------:R-:W-:Y:S01]  /*6140*/  FFMA.FTZ R53, R53, R11.reuse, -R82.reuse ;  /* 0x0000000b35357223 */ /* 0x180fe20000010852 */
[--C-:B------:R-:W-:Y:S01]  /*6150*/  FFMA.FTZ R47, R47, R11, -R82.reuse ;  /* 0x0000000b2f2f7223 */ /* 0x100fe20000010852 */
[----:B------:R-:W-:Y:S01]  /*6160*/  FMNMX.FTZ R32, R58, R35, !PT ;  /* 0x000000233a207209 */ /* 0x000fe20007810000 */
[-CC-:B------:R-:W-:Y:S01]  /*6170*/  FFMA.FTZ R64, R64, R11.reuse, -R82.reuse ;  /* 0x0000000b40407223 */ /* 0x180fe20000010852 */
[-CC-:B------:R-:W-:Y:S01]  /*6180*/  FFMA.FTZ R65, R65, R11.reuse, -R82.reuse ;  /* 0x0000000b41417223 */ /* 0x180fe20000010852 */
[-CC-:B------:R-:W-:Y:S01]  /*6190*/  FFMA.FTZ R67, R67, R11.reuse, -R82.reuse ;  /* 0x0000000b43437223 */ /* 0x180fe20000010852 */
[----:B------:R-:W-:Y:S01]  /*61a0*/  FMNMX.FTZ R35, R59, R32, !PT ;  /* 0x000000203b237209 */ /* 0x000fe20007810000 */
[----:B------:R-:W-:Y:S01]  /*61b0*/  FFMA.FTZ R69, R69, R11, -R82 ;  /* 0x0000000b45457223 */ /* 0x000fe20000010852 */
[----:B------:R-:W-:Y:S02]  /*61c0*/  MUFU.EX2 R9, R9 ;  /* 0x0000000900097308 */ /* 0x000fe40000000800 */
        /* <DEDUP_REMOVED lines=11> */
[----:B------:R-:W-:Y:S01]  /*6280*/  FSEL R32, R75, -INF , P2 ;  /* 0xff8000004b207808 */ /* 0x000fe20001000000 */
        /* <DEDUP_REMOVED lines=9> */
[----:B------:R-:W-:Y:S01]  /*6320*/  FMNMX.FTZ R75, R79, R76, !PT ;  /* 0x0000004c4f4b7209 */ /* 0x000fe20007810000 */
[----:B------:R-:W-:Y:S02]  /*6330*/  FFMA.FTZ R76, R63, R11, -R82 ;  /* 0x0000000b3f4c7223 */ /* 0x000fe40000010852 */
[----:B------:R-:W-:Y:S02]  /*6340*/  MUFU.EX2 R28, R28 ;  /* 0x0000001c001c7308 */ /* 0x000fe40000000800 */
[----:B------:R-:W0:Y:S06]  /*6350*/  SHFL.BFLY PT, R83, R75, 0x2, 0x1f ;  /* 0x0c401f004b537f89 */ /* 0x000e2c00000e0000 */
[----:B------:R-:W-:Y:S08]  /*6360*/  MUFU.EX2 R31, R31 ;  /* 0x0000001f001f7308 */ /* 0x000ff00000000800 */
[----:B------:R-:W-:Y:S08]  /*6370*/  MUFU.EX2 R36, R36 ;  /* 0x0000002400247308 */ /* 0x000ff00000000800 */
        /* <DEDUP_REMOVED lines=8> */
[C---:B------:R-:W-:Y:S01]  /*6400*/  FSETP.NEU.FTZ.AND P2, PT, R63.reuse, -INF , PT ;  /* 0xff8000003f00780b */ /* 0x040fe20003f5d000 */
[----:B-1----:R-:W-:-:S06]  /*6410*/  FMUL.FTZ R84, R63, R11 ;  /* 0x0000000b3f547220 */ /* 0x002fcc0000410000 */
[----:B------:R-:W-:Y:S01]  /*6420*/  MUFU.EX2 R42, R42 ;  /* 0x0000002a002a7308 */ /* 0x000fe20000000800 */
[----:B------:R-:W-:-:S05]  /*6430*/  FSEL R84, R84, RZ, P2 ;  /* 0x000000ff54547208 */ /* 0x000fca0001000000 */
[-CC-:B------:R-:W-:Y:S01]  /*6440*/  FFMA.FTZ R83, R34, R11.reuse, -R84.reuse ;  /* 0x0000000b22537223 */ /* 0x180fe20000010854 */
[----:B------:R-:W-:Y:S01]  /*6450*/  FSEL R34, R78, RZ, P1 ;  /* 0x000000ff4e227208 */ /* 0x000fe20000800000 */
[-CC-:B------:R-:W-:Y:S01]  /*6460*/  FFMA.FTZ R82, R80, R11.reuse, -R84.reuse ;  /* 0x0000000b50527223 */ /* 0x180fe20000010854 */
[-CC-:B------:R-:W-:Y:S01]  /*6470*/  FFMA.FTZ R87, R12, R11.reuse, -R84.reuse ;  /* 0x0000000b0c577223 */ /* 0x180fe20000010854 */
[-CC-:B------:R-:W-:Y:S01]  /*6480*/  FFMA.FTZ R80, R15, R11.reuse, -R84.reuse ;  /* 0x0000000b0f507223 */ /* 0x180fe20000010854 */
[-CC-:B------:R-:W-:Y:S01]  /*6490*/  FFMA.FTZ R86, R20, R11.reuse, -R84.reuse ;  /* 0x0000000b14567223 */ /* 0x180fe20000010854 */
[----:B------:R-:W-:Y:S01]  /*64a0*/  FADD.FTZ R34, -R34, R7 ;  /* 0x0000000722227221 */ /* 0x000fe20000010100 */
[----:B------:R-:W-:Y:S01]  /*64b0*/  FSEL R7, R63, RZ, P2 ;  /* 0x000000ff3f077208 */ /* 0x000fe20001000000 */
[----:B------:R-:W-:Y:S01]  /*64c0*/  MUFU.EX2 R82, R82 ;  /* 0x0000005200527308 */ /* 0x000fe20000000800 */
[-CC-:B------:R-:W-:Y:S01]  /*64d0*/  FFMA.FTZ R25, R25, R11.reuse, -R84.reuse ;  /* 0x0000000b19197223 */ /* 0x180fe20000010854 */
[-CC-:B------:R-:W-:Y:S01]  /*64e0*/  FFMA.FTZ R26, R26, R11.reuse, -R84.reuse ;  /* 0x0000000b1a1a7223 */ /* 0x180fe20000010854 */
[-C--:B------:R-:W-:Y:S01]  /*64f0*/  FFMA.FTZ R20, R50, R11.reuse, -R84 ;  /* 0x0000000b32147223 */ /* 0x080fe20000010854 */
[----:B------:R-:W-:Y:S01]  /*6500*/  FADD.FTZ R8, -R7, R8 ;  /* 0x0000000807087221 */ /* 0x000fe20000010100 */
[-C--:B------:R-:W-:Y:S01]  /*6510*/  FMUL.FTZ R7, R34, R11.reuse ;  /* 0x0000000b22077220 */ /* 0x080fe20000410000 */
[-CC-:B------:R-:W-:Y:S01]  /*6520*/  FFMA.FTZ R29, R29, R11.reuse, -R84.reuse ;  /* 0x0000000b1d1d7223 */ /* 0x180fe20000010854 */
[-CC-:B------:R-:W-:Y:S01]  /*6530*/  FFMA.FTZ R50, R55, R11.reuse, -R84.reuse ;  /* 0x0000000b37327223 */ /* 0x180fe20000010854 */
[-C--:B------:R-:W-:Y:S01]  /*6540*/  FMUL.FTZ R8, R8, R11.reuse ;  /* 0x0000000b08087220 */ /* 0x080fe20000410000 */
        /* <DEDUP_REMOVED lines=8> */
[----:B------:R-:W0:Y:S01]  /*65d0*/  MUFU.EX2 R7, R7 ;  /* 0x0000000700077308 */ /* 0x000e220000000800 */
[-CC-:B------:R-:W-:Y:S01]  /*65e0*/  FFMA.FTZ R37, R61, R11.reuse, -R84.reuse ;  /* 0x0000000b3d257223 */ /* 0x180fe20000010854 */
[-CC-:B------:R-:W-:Y:S01]  /*65f0*/  FFMA.FTZ R30, R51, R11.reuse, -R84.reuse ;  /* 0x0000000b331e7223 */ /* 0x180fe20000010854 */
[-CC-:B------:R-:W-:Y:S01]  /*6600*/  FFMA.FTZ R15, R54, R11.reuse, -R84.reuse ;  /* 0x0000000b360f7223 */ /* 0x180fe20000010854 */
[-CC-:B------:R-:W-:Y:S01]  /*6610*/  FFMA.FTZ R54, R58, R11.reuse, -R84.reuse ;  /* 0x0000000b3a367223 */ /* 0x180fe20000010854 */
[-CC-:B------:R-:W-:Y:S01]  /*6620*/  FFMA.FTZ R60, R60, R11.reuse, -R84.reuse ;  /* 0x0000000b3c3c7223 */ /* 0x180fe20000010854 */
[-CC-:B------:R-:W-:Y:S01]  /*6630*/  FFMA.FTZ R51, R6, R11.reuse, -R84.reuse ;  /* 0x0000000b06337223 */ /* 0x180fe20000010854 */
[-CC-:B------:R-:W-:Y:S01]  /*6640*/  FFMA.FTZ R6, R77, R11.reuse, -R84.reuse ;  /* 0x0000000b4d067223 */ /* 0x180fe20000010854 */
[----:B------:R-:W1:Y:S01]  /*6650*/  MUFU.EX2 R8, R8 ;  /* 0x0000000800087308 */ /* 0x000e620000000800 */
[-CC-:B------:R-:W-:Y:S01]  /*6660*/  FFMA.FTZ R62, R62, R11.reuse, -R84.reuse ;  /* 0x0000000b3e3e7223 */ /* 0x180fe20000010854 */
[-CC-:B------:R-:W-:Y:S01]  /*6670*/  FFMA.FTZ R66, R66, R11.reuse, -R84.reuse ;  /* 0x0000000b42427223 */ /* 0x180fe20000010854 */
[-CC-:B------:R-:W-:Y:S01]  /*6680*/  FFMA.FTZ R68, R68, R11.reuse, -R84.reuse ;  /* 0x0000000b44447223 */ /* 0x180fe20000010854 */
[-CC-:B------:R-:W-:Y:S01]  /*6690*/  FFMA.FTZ R70, R70, R11.reuse, -R84.reuse ;  /* 0x0000000b46467223 */ /* 0x180fe20000010854 */
[-CC-:B------:R-:W-:Y:S01]  /*66a0*/  FFMA.FTZ R71, R71, R11.reuse, -R84.reuse ;  /* 0x0000000b47477223 */ /* 0x180fe20000010854 */
[-CC-:B------:R-:W-:Y:S01]  /*66b0*/  FFMA.FTZ R61, R74, R11.reuse, -R84.reuse ;  /* 0x0000000b4a3d7223 */ /* 0x180fe20000010854 */
[--C-:B------:R-:W-:Y:S01]  /*66c0*/  FFMA.FTZ R35, R35, R11, -R84.reuse ;  /* 0x0000000b23237223 */ /* 0x100fe20000010854 */
[----:B------:R-:W2:Y:S01]  /*66d0*/  MUFU.EX2 R80, R80 ;  /* 0x0000005000507308 */ /* 0x000ea20000000800 */
[----:B0-----:R-:W-:Y:S01]  /*66e0*/  FFMA.FTZ R3, R7, R3, R9 ;  /* 0x0000000307037223 */ /* 0x001fe20000010009 */
[----:B------:R-:W-:-:S03]  /*66f0*/  FFMA.FTZ R84, R79, R11, -R84 ;  /* 0x0000000b4f547223 */ /* 0x000fc60000010854 */
[----:B------:R-:W-:-:S03]  /*6700*/  FADD.FTZ R32, R10, R3 ;  /* 0x000000030a207221 */ /* 0x000fc60000010000 */
[----:B------:R-:W0:Y:S01]  /*6710*/  MUFU.EX2 R86, R86 ;  /* 0x0000005600567308 */ /* 0x000e220000000800 */
[----:B-1----:R-:W-:Y:S01]  /*6720*/  FFMA.FTZ R0, R8, R0, R82 ;  /* 0x0000000008007223 */ /* 0x002fe20000010052 */
[----:B------:R-:W-:-:S03]  /*6730*/  FADD.FTZ R73, R13, R32 ;  /* 0x000000200d497221 */ /* 0x000fc60000010000 */
[----:B------:R-:W-:Y:S01]  /*6740*/  FADD.FTZ R3, R87, R0 ;  /* 0x0000000057037221 */ /* 0x000fe20000010000 */
[----:B------:R-:W-:Y:S02]  /*6750*/  FADD.FTZ R0, R14, R73 ;  /* 0x000000490e007221 */ /* 0x000fe40000010000 */
[----:B------:R-:W1:Y:S01]  /*6760*/  MUFU.EX2 R25, R25 ;  /* 0x0000001900197308 */ /* 0x000e620000000800 */
[----:B--2---:R-:W-:-:S07]  /*6770*/  FADD.FTZ R3, R80, R3 ;  /* 0x0000000350037221 */ /* 0x004fce0000010000 */
[----:B------:R-:W2:Y:S01]  /*6780*/  MUFU.EX2 R26, R26 ;  /* 0x0000001a001a7308 */ /* 0x000ea20000000800 */
[----:B0-----:R-:W-:Y:S01]  /*6790*/  FADD.FTZ R32, R86, R3 ;  /* 0x0000000356207221 */ /* 0x001fe20000010000 */
[----:B------:R-:W-:-:S04]  /*67a0*/  FADD.FTZ R3, R21, R0 ;  /* 0x0000000015037221 */ /* 0x000fc80000010000 */
[----:B------:R-:W-:Y:S02]  /*67b0*/  FADD.FTZ R0, R24, R3 ;  /* 0x0000000318007221 */ /* 0x000fe40000010000 */
[----:B------:R-:W0:Y:S02]  /*67c0*/  MUFU.EX2 R29, R29 ;  /* 0x0000001d001d7308 */ /* 0x000e240000000800 */
[----:B------:R-:W-:-:S04]  /*67d0*/  FADD.FTZ R3, R27, R0 ;  /* 0x000000001b037221 */ /* 0x000fc80000010000 */
[----:B------:R-:W-:Y:S02]  /*67e0*/  FADD.FTZ R0, R28, R3 ;  /* 0x000000031c007221 */ /* 0x000fe40000010000 */
[----:B------:R-:W3:Y:S02]  /*67f0*/  MUFU.EX2 R85, R85 ;  /* 0x0000005500557308 */ /* 0x000ee40000000800 */
[----:B------:R-:W-:-:S04]  /*6800*/  FADD.FTZ R3, R31, R0 ;  /* 0x000000001f037221 */ /* 0x000fc80000010000 */
[----:B------:R-:W-:Y:S02]  /*6810*/  FADD.FTZ R0, R56, R3 ;  /* 0x0000000338007221 */ /* 0x000fe40000010000 */
[----:B------:R-:W4:Y:S08]  /*6820*/  MUFU.EX2 R57, R57 ;  /* 0x0000003900397308 */ /* 0x000f300000000800 */
[----:B------:R1:W-:Y:S08]  /*6830*/  MUFU.EX2 R72, R59 ;  /* 0x0000003b00487308 */ /* 0x0003f00000000800 */
[----:B------:R-:W5:Y:S01]  /*6840*/  MUFU.EX2 R83, R83 ;  /* 0x0000005300537308 */ /* 0x000f620000000800 */
[----:B-1----:R-:W-:-:S04]  /*6850*/  FADD.FTZ R59, R25, R32 ;  /* 0x00000020193b7221 */ /* 0x002fc80000010000 */
[----:B--2---:R-:W-:Y:S01]  /*6860*/  FADD.FTZ R32, R26, R59 ;  /* 0x0000003b1a207221 */ /* 0x004fe20000010000 */
[----:B------:R-:W-:Y:S02]  /*6870*/  FADD.FTZ R59, R81, R0 ;  /* 0x00000000513b7221 */ /* 0x000fe40000010000 */
[----:B------:R-:W1:Y:S01]  /*6880*/  MUFU.EX2 R12, R12 ;  /* 0x0000000c000c7308 */ /* 0x000e620000000800 */
[----:B0-----:R-:W-:Y:S01]  /*6890*/  FADD.FTZ R32, R29, R32 ;  /* 0x000000201d207221 */ /* 0x001fe20000010000 */
[----:B------:R-:W-:-:S03]  /*68a0*/  FADD.FTZ R59, R36, R59 ;  /* 0x0000003b243b7221 */ /* 0x000fc60000010000 */
[----:B---3--:R-:W-:-:S03]  /*68b0*/  FADD.FTZ R32, R85, R32 ;  /* 0x0000002055207221 */ /* 0x008fc60000010000 */
[----:B------:R-:W0:Y:S01]  /*68c0*/  MUFU.EX2 R37, R37 ;  /* 0x0000002500257308 */ /* 0x000e220000000800 */
[----:B----4-:R-:W-:-:S04]  /*68d0*/  FADD.FTZ R32, R57, R32 ;  /* 0x0000002039207221 */ /* 0x010fc80000010000 */
[----:B-----5:R-:W-:-:S03]  /*68e0*/  FADD.FTZ R3, R83, R32 ;  /* 0x0000002053037221 */ /* 0x020fc60000010000 */
[----:B------:R-:W2:Y:S01]  /*68f0*/  MUFU.EX2 R20, R20 ;  /* 0x0000001400147308 */ /* 0x000ea20000000800 */
[----:B-1----:R-:W-:-:S07]  /*6900*/  FADD.FTZ R0, R12, R3 ;  /* 0x000000030c007221 */ /* 0x002fce0000010000 */
        /* <DEDUP_REMOVED lines=16> */
[----:B-1----:R-:W-:-:S07]  /*6a10*/  FADD.FTZ R3, R54, R3 ;  /* 0x0000000336037221 */ /* 0x002fce0000010000 */
[----:B------:R-:W1:Y:S08]  /*6a20*/  MUFU.EX2 R77, R60 ;  /* 0x0000003c004d7308 */ /* 0x000e700000000800 */
[----:B------:R-:W3:Y:S08]  /*6a30*/  MUFU.EX2 R45, R45 ;  /* 0x0000002d002d7308 */ /* 0x000ef00000000800 */
[----:B------:R-:W4:Y:S08]  /*6a40*/  MUFU.EX2 R79, R62 ;  /* 0x0000003e004f7308 */ /* 0x000f300000000800 */
[----:B------:R-:W5:Y:S08]  /*6a50*/  MUFU.EX2 R46, R46 ;  /* 0x0000002e002e7308 */ /* 0x000f700000000800 */
[----:B------:R-:W5:Y:S08]  /*6a60*/  MUFU.EX2 R73, R66 ;  /* 0x0000004200497308 */ /* 0x000f700000000800 */
[----:B------:R-:W5:Y:S08]  /*6a70*/  MUFU.EX2 R48, R48 ;  /* 0x0000003000307308 */ /* 0x000f700000000800 */
[----:B------:R0:W-:Y:S08]  /*6a80*/  MUFU.EX2 R66, R33 ;  /* 0x0000002100427308 */ /* 0x0001f00000000800 */
[----:B------:R-:W5:Y:S01]  /*6a90*/  MUFU.EX2 R74, R68 ;  /* 0x00000044004a7308 */ /* 0x000f620000000800 */
[----:B0-----:R-:W-:Y:S01]  /*6aa0*/  FADD.FTZ R33, R43, R0 ;  /* 0x000000002b217221 */ /* 0x001fe20000010000 */
[----:B------:R-:W-:-:S03]  /*6ab0*/  FADD.FTZ R0, R72, R3 ;  /* 0x0000000348007221 */ /* 0x000fc60000010000 */
[----:B--2---:R-:W-:Y:S01]  /*6ac0*/  FADD.FTZ R32, R44, R33 ;  /* 0x000000212c207221 */ /* 0x004fe20000010000 */
[----:B-1----:R-:W-:Y:S02]  /*6ad0*/  FADD.FTZ R0, R77, R0 ;  /* 0x000000004d007221 */ /* 0x002fe40000010000 */
[----:B------:R-:W0:Y:S01]  /*6ae0*/  MUFU.EX2 R49, R49 ;  /* 0x0000003100317308 */ /* 0x000e220000000800 */
[----:B---3--:R-:W-:Y:S01]  /*6af0*/  FADD.FTZ R3, R45, R32 ;  /* 0x000000202d037221 */ /* 0x008fe20000010000 */
[----:B----4-:R-:W-:-:S03]  /*6b00*/  FADD.FTZ R0, R79, R0 ;  /* 0x000000004f007221 */ /* 0x010fc60000010000 */
[----:B-----5:R-:W-:Y:S01]  /*6b10*/  FADD.FTZ R3, R46, R3 ;  /* 0x000000032e037221 */ /* 0x020fe20000010000 */
[----:B------:R-:W-:Y:S02]  /*6b20*/  FADD.FTZ R33, R73, R0 ;  /* 0x0000000049217221 */ /* 0x000fe40000010000 */
[----:B------:R-:W1:Y:S01]  /*6b30*/  MUFU.EX2 R70, R70 ;  /* 0x0000004600467308 */ /* 0x000e620000000800 */
[----:B------:R-:W-:Y:S01]  /*6b40*/  FADD.FTZ R0, R48, R3 ;  /* 0x0000000330007221 */ /* 0x000fe20000010000 */
        /* <DEDUP_REMOVED lines=11> */
[----:B-1----:R-:W-:-:S04]  /*6c00*/  FADD.FTZ R32, R53, R32 ;  /* 0x0000002035207221 */ /* 0x002fc80000010000 */
        /* <DEDUP_REMOVED lines=27> */
.L_x_2082:
[----:B------:R-:W-:Y:S01]  /*6dc0*/  ULEA UR6, UR6, UR41, 0x3 ;  /* 0x0000002906067291 */ /* 0x000fe2000f8e183f */
[----:B------:R-:W-:Y:S01]  /*6dd0*/  F2FP.BF16.F32.PACK_AB R25, R26, R25 ;  /* 0x000000191a19723e */ /* 0x000fe200000010ff */
[----:B------:R-:W-:Y:S01]  /*6de0*/  FMUL.FTZ R88, R88, R7 ;  /* 0x0000000758587220 */ /* 0x000fe20000410000 */
[----:B------:R-:W-:Y:S01]  /*6df0*/  F2FP.BF16.F32.PACK_AB R32, R10, R9 ;  /* 0x000000090a20723e */ /* 0x000fe200000010ff */
[----:B------:R-:W-:Y:S01]  /*6e00*/  UIADD3 UR6, UR6, 0x2d860, URZ ;  /* 0x0002d86006067890 */ /* 0x000fe2000fffe03f */
[----:B------:R-:W-:Y:S01]  /*6e10*/  F2FP.BF16.F32.PACK_AB R33, R87, R82 ;  /* 0x000000525721723e */ /* 0x000fe200000010ff */
[----:B------:R-:W-:Y:S01]  /*6e20*/  FMUL.FTZ R89, R89, R7 ;  /* 0x0000000759597220 */ /* 0x000fe20000410000 */
[----:B------:R-:W-:Y:S01]  /*6e30*/  F2FP.BF16.F32.PACK_AB R34, R14, R13 ;  /* 0x0000000d0e22723e */ /* 0x000fe200000010ff */
[----:B------:R-:W-:Y:S01]  /*6e40*/  UPRMT UR6, UR42, 0x654, UR6 ;  /* 0x000006542a067896 */ /* 0x000fe20008000006 */
[----:B------:R-:W-:Y:S01]  /*6e50*/  F2FP.BF16.F32.PACK_AB R35, R86, R80 ;  /* 0x000000505623723e */ /* 0x000fe200000010ff */
[----:B------:R-:W-:Y:S01]  /*6e60*/  FMUL.FTZ R92, R92, R7 ;  /* 0x000000075c5c7220 */ /* 0x000fe20000410000 */
[----:B------:R-:W-:Y:S01]  /*6e70*/  F2FP.BF16.F32.PACK_AB R26, R28, R27 ;  /* 0x0000001b1c1a723e */ /* 0x000fe200000010ff */
[----:B------:R-:W-:Y:S01]  /*6e80*/  FMUL.FTZ R93, R93, R7 ;  /* 0x000000075d5d7220 */ /* 0x000fe20000410000 */
[----:B------:R-:W-:Y:S01]  /*6e90*/  F2FP.BF16.F32.PACK_AB R24, R24, R21 ;  /* 0x000000151818723e */ /* 0x000fe200000010ff */
[----:B------:R-:W-:Y:S01]  /*6ea0*/  FMUL.FTZ R96, R96, R7 ;  /* 0x0000000760607220 */ /* 0x000fe20000410000 */
[----:B------:R-:W-:Y:S01]  /*6eb0*/  F2FP.BF16.F32.PACK_AB R27, R85, R29 ;  /* 0x0000001d551b723e */ /* 0x000fe200000010ff */
[----:B------:R-:W-:Y:S01]  /*6ec0*/  FMUL.FTZ R97, R97, R7 ;  /* 0x0000000761617220 */ /* 0x000fe20000410000 */
[----:B------:R-:W-:Y:S01]  /*6ed0*/  SYNCS.ARRIVE.TRANS64.RED.A1T0 RZ, [UR6], RZ ;  /* 0x000000ffffff79a7 */ /* 0x000fe20008100406 */
[----:B------:R-:W-:Y:S01]  /*6ee0*/  F2FP.BF16.F32.PACK_AB R56, R56, R31 ;  /* 0x0000001f3838723e */ /* 0x000fe200000010ff */
[----:B------:R-:W-:Y:S01]  /*6ef0*/  STSM.16.M88.4 [R16+0x21800], R32 ;  /* 0x0218002010007844 */ /* 0x000fe20000000200 */
[----:B------:R-:W-:Y:S01]  /*6f00*/  F2FP.BF16.F32.PACK_AB R57, R83, R57 ;  /* 0x000000395339723e */ /* 0x000fe200000010ff */
[----:B------:R-:W-:Y:S01]  /*6f10*/  UMOV UR6, UR38 ;  /* 0x0000002600067c82 */ /* 0x000fe20008000000 */
        /* <DEDUP_REMOVED lines=44> */
[----:B------:R-:W-:Y:S01]  /*71e0*/  ISETP.GT.AND P1, PT, R5, R4, PT ;  /* 0x000000040500720c */ /* 0x000fe20003f24270 */
[-C--:B------:R-:W-:Y:S01]  /*71f0*/  FMUL.FTZ R132, R132, R7.reuse ;  /* 0x0000000784847220 */ /* 0x080fe20000410000 */
[----:B------:R-:W-:Y:S01]  /*7200*/  FMUL.FTZ R133, R133, R7 ;  /* 0x0000000785857220 */ /* 0x000fe20000410000 */
        /* <DEDUP_REMOVED lines=36> */
[----:B-1----:R-:W-:Y:S05]  /*7450*/  @P1 BRA `(.L_x_2083) ;  /* 0xffffffcc008c1947 */ /* 0x002fea000383ffff */
.L_x_2072:
[----:B------:R-:W-:-:S13]  /*7460*/  ISETP.GE.AND P1, PT, R5, RZ, PT ;  /* 0x000000ff0500720c */ /* 0x000fda0003f26270 */
[----:B------:R-:W-:Y:S05]  /*7470*/  @!P1 BRA `(.L_x_2084) ;  /* 0x0000002800389947 */ /* 0x000fea0003800000 */
[----:B------:R-:W-:Y:S01]  /*7480*/  IMAD.MOV.U32 R6, RZ, RZ, R63 ;  /* 0x000000ffff067224 */ /* 0x000fe200078e003f */
[----:B------:R-:W-:Y:S01]  /*7490*/  UMOV UR6, UR38 ;  /* 0x0000002600067c82 */ /* 0x000fe20008000000 */
[----:B------:R-:W-:Y:S01]  /*74a0*/  IMAD.MOV.U32 R4, RZ, RZ, R78 ;  /* 0x000000ffff047224 */ /* 0x000fe200078e004e */
[----:B------:R-:W-:Y:S01]  /*74b0*/  ULDC UR5, c[0x0][0x9d8] ;  /* 0x0002760000057ab9 */ /* 0x000fe20000000800 */
[----:B------:R-:W-:-:S07]  /*74c0*/  IMAD.MOV.U32 R7, RZ, RZ, R2 ;  /* 0x000000ffff077224 */ /* 0x000fce00078e0002 */
.L_x_2095:
[----:B------:R-:W-:Y:S01]  /*74d0*/  ISETP.NE.AND P2, PT, RZ, UR40, PT ;  /* 0x00000028ff007c0c */ /* 0x000fe2000bf45270 */
[----:B------:R-:W-:-:S04]  /*74e0*/  UISETP.NE.AND UP0, UPT, UR6, 0x1, UPT ;  /* 0x000000010600788c */ /* 0x000fc8000bf05270 */
[----:B------:R-:W-:-:S06]  /*74f0*/  USEL UR7, URZ, 0x1, UP0 ;  /* 0x000000013f077887 */ /* 0x000fcc0008000000 */
[----:B------:R-:W-:Y:S02]  /*7500*/  LOP3.LUT R2, R7, UR7, RZ, 0x3c, !PT ;  /* 0x0000000707027c12 */ /* 0x000fe4000f8e3cff */
[----:B------:R-:W-:Y:S05]  /*7510*/  @P2 BRA `(.L_x_2085) ;  /* 0x0000000000342947 */ /* 0x000fea0003800000 */
[----:B------:R-:W-:Y:S05]  /*7520*/  @!P0 BRA `(.L_x_2086) ;  /* 0x0000000000048947 */ /* 0x000fea0003800000 */
[----:B------:R-:W-:Y:S01]  /*7530*/  BPT.TRAP 0x1 ;  /* 0x000000040000795c */ /* 0x000fe20000300000 */
.L_x_2086:
        /* <DEDUP_REMOVED lines=8> */
.L_x_2087:
[----:B--2---:R-:W-:Y:S05]  /*75c0*/  @P1 BRA `(.L_x_2085) ;  /* 0x0000000000081947 */ /* 0x004fea0003800000 */
[----:B------:R-:W2:Y:S02]  /*75d0*/  SYNCS.PHASECHK.TRANS64.TRYWAIT P1, [UR7+0x2d830], R8 ;  /* 0x02d83008ff0075a7 */ /* 0x000ea40008020147 */
[----:B--2---:R-:W-:Y:S05]  /*75e0*/  @!P1 BRA `(.L_x_2088) ;  /* 0x000000a400749947 */ /* 0x004fea0003800000 */
.L_x_2085:
        /* <DEDUP_REMOVED lines=40> */
.L_x_2090:
[----:B------:R-:W-:Y:S01]  /*7870*/  ULEA UR7, UR6, UR41, 0x3 ;  /* 0x0000002906077291 */ /* 0x000fe2000f8e183f */
[----:B------:R-:W-:-:S08]  /*7880*/  SHF.L.U32 R7, R7, 0x1f, RZ ;  /* 0x0000001f07077819 */ /* 0x000fd000000006ff */
[----:B------:R0:W1:Y:S01]  /*7890*/  SYNCS.PHASECHK.TRANS64.TRYWAIT P1, [UR7+0x2d850], R7 ;  /* 0x02d85007ff0075a7 */ /* 0x0000620008020147 */
[----:B------:R-:W-:Y:S05]  /*78a0*/  @!P0 BRA `(.L_x_2091) ;  /* 0x0000000000048947 */ /* 0x000fea0003800000 */
[----:B------:R-:W-:Y:S01]  /*78b0*/  BPT.TRAP 0x1 ;  /* 0x000000040000795c */ /* 0x000fe20000300000 */
.L_x_2091:
[----:B-1----:R-:W-:Y:S05]  /*78c0*/  @P1 BRA `(.L_x_2089) ;  /* 0x0000000000081947 */ /* 0x002fea0003800000 */
[----:B------:R-:W1:Y:S02]  /*78d0*/  SYNCS.PHASECHK.TRANS64.TRYWAIT P1, [UR7+0x2d850], R7 ;  /* 0x02d85007ff0075a7 */ /* 0x000e640008020147 */
[----:B-1----:R-:W-:Y:S05]  /*78e0*/  @!P1 BRA `(.L_x_2092) ;  /* 0x000000a000cc9947 */ /* 0x002fea0003800000 */
.L_x_2089:
        /* <DEDUP_REMOVED lines=70> */
.L_x_2093:
        /* <DEDUP_REMOVED lines=73> */
[----:B------:R-:W-:-:S04]  /*81e0*/  ULEA UR7, UR38, UR41, 0x3 ;  /* 0x0000002926077291 */ /* 0x000fc8000f8e183f */
[----:B------:R-:W-:Y:S01]  /*81f0*/  UIADD3 UR7, UR7, 0x2d840, URZ ;  /* 0x0002d84007077890 */ /* 0x000fe2000fffe03f */
[----:B------:R-:W0:Y:S01]  /*8200*/  MUFU.TANH R24, R24 ;  /* 0x0000001800187308 */ /* 0x000e220000002400 */
[----:B-1----:R-:W-:Y:S02]  /*8210*/  FMNMX.FTZ R63, R15, R70, !PT ;  /* 0x000000460f3f7209 */ /* 0x002fe40007810000 */
[----:B------:R-:W-:-:S05]  /*8220*/  UPRMT UR7, UR42, 0x654, UR7 ;  /* 0x000006542a077896 */ /* 0x000fca0008000007 */
[----:B------:R-:W1:Y:S01]  /*8230*/  MUFU.TANH R21, R21 ;  /* 0x0000001500157308 */ /* 0x000e620000002400 */
[----:B--2---:R-:W-:-:S03]  /*8240*/  FMNMX.FTZ R68, R20, R11, !PT ;  /* 0x0000000b14447209 */ /* 0x004fc60007810000 */
[----:B------:R-:W-:Y:S04]  /*8250*/  SYNCS.ARRIVE.TRANS64.RED.A1T0 RZ, [UR7], RZ ;  /* 0x000000ffffff79a7 */ /* 0x000fe80008100407 */
[----:B------:R-:W2:Y:S01]  /*8260*/  MUFU.TANH R25, R25 ;  /* 0x0000001900197308 */ /* 0x000ea20000002400 */
[----:B0-----:R-:W-:-:S07]  /*8270*/  FMNMX.FTZ R70, R24, R63, !PT ;  /* 0x0000003f18467209 */ /* 0x001fce0007810000 */
[----:B------:R-:W0:Y:S01]  /*8280*/  MUFU.TANH R26, R26 ;  /* 0x0000001a001a7308 */ /* 0x000e220000002400 */
[----:B-1----:R-:W-:Y:S01]  /*8290*/  FMNMX.FTZ R11, R21, R68, !PT ;  /* 0x00000044150b7209 */ /* 0x002fe20007810000 */
[----:B------:R-:W-:Y:S01]  /*82a0*/  FMUL.FTZ R68, R77, UR5 ;  /* 0x000000054d447c20 */ /* 0x000fe20008410000 */
[----:B------:R-:W-:-:S05]  /*82b0*/  FMUL.FTZ R77, R86, UR5 ;  /* 0x00000005564d7c20 */ /* 0x000fca0008410000 */
        /* <DEDUP_REMOVED lines=16> */
[----:B------:R-:W-:Y:S01]  /*83c0*/  FMUL.FTZ R70, R79, UR5 ;  /* 0x000000054f467c20 */ /* 0x000fe20008410000 */
[----:B------:R-:W-:-:S05]  /*83d0*/  FMUL.FTZ R79, R87, UR5 ;  /* 0x00000005574f7c20 */ /* 0x000fca0008410000 */
        /* <DEDUP_REMOVED lines=93> */
[----:B-1----:R-:W-:-:S05]  /*89b0*/  FMNMX.FTZ R82, R81, R78, !PT ;  /* 0x0000004e51527209 */ /* 0x002fca0007810000 */
[----:B------:R-:W1:Y:S01]  /*89c0*/  SHFL.BFLY PT, R63, R82, 0x1, 0x1f ;  /* 0x0c201f00523f7f89 */ /* 0x000e6200000e0000 */
[----:B0-----:R-:W-:Y:S02]  /*89d0*/  FMNMX.FTZ R83, R80, R11, !PT ;  /* 0x0000000b50537209 */ /* 0x001fe40007810000 */
[----:B------:R-:W0:Y:S03]  /*89e0*/  LDC R11, c[0x0][0x988] ;  /* 0x00026200ff0b7b82 */ /* 0x000e260000000800 */
[----:B------:R-:W2:Y:S01]  /*89f0*/  SHFL.BFLY PT, R84, R83, 0x1, 0x1f ;  /* 0x0c201f0053547f89 */ /* 0x000ea200000e0000 */
[----:B-1----:R-:W-:-:S05]  /*8a00*/  FMNMX.FTZ R78, R82, R63, !PT ;  /* 0x0000003f524e7209 */ /* 0x002fca0007810000 */
[C---:B------:R-:W-:Y:S01]  /*8a10*/  FADD.FTZ R4, -R78.reuse, R4 ;  /* 0x000000044e047221 */ /* 0x040fe20000010100 */
[-C--:B0-----:R-:W-:Y:S01]  /*8a20*/  FMUL.FTZ R80, R78, R11.reuse ;  /* 0x0000000b4e507220 */ /* 0x081fe20000410000 */
[----:B--2---:R-:W-:Y:S02]  /*8a30*/  FMNMX.FTZ R63, R83, R84, !PT ;  /* 0x00000054533f7209 */ /* 0x004fe40007810000 */
[-C--:B------:R-:W-:Y:S01]  /*8a40*/  FMUL.FTZ R84, R4, R11.reuse ;  /* 0x0000000b04547220 */ /* 0x080fe20000410000 */
[-CC-:B------:R-:W-:Y:S01]  /*8a50*/  FFMA.FTZ R7, R7, R11.reuse, -R80.reuse ;  /* 0x0000000b07077223 */ /* 0x180fe20000010850 */
[-CC-:B------:R-:W-:Y:S01]  /*8a60*/  FFMA.FTZ R81, R34, R11.reuse, -R80.reuse ;  /* 0x0000000b22517223 */ /* 0x180fe20000010850 */
[-C--:B------:R-:W-:Y:S01]  /*8a70*/  FFMA.FTZ R8, R8, R11.reuse, -R80 ;  /* 0x0000000b08087223 */ /* 0x080fe20000010850 */
[C---:B------:R-:W-:Y:S01]  /*8a80*/  FADD.FTZ R4, -R63.reuse, R6 ;  /* 0x000000063f047221 */ /* 0x040fe20000010100 */
[-C--:B------:R-:W-:Y:S01]  /*8a90*/  FMUL.FTZ R138, R63, R11.reuse ;  /* 0x0000000b3f8a7220 */ /* 0x080fe20000410000 */
[----:B------:R-:W-:Y:S01]  /*8aa0*/  MUFU.EX2 R6, R84 ;  /* 0x0000005400067308 */ /* 0x000fe20000000800 */
[-C--:B------:R-:W-:Y:S01]  /*8ab0*/  FFMA.FTZ R12, R12, R11.reuse, -R80 ;  /* 0x0000000b0c0c7223 */ /* 0x080fe20000010850 */
[-C--:B------:R-:W-:Y:S01]  /*8ac0*/  FMUL.FTZ R4, R4, R11.reuse ;  /* 0x0000000b04047220 */ /* 0x080fe20000410000 */
[-CC-:B------:R-:W-:Y:S01]  /*8ad0*/  FFMA.FTZ R34, R9, R11.reuse, -R138.reuse ;  /* 0x0000000b09227223 */ /* 0x180fe2000001088a */
[-C--:B------:R-:W-:Y:S01]  /*8ae0*/  FFMA.FTZ R86, R10, R11.reuse, -R138 ;  /* 0x0000000b0a567223 */ /* 0x080fe2000001088a */
[-C--:B------:R-:W-:Y:S01]  /*8af0*/  FFMA.FTZ R82, R35, R11.reuse, -R80 ;  /* 0x0000000b23527223 */ /* 0x080fe20000010850 */
[-C--:B------:R-:W-:Y:S01]  /*8b00*/  FFMA.FTZ R35, R14, R11.reuse, -R138 ;  /* 0x0000000b0e237223 */ /* 0x080fe2000001088a */
[-C--:B------:R-:W-:Y:S01]  /*8b10*/  FFMA.FTZ R13, R13, R11.reuse, -R80 ;  /* 0x0000000b0d0d7223 */ /* 0x080fe20000010850 */
[----:B------:R-:W0:Y:S01]  /*8b20*/  MUFU.EX2 R7, R7 ;  /* 0x0000000700077308 */ /* 0x000e220000000800 */
[-C--:B------:R-:W-:Y:S01]  /*8b30*/  FFMA.FTZ R85, R15, R11.reuse, -R138 ;  /* 0x0000000b0f557223 */ /* 0x080fe2000001088a */
        /* <DEDUP_REMOVED lines=31> */
[-CC-:B------:R-:W-:Y:S01]  /*8d30*/  FFMA.FTZ R25, R25, R11.reuse, -R138.reuse ;  /* 0x0000000b19197223 */ /* 0x180fe2000001088a */
[-CC-:B------:R-:W-:Y:S01]  /*8d40*/  FFMA.FTZ R14, R32, R11.reuse, -R138.reuse ;  /* 0x0000000b200e7223 */ /* 0x180fe2000001088a */
[----:B------:R-:W-:Y:S01]  /*8d50*/  FFMA.FTZ R32, R57, R11, -R138 ;  /* 0x0000000b39207223 */ /* 0x000fe2000001088a */
[----:B0-----:R-:W-:Y:S01]  /*8d60*/  FFMA.FTZ R3, R6, R3, R7 ;  /* 0x0000000306037223 */ /* 0x001fe20000010007 */
[----:B-1----:R-:W-:Y:S01]  /*8d70*/  FFMA.FTZ R57, R4, R0, R34 ;  /* 0x0000000004397223 */ /* 0x002fe20000010022 */
[-CC-:B------:R-:W-:Y:S01]  /*8d80*/  FFMA.FTZ R28, R28, R11.reuse, -R138.reuse ;  /* 0x0000000b1c1c7223 */ /* 0x180fe2000001088a */
[-CC-:B------:R-:W-:Y:S01]  /*8d90*/  FFMA.FTZ R84, R29, R11.reuse, -R138.reuse ;  /* 0x0000000b1d547223 */ /* 0x180fe2000001088a */
[----:B------:R-:W0:Y:S01]  /*8da0*/  MUFU.EX2 R12, R12 ;  /* 0x0000000c000c7308 */ /* 0x000e220000000800 */
[----:B--2---:R-:W-:Y:S01]  /*8db0*/  FADD.FTZ R3, R8, R3 ;  /* 0x0000000308037221 */ /* 0x004fe20000010000 */
[-CC-:B------:R-:W-:Y:S01]  /*8dc0*/  FFMA.FTZ R10, R40, R11.reuse, -R138.reuse ;  /* 0x0000000b280a7223 */ /* 0x180fe2000001088a */
        /* <DEDUP_REMOVED lines=25> */
[----:B------:R-:W-:-:S04]  /*8f60*/  FFMA.FTZ R79, R79, R11, -R138 ;  /* 0x0000000b4f4f7223 */ /* 0x000fc8000001088a */
        /* <DEDUP_REMOVED lines=25> */
[----:B------:R-:W-:Y:S08]  /*9100*/  MUFU.EX2 R15, R15 ;  /* 0x0000000f000f7308 */ /* 0x000ff00000000800 */
[----:B------:R-:W1:Y:S01]  /*9110*/  MUFU.EX2 R82, R82 ;  /* 0x0000005200527308 */ /* 0x000e620000000800 */
[----:B0-----:R-:W-:-:S07]  /*9120*/  FADD.FTZ R3, R81, R0 ;  /* 0x0000000051037221 */ /* 0x001fce0000010000 */
[----:B------:R-:W-:Y:S08]  /*9130*/  MUFU.EX2 R36, R36 ;  /* 0x0000002400247308 */ /* 0x000ff00000000800 */
[----:B------:R-:W0:Y:S01]  /*9140*/  MUFU.EX2 R38, R38 ;  /* 0x0000002600267308 */ /* 0x000e220000000800 */
[----:B-1----:R-:W-:-:S07]  /*9150*/  FADD.FTZ R3, R82, R3 ;  /* 0x0000000352037221 */ /* 0x002fce0000010000 */
[----:B------:R-:W-:Y:S08]  /*9160*/  MUFU.EX2 R10, R10 ;  /* 0x0000000a000a7308 */ /* 0x000ff00000000800 */
[----:B------:R1:W-:Y:S01]  /*9170*/  MUFU.EX2 R70, R52 ;  /* 0x0000003400467308 */ /* 0x0003e20000000800 */
[----:B0-----:R-:W-:-:S07]  /*9180*/  FADD.FTZ R0, R38, R3 ;  /* 0x0000000326007221 */ /* 0x001fce0000010000 */
[----:B------:R-:W0:Y:S01]  /*9190*/  MUFU.EX2 R39, R39 ;  /* 0x0000002700277308 */ /* 0x000e220000000800 */
[----:B-1----:R-:W-:-:S04]  /*91a0*/  FADD.FTZ R52, R14, R61 ;  /* 0x0000003d0e347221 */ /* 0x002fc80000010000 */
[----:B------:R-:W-:-:S03]  /*91b0*/  FADD.FTZ R52, R83, R52 ;  /* 0x0000003453347221 */ /* 0x000fc60000010000 */
[----:B------:R-:W-:Y:S08]  /*91c0*/  MUFU.EX2 R41, R41 ;  /* 0x0000002900297308 */ /* 0x000ff00000000800 */
[----:B------:R-:W1:Y:S01]  /*91d0*/  MUFU.EX2 R42, R42 ;  /* 0x0000002a002a7308 */ /* 0x000e620000000800 */
[----:B0-----:R-:W-:-:S07]  /*91e0*/  FADD.FTZ R3, R39, R0 ;  /* 0x0000000027037221 */ /* 0x001fce0000010000 */
[----:B------:R-:W-:Y:S08]  /*91f0*/  MUFU.EX2 R9, R9 ;  /* 0x0000000900097308 */ /* 0x000ff00000000800 */
[----:B------:R0:W-:Y:S01]  /*9200*/  MUFU.EX2 R74, R53 ;  /* 0x00000035004a7308 */ /* 0x0001e20000000800 */
[----:B-1----:R-:W-:-:S07]  /*9210*/  FADD.FTZ R0, R42, R3 ;  /* 0x000000032a007221 */ /* 0x002fce0000010000 */
[----:B------:R-:W1:Y:S01]  /*9220*/  MUFU.EX2 R43, R43 ;  /* 0x0000002b002b7308 */ /* 0x000e620000000800 */
[----:B0-----:R-:W-:-:S04]  /*9230*/  FADD.FTZ R53, R15, R52 ;  /* 0x000000340f357221 */ /* 0x001fc80000010000 */
[----:B------:R-:W-:-:S03]  /*9240*/  FADD.FTZ R53, R36, R53 ;  /* 0x0000003524357221 */ /* 0x000fc60000010000 */
[----:B------:R-:W-:Y:S08]  /*9250*/  MUFU.EX2 R29, R29 ;  /* 0x0000001d001d7308 */ /* 0x000ff00000000800 */
[----:B------:R-:W0:Y:S01]  /*9260*/  MUFU.EX2 R46, R46 ;  /* 0x0000002e002e7308 */ /* 0x000e220000000800 */
[----:B-1----:R-:W-:-:S07]  /*9270*/  FADD.FTZ R3, R43, R0 ;  /* 0x000000002b037221 */ /* 0x002fce0000010000 */
[----:B------:R-:W1:Y:S08]  /*9280*/  MUFU.EX2 R49, R87 ;  /* 0x0000005700317308 */ /* 0x000e700000000800 */
[----:B------:R2:W-:Y:S01]  /*9290*/  MUFU.EX2 R57, R24 ;  /* 0x0000001800397308 */ /* 0x0005e20000000800 */
[----:B0-----:R-:W-:-:S07]  /*92a0*/  FADD.FTZ R0, R46, R3 ;  /* 0x000000032e007221 */ /* 0x001fce0000010000 */
[----:B------:R-:W-:Y:S01]  /*92b0*/  MUFU.EX2 R47, R47 ;  /* 0x0000002f002f7308 */ /* 0x000fe20000000800 */
[----:B--2---:R-:W-:-:S04]  /*92c0*/  FADD.FTZ R24, R10, R53 ;  /* 0x000000350a187221 */ /* 0x004fc80000010000 */
[----:B------:R-:W-:-:S03]  /*92d0*/  FADD.FTZ R24, R41, R24 ;  /* 0x0000001829187221 */ /* 0x000fc60000010000 */
[----:B------:R0:W2:Y:S01]  /*92e0*/  MUFU.EX2 R56, R37 ;  /* 0x0000002500387308 */ /* 0x0000a20000000800 */
[----:B------:R-:W-:-:S04]  /*92f0*/  FADD.FTZ R24, R9, R24 ;  /* 0x0000001809187221 */ /* 0x000fc80000010000 */
[----:B------:R-:W-:-:S03]  /*9300*/  FADD.FTZ R24, R29, R24 ;  /* 0x000000181d187221 */ /* 0x000fc60000010000 */
[----:B------:R-:W3:Y:S01]  /*9310*/  MUFU.EX2 R50, R50 ;  /* 0x0000003200327308 */ /* 0x000ee20000000800 */
[----:B-1----:R-:W-:Y:S01]  /*9320*/  FADD.FTZ R3, R49, R24 ;  /* 0x0000001831037221 */ /* 0x002fe20000010000 */
[----:B0-----:R-:W-:-:S06]  /*9330*/  FFMA.FTZ R37, R77, R11, -R138 ;  /* 0x0000000b4d257223 */ /* 0x001fcc000001088a */
[----:B------:R-:W0:Y:S01]  /*9340*/  MUFU.EX2 R51, R51 ;  /* 0x0000003300337308 */ /* 0x000e220000000800 */
[----:B--2---:R-:W-:-:S04]  /*9350*/  FADD.FTZ R3, R56, R3 ;  /* 0x0000000338037221 */ /* 0x004fc80000010000 */
[----:B------:R-:W-:-:S03]  /*9360*/  FADD.FTZ R3, R70, R3 ;  /* 0x0000000346037221 */ /* 0x000fc60000010000 */
[----:B------:R-:W1:Y:S08]  /*9370*/  MUFU.EX2 R54, R54 ;  /* 0x0000003600367308 */ /* 0x000e700000000800 */
[----:B------:R-:W2:Y:S08]  /*9380*/  MUFU.EX2 R55, R55 ;  /* 0x0000003700377308 */ /* 0x000eb00000000800 */
[----:B------:R4:W-:Y:S08]  /*9390*/  MUFU.EX2 R66, R33 ;  /* 0x0000002100427308 */ /* 0x0009f00000000800 */
[----:B------:R-:W5:Y:S01]  /*93a0*/  MUFU.EX2 R69, R32 ;  /* 0x0000002000457308 */ /* 0x000f620000000800 */
[----:B----4-:R-:W-:-:S04]  /*93b0*/  FADD.FTZ R33, R47, R0 ;  /* 0x000000002f217221 */ /* 0x010fc80000010000 */
[----:B---3--:R-:W-:-:S03]  /*93c0*/  FADD.FTZ R0, R50, R33 ;  /* 0x0000002132007221 */ /* 0x008fc60000010000 */
[----:B------:R-:W3:Y:S01]  /*93d0*/  MUFU.EX2 R58, R58 ;  /* 0x0000003a003a7308 */ /* 0x000ee20000000800 */
[----:B0-----:R-:W-:Y:S01]  /*93e0*/  FADD.FTZ R33, R51, R0 ;  /* 0x0000000033217221 */ /* 0x001fe20000010000 */
[----:B------:R-:W-:-:S03]  /*93f0*/  FADD.FTZ R0, R74, R3 ;  /* 0x000000034a007221 */ /* 0x000fc60000010000 */
[----:B-1----:R-:W-:Y:S01]  /*9400*/  FADD.FTZ R24, R54, R33 ;  /* 0x0000002136187221 */ /* 0x002fe20000010000 */
[----:B------:R-:W-:Y:S02]  /*9410*/  FADD.FTZ R0, R57, R0 ;  /* 0x0000000039007221 */ /* 0x000fe40000010000 */
[----:B------:R-:W0:Y:S01]  /*9420*/  MUFU.EX2 R61, R60 ;  /* 0x0000003c003d7308 */ /* 0x000e220000000800 */
[----:B--2---:R-:W-:Y:S01]  /*9430*/  FADD.FTZ R3, R55, R24 ;  /* 0x0000001837037221 */ /* 0x004fe20000010000 */
[----:B-----5:R-:W-:-:S06]  /*9440*/  FADD.FTZ R0, R69, R0 ;  /* 0x0000000045007221 */ /* 0x020fcc0000010000 */
[----:B------:R-:W1:Y:S01]  /*9450*/  MUFU.EX2 R59, R59 ;  /* 0x0000003b003b7308 */ /* 0x000e620000000800 */
[----:B---3--:R-:W-:-:S07]  /*9460*/  FADD.FTZ R24, R58, R3 ;  /* 0x000000033a187221 */ /* 0x008fce0000010000 */
        /* <DEDUP_REMOVED lines=37> */
.L_x_2094:
        /* <DEDUP_REMOVED lines=22> */
[----:B------:R-:W-:Y:S01]  /*9820*/  UMOV UR6, UR38 ;  /* 0x0000002600067c82 */ /* 0x000fe20008000000 */
[----:B------:R-:W-:Y:S01]  /*9830*/  F2FP.BF16.F32.PACK_AB R15, R36, R15 ;  /* 0x0000000f240f723e */ /* 0x000fe200000010ff */
[----:B------:R1:W-:Y:S01]  /*9840*/  STSM.16.M88.4 [R22], R24 ;  /* 0x0000001816007844 */ /* 0x0003e20000000200 */
        /* <DEDUP_REMOVED lines=35> */
[----:B------:R1:W-:Y:S01]  /*9a80*/  STSM.16.M88.4 [R18+0x6000], R64 ;  /* 0x0060004012007844 */ /* 0x0003e20000000200 */
[----:B------:R-:W-:Y:S01]  /*9a90*/  F2FP.BF16.F32.PACK_AB R73, R45, R73 ;  /* 0x000000492d49723e */ /* 0x000fe200000010ff */
[-C--:B------:R-:W-:Y:S01]  /*9aa0*/  FMUL.FTZ R125, R125, R6.reuse ;  /* 0x000000067d7d7220 */ /* 0x080fe20000410000 */
        /* <DEDUP_REMOVED lines=40> */
[----:B------:R-:W-:Y:S01]  /*9d30*/  IMAD.MOV.U32 R7, RZ, RZ, R2 ;  /* 0x000000ffff077224 */ /* 0x000fe200078e0002 */
[----:B0-----:R-:W-:Y:S01]  /*9d40*/  NOP ;  /* 0x0000000000007918 */ /* 0x001fe20000000000 */
[----:B-1----:R-:W-:Y:S05]  /*9d50*/  @P1 BRA `(.L_x_2095) ;  /* 0xffffffd400dc1947 */ /* 0x002fea000383ffff */
.L_x_2084:
[----:B------:R-:W-:Y:S06]  /*9d60*/  BAR.ARV 0x8, 0x200 ;  /* 0x0208000000007b1d */ /* 0x000fec0000002000 */
[----:B------:R-:W-:Y:S05]  /*9d70*/  @!P0 BRA `(.L_x_2096) ;  /* 0x0000000000048947 */ /* 0x000fea0003800000 */
[----:B------:R-:W-:Y:S01]  /*9d80*/  BPT.TRAP 0x1 ;  /* 0x000000040000795c */ /* 0x000fe20000300000 */
.L_x_2096:
[----:B------:R-:W-:Y:S01]  /*9d90*/  ULEA UR4, UR38, UR41, 0x3 ;  /* 0x0000002926047291 */ /* 0x000fe2000f8e183f */
[----:B------:R-:W-:-:S08]  /*9da0*/  SHF.L.U32 R4, R2, 0x1f, RZ ;  /* 0x0000001f02047819 */ /* 0x000fd000000006ff */
[----:B------:R1:W2:Y:S01]  /*9db0*/  SYNCS.PHASECHK.TRANS64.TRYWAIT P1, [UR4+0x2d850], R4 ;  /* 0x02d85004ff0075a7 */ /* 0x0002a20008020144 */
[----:B------:R-:W-:Y:S05]  /*9dc0*/  @!P0 BRA `(.L_x_2097) ;  /* 0x0000000000048947 */ /* 0x000fea0003800000 */
[----:B------:R-:W-:Y:S01]  /*9dd0*/  BPT.TRAP 0x1 ;  /* 0x000000040000795c */ /* 0x000fe20000300000 */
.L_x_2097:
[----:B--2---:R-:W-:Y:S05]  /*9de0*/  @P1 BRA `(.L_x_2098) ;  /* 0x0000000000081947 */ /* 0x004fea0003800000 */
[----:B------:R-:W2:Y:S02]  /*9df0*/  SYNCS.PHASECHK.TRANS64.TRYWAIT P1, [UR4+0x2d850], R4 ;  /* 0x02d85004ff0075a7 */ /* 0x000ea40008020144 */
[----:B--2---:R-:W-:Y:S05]  /*9e00*/  @!P1 BRA `(.L_x_2099) ;  /* 0x0000007c009c9947 */ /* 0x004fea0003800000 */
.L_x_2098:
        /* <DEDUP_REMOVED lines=10> */
[----:B------:R-:W-:-:S02]  /*9eb0*/  UMOV UR8, UR39 ;  /* 0x0000002700087c82 */ /* 0x000fc40008000000 */
[----:B------:R-:W-:-:S04]  /*9ec0*/  ULOP3.LUT UR5, UR41, 0x2000000, URZ, 0xfc, !UPT ;  /* 0x0200000029057892 */ /* 0x000fc8000f8efc3f */
[----:B------:R-:W-:-:S07]  /*9ed0*/  UIMAD UR5, UR38, 0x600, UR5 ;  /* 0x00000600260578a4 */ /* 0x000fce000f8e0205 */
        /* <DEDUP_REMOVED lines=8> */
[----:B--2---:R-:W-:Y:S01]  /*9f60*/  FADD.FTZ R6, R5, R0 ;  /* 0x0000000005067221 */ /* 0x004fe20000010000 */
[----:B------:R-:W-:Y:S01]  /*9f70*/  MOV R0, 0xff800000 ;  /* 0xff80000000007802 */ /* 0x000fe20000000f00 */
[----:B------:R-:W0:Y:S04]  /*9f80*/  SHFL.BFLY PT, R5, R4, 0x1, 0x1f ;  /* 0x0c201f0004057f89 */ /* 0x000e2800000e0000 */
[----:B------:R-:W1:Y:S01]  /*9f90*/  SHFL.BFLY PT, R7, R6, 0x1, 0x1f ;  /* 0x0c201f0006077f89 */ /* 0x000e6200000e0000 */
[----:B0-----:R-:W-:Y:S01]  /*9fa0*/  FADD.FTZ R12, R4, R5 ;  /* 0x00000005040c7221 */ /* 0x001fe20000010000 */
[----:B------:R-:W-:-:S02]  /*9fb0*/  IMAD.MOV.U32 R5, RZ, RZ, RZ ;  /* 0x000000ffff057224 */ /* 0x000fc400078e00ff */
        /* <DEDUP_REMOVED lines=61> */
.L_x_2100:
        /* <DEDUP_REMOVED lines=55> */
[----:B------:R-:W-:Y:S01]  /*a700*/  VIADD R149, R149, 0x1 ;  /* 0x0000000195957836 */ /* 0x000fe20000000000 */
[----:B------:R-:W-:Y:S01]  /*a710*/  LOP3.LUT R2, R2, UR4, RZ, 0x3c, !PT ;  /* 0x0000000402027c12 */ /* 0x000fe2000f8e3cff */
[----:B------:R-:W-:-:S12]  /*a720*/  USEL UR38, UR38, URZ, UP0 ;  /* 0x0000003f26267287 */ /* 0x000fd80008000000 */
.L_x_2064:
        /* <DEDUP_REMOVED lines=9> */
[----:B------:R-:W-:Y:S01]  /*a7c0*/  BAR.SYNC.DEFER_BLOCKING 0x1, 0x180 ;  /* 0x0046000000007b1d */ /* 0x000fe20000010000 */
[----:B------:R-:W-:Y:S01]  /*a7d0*/  F2FP.BF16.F32.PACK_AB R6, R93, R6 ;  /* 0x000000065d06723e */ /* 0x000fe200000010ff */
[----:B------:R-:W-:Y:S01]  /*a7e0*/  IMAD.MOV.U32 R40, RZ, RZ, RZ ;  /* 0x000000ffff287224 */ /* 0x000fe200078e00ff */
[----:B------:R-:W-:-:S02]  /*a7f0*/  F2FP.BF16.F32.PACK_AB R14, R109, R14 ;  /* 0x0000000e6d0e723e */ /* 0x000fc400000010ff */
[----:B------:R-:W-:Y:S01]  /*a800*/  F2FP.BF16.F32.PACK_AB R15, R15, R110 ;  /* 0x0000006e0f0f723e */ /* 0x000fe200000010ff */
[----:B------:R-:W-:Y:S01]  /*a810*/  UMOV UR4, UR41 ;  /* 0x0000002900047c82 */ /* 0x000fe20008000000 */
[----:B-1----:R-:W-:Y:S01]  /*a820*/  UMOV UR5, UR6 ;  /* 0x0000000600057c82 */ /* 0x002fe20008000000 */
[----:B------:R-:W-:Y:S02]  /*a830*/  IMAD.U32 R20, RZ, RZ, UR4 ;  /* 0x00000004ff147e24 */ /* 0x000fe4000f8e00ff */
        /* <DEDUP_REMOVED lines=14> */
[----:B------:R-:W-:Y:S01]  /*a920*/  LOP3.LUT R10, R33, 0x180, RZ, 0xc0, !PT ;  /* 0x00000180210a7812 */ /* 0x000fe200078ec0ff */
[----:B------:R-:W-:Y:S01]  /*a930*/  IMAD.X R27, RZ, RZ, R5, P0 ;  /* 0x000000ffff1b7224 */ /* 0x000fe200000e0605 */
[----:B------:R-:W-:Y:S02]  /*a940*/  MOV R34, R4 ;  /* 0x0000000400227202 */ /* 0x000fe40000000f00 */
[----:B------:R-:W-:Y:S02]  /*a950*/  F2FP.BF16.F32.PACK_AB R4, R8, R7 ;  /* 0x000000070804723e */ /* 0x000fe400000010ff */
[----:B------:R-:W-:Y:S02]  /*a960*/  LOP3.LUT R8, R37, 0x180, RZ, 0xc0, !PT ;  /* 0x0000018025087812 */ /* 0x000fe400078ec0ff */
[----:B------:R-:W-:-:S02]  /*a970*/  LOP3.LUT R12, R35, 0x180, RZ, 0xc0, !PT ;  /* 0x00000180230c7812 */ /* 0x000fc400078ec0ff */
[----:B------:R-:W-:Y:S02]  /*a980*/  SHF.R.U64 R10, R10, 0x3, RZ ;  /* 0x000000030a0a7819 */ /* 0x000fe400000012ff */
[----:B------:R-:W-:Y:S02]  /*a990*/  SHF.R.U64 R8, R8, 0x3, RZ ;  /* 0x0000000308087819 */ /* 0x000fe400000012ff */
[----:B------:R-:W-:Y:S02]  /*a9a0*/  LOP3.LUT R24, R39, 0x180, RZ, 0xc0, !PT ;  /* 0x0000018027187812 */ /* 0x000fe400078ec0ff */
[----:B------:R-:W-:Y:S02]  /*a9b0*/  LOP3.LUT R26, R41, 0x180, RZ, 0xc0, !PT ;  /* 0x00000180291a7812 */ /* 0x000fe400078ec0ff */
[----:B------:R-:W-:Y:S02]  /*a9c0*/  SHF.R.U64 R12, R12, 0x3, RZ ;  /* 0x000000030c0c7819 */ /* 0x000fe400000012ff */
[----:B------:R-:W-:-:S02]  /*a9d0*/  LOP3.LUT R10, R10, R33, RZ, 0x3c, !PT ;  /* 0x000000210a0a7212 */ /* 0x000fc400078e3cff */
[----:B------:R-:W-:Y:S01]  /*a9e0*/  IADD3.X R9, RZ, R5, RZ, P2, !PT ;  /* 0x00000005ff097210 */ /* 0x000fe200017fe4ff */
[----:B------:R-:W1:Y:S01]  /*a9f0*/  LDC.64 R32, c[0x0][0xc00] ;  /* 0x00030000ff207b82 */ /* 0x000e620000000a00 */
[----:B------:R-:W-:Y:S02]  /*aa00*/  LOP3.LUT R8, R8, R37, RZ, 0x3c, !PT ;  /* 0x0000002508087212 */ /* 0x000fe400078e3cff */
[----:B------:R-:W-:Y:S02]  /*aa10*/  SHF.R.U64 R24, R24, 0x3, RZ ;  /* 0x0000000318187819 */ /* 0x000fe400000012ff */
[----:B------:R-:W-:Y:S02]  /*aa20*/  SHF.R.U64 R26, R26, 0x3, RZ ;  /* 0x000000031a1a7819 */ /* 0x000fe400000012ff */
[----:B------:R-:W-:Y:S02]  /*aa30*/  LOP3.LUT R12, R12, R35, RZ, 0x3c, !PT ;  /* 0x000000230c0c7212 */ /* 0x000fe400078e3cff */
[----:B------:R-:W-:-:S02]  /*aa40*/  F2FP.BF16.F32.PACK_AB R5, R91, R90 ;  /* 0x0000005a5b05723e */ /* 0x000fc400000010ff */
[----:B------:R-:W-:Y:S02]  /*aa50*/  F2FP.BF16.F32.PACK_AB R7, R95, R94 ;  /* 0x0000005e5f07723e */ /* 0x000fe400000010ff */
[----:B------:R-:W-:Y:S02]  /*aa60*/  MOV R37, R10 ;  /* 0x0000000a00257202 */ /* 0x000fe40000000f00 */
[----:B------:R-:W-:Y:S01]  /*aa70*/  MOV R36, R8 ;  /* 0x0000000800247202 */ /* 0x000fe20000000f00 */
[----:B------:R2:W-:Y:S01]  /*aa80*/  STSM.16.M88.4 [R34], R4 ;  /* 0x0000000422007844 */ /* 0x0005e20000000200 */
[----:B------:R-:W-:Y:S02]  /*aa90*/  LOP3.LUT R24, R24, R39, RZ, 0x3c, !PT ;  /* 0x0000002718187212 */ /* 0x000fe400078e3cff */
[----:B------:R-:W-:Y:S02]  /*aaa0*/  LOP3.LUT R26, R26, R41, RZ, 0x3c, !PT ;  /* 0x000000291a1a7212 */ /* 0x000fe400078e3cff */
[----:B------:R-:W-:-:S02]  /*aab0*/  F2FP.BF16.F32.PACK_AB R8, R97, R96 ;  /* 0x000000606108723e */ /* 0x000fc400000010ff */
[----:B------:R-:W-:Y:S02]  /*aac0*/  F2FP.BF16.F32.PACK_AB R9, R99, R98 ;  /* 0x000000626309723e */ /* 0x000fe400000010ff */
[----:B------:R-:W-:Y:S02]  /*aad0*/  F2FP.BF16.F32.PACK_AB R10, R101, R100 ;  /* 0x00000064650a723e */ /* 0x000fe400000010ff */
[----:B------:R-:W-:Y:S02]  /*aae0*/  F2FP.BF16.F32.PACK_AB R11, R103, R102 ;  /* 0x00000066670b723e */ /* 0x000fe400000010ff */
[----:B0-----:R-:W-:Y:S02]  /*aaf0*/  MOV R28, R12 ;  /* 0x0000000c001c7202 */ /* 0x001fe40000000f00 */
[----:B------:R-:W-:Y:S01]  /*ab00*/  F2FP.BF16.F32.PACK_AB R12, R105, R104 ;  /* 0x00000068690c723e */ /* 0x000fe200000010ff */
[----:B------:R0:W-:Y:S01]  /*ab10*/  STSM.16.M88.4 [R37], R8 ;  /* 0x0000000825007844 */ /* 0x0001e20000000200 */
[----:B------:R-:W-:-:S02]  /*ab20*/  F2FP.BF16.F32.PACK_AB R13, R107, R106 ;  /* 0x0000006a6b0d723e */ /* 0x000fc400000010ff */
[----:B------:R-:W-:Y:S02]  /*ab30*/  MOV R35, R24 ;  /* 0x0000001800237202 */ /* 0x000fe40000000f00 */
[----:B--2---:R-:W-:Y:S01]  /*ab40*/  MOV R34, R26 ;  /* 0x0000001a00227202 */ /* 0x004fe20000000f00 */
[----:B------:R2:W-:Y:S01]  /*ab50*/  STSM.16.M88.4 [R28], R12 ;  /* 0x0000000c1c007844 */ /* 0x0005e20000000200 */
[----:B------:R-:W-:Y:S02]  /*ab60*/  F2FP.BF16.F32.PACK_AB R4, R113, R112 ;  /* 0x000000707104723e */ /* 0x000fe400000010ff */
[----:B------:R-:W-:Y:S02]  /*ab70*/  F2FP.BF16.F32.PACK_AB R5, R115, R114 ;  /* 0x000000727305723e */ /* 0x000fe400000010ff */
[----:B------:R-:W-:Y:S02]  /*ab80*/  F2FP.BF16.F32.PACK_AB R6, R117, R116 ;  /* 0x000000747506723e */ /* 0x000fe400000010ff */
[----:B------:R-:W-:-:S02]  /*ab90*/  F2FP.BF16.F32.PACK_AB R7, R119, R118 ;  /* 0x000000767707723e */ /* 0x000fc400000010ff */
[----:B------:R-:W-:Y:S01]  /*aba0*/  F2FP.BF16.F32.PACK_AB R24, R121, R120 ;  /* 0x000000787918723e */ /* 0x000fe200000010ff */
[----:B0-----:R-:W-:Y:S01]  /*abb0*/  IMAD.SHL.U32 R37, R141, 0x4, RZ ;  /* 0x000000048d257824 */ /* 0x001fe200078e00ff */
[----:B------:R-:W-:Y:S01]  /*abc0*/  F2FP.BF16.F32.PACK_AB R25, R123, R122 ;  /* 0x0000007a7b19723e */ /* 0x000fe200000010ff */
[----:B------:R0:W-:Y:S01]  /*abd0*/  STSM.16.M88.4 [R36], R4 ;  /* 0x0000000424007844 */ /* 0x0001e20000000200 */
[----:B------:R-:W-:Y:S02]  /*abe0*/  F2FP.BF16.F32.PACK_AB R26, R125, R124 ;  /* 0x0000007c7d1a723e */ /* 0x000fe400000010ff */
[----:B------:R-:W-:Y:S01]  /*abf0*/  F2FP.BF16.F32.PACK_AB R27, R127, R126 ;  /* 0x0000007e7f1b723e */ /* 0x000fe200000010ff */
[----:B--2---:R-:W2:Y:S01]  /*ac00*/  LDC R28, c[0x0][0xbe8] ;  /* 0x0002fa00ff1c7b82 */ /* 0x004ea20000000800 */
[----:B------:R-:W-:Y:S02]  /*ac10*/  F2FP.BF16.F32.PACK_AB R8, R129, R128 ;  /* 0x000000808108723e */ /* 0x000fe400000010ff */
[----:B------:R-:W-:Y:S01]  /*ac20*/  F2FP.BF16.F32.PACK_AB R9, R131, R130 ;  /* 0x000000828309723e */ /* 0x000fe200000010ff */
[----:B------:R3:W-:Y:S01]  /*ac30*/  STSM.16.M88.4 [R35], R24 ;  /* 0x0000001823007844 */ /* 0x0007e20000000200 */
[----:B------:R-:W-:-:S02]  /*ac40*/  F2FP.BF16.F32.PACK_AB R10, R133, R132 ;  /* 0x00000084850a723e */ /* 0x000fc400000010ff */
[----:B------:R-:W-:Y:S02]  /*ac50*/  F2FP.BF16.F32.PACK_AB R11, R135, R134 ;  /* 0x00000086870b723e */ /* 0x000fe400000010ff */
[----:B------:R-:W-:Y:S02]  /*ac60*/  ISETP.NE.U32.AND P2, PT, RZ, UR4, PT ;  /* 0x00000004ff007c0c */ /* 0x000fe4000bf45070 */
[----:B-1----:R-:W-:Y:S01]  /*ac70*/  ISETP.NE.U32.AND P0, PT, R32, RZ, PT ;  /* 0x000000ff2000720c */ /* 0x002fe20003f05070 */
[----:B------:R3:W-:Y:S01]  /*ac80*/  STSM.16.M88.4 [R34], R8 ;  /* 0x0000000822007844 */ /* 0x0007e20000000200 */
[----:B------:R-:W-:Y:S01]  /*ac90*/  BAR.SYNC.DEFER_BLOCKING 0x1, 0x180 ;  /* 0x0046000000007b1d */ /* 0x000fe20000010000 */
[----:B------:R-:W-:Y:S02]  /*aca0*/  ISETP.NE.AND.EX P2, PT, RZ, UR5, PT, P2 ;  /* 0x00000005ff007c0c */ /* 0x000fe4000bf45320 */
[----:B------:R-:W-:Y:S02]  /*acb0*/  ISETP.NE.AND.EX P0, PT, R33, RZ, PT, P0 ;  /* 0x000000ff2100720c */ /* 0x000fe40003f05300 */
[----:B------:R-:W-:-:S02]  /*acc0*/  SHF.L.U64.HI R12, R141, 0x2, R145 ;  /* 0x000000028d0c7819 */ /* 0x000fc40000010291 */
[----:B------:R-:W-:-:S05]  /*acd0*/  IADD3 R32, P1, R37, R32, RZ ;  /* 0x0000002025207210 */ /* 0x000fca0007f3e0ff */
[C---:B------:R-:W-:Y:S02]  /*ace0*/  IMAD.X R33, R12.reuse, 0x1, R33, P1 ;  /* 0x000000010c217824 */ /* 0x040fe400008e0621 */
[----:B0-----:R-:W-:Y:S01]  /*acf0*/  @P2 IADD3 R4, P3, R37, UR4, RZ ;  /* 0x0000000425042c10 */ /* 0x001fe2000ff7e0ff */
[----:B------:R-:W-:Y:S02]  /*ad00*/  ULDC UR4, c[0x0][0xa88] ;  /* 0x0002a20000047ab9 */ /* 0x000fe40000000800 */
[----:B------:R-:W-:Y:S01]  /*ad10*/  IMAD.U32 R7, RZ, RZ, UR4 ;  /* 0x00000004ff077e24 */ /* 0x000fe2000f8e00ff */
[----:B------:R-:W-:Y:S01]  /*ad20*/  @P2 IADD3.X R5, R12, UR5, RZ, P3, !PT ;  /* 0x000000050c052c10 */ /* 0x000fe20009ffe4ff */
[----:B------:R3:W5:Y:S01]  /*ad30*/  @P0 LDG.E R40, desc[UR36][R32.64] ;  /* 0x0000002420280981 */ /* 0x000762000c1e1900 */
[----:B--2---:R-:W-:Y:S02]  /*ad40*/  ISETP.NE.AND P1, PT, R28, 0x1, PT ;  /* 0x000000011c00780c */ /* 0x004fe40003f25270 */
[----:B------:R-:W-:Y:S01]  /*ad50*/  IADD3 R15, R140, R136, RZ ;  /* 0x000000888c0f7210 */ /* 0x000fe20007ffe0ff */
        /* <DEDUP_REMOVED lines=8> */
.L_x_2103:
        /* <DEDUP_REMOVED lines=12> */
[----:B------:R-:W-:Y:S01]  /*aea0*/  IADD3 R14, R152, R136, RZ ;  /* 0x00000088980e7210 */ /* 0x000fe20007ffe0ff */
[----:B------:R-:W-:Y:S01]  /*aeb0*/  IMAD.WIDE.U32 R4, R143, UR4, R40 ;  /* 0x000000048f047c25 */ /* 0x000fe2000f8e0028 */
[----:B------:R-:W-:Y:S01]  /*aec0*/  ULDC.64 UR4, c[0x0][0xb98] ;  /* 0x0002e60000047ab9 */ /* 0x000fe20000000a00 */
[----:B------:R-:W-:-:S02]  /*aed0*/  ULDC.64 UR6, c[0x0][0xa80] ;  /* 0x0002a00000067ab9 */ /* 0x000fc40000000a00 */
[----:B------:R-:W-:-:S04]  /*aee0*/  IMAD.WIDE R20, R11, 0x2, R20 ;  /* 0x000000020b147825 */ /* 0x000fc800078e0214 */
[----:B------:R-:W-:Y:S01]  /*aef0*/  IMAD.MOV R11, RZ, RZ, -R9 ;  /* 0x000000ffff0b7224 */ /* 0x000fe200078e0a09 */
[----:B------:R-:W-:Y:S01]  /*af00*/  IADD3 R25, P6, R20, 0x3000, RZ ;  /* 0x0000300014197810 */ /* 0x000fe20007fde0ff */
[----:B------:R-:W-:Y:S01]  /*af10*/  IMAD.IADD R5, R5, 0x1, R13 ;  /* 0x0000000105057824 */ /* 0x000fe200078e020d */
[----:B------:R-:W-:Y:S01]  /*af20*/  SHF.R.S32.HI R13, RZ, 0x1f, R9 ;  /* 0x0000001fff0d7819 */ /* 0x000fe20000011409 */
[----:B------:R-:W-:Y:S01]  /*af30*/  IMAD R11, R28, R11, R15 ;  /* 0x0000000b1c0b7224 */ /* 0x000fe200078e020f */
[C---:B------:R-:W-:Y:S01]  /*af40*/  IADD3 R15, P2, R20.reuse, 0x1800, RZ ;  /* 0x00001800140f7810 */ /* 0x040fe20007f5e0ff */
[----:B------:R-:W-:Y:S01]  /*af50*/  IMAD R6, R145, UR4, RZ ;  /* 0x0000000491067c24 */ /* 0x000fe2000f8e02ff */
[----:B------:R-:W-:Y:S01]  /*af60*/  IADD3 R33, P4, R20, 0x6000, RZ ;  /* 0x0000600014217810 */ /* 0x000fe20007f9e0ff */
[----:B------:R-:W-:Y:S01]  /*af70*/  IMAD.WIDE.U32 R4, R141, UR4, R4 ;  /* 0x000000048d047c25 */ /* 0x000fe2000f8e0004 */
[----:B------:R-:W-:Y:S02]  /*af80*/  LOP3.LUT R8, R15, 0x180, RZ, 0xc0, !PT ;  /* 0x000001800f087812 */ /* 0x000fe400078ec0ff */
[----:B------:R-:W-:Y:S01]  /*af90*/  LOP3.LUT R24, R25, 0x180, RZ, 0xc0, !PT ;  /* 0x0000018019187812 */ /* 0x000fe200078ec0ff */
[----:B------:R-:W-:Y:S01]  /*afa0*/  IMAD R10, R141, UR5, R6 ;  /* 0x000000058d0a7c24 */ /* 0x000fe2000f8e0206 */
[----:B------:R-:W-:Y:S01]  /*afb0*/  SHF.R.S32.HI R6, RZ, 0x1f, R11 ;  /* 0x0000001fff067819 */ /* 0x000fe2000001140b */
[----:B------:R-:W-:Y:S01]  /*afc0*/  ULDC.64 UR4, c[0x0][0xb88] ;  /* 0x0002e20000047ab9 */ /* 0x000fe20000000a00 */
[----:B------:R-:W-:Y:S01]  /*afd0*/  IADD3 R4, P0, R9, R4, RZ ;  /* 0x0000000409047210 */ /* 0x000fe20007f1e0ff */
[----:B------:R-:W-:Y:S01]  /*afe0*/  IMAD R47, R7, R28, RZ ;  /* 0x0000001c072f7224 */ /* 0x000fe200078e02ff */
[----:B------:R-:W-:Y:S01]  /*aff0*/  SHF.R.U64 R8, R8, 0x3, RZ ;  /* 0x0000000308087819 */ /* 0x000fe200000012ff */
[----:B------:R-:W-:Y:S01]  /*b000*/  IMAD R12, R6, UR4, RZ ;  /* 0x00000004060c7c24 */ /* 0x000fe2000f8e02ff */
[----:B------:R-:W-:Y:S01]  /*b010*/  IADD3.X R5, R13, R5, R10, P0, !PT ;  /* 0x000000050d057210 */ /* 0x000fe200007fe40a */
[----:B------:R-:W-:Y:S01]  /*b020*/  IMAD.X R7, RZ, RZ, R21, P2 ;  /* 0x000000ffff077224 */ /* 0x000fe200010e0615 */
[----:B------:R-:W-:Y:S01]  /*b030*/  LOP3.LUT R6, R8, R15, RZ, 0x3c, !PT ;  /* 0x0000000f08067212 */ /* 0x000fe200078e3cff */
[C---:B------:R-:W-:Y:S01]  /*b040*/  IMAD R9, R11.reuse, UR5, R12 ;  /* 0x000000050b097c24 */ /* 0x040fe2000f8e020c */
[----:B------:R-:W-:Y:S01]  /*b050*/  IADD3 R13, P5, R20, 0x4800, RZ ;  /* 0x00004800140d7810 */ /* 0x000fe20007fbe0ff */
[----:B------:R-:W-:Y:S01]  /*b060*/  IMAD.WIDE.U32 R4, R11, UR4, R4 ;  /* 0x000000040b047c25 */ /* 0x000fe2000f8e0004 */
[----:B------:R-:W-:Y:S01]  /*b070*/  ULDC.64 UR4, c[0x0][0xb50] ;  /* 0x0002d40000047ab9 */ /* 0x000fe20000000a00 */
[----:B------:R-:W-:-:S02]  /*b080*/  LOP3.LUT R32, R33, 0x180, RZ, 0xc0, !PT ;  /* 0x0000018021207812 */ /* 0x000fc400078ec0ff */
[----:B------:R-:W-:Y:S01]  /*b090*/  IMAD.IADD R5, R5, 0x1, R9 ;  /* 0x0000000105057824 */ /* 0x000fe200078e0209 */
[----:B------:R-:W-:Y:S02]  /*b0a0*/  LEA R8, P0, R4, UR4, 0x2 ;  /* 0x0000000404087c11 */ /* 0x000fe4000f8010ff */
        /* <DEDUP_REMOVED lines=11> */
[----:B------:R-:W-:Y:S01]  /*b160*/  SHF.R.U64 R9, R9, 0x3, RZ ;  /* 0x0000000309097819 */ /* 0x000fe200000012ff */
[----:B------:R-:W2:Y:S01]  /*b170*/  SHFL.IDX PT, R45, R10, 0x1, 0x1c1f ;  /* 0x003c1f000a2d7f89 */ /* 0x000ea200000e0000 */
[----:B------:R-:W-:Y:S01]  /*b180*/  IMAD R41, R41, UR4, RZ ;  /* 0x0000000429297c24 */ /* 0x000fe2000f8e02ff */
[----:B------:R-:W-:Y:S02]  /*b190*/  IADD3 R5, P3, R20, 0x7800, RZ ;  /* 0x0000780014057810 */ /* 0x000fe40007f7e0ff */
[----:B------:R-:W-:Y:S02]  /*b1a0*/  SHF.R.U64 R24, R24, 0x3, RZ ;  /* 0x0000000318187819 */ /* 0x000fe400000012ff */
[----:B------:R-:W-:Y:S01]  /*b1b0*/  SHF.R.U64 R12, R12, 0x3, RZ ;  /* 0x000000030c0c7819 */ /* 0x000fe200000012ff */
[----:B------:R-:W-:Y:S01]  /*b1c0*/  IMAD.X R37, RZ, RZ, R21, P3 ;  /* 0x000000ffff257224 */ /* 0x000fe200018e0615 */
[----:B------:R-:W-:-:S02]  /*b1d0*/  SHF.R.U64 R32, R32, 0x3, RZ ;  /* 0x0000000320207819 */ /* 0x000fc400000012ff */
[----:B------:R-:W-:Y:S02]  /*b1e0*/  LOP3.LUT R20, R9, R20, RZ, 0x3c, !PT ;  /* 0x0000001409147212 */ /* 0x000fe400078e3cff */
[----:B------:R-:W-:Y:S01]  /*b1f0*/  LOP3.LUT R24, R24, R25, RZ, 0x3c, !PT ;  /* 0x0000001918187212 */ /* 0x000fe200078e3cff */
[--C-:B------:R-:W-:Y:S01]  /*b200*/  IMAD.X R25, RZ, RZ, R21.reuse, P6 ;  /* 0x000000ffff197224 */ /* 0x100fe200030e0615 */
[----:B------:R-:W-:Y:S01]  /*b210*/  LOP3.LUT R12, R12, R13, RZ, 0x3c, !PT ;  /* 0x0000000d0c0c7212 */ /* 0x000fe200078e3cff */
[--C-:B------:R-:W-:Y:S01]  /*b220*/  IMAD.X R13, RZ, RZ, R21.reuse, P5 ;  /* 0x000000ffff0d7224 */ /* 0x100fe200028e0615 */
[----:B-1----:R1:W-:Y:S01]  /*b230*/  @!P2 ST.E desc[UR36][R42.64], R0 ;  /* 0x000000002a00a985 */ /* 0x0023e2000c101924 */
[----:B------:R-:W-:Y:S01]  /*b240*/  LOP3.LUT R32, R32, R33, RZ, 0x3c, !PT ;  /* 0x0000002120207212 */ /* 0x000fe200078e3cff */
[----:B------:R-:W-:Y:S01]  /*b250*/  IMAD.X R33, RZ, RZ, R21, P4 ;  /* 0x000000ffff217224 */ /* 0x000fe200020e0615 */
[----:B------:R-:W-:-:S04]  /*b260*/  LOP3.LUT R4, R5, 0x180, RZ, 0xc0, !PT ;  /* 0x0000018005047812 */ /* 0x000fc800078ec0ff */
[----:B------:R-:W-:Y:S01]  /*b270*/  SHF.R.U64 R4, R4, 0x3, RZ ;  /* 0x0000000304047819 */ /* 0x000fe200000012ff */
[----:B--2---:R2:W-:Y:S03]  /*b280*/  @!P0 ST.E desc[UR36][R44.64], R3 ;  /* 0x000000032c008985 */ /* 0x0045e6000c101924 */
[----:B------:R-:W-:Y:S01]  /*b290*/  LOP3.LUT R36, R4, R5, RZ, 0x3c, !PT ;  /* 0x0000000504247212 */ /* 0x000fe200078e3cff */
[C---:B-1----:R-:W-:Y:S01]  /*b2a0*/  IMAD R43, R40.reuse, UR5, R41 ;  /* 0x00000005282b7c24 */ /* 0x042fe2000f8e0229 */
[----:B------:R1:W5:Y:S01]  /*b2b0*/  LD.E.128 R8, desc[UR36][R20.64] ;  /* 0x0000002414087980 */ /* 0x000362000c101d00 */
[----:B--2---:R-:W2:Y:S01]  /*b2c0*/  @P1 LDC R45, c[0x0][0xbf0] ;  /* 0x0002fc00ff2d1b82 */ /* 0x004ea20000000800 */
[----:B------:R-:W-:Y:S01]  /*b2d0*/  IMAD.WIDE.U32 R40, R40, UR4, RZ ;  /* 0x0000000428287c25 */ /* 0x000fe2000f8e00ff */
[----:B------:R-:W-:Y:S01]  /*b2e0*/  ULDC.64 UR4, c[0x0][0xae8] ;  /* 0x0002ba0000047ab9 */ /* 0x000fe20000000a00 */
[----:B------:R-:W5:Y:S02]  /*b2f0*/  LD.E.128 R4, desc[UR36][R6.64] ;  /* 0x0000002406047980 */ /* 0x000f64000c101d00 */
[----:B------:R-:W-:Y:S01]  /*b300*/  IMAD R3, R147, 0x60, R148 ;  /* 0x0000006093037824 */ /* 0x000fe200078e0294 */
[----:B-1----:R-:W-:Y:S01]  /*b310*/  IADD3 R21, R41, R43, RZ ;  /* 0x0000002b29157210 */ /* 0x002fe20007ffe0ff */
[----:B------:R-:W-:Y:S01]  /*b320*/  IMAD R0, R46, UR4, RZ ;  /* 0x000000042e007c24 */ /* 0x000fe2000f8e02ff */
[----:B------:R-:W5:Y:S01]  /*b330*/  LD.E.128 R24, desc[UR36][R24.64] ;  /* 0x0000002418187980 */ /* 0x000f62000c101d00 */
[----:B------:R-:W-:-:S02]  /*b340*/  IMAD.MOV.U32 R20, RZ, RZ, R40 ;  /* 0x000000ffff147224 */ /* 0x000fc400078e0028 */
[----:B------:R-:W-:Y:S01]  /*b350*/  IMAD.IADD R42, R136, 0x1, R3 ;  /* 0x00000001882a7824 */ /* 0x000fe200078e0203 */
[----:B------:R-:W5:Y:S01]  /*b360*/  LD.E.128 R12, desc[UR36][R12.64] ;  /* 0x000000240c0c7980 */ /* 0x000f62000c101d00 */
[C---:B------:R-:W-:Y:S02]  /*b370*/  IMAD R3, R143.reuse, UR5, R0 ;  /* 0x000000058f037c24 */ /* 0x040fe4000f8e0200 */
[----:B------:R-:W-:Y:S01]  /*b380*/  IMAD.WIDE.U32 R20, R143, UR4, R20 ;  /* 0x000000048f147c25 */ /* 0x000fe2000f8e0014 */
[----:B------:R-:W-:Y:S01]  /*b390*/  ULDC.64 UR4, c[0x0][0xaf0] ;  /* 0x0002bc0000047ab9 */ /* 0x000fe20000000a00 */
[----:B------:R-:W5:Y:S02]  /*b3a0*/  LD.E.128 R32, desc[UR36][R32.64] ;  /* 0x0000002420207980 */ /* 0x000f64000c101d00 */
[----:B0-----:R-:W-:Y:S02]  /*b3b0*/  @P1 IMAD.HI.U32 R0, R42, R49, RZ ;  /* 0x000000312a001227 */ /* 0x001fe400078e00ff */
[----:B------:R-:W5:Y:S01]  /*b3c0*/  LD.E.128 R36, desc[UR36][R36.64] ;  /* 0x0000002424247980 */ /* 0x000f62000c101d00 */
[----:B------:R-:W-:Y:S01]  /*b3d0*/  BSSY B1, `(.L_x_2104) ;  /* 0x0000032000017945 */ /* 0x000fe20003800000 */
[----:B------:R-:W-:-:S02]  /*b3e0*/  IMAD.IADD R21, R21, 0x1, R3 ;  /* 0x0000000115157824 */ /* 0x000fc400078e0203 */
[----:B------:R-:W-:Y:S01]  /*b3f0*/  IMAD.MOV.U32 R3, RZ, RZ, R42 ;  /* 0x000000ffff037224 */ /* 0x000fe200078e002a */
[----:B--2---:R-:W-:Y:S01]  /*b400*/  @P1 SHF.R.U32.HI R3, RZ, R45, R0 ;  /* 0x0000002dff031219 */ /* 0x004fe20000011600 */
[----:B------:R-:W-:Y:S01]  /*b410*/  IMAD R40, R145, UR4, RZ ;  /* 0x0000000491287c24 */ /* 0x000fe2000f8e02ff */
[----:B------:R-:W-:Y:S01]  /*b420*/  @!PT LDS RZ, [RZ] ;  /* 0x00000000fffff984 */ /* 0x000fe20000000800 */
[----:B------:R-:W-:Y:S01]  /*b430*/  @!PT LDS RZ, [RZ] ;  /* 0x00000000fffff984 */ /* 0x000fe20000000800 */
[----:B------:R-:W-:Y:S01]  /*b440*/  @!PT LDS RZ, [RZ] ;  /* 0x00000000fffff984 */ /* 0x000fe20000000800 */
[----:B------:R-:W-:Y:S01]  /*b450*/  @!PT LDS RZ, [RZ] ;  /* 0x00000000fffff984 */ /* 0x000fe20000000800 */
[----:B------:R0:W-:Y:S06]  /*b460*/  MEMBAR.ALL.CTA ;  /* 0x0000000000007992 */ /* 0x0001ec0000008000 */
[----:B0-----:R-:W0:Y:S01]  /*b470*/  FENCE.VIEW.ASYNC.S ;  /* 0x00000000000073c6 */ /* 0x001e220000000000 */
        /* <DEDUP_REMOVED lines=8> */
[----:B------:R-:W-:-:S02]  /*b500*/  IMAD R43, R3, UR5, R0 ;  /* 0x00000005032b7c24 */ /* 0x000fc4000f8e0200 */
[----:B------:R-:W-:Y:S01]  /*b510*/  IMAD.WIDE.U32 R20, R3, UR4, R20 ;  /* 0x0000000403147c25 */ /* 0x000fe2000f8e0014 */
[----:B------:R-:W-:Y:S01]  /*b520*/  SHF.R.S32.HI R0, RZ, 0x1f, R41 ;  /* 0x0000001fff007819 */ /* 0x000fe20000011429 */
[----:B------:R-:W-:-:S03]  /*b530*/  ULDC.64 UR4, c[0x0][0xad8] ;  /* 0x0002b60000047ab9 */ /* 0x000fc60000000a00 */
[----:B------:R-:W-:Y:S01]  /*b540*/  IADD3 R21, R21, R43, RZ ;  /* 0x0000002b15157210 */ /* 0x000fe20007ffe0ff */
[----:B------:R-:W-:-:S04]  /*b550*/  IMAD R0, R0, UR4, RZ ;  /* 0x0000000400007c24 */ /* 0x000fc8000f8e02ff */
[C---:B------:R-:W-:Y:S02]  /*b560*/  IMAD R3, R41.reuse, UR5, R0 ;  /* 0x0000000529037c24 */ /* 0x040fe4000f8e0200 */
[----:B------:R-:W-:Y:S02]  /*b570*/  IMAD.IADD R0, R148, 0x1, R136 ;  /* 0x0000000194007824 */ /* 0x000fe400078e0288 */
[----:B------:R-:W-:Y:S01]  /*b580*/  IMAD.WIDE.U32 R20, R41, UR4, R20 ;  /* 0x0000000429147c25 */ /* 0x000fe2000f8e0014 */
[----:B------:R-:W-:Y:S02]  /*b590*/  UIADD3 UR4, UR41, 0x2d820, URZ ;  /* 0x0002d82029047890 */ /* 0x000fe4000fffe03f */
[----:B------:R-:W-:Y:S01]  /*b5a0*/  ISETP.GE.AND P0, PT, R0, R47, PT ;  /* 0x0000002f0000720c */ /* 0x000fe20003f06270 */
[----:B------:R-:W-:Y:S01]  /*b5b0*/  IMAD.IADD R3, R21, 0x1, R3 ;  /* 0x0000000115037824 */ /* 0x000fe200078e0203 */
[----:B------:R-:W-:Y:S01]  /*b5c0*/  LEA R28, P1, R20, UR6, 0x1 ;  /* 0x00000006141c7c11 */ /* 0x000fe2000f8208ff */
[----:B------:R-:W-:-:S03]  /*b5d0*/  UPRMT UR4, URZ, 0x654, UR4 ;  /* 0x000006543f047896 */ /* 0x000fc60008000004 */
[----:B------:R-:W-:Y:S01]  /*b5e0*/  LEA.HI.X R3, R20, UR7, R3, 0x1, P1 ;  /* 0x0000000714037c11 */ /* 0x000fe200088f0c03 */
[----:B0-----:R0:W1:Y:S04]  /*b5f0*/  SHFL.IDX PT, R40, R28, RZ, 0x1c1f ;  /* 0x001c1fff1c287589 */ /* 0x00106800000e0000 */
        /* <DEDUP_REMOVED lines=15> */
.L_x_2105:
[----:B------:R-:W-:Y:S05]  /*b6f0*/  BSYNC B1 ;  /* 0x0000000000017941 */ /* 0x000fea0003800000 */
.L_x_2104:
        /* <DEDUP_REMOVED lines=19> */
.L_x_2102:
        /* <DEDUP_REMOVED lines=23> */
[----:B--2---:R-:W-:-:S07]  /*b9a0*/  IMAD.IADD R0, R0, 0x1, -R5 ;  /* 0x0000000100007824 */ /* 0x004fce00078e0a05 */
.L_x_2107:
        /* <DEDUP_REMOVED lines=8> */
[----:B---3--:R-:W-:Y:S01]  /*ba30*/  IMAD R4, R0, R14, RZ ;  /* 0x0000000e00047224 */ /* 0x008fe200078e02ff */
[----:B--2---:R-:W-:-:S04]  /*ba40*/  IADD3 R11, R136, -0x80, R5 ;  /* 0xffffff80880b7810 */ /* 0x004fc80007ffe005 */
        /* <DEDUP_REMOVED lines=11> */
[----:B------:R-:W2:Y:S01]  /*bb00*/  @P0 LDC R6, c[0x0][0xbec] ;  /* 0x0002fb00ff060b82 */ /* 0x000ea20000000800 */
[----:B------:R-:W-:Y:S02]  /*bb10*/  IMAD.IADD R5, R5, 0x1, R9 ;  /* 0x0000000105057824 */ /* 0x000fe400078e0209 */
[----:B------:R-:W-:-:S05]  /*bb20*/  IMAD.WIDE.U32 R4, R141, UR4, R4 ;  /* 0x000000048d047c25 */ /* 0x000fca000f8e0004 */
[----:B------:R-:W3:Y:S01]  /*bb30*/  @P0 LDC R13, c[0x0][0xbf0] ;  /* 0x0002fc00ff0d0b82 */ /* 0x000ee20000000800 */
[----:B--2---:R-:W-:-:S05]  /*bb40*/  @P0 IMAD.HI.U32 R6, R11, R6, RZ ;  /* 0x000000060b060227 */ /* 0x004fca00078e00ff */
[----:B---3--:R-:W-:Y:S01]  /*bb50*/  @P0 SHF.R.U32.HI R7, RZ, R13, R6 ;  /* 0x0000000dff070219 */ /* 0x008fe20000011606 */
        /* <DEDUP_REMOVED lines=18> */
.L_x_2109:
[----:B------:R-:W-:Y:S05]  /*bc80*/  BSYNC B1 ;  /* 0x0000000000017941 */ /* 0x000fea0003800000 */
.L_x_2108:
[----:B------:R-:W3:Y:S01]  /*bc90*/  @P2 LDC R9, c[0x0][0xbf0] ;  /* 0x0002fc00ff092b82 */ /* 0x000ee20000000800 */
[----:B------:R-:W-:Y:S01]  /*bca0*/  ULDC.64 UR4, c[0x0][0xaa0] ;  /* 0x0002a80000047ab9 */ /* 0x000fe20000000a00 */
[----:B------:R-:W-:Y:S01]  /*bcb0*/  BSSY B1, `(.L_x_2110) ;  /* 0x0000037000017945 */ /* 0x000fe20003800000 */
[----:B------:R-:W-:-:S04]  /*bcc0*/  IMAD R4, R10, UR4, RZ ;  /* 0x000000040a047c24 */ /* 0x000fc8000f8e02ff */
[C---:B--2---:R-:W-:Y:S02]  /*bcd0*/  IMAD R7, R3.reuse, UR5, R4 ;  /* 0x0000000503077c24 */ /* 0x044fe4000f8e0204 */
[----:B------:R-:W-:Y:S01]  /*bce0*/  IMAD.WIDE.U32 R4, R3, UR4, RZ ;  /* 0x0000000403047c25 */ /* 0x000fe2000f8e00ff */
[----:B------:R-:W-:-:S03]  /*bcf0*/  ULDC.64 UR4, c[0x0][0xae8] ;  /* 0x0002ba0000047ab9 */ /* 0x000fc60000000a00 */
[----:B------:R-:W-:Y:S01]  /*bd00*/  IMAD R3, R147, 0x60, R148 ;  /* 0x0000006093037824 */ /* 0x000fe200078e0294 */
[----:B------:R-:W-:Y:S01]  /*bd10*/  IADD3 R5, R5, R7, RZ ;  /* 0x0000000705057210 */ /* 0x000fe20007ffe0ff */
[----:B------:R-:W-:Y:S02]  /*bd20*/  IMAD R6, R12, UR4, RZ ;  /* 0x000000040c067c24 */ /* 0x000fe4000f8e02ff */
[----:B------:R-:W-:Y:S02]  /*bd30*/  IMAD.IADD R11, R136, 0x1, R3 ;  /* 0x00000001880b7824 */ /* 0x000fe400078e0203 */
[----:B------:R-:W-:Y:S02]  /*bd40*/  IMAD R7, R143, UR5, R6 ;  /* 0x000000058f077c24 */ /* 0x000fe4000f8e0206 */
[----:B-1----:R-:W-:-:S04]  /*bd50*/  @P2 IMAD.HI.U32 R6, R11, R20, RZ ;  /* 0x000000140b062227 */ /* 0x002fc800078e00ff */
[----:B------:R-:W-:Y:S01]  /*bd60*/  IMAD.WIDE.U32 R4, R143, UR4, R4 ;  /* 0x000000048f047c25 */ /* 0x000fe2000f8e0004 */
[----:B------:R-:W-:-:S03]  /*bd70*/  ULDC.64 UR4, c[0x0][0xaf0] ;  /* 0x0002bc0000047ab9 */ /* 0x000fc60000000a00 */
[----:B------:R-:W-:Y:S01]  /*bd80*/  IMAD.MOV.U32 R3, RZ, RZ, R11 ;  /* 0x000000ffff037224 */ /* 0x000fe200078e000b */
[----:B---3--:R-:W-:Y:S01]  /*bd90*/  @P2 SHF.R.U32.HI R3, RZ, R9, R6 ;  /* 0x00000009ff032219 */ /* 0x008fe20000011606 */
[----:B------:R-:W-:Y:S02]  /*bda0*/  IMAD.IADD R5, R5, 0x1, R7 ;  /* 0x0000000105057824 */ /* 0x000fe400078e0207 */
[----:B------:R-:W-:Y:S01]  /*bdb0*/  IMAD R7, R145, UR4, RZ ;  /* 0x0000000491077c24 */ /* 0x000fe2000f8e02ff */
[--C-:B------:R-:W-:Y:S01]  /*bdc0*/  SHF.R.S32.HI R6, RZ, 0x1f, R3.reuse ;  /* 0x0000001fff067819 */ /* 0x100fe20000011403 */
[----:B------:R-:W-:Y:S02]  /*bdd0*/  IMAD.MOV R8, RZ, RZ, -R3 ;  /* 0x000000ffff087224 */ /* 0x000fe400078e0a03 */
        /* <DEDUP_REMOVED lines=12> */
[----:B------:R-:W-:Y:S01]  /*bea0*/  IMAD R15, R0, R15, RZ ;  /* 0x0000000f000f7224 */ /* 0x000fe200078e02ff */
[----:B------:R-:W-:Y:S01]  /*beb0*/  IADD3 R0, R148, R136, RZ ;  /* 0x0000008894007210 */ /* 0x000fe20007ffe0ff */
[C---:B------:R-:W-:Y:S02]  /*bec0*/  IMAD R3, R7.reuse, UR5, R6 ;  /* 0x0000000507037c24 */ /* 0x040fe4000f8e0206 */
[----:B------:R-:W-:Y:S01]  /*bed0*/  IMAD.WIDE.U32 R4, R7, UR4, R4 ;  /* 0x0000000407047c25 */ /* 0x000fe2000f8e0004 */
[----:B------:R-:W-:Y:S01]  /*bee0*/  ISETP.GE.AND P0, PT, R0, R15, PT ;  /* 0x0000000f0000720c */ /* 0x000fe20003f06270 */
[----:B------:R-:W-:-:S02]  /*bef0*/  ULDC.64 UR4, c[0x0][0xa80] ;  /* 0x0002a00000047ab9 */ /* 0x000fc40000000a00 */
[----:B------:R-:W-:Y:S01]  /*bf00*/  IMAD.IADD R3, R5, 0x1, R3 ;  /* 0x0000000105037824 */ /* 0x000fe200078e0203 */
        /* <DEDUP_REMOVED lines=10> */
[----:B------:R-:W-:Y:S02]  /*bfb0*/  @!P4 LEA R12, P1, R146, R4, 0x1 ;  /* 0x00000004920cc211 */ /* 0x000fe400078208ff */
[----:B---3--:R-:W-:Y:S01]  /*bfc0*/  @!P2 IMAD.WIDE R8, R142, 0x2, R4 ;  /* 0x000000028e08a825 */ /* 0x008fe200078e0204 */
[-C--:B------:R-:W-:Y:S02]  /*bfd0*/  @!P3 LEA.HI.X R11, R144, R5.reuse, R156, 0x1, P0 ;  /* 0x00000005900bb211 */ /* 0x080fe400000f0c9c */
[----:B------:R-:W-:Y:S02]  /*bfe0*/  @!P4 LEA.HI.X R13, R146, R5, R155, 0x1, P1 ;  /* 0x00000005920dc211 */ /* 0x000fe400008f0c9b */
[----:B------:R4:W-:Y:S04]  /*bff0*/  @!P2 ST.E.128 desc[UR36][R8.64], RZ ;  /* 0x000000ff0800a985 */ /* 0x0009e8000c101d24 */
[----:B------:R4:W-:Y:S04]  /*c000*/  @!P3 ST.E.128 desc[UR36][R10.64], RZ ;  /* 0x000000ff0a00b985 */ /* 0x0009e8000c101d24 */
[----:B------:R4:W-:Y:S02]  /*c010*/  @!P4 ST.E.128 desc[UR36][R12.64], RZ ;  /* 0x000000ff0c00c985 */ /* 0x0009e4000c101d24 */
.L_x_2111:
[----:B------:R-:W-:Y:S05]  /*c020*/  BSYNC B1 ;  /* 0x0000000000017941 */ /* 0x000fea0003800000 */
.L_x_2110:
        /* <DEDUP_REMOVED lines=10> */
[----:B------:R-:W-:Y:S02]  /*c0d0*/  @!P4 LEA R10, P1, R146, R4, 0x1 ;  /* 0x00000004920ac211 */ /* 0x000fe400078208ff */
[----:B01----:R-:W-:Y:S01]  /*c0e0*/  @!P2 IMAD.WIDE R6, R142, 0x2, R4 ;  /* 0x000000028e06a825 */ /* 0x003fe200078e0204 */
[-C--:B------:R-:W-:Y:S02]  /*c0f0*/  @!P3 LEA.HI.X R9, R144, R5.reuse, R156, 0x1, P0 ;  /* 0x000000059009b211 */ /* 0x080fe400000f0c9c */
[----:B------:R-:W-:Y:S02]  /*c100*/  @!P4 LEA.HI.X R11, R146, R5, R155, 0x1, P1 ;  /* 0x00000005920bc211 */ /* 0x000fe400008f0c9b */
[----:B------:R3:W-:Y:S04]  /*c110*/  @!P2 ST.E.128 desc[UR36][R6.64], RZ ;  /* 0x000000ff0600a985 */ /* 0x0007e8000c101d24 */
[----:B------:R3:W-:Y:S04]  /*c120*/  @!P3 ST.E.128 desc[UR36][R8.64], RZ ;  /* 0x000000ff0800b985 */ /* 0x0007e8000c101d24 */
[----:B------:R3:W-:Y:S02]  /*c130*/  @!P4 ST.E.128 desc[UR36][R10.64], RZ ;  /* 0x000000ff0a00c985 */ /* 0x0007e4000c101d24 */
.L_x_2106:
[----:B------:R-:W-:Y:S05]  /*c140*/  BSYNC B0 ;  /* 0x0000000000007941 */ /* 0x000fea0003800000 */
.L_x_2101:
[----:B------:R-:W-:Y:S02]  /*c150*/  ULDC UR4, c[0x0][0xc3c] ;  /* 0x00030f0000047ab9 */ /* 0x000fe40000000800 */
[----:B0-----:R-:W-:-:S13]  /*c160*/  ISETP.GE.AND P0, PT, R31, UR4, PT ;  /* 0x000000041f007c0c */ /* 0x001fda000bf06270 */
[----:B------:R-:W-:Y:S05]  /*c170*/  @!P0 BRA `(.L_x_2112) ;  /* 0xffffff4c00388947 */ /* 0x000fea000383ffff */
[----:B------:R-:W-:Y:S05]  /*c180*/  EXIT ;  /* 0x000000000000794d */ /* 0x000fea0003800000 */
.L_x_2059:
        /* <DEDUP_REMOVED lines=16> */
.L_x_2113:
        /* <DEDUP_REMOVED lines=40> */
.L_x_2119:
        /* <DEDUP_REMOVED lines=12> */
.L_x_2118:
[----:B------:R-:W-:Y:S05]  /*c5d0*/  BSYNC B0 ;  /* 0x0000000000007941 */ /* 0x000fea0003800000 */
.L_x_2117:
[----:B0----5:R-:W0:Y:S02]  /*c5e0*/  SHFL.UP PT, R2, R0, 0x1, RZ ;  /* 0x0420000000027989 */ /* 0x021e2400000e00ff */
        /* <DEDUP_REMOVED lines=19> */
.L_x_2115:
[----:B------:R-:W-:-:S04]  /*c720*/  IMAD.IADD R13, R4, 0x1, -R3 ;  /* 0x00000001040d7824 */ /* 0x000fc800078e0a03 */
[----:B------:R-:W-:-:S05]  /*c730*/  IMAD R2, R6, UR5, R13 ;  /* 0x0000000506027c24 */ /* 0x000fca000f8e020d */
[----:B------:R-:W-:Y:S02]  /*c740*/  ISETP.GT.AND P0, PT, R2, UR6, PT ;  /* 0x0000000602007c0c */ /* 0x000fe4000bf04270 */
[----:B------:R-:W0:Y:S11]  /*c750*/  LDC.64 R2, c[0x0][0xc90] ;  /* 0x00032400ff027b82 */ /* 0x000e360000000a00 */
[----:B------:R-:W-:-:S04]  /*c760*/  VOTE.ANY R9, PT, !P0 ;  /* 0x0000000000097806 */ /* 0x000fc800040e0100 */
[----:B------:R-:W1:Y:S02]  /*c770*/  POPC R15, R9 ;  /* 0x00000009000f7309 */ /* 0x000e640000000000 */
[----:B-1----:R-:W-:-:S05]  /*c780*/  IADD3 R19, R15, UR4, RZ ;  /* 0x000000040f137c10 */ /* 0x002fca000fffe0ff */
        /* <DEDUP_REMOVED lines=14> */
.L_x_2120:
        /* <DEDUP_REMOVED lines=8> */
[----:B------:R-:W-:Y:S01]  /*c8f0*/  IMAD.MOV.U32 R3, RZ, RZ, R6 ;  /* 0x000000ffff037224 */ /* 0x000fe200078e0006 */
[----:B------:R-:W-:-:S03]  /*c900*/  MOV R6, R10 ;  /* 0x0000000a00067202 */ /* 0x000fc60000000f00 */
        /* <DEDUP_REMOVED lines=12> */
[----:B------:R-:W-:Y:S01]  /*c9d0*/  IMAD R6, R7, R2, RZ ;  /* 0x0000000207067224 */ /* 0x000fe200078e02ff */
[----:B------:R-:W-:-:S03]  /*c9e0*/  IADD3 R2, -R2, RZ, RZ ;  /* 0x000000ff02027210 */ /* 0x000fc60007ffe1ff */
        /* <DEDUP_REMOVED lines=26> */
[----:B------:R-:W-:-:S06]  /*cb90*/  @P0 IADD3 R2, R2, 0x1, RZ ;  /* 0x0000000102020810 */ /* 0x000fcc0007ffe0ff */
[----:B------:R-:W-:Y:S01]  /*cba0*/  @!P2 IMAD.MOV R2, RZ, RZ, -R2 ;  /* 0x000000ffff02a224 */ /* 0x000fe200078e0a02 */
[----:B------:R-:W-:Y:S01]  /*cbb0*/  @!P1 LOP3.LUT R2, RZ, R7, RZ, 0x33, !PT ;  /* 0x00000007ff029212 */ /* 0x000fe200078e33ff */
[----:B------:R-:W-:-:S03]  /*cbc0*/  IMAD.MOV R7, RZ, RZ, -R7 ;  /* 0x000000ffff077224 */ /* 0x000fc600078e0a07 */
[----:B------:R-:W-:Y:S01]  /*cbd0*/  LOP3.LUT R17, RZ, R2, RZ, 0x33, !PT ;  /* 0x00000002ff117212 */ /* 0x000fe200078e33ff */
[----:B------:R-:W-:-:S04]  /*cbe0*/  IMAD R18, R2, R7, R3 ;  /* 0x0000000702127224 */ /* 0x000fc800078e0203 */
[----:B------:R-:W-:Y:S01]  /*cbf0*/  IMAD.IADD R17, R0, 0x1, R17 ;  /* 0x0000000100117824 */ /* 0x000fe200078e0211 */
[----:B------:R-:W-:Y:S06]  /*cc00*/  BRA `(.L_x_2121) ;  /* 0x0000000000147947 */ /* 0x000fec0003800000 */
.L_x_2116:
[----:B------:R-:W-:Y:S01]  /*cc10*/  ULDC UR4, c[0x0][0xc3c] ;  /* 0x00030f0000047ab9 */ /* 0x000fe20000000800 */
[----:B------:R-:W-:Y:S01]  /*cc20*/  IMAD.MOV.U32 R17, RZ, RZ, RZ ;  /* 0x000000ffff117224 */ /* 0x000fe200078e00ff */
[----:B------:R-:W-:Y:S01]  /*cc30*/  MOV R18, RZ ;  /* 0x000000ff00127202 */ /* 0x000fe20000000f00 */
[----:B------:R-:W-:Y:S02]  /*cc40*/  IMAD.U32 R16, RZ, RZ, UR6 ;  /* 0x00000006ff107e24 */ /* 0x000fe4000f8e00ff */
[----:B------:R-:W-:-:S07]  /*cc50*/  IMAD.U32 R19, RZ, RZ, UR4 ;  /* 0x00000004ff137e24 */ /* 0x000fce000f8e00ff */
.L_x_2121:
[----:B------:R-:W-:-:S13]  /*cc60*/  ISETP.NE.AND P0, PT, R5, RZ, PT ;  /* 0x000000ff0500720c */ /* 0x000fda0003f05270 */
[----:B------:R-:W0:Y:S01]  /*cc70*/  @!P0 S2R R3, SR_CgaCtaId ;  /* 0x0000000000038919 */ /* 0x000e220000008800 */
[----:B------:R-:W-:-:S04]  /*cc80*/  @!P0 MOV R0, 0x400 ;  /* 0x0000040000008802 */ /* 0x000fc80000000f00 */
[----:B0-----:R-:W-:-:S05]  /*cc90*/  @!P0 LEA R0, R3, R0, 0x18 ;  /* 0x0000000003008211 */ /* 0x001fca00078ec0ff */
[----:B------:R1:W-:Y:S01]  /*cca0*/  @!P0 STS.128 [R0+0x2d8d0], R16 ;  /* 0x02d8d01000008388 */ /* 0x0003e20000000c00 */
[----:B------:R-:W-:Y:S06]  /*ccb0*/  BAR.ARV 0x5, 0x200 ;  /* 0x0148000000007b1d */ /* 0x000fec0000002000 */
.L_x_2114:
[----:B------:R2:W-:Y:S01]  /*ccc0*/  STL [R1+0x34], RZ ;  /* 0x000034ff01007387 */ /* 0x0005e20000100800 */
[----:B------:R-:W-:Y:S01]  /*ccd0*/  ULDC UR4, c[0x0][0xc3c] ;  /* 0x00030f0000047ab9 */ /* 0x000fe20000000800 */
[----:B------:R-:W-:Y:S01]  /*cce0*/  IMAD.MOV.U32 R29, RZ, RZ, 0x1 ;  /* 0x00000001ff1d7424 */ /* 0x000fe200078e00ff */
[----:B0-----:R-:W-:Y:S01]  /*ccf0*/  ISETP.GE.AND P0, PT, R19, UR4, PT ;  /* 0x0000000413007c0c */ /* 0x001fe2000bf06270 */
[----:B------:R-:W-:-:S12]  /*cd00*/  IMAD.MOV.U32 R26, RZ, RZ, RZ ;  /* 0x000000ffff1a7224 */ /* 0x000fd800078e00ff */
[----:B--2---:R-:W-:Y:S05]  /*cd10*/  @P0 BRA `(.L_x_2122) ;  /* 0x0000004800640947 */ /* 0x004fea0003800000 */
[----:B------:R-:W2:Y:S01]  /*cd20*/  LDL R6, [R1+0x1c] ;  /* 0x00001c0001067983 */ /* 0x000ea20000100800 */
[----:B------:R-:W1:Y:S01]  /*cd30*/  S2R R3, SR_TID.X ;  /* 0x0000000000037919 */ /* 0x000e620000002100 */
[----:B------:R-:W0:Y:S01]  /*cd40*/  S2UR UR5, SR_CgaCtaId ;  /* 0x00000000000579c3 */ /* 0x000e220000008800 */
[----:B------:R-:W-:Y:S01]  /*cd50*/  UMOV UR4, 0x400 ;  /* 0x0000040000047882 */ /* 0x000fe20000000000 */
[C---:B-1----:R-:W-:Y:S01]  /*cd60*/  IMAD.SHL.U32 R0, R3.reuse, 0x8, RZ ;  /* 0x0000000803007824 */ /* 0x042fe200078e00ff */
[C---:B------:R-:W-:Y:S01]  /*cd70*/  LOP3.LUT R5, R3.reuse, 0x7f, RZ, 0xc0, !PT ;  /* 0x0000007f03057812 */ /* 0x040fe200078ec0ff */
[----:B------:R-:W-:-:S03]  /*cd80*/  IMAD.SHL.U32 R4, R3, 0x20, RZ ;  /* 0x0000002003047824 */ /* 0x000fc600078e00ff */
[----:B------:R-:W-:Y:S01]  /*cd90*/  LOP3.LUT R2, R0, 0xd8, RZ, 0xc0, !PT ;  /* 0x000000d800027812 */ /* 0x000fe200078ec0ff */
[----:B0-----:R-:W-:-:S03]  /*cda0*/  ULEA UR4, UR5, UR4, 0x18 ;  /* 0x0000000405047291 */ /* 0x001fc6000f8ec03f */
[----:B------:R-:W-:Y:S02]  /*cdb0*/  LOP3.LUT R3, R2, 0x18, R3, 0x78, !PT ;  /* 0x0000001802037812 */ /* 0x000fe400078e7803 */
[----:B------:R-:W-:Y:S01]  /*cdc0*/  SHF.R.U32.HI R5, RZ, 0x2, R5 ;  /* 0x00000002ff057819 */ /* 0x000fe20000011605 */
[----:B------:R-:W-:Y:S01]  /*cdd0*/  IMAD.U32 R23, RZ, RZ, UR4 ;  /* 0x00000004ff177e24 */ /* 0x000fe2000f8e00ff */
[----:B------:R-:W-:Y:S01]  /*cde0*/  BSSY B8, `(.L_x_2122) ;  /* 0x000048c000087945 */ /* 0x000fe20003800000 */
[----:B------:R-:W-:Y:S01]  /*cdf0*/  IMAD.MOV.U32 R29, RZ, RZ, 0x1 ;  /* 0x00000001ff1d7424 */ /* 0x000fe200078e00ff */
[----:B------:R-:W-:Y:S01]  /*ce00*/  MOV R26, RZ ;  /* 0x000000ff001a7202 */ /* 0x000fe20000000f00 */
[----:B------:R-:W-:Y:S01]  /*ce10*/  ULDC UR38, c[0x0][0xc] ;  /* 0x0000030000267ab9 */ /* 0x000fe20000000800 */
[----:B--2---:R-:W-:Y:S02]  /*ce20*/  LOP3.LUT R2, R6, 0x2, RZ, 0xfc, !PT ;  /* 0x0000000206027812 */ /* 0x004fe400078efcff */
        /* <DEDUP_REMOVED lines=10> */
.L_x_2183:
        /* <DEDUP_REMOVED lines=39> */
[----:B0-----:R-:W-:-:S03]  /*d140*/  IMAD.U32 R0, RZ, RZ, UR4 ;  /* 0x00000004ff007e24 */ /* 0x001fc6000f8e00ff */
[----:B----4-:R1:W-:Y:S01]  /*d150*/  @P0 STL [R1+0x20], R4 ;  /* 0x0000200401000387 */ /* 0x0103e20000100800 */
[----:B------:R-:W-:Y:S05]  /*d160*/  @P0 BRA `(.L_x_2123) ;  /* 0x0000000000200947 */ /* 0x000fea0003800000 */
[----:B------:R-:W-:Y:S02]  /*d170*/  ULDC UR4, c[0x0][0x288] ;  /* 0x0000a20000047ab9 */ /* 0x000fe40000000800 */
[----:B-1----:R-:W-:-:S05]  /*d180*/  MOV R4, UR4 ;  /* 0x0000000400047c02 */ /* 0x002fca0008000f00 */
[----:B------:R0:W-:Y:S01]  /*d190*/  STL [R1+0x20], R4 ;  /* 0x0000200401007387 */ /* 0x0001e20000100800 */
[----:B------:R-:W-:Y:S05]  /*d1a0*/  @!P2 BRA `(.L_x_2123) ;  /* 0x000000000010a947 */ /* 0x000fea0003800000 */
[----:B0-----:R-:W2:Y:S04]  /*d1b0*/  LDG.E R4, desc[UR36][R2.64] ;  /* 0x0000002402047981 */ /* 0x001ea8000c1e1900 */
[----:B------:R-:W2:Y:S02]  /*d1c0*/  LDG.E R2, desc[UR36][R2.64+0x4] ;  /* 0x0000042402027981 */ /* 0x000ea4000c1e1900 */
[----:B--2---:R-:W-:-:S05]  /*d1d0*/  IMAD.IADD R2, R2, 0x1, -R4 ;  /* 0x0000000102027824 */ /* 0x004fca00078e0a04 */
[----:B------:R2:W-:Y:S02]  /*d1e0*/  STL [R1+0x20], R2 ;  /* 0x0000200201007387 */ /* 0x0005e40000100800 */
.L_x_2123:
        /* <DEDUP_REMOVED lines=10> */
.L_x_2124:
        /* <DEDUP_REMOVED lines=9> */
.L_x_2125:
[----:B------:R-:W3:Y:S01]  /*d320*/  LDL R6, [R1+0x20] ;  /* 0x0000200001067983 */ /* 0x000ee20000100800 */
[----:B0-2---:R-:W0:Y:S01]  /*d330*/  LDC R2, c[0x0][0x448] ;  /* 0x00011200ff027b82 */ /* 0x005e220000000800 */
[----:B-----5:R-:W-:Y:S01]  /*d340*/  IMAD.IADD R5, R0, 0x1, -R7 ;  /* 0x0000000100057824 */ /* 0x020fe200078e0a07 */
[----:B------:R-:W-:Y:S01]  /*d350*/  LOP3.LUT R22, R22, 0xffffffdf, RZ, 0xc0, !PT ;  /* 0xffffffdf16167812 */ /* 0x000fe200078ec0ff */
[----:B------:R-:W-:Y:S03]  /*d360*/  BSSY B7, `(.L_x_2126) ;  /* 0x0000372000077945 */ /* 0x000fe60003800000 */
[----:B------:R1:W-:Y:S01]  /*d370*/  STL [R1+0xc], R5 ;  /* 0x00000c0501007387 */ /* 0x0003e20000100800 */
[----:B0-----:R-:W-:Y:S01]  /*d380*/  ISETP.NE.AND P0, PT, R2, 0x1, PT ;  /* 0x000000010200780c */ /* 0x001fe20003f05270 */
[----:B------:R-:W-:-:S04]  /*d390*/  IMAD R2, R17, 0xc0, RZ ;  /* 0x000000c011027824 */ /* 0x000fc800078e02ff */
[----:B------:R-:W-:-:S08]  /*d3a0*/  VIADD R2, R2, 0xbf ;  /* 0x000000bf02027836 */ /* 0x000fd00000000000 */
[----:B------:R-:W0:Y:S01]  /*d3b0*/  @P0 LDC R4, c[0x0][0x44c] ;  /* 0x00011300ff040b82 */ /* 0x000e220000000800 */
[----:B------:R-:W-:-:S07]  /*d3c0*/  @P0 LOP3.LUT R22, R22, 0x20, RZ, 0xfc, !PT ;  /* 0x0000002016160812 */ /* 0x000fce00078efcff */
[----:B------:R-:W2:Y:S01]  /*d3d0*/  @P0 LDC R3, c[0x0][0x450] ;  /* 0x00011400ff030b82 */ /* 0x000ea20000000800 */
[----:B0-----:R-:W-:-:S05]  /*d3e0*/  @P0 IMAD.HI.U32 R4, R2, R4, RZ ;  /* 0x0000000402040227 */ /* 0x001fca00078e00ff */
[----:B--2---:R-:W-:Y:S02]  /*d3f0*/  @P0 SHF.R.U32.HI R2, RZ, R3, R4 ;  /* 0x00000003ff020219 */ /* 0x004fe40000011604 */
[----:B---3--:R-:W-:-:S05]  /*d400*/  IADD3 R0, R5, 0x80, -R6 ;  /* 0x0000008005007810 */ /* 0x008fca0007ffe806 */
[----:B------:R-:W-:-:S05]  /*d410*/  IMAD.IADD R0, R0, 0x1, R2 ;  /* 0x0000000100007824 */ /* 0x000fca00078e0202 */
[----:B------:R-:W-:-:S04]  /*d420*/  SHF.R.S32.HI R2, RZ, 0x1f, R0 ;  /* 0x0000001fff027819 */ /* 0x000fc80000011400 */
[----:B------:R-:W-:Y:S02]  /*d430*/  LEA.HI R0, R2, R0, RZ, 0x7 ;  /* 0x0000000002007211 */ /* 0x000fe400078f38ff */
[----:B------:R-:W-:Y:S02]  /*d440*/  IADD3 R2, R5, 0x7f, RZ ;  /* 0x0000007f05027810 */ /* 0x000fe40007ffe0ff */
[----:B------:R-:W-:Y:S02]  /*d450*/  SHF.R.S32.HI R0, RZ, 0x7, R0 ;  /* 0x00000007ff007819 */ /* 0x000fe40000011400 */
[----:B------:R-:W-:-:S04]  /*d460*/  SHF.R.S32.HI R3, RZ, 0x1f, R2 ;  /* 0x0000001fff037819 */ /* 0x000fc80000011402 */
[----:B------:R-:W-:-:S04]  /*d470*/  LEA.HI R2, R3, R2, RZ, 0x7 ;  /* 0x0000000203027211 */ /* 0x000fc800078f38ff */
[----:B------:R-:W-:-:S04]  /*d480*/  SHF.R.S32.HI R2, RZ, 0x7, R2 ;  /* 0x00000007ff027819 */ /* 0x000fc80000011402 */
[----:B------:R-:W-:-:S04]  /*d490*/  VIMNMX R4, R2, R0, PT ;  /* 0x0000000002047248 */ /* 0x000fc80003fe0100 */
[----:B------:R-:W-:Y:S01]  /*d4a0*/  ISETP.GT.AND P0, PT, R4, RZ, PT ;  /* 0x000000ff0400720c */ /* 0x000fe20003f04270 */
[----:B------:R1:W-:-:S12]  /*d4b0*/  STL [R1+0x24], R4 ;  /* 0x0000240401007387 */ /* 0x0003d80000100800 */
[----:B-1----:R-:W-:Y:S05]  /*d4c0*/  @P0 BRA `(.L_x_2127) ;  /* 0x0000000000440947 */ /* 0x002fea0003800000 */
[----:B------:R-:W0:Y:S02]  /*d4d0*/  S2R R5, SR_TID.X ;  /* 0x0000000000057919 */ /* 0x000e240000002100 */
[----:B0-----:R-:W-:-:S04]  /*d4e0*/  LOP3.LUT R5, R5, 0x7f, RZ, 0xc0, !PT ;  /* 0x0000007f05057812 */ /* 0x001fc800078ec0ff */
[----:B------:R-:W-:-:S13]  /*d4f0*/  ISETP.NE.AND P0, PT, R5, RZ, PT ;  /* 0x000000ff0500720c */ /* 0x000fda0003f05270 */
[----:B------:R-:W-:Y:S05]  /*d500*/  @P0 BRA `(.L_x_2128) ;  /* 0x00000034005c0947 */ /* 0x000fea0003800000 */
[----:B------:R-:W0:Y:S01]  /*d510*/  S2R R5, SR_LANEID ;  /* 0x0000000000057919 */ /* 0x000e220000000000 */
        /* <DEDUP_REMOVED lines=10> */
[----:B0-----:R-:W-:Y:S01]  /*d5c0*/  IADD3 R16, R0, UR38, R7 ;  /* 0x0000002600107c10 */ /* 0x001fe2000fffe007 */
[----:B------:R-:W-:Y:S06]  /*d5d0*/  BRA `(.L_x_2128) ;  /* 0x0000003400287947 */ /* 0x000fec0003800000 */
.L_x_2127:
        /* <DEDUP_REMOVED lines=20> */
.L_x_2130:
[----:B------:R-:W-:Y:S05]  /*d720*/  BSYNC B6 ;  /* 0x0000000000067941 */ /* 0x000fea0003800000 */
.L_x_2129:
        /* <DEDUP_REMOVED lines=20> */
.L_x_2133:
[----:B------:R0:W1:Y:S01]  /*d870*/  LDC.64 R2, c[0x4][R27] ;  /* 0x010000001b027b82 */ /* 0x0000620000000a00 */
[----:B------:R-:W-:Y:S01]  /*d880*/  ULDC.64 UR6, c[0x4][0x88] ;  /* 0x0100220000067ab9 */ /* 0x000fe20000000a00 */
[----:B------:R-:W-:Y:S01]  /*d890*/  ULDC.64 UR8, c[0x4][0x90] ;  /* 0x0100240000087ab9 */ /* 0x000fe20000000a00 */
[----:B------:R-:W-:Y:S01]  /*d8a0*/  ULDC.64 UR4, c[0x4][0x18] ;  /* 0x0100060000047ab9 */ /* 0x000fe20000000a00 */
[----:B------:R-:W-:Y:S01]  /*d8b0*/  MOV R4, UR6 ;  /* 0x0000000600047c02 */ /* 0x000fe20008000f00 */
[----:B------:R-:W-:Y:S01]  /*d8c0*/  IMAD.U32 R5, RZ, RZ, UR7 ;  /* 0x00000007ff057e24 */ /* 0x000fe2000f8e00ff */
[----:B------:R-:W-:Y:S01]  /*d8d0*/  MOV R12, 0x1 ;  /* 0x00000001000c7802 */ /* 0x000fe20000000f00 */
[----:B------:R-:W-:Y:S02]  /*d8e0*/  IMAD.U32 R6, RZ, RZ, UR8 ;  /* 0x00000008ff067e24 */ /* 0x000fe4000f8e00ff */
[----:B------:R-:W-:Y:S02]  /*d8f0*/  IMAD.U32 R7, RZ, RZ, UR9 ;  /* 0x00000009ff077e24 */ /* 0x000fe4000f8e00ff */
[----:B------:R-:W-:-:S02]  /*d900*/  IMAD.U32 R10, RZ, RZ, UR4 ;  /* 0x00000004ff0a7e24 */ /* 0x000fc4000f8e00ff */
[----:B------:R-:W-:Y:S02]  /*d910*/  IMAD.U32 R11, RZ, RZ, UR5 ;  /* 0x00000005ff0b7e24 */ /* 0x000fe4000f8e00ff */
[----:B------:R-:W-:Y:S02]  /*d920*/  IMAD.MOV.U32 R8, RZ, RZ, 0x70 ;  /* 0x00000070ff087424 */ /* 0x000fe400078e00ff */
[----:B0-----:R-:W-:-:S07]  /*d930*/  IMAD.MOV.U32 R13, RZ, RZ, RZ ;  /* 0x000000ffff0d7224 */ /* 0x001fce00078e00ff */
[----:B------:R-:W-:-:S07]  /*d940*/  LEPC R20, `(.L_x_2132) ;  /* 0x000000001014794e */ /* 0x000fce0000000000 */
[----:B-1----:R-:W-:Y:S05]  /*d950*/  CALL.ABS.NOINC R2 ;  /* 0x0000000002007343 */ /* 0x002fea0003c00000 */
.L_x_2132:
[----:B------:R-:W-:Y:S05]  /*d960*/  BSYNC B6 ;  /* 0x0000000000067941 */ /* 0x000fea0003800000 */
.L_x_2131:
[----:B------:R0:W2:Y:S01]  /*d970*/  LDL R20, [R1+0x8] ;  /* 0x0000080001147983 */ /* 0x0000a20000100800 */
[----:B------:R-:W-:Y:S01]  /*d980*/  ULDC.64 UR4, c[0x0][0x9f8] ;  /* 0x00027e0000047ab9 */ /* 0x000fe20000000a00 */
[----:B------:R-:W1:Y:S01]  /*d990*/  LDC R7, c[0x0][0x430] ;  /* 0x00010c00ff077b82 */ /* 0x000e620000000800 */
[----:B------:R-:W-:Y:S01]  /*d9a0*/  ISETP.NE.U32.AND P0, PT, RZ, UR4, PT ;  /* 0x00000004ff007c0c */ /* 0x000fe2000bf05070 */
[----:B------:R-:W3:Y:S03]  /*d9b0*/  LDL R27, [R1+0x24] ;  /* 0x00002400011b7983 */ /* 0x000ee60000100800 */
[----:B------:R-:W-:Y:S01]  /*d9c0*/  ISETP.NE.AND.EX P0, PT, RZ, UR5, PT, P0 ;  /* 0x00000005ff007c0c */ /* 0x000fe2000bf05300 */
[----:B------:R-:W4:Y:S04]  /*d9d0*/  LDL R21, [R1+0xc] ;  /* 0x00000c0001157983 */ /* 0x000f280000100800 */
[----:B------:R-:W4:Y:S08]  /*d9e0*/  LDL R2, [R1+0x10] ;  /* 0x0000100001027983 */ /* 0x000f300000100800 */
[----:B------:R-:W-:Y:S01]  /*d9f0*/  @P0 IADD3 R24, P1, R24, UR4, RZ ;  /* 0x0000000418180c10 */ /* 0x000fe2000ff3e0ff */
[----:B------:R-:W0:Y:S01]  /*da00*/  S2R R3, SR_TID.X ;  /* 0x0000000000037919 */ /* 0x000e220000002100 */
[----:B------:R-:W0:Y:S02]  /*da10*/  S2R R0, SR_TID.X ;  /* 0x0000000000007919 */ /* 0x000e240000002100 */
[----:B------:R-:W-:Y:S01]  /*da20*/  @P0 IADD3.X R25, R25, UR5, RZ, P1, !PT ;  /* 0x0000000519190c10 */ /* 0x000fe20008ffe4ff */
[----:B------:R-:W-:-:S04]  /*da30*/  ULDC UR4, c[0x0][0x2f4] ;  /* 0x0000bd0000047ab9 */ /* 0x000fc80000000800 */
[----:B--2---:R-:W2:Y:S01]  /*da40*/  @P0 LDG.E R20, desc[UR36][R24.64] ;  /* 0x0000002418140981 */ /* 0x004ea2000c1e1900 */
[----:B-1----:R-:W-:Y:S01]  /*da50*/  ISETP.NE.AND P2, PT, R7, 0x1, PT ;  /* 0x000000010700780c */ /* 0x002fe20003f45270 */
[----:B0-----:R-:W-:Y:S01]  /*da60*/  IMAD.SHL.U32 R3, R3, 0x20, RZ ;  /* 0x0000002003037824 */ /* 0x001fe200078e00ff */
[----:B------:R-:W-:Y:S01]  /*da70*/  LOP3.LUT R0, R0, 0x7f, RZ, 0xc0, !PT ;  /* 0x0000007f00007812 */ /* 0x000fe200078ec0ff */
[----:B---3--:R-:W-:-:S03]  /*da80*/  VIADD R27, R27, 0xffffffff ;  /* 0xffffffff1b1b7836 */ /* 0x008fc60000000000 */
[----:B------:R-:W-:Y:S01]  /*da90*/  SHF.R.U32.HI R0, RZ, 0x2, R0 ;  /* 0x00000002ff007819 */ /* 0x000fe20000011600 */
[----:B------:R-:W-:Y:S01]  /*daa0*/  IMAD.SHL.U32 R8, R27, 0x80, RZ ;  /* 0x000000801b087824 */ /* 0x000fe200078e00ff */
[----:B------:R-:W-:-:S04]  /*dab0*/  LOP3.LUT R3, R3, 0x60, RZ, 0xc0, !PT ;  /* 0x0000006003037812 */ /* 0x000fc800078ec0ff */
[----:B------:R-:W-:Y:S01]  /*dac0*/  LOP3.LUT R4, R8, R0, R3, 0xfe, !PT ;  /* 0x0000000008047212 */ /* 0x000fe200078efe03 */
[----:B------:R-:W0:Y:S08]  /*dad0*/  @P2 LDC R5, c[0x0][0x434] ;  /* 0x00010d00ff052b82 */ /* 0x000e300000000800 */
[----:B------:R-:W1:Y:S01]  /*dae0*/  @P2 LDC R0, c[0x0][0x438] ;  /* 0x00010e00ff002b82 */ /* 0x000e620000000800 */
[----:B------:R-:W3:Y:S01]  /*daf0*/  S2R R9, SR_TID.X ;  /* 0x0000000000097919 */ /* 0x000ee20000002100 */
[----:B------:R-:W-:-:S04]  /*db00*/  LOP3.LUT R22, R22, 0xffffffef, RZ, 0xc0, !PT ;  /* 0xffffffef16167812 */ /* 0x000fc800078ec0ff */
[----:B------:R-:W-:-:S04]  /*db10*/  @P2 LOP3.LUT R22, R22, 0x10, RZ, 0xfc, !PT ;  /* 0x0000001016162812 */ /* 0x000fc800078efcff */
        /* <DEDUP_REMOVED lines=16> */
[----:B------:R-:W0:Y:S01]  /*dc20*/  @!P0 LDC.64 R2, c[0x0][0x418] ;  /* 0x00010600ff028b82 */ /* 0x000e220000000a00 */
[----:B---3--:R-:W-:-:S05]  /*dc30*/  IMAD.SHL.U32 R20, R9, 0x8, RZ ;  /* 0x0000000809147824 */ /* 0x008fca00078e00ff */
[----:B------:R-:W-:Y:S01]  /*dc40*/  LOP3.LUT R20, R20, 0x18, RZ, 0xc0, !PT ;  /* 0x0000001814147812 */ /* 0x000fe200078ec0ff */
[----:B------:R-:W-:-:S03]  /*dc50*/  @!P0 IMAD.IADD R0, R7, 0x1, R0 ;  /* 0x0000000107008824 */ /* 0x000fc600078e0200 */
[C---:B------:R-:W-:Y:S01]  /*dc60*/  ISETP.GE.AND P2, PT, R20.reuse, UR4, PT ;  /* 0x0000000414007c0c */ /* 0x040fe2000bf46270 */
[----:B------:R1:W-:Y:S01]  /*dc70*/  STL [R1+0x14], R5 ;  /* 0x0000140501007387 */ /* 0x0003e20000100800 */
[C---:B------:R-:W-:Y:S02]  /*dc80*/  LOP3.LUT R10, R20.reuse, 0x20, RZ, 0xfc, !PT ;  /* 0x00000020140a7812 */ /* 0x040fe400078efcff */
[----:B------:R-:W-:Y:S02]  /*dc90*/  LOP3.LUT R9, R20, 0x40, RZ, 0xfc, !PT ;  /* 0x0000004014097812 */ /* 0x000fe400078efcff */
[----:B0-----:R-:W-:-:S04]  /*dca0*/  @!P0 LEA R2, P1, R6, R2, 0x2 ;  /* 0x0000000206028211 */ /* 0x001fc800078210ff */
[----:B------:R-:W-:Y:S01]  /*dcb0*/  @!P0 LEA.HI.X R3, R6, R3, R0, 0x2, P1 ;  /* 0x0000000306038211 */ /* 0x000fe200008f1400 */
[----:B------:R-:W-:Y:S01]  /*dcc0*/  IMAD.MOV.U32 R0, RZ, RZ, RZ ;  /* 0x000000ffff007224 */ /* 0x000fe200078e00ff */
[----:B------:R-:W-:Y:S02]  /*dcd0*/  ISETP.GE.AND P1, PT, R10, UR4, PT ;  /* 0x000000040a007c0c */ /* 0x000fe4000bf26270 */
[----:B------:R-:W-:-:S03]  /*dce0*/  @P2 LOP3.LUT R22, R22, 0x4, RZ, 0xfc, !PT ;  /* 0x0000000416162812 */ /* 0x000fc600078efcff */
[----:B------:R1:W5:Y:S01]  /*dcf0*/  @!P0 LDG.E R0, desc[UR36][R2.64] ;  /* 0x0000002402008981 */ /* 0x000362000c1e1900 */
[----:B------:R-:W-:Y:S02]  /*dd00*/  ISETP.GE.AND P0, PT, R9, UR4, PT ;  /* 0x0000000409007c0c */ /* 0x000fe4000bf06270 */
[----:B------:R-:W-:-:S04]  /*dd10*/  LOP3.LUT R22, R22, 0xfffffffe, RZ, 0xc0, !PT ;  /* 0xfffffffe16167812 */ /* 0x000fc800078ec0ff */
[----:B------:R-:W-:-:S04]  /*dd20*/  LOP3.LUT R22, R22, 0xfffffffd, RZ, 0xc0, !PT ;  /* 0xfffffffd16167812 */ /* 0x000fc800078ec0ff */
[----:B------:R-:W-:-:S04]  /*dd30*/  @P1 LOP3.LUT R22, R22, 0x2, RZ, 0xfc, !PT ;  /* 0x0000000216161812 */ /* 0x000fc800078efcff */
[----:B------:R-:W-:Y:S01]  /*dd40*/  @P0 LOP3.LUT R22, R22, 0x1, RZ, 0xfc, !PT ;  /* 0x0000000116160812 */ /* 0x000fe200078efcff */
[----:B-1----:R-:W-:Y:S06]  /*dd50*/  BRA.DIV UR5, `(.L_x_2134) ;  /* 0x0000003e05e07947 */ /* 0x002fec000b800000 */
.L_x_2200:
[----:B------:R-:W2:Y:S01]  /*dd60*/  LDL R2, [R1+0x38] ;  /* 0x0000380001027983 */ /* 0x000ea20000100800 */
[----:B------:R-:W-:Y:S02]  /*dd70*/  SHF.R.S32.HI R9, RZ, 0x1f, R18 ;  /* 0x0000001fff097819 */ /* 0x000fe40000011412 */
[----:B------:R-:W-:-:S03]  /*dd80*/  LOP3.LUT R22, R22, 0xfffffff7, RZ, 0xc0, !PT ;  /* 0xfffffff716167812 */ /* 0x000fc600078ec0ff */
[----:B------:R0:W-:Y:S01]  /*dd90*/  STL [R1+0x4], R9 ;  /* 0x0000040901007387 */ /* 0x0001e20000100800 */
[----:B--2---:R-:W-:-:S13]  /*dda0*/  ISETP.NE.AND P0, PT, R2, 0x3, PT ;  /* 0x000000030200780c */ /* 0x004fda0003f05270 */
[----:B------:R-:W-:Y:S01]  /*ddb0*/  @P0 LOP3.LUT R22, R22, 0x8, RZ, 0xfc, !PT ;  /* 0x0000000816160812 */ /* 0x000fe200078efcff */
[----:B0-----:R-:W-:Y:S06]  /*ddc0*/  @!P0 BRA `(.L_x_2135) ;  /* 0x0000000000048947 */ /* 0x001fec0003800000 */
[----:B------:R-:W-:Y:S01]  /*ddd0*/  BPT.TRAP 0x1 ;  /* 0x000000040000795c */ /* 0x000fe20000300000 */
.L_x_2135:
        /* <DEDUP_REMOVED lines=19> */
[----:B------:R-:W-:Y:S01]  /*df10*/  IMAD.IADD R25, R3, 0x1, R7 ;  /* 0x0000000103197824 */ /* 0x000fe200078e0207 */
[----:B------:R-:W-:-:S04]  /*df20*/  SHF.L.U32 R3, R29, 0x1f, RZ ;  /* 0x0000001f1d037819 */ /* 0x000fc800000006ff */
[----:B------:R-:W-:Y:S02]  /*df30*/  LEA.HI.X R25, R2, UR5, R25, 0x1, P0 ;  /* 0x0000000502197c11 */ /* 0x000fe400080f0c19 */
[----:B------:R-:W-:-:S04]  /*df40*/  LEA R2, R26, R23, 0x3 ;  /* 0x000000171a027211 */ /* 0x000fc800078e18ff */
[----:B------:R-:W0:Y:S02]  /*df50*/  SYNCS.PHASECHK.TRANS64.TRYWAIT P0, [R2+URZ+0x2d840], R3 ;  /* 0x02d84003020075a7 */ /* 0x000e24000800017f */
[----:B0-----:R-:W-:Y:S05]  /*df60*/  @!P0 BRA `(.L_x_2137) ;  /* 0x0000003c00908947 */ /* 0x001fea0003800000 */
.L_x_2201:
[----:B------:R-:W-:Y:S05]  /*df70*/  BSYNC B0 ;  /* 0x0000000000007941 */ /* 0x000fea0003800000 */
.L_x_2136:
[----:B------:R-:W2:Y:S01]  /*df80*/  LDL R7, [R1+0x4] ;  /* 0x0000040001077983 */ /* 0x000ea20000100800 */
[----:B------:R-:W-:-:S03]  /*df90*/  ULDC.64 UR4, c[0x0][0x300] ;  /* 0x0000c00000047ab9 */ /* 0x000fc60000000a00 */
[----:B------:R-:W3:Y:S01]  /*dfa0*/  LDL R12, [R1+0xc] ;  /* 0x00000c00010c7983 */ /* 0x000ee20000100800 */
[----:B------:R-:W-:Y:S01]  /*dfb0*/  IMAD R5, R5, UR4, RZ ;  /* 0x0000000405057c24 */ /* 0x000fe2000f8e02ff */
[----:B------:R-:W-:Y:S01]  /*dfc0*/  LOP3.LUT P4, RZ, R22, 0x4, RZ, 0xc0, !PT ;  /* 0x0000000416ff7812 */ /* 0x000fe2000788c0ff */
[----:B------:R-:W1:Y:S02]  /*dfd0*/  S2R R9, SR_TID.X ;  /* 0x0000000000097919 */ /* 0x000e640000002100 */
[----:B0-----:R-:W-:Y:S01]  /*dfe0*/  IMAD R3, R4, UR5, R5 ;  /* 0x0000000504037c24 */ /* 0x001fe2000f8e0205 */
        /* <DEDUP_REMOVED lines=13> */
[----:B------:R-:W0:Y:S02]  /*e0c0*/  S2R R7, SR_TID.X ;  /* 0x0000000000077919 */ /* 0x000e240000002100 */
[----:B------:R-:W-:Y:S01]  /*e0d0*/  IMAD R0, R18, UR5, R0 ;  /* 0x0000000512007c24 */ /* 0x000fe2000f8e0200 */
[----:B------:R-:W-:-:S03]  /*e0e0*/  ULDC.64 UR4, c[0x0][0x2e8] ;  /* 0x0000ba0000047ab9 */ /* 0x000fc60000000a00 */
[----:B------:R-:W-:Y:S01]  /*e0f0*/  IMAD.IADD R6, R5, 0x1, R0 ;  /* 0x0000000105067824 */ /* 0x000fe200078e0200 */
        /* <DEDUP_REMOVED lines=16> */
[----:B------:R-:W-:-:S03]  /*e200*/  @P0 IMAD R8, R7, 0x2, R23 ;  /* 0x0000000207080824 */ /* 0x000fc600078e0217 */
[----:B------:R-:W1:Y:S01]  /*e210*/  SHFL.IDX PT, R4, R6, RZ, 0x1c1f ;  /* 0x001c1fff06047589 */ /* 0x000e6200000e0000 */
[----:B0-----:R-:W-:-:S04]  /*e220*/  @P0 LEA R5, P1, R9, R5, 0x1 ;  /* 0x0000000509050211 */ /* 0x001fc800078208ff */
[----:B-1----:R-:W-:Y:S02]  /*e230*/  @P0 IADD3.X R4, RZ, R4, RZ, P1, !PT ;  /* 0x00000004ff040210 */ /* 0x002fe40000ffe4ff */
[----:B------:R-:W-:Y:S02]  /*e240*/  ISETP.GE.AND P1, PT, R3, 0x21, PT ;  /* 0x000000210300780c */ /* 0x000fe40003f26270 */
        /* <DEDUP_REMOVED lines=32> */
.L_x_2211:
[----:B------:R-:W-:-:S13]  /*e450*/  ISETP.GE.AND P0, PT, R3, 0x61, PT ;  /* 0x000000610300780c */ /* 0x000fda0003f06270 */
[----:B01----:R-:W-:Y:S02]  /*e460*/  @P0 LEA R4, P1, R9, R0, 0x1 ;  /* 0x0000000009040211 */ /* 0x003fe400078208ff */
[----:B------:R-:W-:-:S03]  /*e470*/  @P0 LEA R7, R7, R23, 0x1 ;  /* 0x0000001707070211 */ /* 0x000fc600078e08ff */
        /* <DEDUP_REMOVED lines=9> */
.L_x_2139:
        /* <DEDUP_REMOVED lines=11> */
.L_x_2140:
[----:B------:R1:W5:Y:S01]  /*e5c0*/  LDL.LU R0, [R1+0x28] ;  /* 0x0000280001007983 */ /* 0x0003620000300800 */
[----:B------:R-:W-:Y:S01]  /*e5d0*/  LOP3.LUT P0, RZ, R22, 0x40, RZ, 0xc0, !PT ;  /* 0x0000004016ff7812 */ /* 0x000fe2000780c0ff */
[----:B------:R1:W-:Y:S02]  /*e5e0*/  SYNCS.ARRIVE.TRANS64.A1T0 RZ, [R2+URZ+0x2d830], RZ ;  /* 0x02d830ff02ff79a7 */ /* 0x0003e4000810003f */
[----:B------:R1:W5:Y:S10]  /*e5f0*/  LDL.LU R3, [R1] ;  /* 0x0000000001037983 */ /* 0x0003740000300800 */
[----:B------:R-:W-:Y:S05]  /*e600*/  WARPSYNC.ALL ;  /* 0x0000000000007948 */ /* 0x000fea0003800000 */
[----:B------:R-:W-:Y:S01]  /*e610*/  ULDC.64 UR4, c[0x0][0x298] ;  /* 0x0000a60000047ab9 */ /* 0x000fe20000000a00 */
[----:B-1----:R-:W-:Y:S01]  /*e620*/  VIADD R2, R23, 0xc400 ;  /* 0x0000c40017027836 */ /* 0x002fe20000000000 */
[----:B------:R-:W-:Y:S01]  /*e630*/  SEL R28, R28, RZ, !P0 ;  /* 0x000000ff1c1c7207 */ /* 0x000fe20004000000 */
[----:B------:R-:W-:Y:S01]  /*e640*/  BSSY B6, `(.L_x_2141) ;  /* 0x000001d000067945 */ /* 0x000fe20003800000 */
[----:B------:R-:W-:Y:S01]  /*e650*/  BAR.SYNC.DEFER_BLOCKING 0x8, 0x200 ;  /* 0x0208000000007b1d */ /* 0x000fe20000010000 */
[----:B-----5:R-:W-:-:S02]  /*e660*/  SEL R0, R0, RZ, !P0 ;  /* 0x000000ff00007207 */ /* 0x020fc40004000000 */
[----:B------:R-:W-:Y:S01]  /*e670*/  LOP3.LUT P0, RZ, R2, 0x1bf, RZ, 0xc0, !PT ;  /* 0x000001bf02ff7812 */ /* 0x000fe2000780c0ff */
[----:B0-----:R-:W-:Y:S02]  /*e680*/  IMAD.WIDE.U32 R4, R3, UR4, RZ ;  /* 0x0000000403047c25 */ /* 0x001fe4000f8e00ff */
[----:B------:R0:W-:Y:S04]  /*e690*/  STL [R1+0x30], R0 ;  /* 0x0000300001007387 */ /* 0x0001e80000100800 */
[----:B------:R1:W-:Y:S01]  /*e6a0*/  STL.64 [R1+0x28], R4 ;  /* 0x0000280401007387 */ /* 0x0003e20000100a00 */
[----:B0-----:R-:W-:-:S05]  /*e6b0*/  SHF.R.S32.HI R0, RZ, 0x1f, R3 ;  /* 0x0000001fff007819 */ /* 0x001fca0000011403 */
[----:B------:R-:W-:-:S04]  /*e6c0*/  IMAD R0, R0, UR4, RZ ;  /* 0x0000000400007c24 */ /* 0x000fc8000f8e02ff */
        /* <DEDUP_REMOVED lines=8> */
[----:B-1----:R-:W-:Y:S01]  /*e750*/  IMAD.U32 R4, RZ, RZ, UR6 ;  /* 0x00000006ff047e24 */ /* 0x002fe2000f8e00ff */
        /* <DEDUP_REMOVED lines=11> */
.L_x_2142:
[----:B------:R-:W-:Y:S05]  /*e810*/  BSYNC B6 ;  /* 0x0000000000067941 */ /* 0x000fea0003800000 */
.L_x_2141:
[----:B------:R-:W2:Y:S01]  /*e820*/  LDL.LU R21, [R1+0x30] ;  /* 0x0000300001157983 */ /* 0x000ea20000300800 */
[----:B------:R-:W-:Y:S01]  /*e830*/  ULDC.64 UR4, c[0x0][0x2d8] ;  /* 0x0000b60000047ab9 */ /* 0x000fe20000000a00 */
[----:B-1----:R-:W0:Y:S01]  /*e840*/  LDC R4, c[0x0][0x448] ;  /* 0x00011200ff047b82 */ /* 0x002e220000000800 */
[----:B------:R-:W-:Y:S01]  /*e850*/  ULDC.64 UR6, c[0x0][0x2c8] ;  /* 0x0000b20000067ab9 */ /* 0x000fe20000000a00 */
[----:B------:R-:W3:Y:S01]  /*e860*/  LDL.LU R0, [R1] ;  /* 0x0000000001007983 */ /* 0x000ee20000300800 */
[----:B------:R-:W-:-:S03]  /*e870*/  ULDC.64 UR8, c[0x0][0x280] ;  /* 0x0000a00000087ab9 */ /* 0x000fc60000000a00 */
[----:B------:R-:W3:Y:S02]  /*e880*/  LDL.LU.64 R2, [R1+0x28] ;  /* 0x0000280001027983 */ /* 0x000ee40000300a00 */
[----:B------:R-:W1:Y:S02]  /*e890*/  LDC R10, c[0x0][0x448] ;  /* 0x00011200ff0a7b82 */ /* 0x000e640000000800 */
[----:B------:R-:W4:Y:S01]  /*e8a0*/  LDL R20, [R1+0x4] ;  /* 0x0000040001147983 */ /* 0x000f220000100800 */
[----:B------:R-:W5:Y:S01]  /*e8b0*/  S2R R13, SR_TID.X ;  /* 0x00000000000d7919 */ /* 0x000f620000002100 */
[----:B0-----:R-:W-:-:S13]  /*e8c0*/  ISETP.NE.AND P6, PT, R4, 0x1, PT ;  /* 0x000000010400780c */ /* 0x001fda0003fc5270 */
[----:B------:R-:W0:Y:S01]  /*e8d0*/  @P6 LDC R5, c[0x0][0x450] ;  /* 0x00011400ff056b82 */ /* 0x000e220000000800 */
[----:B-----5:R-:W-:-:S05]  /*e8e0*/  IMAD.SHL.U32 R11, R13, 0x8, RZ ;  /* 0x000000080d0b7824 */ /* 0x020fca00078e00ff */
[----:B------:R-:W-:-:S04]  /*e8f0*/  LOP3.LUT R11, R11, 0x18, RZ, 0xc0, !PT ;  /* 0x000000180b0b7812 */ /* 0x000fc800078ec0ff */
[C---:B------:R-:W-:Y:S02]  /*e900*/  LOP3.LUT R12, R11.reuse, 0x20, RZ, 0xfc, !PT ;  /* 0x000000200b0c7812 */ /* 0x040fe400078efcff */
[----:B------:R-:W-:Y:S01]  /*e910*/  LOP3.LUT R11, R11, 0x40, RZ, 0xfc, !PT ;  /* 0x000000400b0b7812 */ /* 0x000fe200078efcff */
[----:B---3--:R-:W-:Y:S02]  /*e920*/  IMAD.MOV.U32 R3, RZ, RZ, R0 ;  /* 0x000000ffff037224 */ /* 0x008fe400078e0000 */
[----:B----4-:R-:W-:Y:S02]  /*e930*/  IMAD R0, R20, UR4, RZ ;  /* 0x0000000414007c24 */ /* 0x010fe4000f8e02ff */
[C---:B------:R-:W-:Y:S01]  /*e940*/  IMAD.WIDE.U32 R2, R18.reuse, UR4, R2 ;  /* 0x0000000412027c25 */ /* 0x040fe2000f8e0002 */
[----:B------:R-:W3:Y:S03]  /*e950*/  S2R R20, SR_TID.X ;  /* 0x0000000000147919 */ /* 0x000ee60000002100 */
[----:B------:R-:W-:Y:S01]  /*e960*/  IMAD R0, R18, UR5, R0 ;  /* 0x0000000512007c24 */ /* 0x000fe2000f8e0200 */
[----:B------:R-:W-:-:S03]  /*e970*/  ULDC.64 UR4, c[0x0][0x2e0] ;  /* 0x0000b80000047ab9 */ /* 0x000fc60000000a00 */
[----:B------:R-:W-:Y:S02]  /*e980*/  IMAD.IADD R3, R3, 0x1, R0 ;  /* 0x0000000103037824 */ /* 0x000fe400078e0200 */
[----:B--2---:R-:W-:Y:S02]  /*e990*/  IMAD R0, R21, UR4, RZ ;  /* 0x0000000415007c24 */ /* 0x004fe4000f8e02ff */
[----:B------:R-:W2:Y:S01]  /*e9a0*/  S2R R21, SR_TID.X ;  /* 0x0000000000157919 */ /* 0x000ea20000002100 */
[----:B------:R-:W-:-:S04]  /*e9b0*/  IMAD.WIDE.U32 R2, R28, UR4, R2 ;  /* 0x000000041c027c25 */ /* 0x000fc8000f8e0002 */
[----:B------:R-:W-:Y:S01]  /*e9c0*/  IMAD R4, R28, UR5, R0 ;  /* 0x000000051c047c24 */ /* 0x000fe2000f8e0200 */
[----:B------:R-:W-:Y:S01]  /*e9d0*/  ULDC.64 UR4, c[0x0][0x2d0] ;  /* 0x0000b40000047ab9 */ /* 0x000fe20000000a00 */
[----:B------:R-:W4:Y:S02]  /*e9e0*/  @P6 LDC R0, c[0x0][0x44c] ;  /* 0x00011300ff006b82 */ /* 0x000f240000000800 */
[----:B------:R-:W-:Y:S01]  /*e9f0*/  IMAD.IADD R3, R3, 0x1, R4 ;  /* 0x0000000103037824 */ /* 0x000fe200078e0204 */
[----:B---3--:R-:W-:-:S04]  /*ea00*/  LOP3.LUT R20, R20, 0x7f, RZ, 0xc0, !PT ;  /* 0x0000007f14147812 */ /* 0x008fc800078ec0ff */
[----:B------:R-:W-:Y:S02]  /*ea10*/  SHF.R.U32.HI R20, RZ, 0x2, R20 ;  /* 0x00000002ff147819 */ /* 0x000fe40000011614 */
[----:B--2---:R-:W-:-:S04]  /*ea20*/  SHF.L.U32 R21, R21, 0x5, RZ ;  /* 0x0000000515157819 */ /* 0x004fc800000006ff */
[----:B------:R-:W-:-:S04]  /*ea30*/  LOP3.LUT R21, R21, 0x60, RZ, 0xc0, !PT ;  /* 0x0000006015157812 */ /* 0x000fc800078ec0ff */
[----:B------:R-:W-:Y:S02]  /*ea40*/  LOP3.LUT R20, R20, R21, RZ, 0xfc, !PT ;  /* 0x0000001514147212 */ /* 0x000fe400078efcff */
[----:B------:R-:W-:-:S03]  /*ea50*/  LOP3.LUT R21, R13, 0x7f, RZ, 0xc0, !PT ;  /* 0x0000007f0d157812 */ /* 0x000fc600078ec0ff */
[----:B------:R-:W-:Y:S01]  /*ea60*/  IMAD R6, R17, 0xc0, R20 ;  /* 0x000000c011067824 */ /* 0x000fe200078e0214 */
[----:B------:R-:W-:Y:S01]  /*ea70*/  SHF.R.U32.HI R21, RZ, 0x2, R21 ;  /* 0x00000002ff157819 */ /* 0x000fe20000011615 */
[----:B------:R-:W-:Y:S02]  /*ea80*/  IMAD.SHL.U32 R20, R13, 0x8, RZ ;  /* 0x000000080d147824 */ /* 0x000fe400078e00ff */
[----:B----4-:R-:W-:-:S03]  /*ea90*/  @P6 IMAD.HI.U32 R0, R6, R0, RZ ;  /* 0x0000000006006227 */ /* 0x010fc600078e00ff */
[----:B------:R-:W-:Y:S01]  /*eaa0*/  LOP3.LUT R20, R20, 0x18, RZ, 0xc0, !PT ;  /* 0x0000001814147812 */ /* 0x000fe200078ec0ff */
[----:B------:R-:W-:Y:S01]  /*eab0*/  IMAD.MOV.U32 R4, RZ, RZ, R6 ;  /* 0x000000ffff047224 */ /* 0x000fe200078e0006 */
[----:B0-----:R-:W-:-:S04]  /*eac0*/  @P6 SHF.R.U32.HI R4, RZ, R5, R0 ;  /* 0x00000005ff046219 */ /* 0x001fc80000011600 */
[--C-:B------:R-:W-:Y:S01]  /*ead0*/  SHF.R.S32.HI R0, RZ, 0x1f, R4.reuse ;  /* 0x0000001fff007819 */ /* 0x100fe20000011404 */
[----:B------:R-:W-:-:S04]  /*eae0*/  IMAD.MOV R7, RZ, RZ, -R4 ;  /* 0x000000ffff077224 */ /* 0x000fc800078e0a04 */
[----:B------:R-:W-:-:S04]  /*eaf0*/  IMAD R0, R0, UR4, RZ ;  /* 0x0000000400007c24 */ /* 0x000fc8000f8e02ff */
[C---:B------:R-:W-:Y:S02]  /*eb00*/  IMAD R0, R4.reuse, UR5, R0 ;  /* 0x0000000504007c24 */ /* 0x040fe4000f8e0200 */
[----:B------:R-:W-:-:S04]  /*eb10*/  IMAD.WIDE.U32 R4, R4, UR4, R2 ;  /* 0x0000000404047c25 */ /* 0x000fc8000f8e0002 */
[----:B------:R-:W-:Y:S02]  /*eb20*/  IMAD.IADD R5, R5, 0x1, R0 ;  /* 0x0000000105057824 */ /* 0x000fe400078e0200 */
[----:B-1----:R-:W-:-:S04]  /*eb30*/  IMAD R0, R10, R7, R6 ;  /* 0x000000070a007224 */ /* 0x002fc800078e0206 */
[----:B------:R-:W-:Y:S01]  /*eb40*/  IMAD.WIDE.U32 R8, R0, UR6, R4 ;  /* 0x0000000600087c25 */ /* 0x000fe2000f8e0004 */
[----:B------:R-:W-:-:S03]  /*eb50*/  SHF.R.S32.HI R7, RZ, 0x1f, R0 ;  /* 0x0000001fff077819 */ /* 0x000fc60000011400 */
[----:B------:R-:W-:Y:S01]  /*eb60*/  VIADD R5, R6, 0x80 ;  /* 0x0000008006057836 */ /* 0x000fe20000000000 */
[----:B------:R-:W-:Y:S01]  /*eb70*/  LEA R4, P0, R8, UR8, 0x1 ;  /* 0x0000000808047c11 */ /* 0x000fe2000f8008ff */
[----:B------:R-:W-:-:S03]  /*eb80*/  IMAD R7, R7, UR6, RZ ;  /* 0x0000000607077c24 */ /* 0x000fc6000f8e02ff */
[----:B------:R-:W-:Y:S01]  /*eb90*/  MOV R6, R5 ;  /* 0x0000000500067202 */ /* 0x000fe20000000f00 */
        /* <DEDUP_REMOVED lines=15> */
[----:B------:R-:W-:Y:S01]  /*ec90*/  UMOV UR5, 0xffffffff ;  /* 0xffffffff00057882 */ /* 0x000fe20000000000 */
[----:B------:R-:W-:Y:S02]  /*eca0*/  ISETP.GE.AND P1, PT, R11, UR4, PT ;  /* 0x000000040b007c0c */ /* 0x000fe4000bf26270 */
[----:B------:R-:W-:Y:S01]  /*ecb0*/  IMAD.IADD R3, R3, 0x1, R6 ;  /* 0x0000000103037824 */ /* 0x000fe200078e0206 */
[----:B------:R-:W-:Y:S01]  /*ecc0*/  SHF.R.S32.HI R6, RZ, 0x1f, R5 ;  /* 0x0000001fff067819 */ /* 0x000fe20000011405 */
[----:B------:R-:W-:-:S04]  /*ecd0*/  IMAD.WIDE.U32 R2, R5, UR6, R2 ;  /* 0x0000000605027c25 */ /* 0x000fc8000f8e0002 */
[----:B------:R-:W-:Y:S01]  /*ece0*/  IMAD R6, R6, UR6, RZ ;  /* 0x0000000606067c24 */ /* 0x000fe2000f8e02ff */
[----:B------:R-:W-:-:S03]  /*ecf0*/  LEA R8, P0, R2, UR8, 0x1 ;  /* 0x0000000802087c11 */ /* 0x000fc6000f8008ff */
[----:B------:R-:W-:-:S04]  /*ed00*/  IMAD R6, R5, UR7, R6 ;  /* 0x0000000705067c24 */ /* 0x000fc8000f8e0206 */
[----:B------:R-:W-:-:S05]  /*ed10*/  IMAD.IADD R3, R3, 0x1, R6 ;  /* 0x0000000103037824 */ /* 0x000fca00078e0206 */
[----:B------:R-:W-:Y:S02]  /*ed20*/  LEA.HI.X R3, R2, UR9, R3, 0x1, P0 ;  /* 0x0000000902037c11 */ /* 0x000fe400080f0c03 */
[----:B------:R-:W-:Y:S01]  /*ed30*/  ISETP.GE.AND P0, PT, R12, UR4, PT ;  /* 0x000000040c007c0c */ /* 0x000fe2000bf06270 */
[----:B------:R-:W-:-:S12]  /*ed40*/  BRA.DIV UR5, `(.L_x_2143) ;  /* 0x0000003605947947 */ /* 0x000fd8000b800000 */
[----:B------:R-:W2:Y:S04]  /*ed50*/  LDL.LU R5, [R1+0x20] ;  /* 0x0000200001057983 */ /* 0x000ea80000300800 */
[----:B------:R-:W3:Y:S01]  /*ed60*/  LDL R9, [R1+0x18] ;  /* 0x0000180001097983 */ /* 0x000ee20000100800 */
[----:B------:R-:W-:-:S03]  /*ed70*/  IMAD R17, R17, 0xc0, R21 ;  /* 0x000000c011117824 */ /* 0x000fc600078e0215 */
[----:B------:R-:W0:Y:S04]  /*ed80*/  SHFL.IDX PT, R7, R4, RZ, 0x1c1f ;  /* 0x001c1fff04077589 */ /* 0x000e2800000e0000 */
[----:B------:R-:W1:Y:S01]  /*ed90*/  SHFL.IDX PT, R6, R0, RZ, 0x1c1f ;  /* 0x001c1fff00067589 */ /* 0x000e6200000e0000 */
[----:B--2---:R-:W-:Y:S01]  /*eda0*/  IMAD R2, R5, R10, RZ ;  /* 0x0000000a05027224 */ /* 0x004fe200078e02ff */
[----:B------:R-:W-:-:S04]  /*edb0*/  IADD3 R5, R17, 0x20, RZ ;  /* 0x0000002011057810 */ /* 0x000fc80007ffe0ff */
[----:B------:R-:W-:-:S13]  /*edc0*/  ISETP.GE.AND P2, PT, R17, R2, PT ;  /* 0x000000021100720c */ /* 0x000fda0003f46270 */
[----:B0-----:R-:W-:-:S05]  /*edd0*/  @!P2 LEA R7, P4, R20, R7, 0x1 ;  /* 0x000000071407a211 */ /* 0x001fca00078808ff */
[----:B-1----:R-:W-:-:S05]  /*ede0*/  @!P2 IMAD.X R6, RZ, RZ, R6, P4 ;  /* 0x000000ffff06a224 */ /* 0x002fca00020e0606 */
[----:B------:R-:W-:-:S04]  /*edf0*/  @!P2 LOP3.LUT R7, R7, R6, RZ, 0x3c, !PT ;  /* 0x000000060707a212 */ /* 0x000fc800078e3cff */
[----:B------:R-:W-:-:S04]  /*ee00*/  @!P2 LOP3.LUT R6, R7, R6, RZ, 0x3c, !PT ;  /* 0x000000060706a212 */ /* 0x000fc800078e3cff */
[----:B------:R-:W-:-:S05]  /*ee10*/  @!P2 LOP3.LUT R7, R7, R6, RZ, 0x3c, !PT ;  /* 0x000000060707a212 */ /* 0x000fca00078e3cff */
[----:B------:R-:W-:Y:S01]  /*ee20*/  @!PT LDS RZ, [RZ] ;  /* 0x00000000fffff984 */ /* 0x000fe20000000800 */
[----:B---3--:R-:W-:Y:S04]  /*ee30*/  @!P2 LDGSTS.E.BYPASS.LTC128B.128 [R9+0xc400], desc[UR36][R6.64], !P3 ;  /* 0x0c4000000609afae */ /* 0x008fe8000d901d64 */
[----:B------:R-:W-:Y:S04]  /*ee40*/  @!P2 LDGSTS.E.BYPASS.LTC128B.128 [R9+0xf400], desc[UR36][R6.64+0x40], !P0 ;  /* 0x0f4000400609afae */ /* 0x000fe8000c101d64 */
[----:B------:R0:W-:Y:S01]  /*ee50*/  @!P2 LDGSTS.E.BYPASS.LTC128B.128 [R9+0x12400], desc[UR36][R6.64+0x80], !P1 ;  /* 0x124000800609afae */ /* 0x0001e2000c901d64 */
[----:B------:R-:W-:Y:S01]  /*ee60*/  ISETP.GE.AND P2, PT, R5, R2, PT ;  /* 0x000000020500720c */ /* 0x000fe20003f46270 */
        /* <DEDUP_REMOVED lines=11> */
[----:B------:R-:W-:Y:S01]  /*ef20*/  ISETP.GE.AND P2, PT, R5, R2, PT ;  /* 0x000000020500720c */ /* 0x000fe20003f46270 */
[----:B------:R-:W-:-:S02]  /*ef30*/  VIADD R5, R17, 0x60 ;  /* 0x0000006011057836 */ /* 0x000fc40000000000 */
        /* <DEDUP_REMOVED lines=11> */
[----:B------:R-:W-:Y:S01]  /*eff0*/  @!P2 LDGSTS.E.BYPASS.LTC128B.128 [R9+0x13400], desc[UR36][R6.64+0x80], !P1 ;  /* 0x134000800609afae */ /* 0x000fe2000c901d64 */
[----:B------:R-:W-:-:S13]  /*f000*/  ISETP.GE.AND P2, PT, R5, R2, PT ;  /* 0x000000020500720c */ /* 0x000fda0003f46270 */
[----:B--2---:R-:W-:-:S05]  /*f010*/  @!P2 LEA R4, P4, R20, R4, 0x1 ;  /* 0x000000041404a211 */ /* 0x004fca00078808ff */
[----:B---3--:R-:W-:-:S04]  /*f020*/  @!P2 IMAD.X R0, RZ, RZ, R0, P4 ;  /* 0x000000ffff00a224 */ /* 0x008fc800020e0600 */
[----:B------:R-:W-:Y:S02]  /*f030*/  @!P2 IMAD.MOV.U32 R5, RZ, RZ, R0 ;  /* 0x000000ffff05a224 */ /* 0x000fe400078e0000 */
[----:B------:R-:W-:Y:S04]  /*f040*/  SHFL.IDX PT, R0, R3, RZ, 0x1c1f ;  /* 0x001c1fff03007589 */ /* 0x000fe800000e0000 */
[----:B------:R-:W-:Y:S04]  /*f050*/  @!P2 LDGSTS.E.BYPASS.LTC128B.128 [R9+0xdc00], desc[UR36][R4.64], !P3 ;  /* 0x0dc000000409afae */ /* 0x000fe8000d901d64 */
[----:B------:R-:W-:Y:S04]  /*f060*/  @!P2 LDGSTS.E.BYPASS.LTC128B.128 [R9+0x10c00], desc[UR36][R4.64+0x40], !P0 ;  /* 0x10c000400409afae */ /* 0x000fe8000c101d64 */
[----:B------:R0:W-:Y:S04]  /*f070*/  @!P2 LDGSTS.E.BYPASS.LTC128B.128 [R9+0x13c00], desc[UR36][R4.64+0x80], !P1 ;  /* 0x13c000800409afae */ /* 0x0001e8000c901d64 */
[----:B------:R-:W-:Y:S04]  /*f080*/  SHFL.IDX PT, R3, R3, 0x1, 0x1c1f ;  /* 0x003c1f0003037f89 */ /* 0x000fe800000e0000 */
[----:B0-----:R-:W0:Y:S01]  /*f090*/  SHFL.IDX PT, R4, R8, RZ, 0x1c1f ;  /* 0x001c1fff08047589 */ /* 0x001e2200000e0000 */
[----:B------:R-:W-:-:S03]  /*f0a0*/  IADD3 R5, R17, 0x80, RZ ;  /* 0x0000008011057810 */ /* 0x000fc60007ffe0ff */
[----:B------:R-:W1:Y:S01]  /*f0b0*/  SHFL.IDX PT, R8, R8, 0x1, 0x1c1f ;  /* 0x003c1f0008087f89 */ /* 0x000e6200000e0000 */
[----:B------:R-:W-:-:S13]  /*f0c0*/  ISETP.GE.AND P2, PT, R5, R2, PT ;  /* 0x000000020500720c */ /* 0x000fda0003f46270 */
[----:B0-----:R-:W-:-:S05]  /*f0d0*/  @!P2 LEA R4, P4, R20, R4, 0x1 ;  /* 0x000000041404a211 */ /* 0x001fca00078808ff */
[----:B------:R-:W-:-:S04]  /*f0e0*/  @!P2 IMAD.X R0, RZ, RZ, R0, P4 ;  /* 0x000000ffff00a224 */ /* 0x000fc800020e0600 */
[----:B------:R-:W-:-:S05]  /*f0f0*/  @!P2 IMAD.MOV.U32 R5, RZ, RZ, R0 ;  /* 0x000000ffff05a224 */ /* 0x000fca00078e0000 */
[----:B------:R0:W-:Y:S04]  /*f100*/  @!P2 LDGSTS.E.BYPASS.LTC128B.128 [R9+0xe400], desc[UR36][R4.64], !P3 ;  /* 0x0e4000000409afae */ /* 0x0001e8000d901d64 */
[----:B------:R0:W-:Y:S04]  /*f110*/  @!P2 LDGSTS.E.BYPASS.LTC128B.128 [R9+0x11400], desc[UR36][R4.64+0x40], !P0 ;  /* 0x114000400409afae */ /* 0x0001e8000c101d64 */
[----:B-1----:R0:W-:Y:S02]  /*f120*/  @!P2 LDGSTS.E.BYPASS.LTC128B.128 [R9+0x14400], desc[UR36][R4.64+0x80], !P1 ;  /* 0x144000800409afae */ /* 0x0021e4000c901d64 */
.L_x_2224:
        /* <DEDUP_REMOVED lines=13> */
.L_x_2144:
        /* <DEDUP_REMOVED lines=18> */
.L_x_2225:
[----:B------:R-:W-:Y:S05]  /*f320*/  BSYNC B0 ;  /* 0x0000000000007941 */ /* 0x000fea0003800000 */
.L_x_2145:
[----:B------:R-:W2:Y:S01]  /*f330*/  LDL R3, [R1+0x24] ;  /* 0x0000240001037983 */ /* 0x000ea20000100800 */
[----:B------:R-:W-:Y:S01]  /*f340*/  BSSY B0, `(.L_x_2147) ;  /* 0x00000ff000007945 */ /* 0x000fe20003800000 */
[----:B--2---:R-:W-:-:S13]  /*f350*/  ISETP.GE.AND P0, PT, R3, 0x2, PT ;  /* 0x000000020300780c */ /* 0x004fda0003f06270 */
[----:B------:R-:W-:Y:S05]  /*f360*/  @!P0 BRA `(.L_x_2148) ;  /* 0x0000000c00f08947 */ /* 0x000fea0003800000 */
[----:B------:R-:W0:Y:S01]  /*f370*/  S2R R2, SR_TID.X ;  /* 0x0000000000027919 */ /* 0x000e220000002100 */
[----:B-1----:R-:W-:Y:S01]  /*f380*/  IADD3 R0, R3, -0x2, RZ ;  /* 0xfffffffe03007810 */ /* 0x002fe20007ffe0ff */
        /* <DEDUP_REMOVED lines=11> */
.L_x_2161:
        /* <DEDUP_REMOVED lines=19> */
[----:B-1----:R-:W-:-:S04]  /*f570*/  @P0 SHF.R.U32.HI R2, RZ, R3, R5 ;  /* 0x00000003ff020219 */ /* 0x002fc80000011605 */
[----:B------:R-:W-:Y:S02]  /*f580*/  IADD3 R9, -R2, RZ, RZ ;  /* 0x000000ff02097210 */ /* 0x000fe40007ffe1ff */
        /* <DEDUP_REMOVED lines=21> */
.L_x_2149:
[----:B------:R-:W-:Y:S01]  /*f6e0*/  IMAD R5, R26, 0x8, R23 ;  /* 0x000000081a057824 */ /* 0x000fe200078e0217 */
[----:B------:R-:W-:Y:S01]  /*f6f0*/  SHF.L.U32 R0, R29, 0x1f, RZ ;  /* 0x0000001f1d007819 */ /* 0x000fe200000006ff */
[----:B------:R-:W-:Y:S03]  /*f700*/  BSSY B1, `(.L_x_2150) ;  /* 0x0000003000017945 */ /* 0x000fe60003800000 */
[----:B------:R-:W0:Y:S02]  /*f710*/  SYNCS.PHASECHK.TRANS64.TRYWAIT P0, [R5+URZ+0x2d840], R0 ;  /* 0x02d84000050075a7 */ /* 0x000e24000800017f */
[----:B0-----:R-:W-:Y:S05]  /*f720*/  @!P0 BRA `(.L_x_2151) ;  /* 0x0000003400448947 */ /* 0x001fea0003800000 */
.L_x_2226:
[----:B------:R-:W-:Y:S05]  /*f730*/  BSYNC B1 ;  /* 0x0000000000017941 */ /* 0x000fea0003800000 */
.L_x_2150:
        /* <DEDUP_REMOVED lines=16> */
[----:B------:R-:W-:Y:S01]  /*f840*/  IMAD.WIDE.U32 R2, R18, UR4, R2 ;  /* 0x0000000412027c25 */ /* 0x000fe2000f8e0002 */
[----:B-1----:R-:W-:-:S03]  /*f850*/  SHF.L.U32 R11, R6, 0x3, RZ ;  /* 0x00000003060b7819 */ /* 0x002fc600000006ff */
        /* <DEDUP_REMOVED lines=29> */
[----:B0-----:R-:W-:-:S04]  /*fa30*/  IADD3 R2, P0, R2, R0, RZ ;  /* 0x0000000002027210 */ /* 0x001fc80007f1e0ff */
[----:B-1----:R-:W-:-:S05]  /*fa40*/  IADD3.X R3, RZ, R3, RZ, P0, !PT ;  /* 0x00000003ff037210 */ /* 0x002fca00007fe4ff */
        /* <DEDUP_REMOVED lines=11> */
.L_x_2236:
        /* <DEDUP_REMOVED lines=11> */
.L_x_2153:
        /* <DEDUP_REMOVED lines=11> */
.L_x_2154:
[----:B------:R1:W-:Y:S01]  /*fc60*/  SYNCS.ARRIVE.TRANS64.A1T0 RZ, [R5+URZ+0x2d830], RZ ;  /* 0x02d830ff05ff79a7 */ /* 0x0003e2000810003f */
[----:B------:R-:W-:Y:S05]  /*fc70*/  @!P5 BRA `(.L_x_2155) ;  /* 0x000000000004d947 */ /* 0x000fea0003800000 */
[----:B------:R-:W-:Y:S01]  /*fc80*/  BPT.TRAP 0x1 ;  /* 0x000000040000795c */ /* 0x000fe20000300000 */
.L_x_2155:
[----:B------:R-:W-:Y:S01]  /*fc90*/  SHF.L.U32 R2, R17, 0x1f, RZ ;  /* 0x0000001f11027819 */ /* 0x000fe200000006ff */
[----:B-1----:R-:W-:Y:S01]  /*fca0*/  IMAD R5, R10, 0x8, R23 ;  /* 0x000000080a057824 */ /* 0x002fe200078e0217 */
[----:B------:R-:W-:Y:S03]  /*fcb0*/  BSSY B1, `(.L_x_2156) ;  /* 0x0000003000017945 */ /* 0x000fe60003800000 */
[----:B------:R-:W1:Y:S02]  /*fcc0*/  SYNCS.PHASECHK.TRANS64.TRYWAIT P0, [R5+URZ+0x2d860], R2 ;  /* 0x02d86002050075a7 */ /* 0x000e64000800017f */
[----:B-1----:R-:W-:Y:S05]  /*fcd0*/  @!P0 BRA `(.L_x_2157) ;  /* 0x0000003400408947 */ /* 0x002fea0003800000 */
.L_x_2237:
[----:B------:R-:W-:Y:S05]  /*fce0*/  BSYNC B1 ;  /* 0x0000000000017941 */ /* 0x000fea0003800000 */
.L_x_2156:
        /* <DEDUP_REMOVED lines=49> */
.L_x_2247:
        /* <DEDUP_REMOVED lines=27> */
[----:B0-----:R-:W-:Y:S02]  /*101b0*/  LEA R24, P0, R2, UR4, 0x1 ;  /* 0x0000000402187c11 */ /* 0x001fe4000f8008ff */
[----:B------:R-:W-:-:S04]  /*101c0*/  IADD3 R0, R0, R3, RZ ;  /* 0x0000000300007210 */ /* 0x000fc80007ffe0ff */
[----:B------:R-:W-:Y:S01]  /*101d0*/  LEA.HI.X R0, R2, UR5, R0, 0x1, P0 ;  /* 0x0000000502007c11 */ /* 0x000fe200080f0c00 */
[----:B------:R-:W-:Y:S01]  /*101e0*/  NOP ;  /* 0x0000000000007918 */ /* 0x000fe20000000000 */
[----:B------:R-:W-:-:S13]  /*101f0*/  PLOP3.LUT P0, PT, PT, PT, PT, 0x80, 0x0 ;  /* 0x000000000000781c */ /* 0x000fda0003f0f070 */
.L_x_2159:
        /* <DEDUP_REMOVED lines=12> */
.L_x_2160:
[----:B------:R2:W-:Y:S01]  /*102c0*/  STL [R1], R27 ;  /* 0x0000001b01007387 */ /* 0x0005e20000100800 */
[C---:B------:R-:W-:Y:S01]  /*102d0*/  ISETP.GT.AND P0, PT, R27.reuse, RZ, PT ;  /* 0x000000ff1b00720c */ /* 0x040fe20003f04270 */
[----:B------:R2:W-:Y:S01]  /*102e0*/  SYNCS.ARRIVE.TRANS64.A1T0 RZ, [R5+URZ+0x2d850], RZ ;  /* 0x02d850ff05ff79a7 */ /* 0x0005e2000810003f */
[----:B------:R-:W-:Y:S02]  /*102f0*/  VIADD R0, R27, 0xffffffff ;  /* 0xffffffff1b007836 */ /* 0x000fe40000000000 */
[----:B------:R-:W-:Y:S02]  /*10300*/  IMAD.MOV.U32 R17, RZ, RZ, R29 ;  /* 0x000000ffff117224 */ /* 0x000fe400078e001d */
[----:B------:R-:W-:-:S07]  /*10310*/  IMAD.MOV.U32 R10, RZ, RZ, R26 ;  /* 0x000000ffff0a7224 */ /* 0x000fce00078e001a */
[----:B--2---:R-:W-:Y:S05]  /*10320*/  @P0 BRA `(.L_x_2161) ;  /* 0xfffffff000440947 */ /* 0x004fea000383ffff */
.L_x_2148:
[----:B------:R-:W-:Y:S05]  /*10330*/  BSYNC B0 ;  /* 0x0000000000007941 */ /* 0x000fea0003800000 */
.L_x_2147:
        /* <DEDUP_REMOVED lines=17> */
.L_x_2163:
[----:B------:R-:W-:Y:S05]  /*10450*/  BSYNC B0 ;  /* 0x0000000000007941 */ /* 0x000fea0003800000 */
.L_x_2162:
[----:B-1----:R-:W2:Y:S02]  /*10460*/  LDL R0, [R1+0x38] ;  /* 0x0000380001007983 */ /* 0x002ea40000100800 */
[----:B--2---:R-:W-:-:S13]  /*10470*/  ISETP.NE.AND P0, PT, R0, 0x3, PT ;  /* 0x000000030000780c */ /* 0x004fda0003f05270 */
[----:B------:R-:W-:Y:S05]  /*10480*/  @!P0 BRA `(.L_x_2164) ;  /* 0x0000000000048947 */ /* 0x000fea0003800000 */
[----:B------:R-:W-:Y:S01]  /*10490*/  BPT.TRAP 0x1 ;  /* 0x000000040000795c */ /* 0x000fe20000300000 */
.L_x_2164:
[----:B------:R-:W2:Y:S01]  /*104a0*/  LDL.LU R2, [R1+0xc] ;  /* 0x00000c0001027983 */ /* 0x000ea20000300800 */
[----:B------:R-:W-:Y:S01]  /*104b0*/  IMAD R0, R26, 0x8, R23 ;  /* 0x000000081a007824 */ /* 0x000fe200078e0217 */
[----:B------:R-:W-:Y:S01]  /*104c0*/  SHF.L.U32 R3, R29, 0x1f, RZ ;  /* 0x0000001f1d037819 */ /* 0x000fe200000006ff */
[----:B------:R-:W-:Y:S03]  /*104d0*/  BSSY B0, `(.L_x_2165) ;  /* 0x0000004000007945 */ /* 0x000fe60003800000 */
[----:B------:R-:W1:Y:S01]  /*104e0*/  SYNCS.PHASECHK.TRANS64.TRYWAIT P0, [R0+URZ+0x2d860], R3 ;  /* 0x02d86003000075a7 */ /* 0x000e62000800017f */
[----:B--2---:R-:W-:Y:S01]  /*104f0*/  IMAD R6, R27, -0x80, R2 ;  /* 0xffffff801b067824 */ /* 0x004fe200078e0202 */
[----:B-1----:R-:W-:Y:S06]  /*10500*/  @!P0 BRA `(.L_x_2166) ;  /* 0x0000003000ac8947 */ /* 0x002fec0003800000 */
.L_x_2248:
[----:B------:R-:W-:Y:S05]  /*10510*/  BSYNC B0 ;  /* 0x0000000000007941 */ /* 0x000fea0003800000 */
.L_x_2165:
[----:B------:R-:W0:Y:S01]  /*10520*/  S2R R2, SR_TID.X ;  /* 0x0000000000027919 */ /* 0x000e220000002100 */
[----:B------:R-:W-:Y:S01]  /*10530*/  UMOV UR4, 0xffffffff ;  /* 0xffffffff00047882 */ /* 0x000fe20000000000 */
[----:B------:R-:W2:Y:S01]  /*10540*/  S2R R7, SR_TID.X ;  /* 0x0000000000077919 */ /* 0x000ea20000002100 */
[----:B0-----:R-:W-:Y:S02]  /*10550*/  LOP3.LUT R5, R2, 0x7f, RZ, 0xc0, !PT ;  /* 0x0000007f02057812 */ /* 0x001fe400078ec0ff */
[C---:B--2---:R-:W-:Y:S01]  /*10560*/  SHF.L.U32 R2, R7.reuse, 0x3, RZ ;  /* 0x0000000307027819 */ /* 0x044fe200000006ff */
[----:B------:R-:W-:Y:S01]  /*10570*/  IMAD.SHL.U32 R4, R7, 0x8, RZ ;  /* 0x0000000807047824 */ /* 0x000fe200078e00ff */
[----:B------:R-:W-:Y:S02]  /*10580*/  SHF.R.U32.HI R5, RZ, 0x2, R5 ;  /* 0x00000002ff057819 */ /* 0x000fe40000011605 */
        /* <DEDUP_REMOVED lines=43> */
[----:B-1----:R-:W-:Y:S02]  /*10840*/  IADD3.X R3, RZ, R3, RZ, P3, !PT ;  /* 0x00000003ff037210 */ /* 0x002fe40001ffe4ff */
[----:B------:R-:W-:-:S03]  /*10850*/  ISETP.LT.OR P3, PT, R6, 0x41, P1 ;  /* 0x000000410600780c */ /* 0x000fc60000f61670 */
[----:B------:R2:W-:Y:S01]  /*10860*/  LDGSTS.E.BYPASS.LTC128B.128 [R4+0x1400], desc[UR36][R2.64], !P4 ;  /* 0x0140000002047fae */ /* 0x0005e2000e101d64 */
[----:B------:R-:W-:-:S09]  /*10870*/  ISETP.LT.OR P4, PT, R6, 0x41, P0 ;  /* 0x000000410600780c */ /* 0x000fd20000781670 */
[----:B------:R2:W-:Y:S04]  /*10880*/  LDGSTS.E.BYPASS.LTC128B.128 [R4+0x3400], desc[UR36][R2.64+0x40], !P3 ;  /* 0x0340004002047fae */ /* 0x0005e8000d901d64 */
[----:B0--3--:R2:W-:Y:S02]  /*10890*/  LDGSTS.E.BYPASS.LTC128B.128 [R4+0x5400], desc[UR36][R2.64+0x80], !P4 ;  /* 0x0540008002047fae */ /* 0x0095e4000e101d64 */
.L_x_2258:
        /* <DEDUP_REMOVED lines=13> */
.L_x_2168:
        /* <DEDUP_REMOVED lines=11> */
.L_x_2169:
[----:B------:R-:W-:Y:S01]  /*10a20*/  VIADD R26, R26, 0x1 ;  /* 0x000000011a1a7836 */ /* 0x000fe20000000000 */
[----:B------:R0:W-:Y:S04]  /*10a30*/  SYNCS.ARRIVE.TRANS64.A1T0 RZ, [R0+URZ+0x2d850], RZ ;  /* 0x02d850ff00ff79a7 */ /* 0x0001e8000810003f */
[----:B------:R-:W-:-:S04]  /*10a40*/  ISETP.NE.AND P0, PT, R26, 0x2, PT ;  /* 0x000000021a00780c */ /* 0x000fc80003f05270 */
[----:B0-----:R-:W-:Y:S02]  /*10a50*/  SEL R0, RZ, 0x1, P0 ;  /* 0x00000001ff007807 */ /* 0x001fe40000000000 */
[----:B------:R-:W-:Y:S02]  /*10a60*/  SEL R26, R26, RZ, P0 ;  /* 0x000000ff1a1a7207 */ /* 0x000fe40000000000 */
[----:B------:R-:W-:-:S07]  /*10a70*/  LOP3.LUT R29, R29, R0, RZ, 0x3c, !PT ;  /* 0x000000001d1d7212 */ /* 0x000fce00078e3cff */
.L_x_2128:
[----:B------:R-:W-:Y:S05]  /*10a80*/  BSYNC B7 ;  /* 0x0000000000077941 */ /* 0x000fea0003800000 */
.L_x_2126:
[----:B------:R-:W-:-:S13]  /*10a90*/  LOP3.LUT P0, RZ, R22, 0x80, RZ, 0xc0, !PT ;  /* 0x0000008016ff7812 */ /* 0x000fda000780c0ff */
[----:B------:R-:W-:Y:S05]  /*10aa0*/  @!P0 BRA `(.L_x_2170) ;  /* 0x0000000000248947 */ /* 0x000fea0003800000 */
[----:B------:R-:W-:Y:S05]  /*10ab0*/  WARPSYNC.ALL ;  /* 0x0000000000007948 */ /* 0x000fea0003800000 */
[----:B------:R-:W0:Y:S08]  /*10ac0*/  S2UR UR5, SR_CgaCtaId ;  /* 0x00000000000579c3 */ /* 0x000e300000008800 */
[----:B------:R-:W-:Y:S06]  /*10ad0*/  BAR.SYNC.DEFER_BLOCKING 0x5, 0x200 ;  /* 0x0148000000007b1d */ /* 0x000fec0000010000 */
[----:B------:R-:W-:-:S02]  /*10ae0*/  UMOV UR4, 0x400 ;  /* 0x0000040000047882 */ /* 0x000fc40000000000 */
[----:B0-----:R-:W-:-:S06]  /*10af0*/  ULEA UR4, UR5, UR4, 0x18 ;  /* 0x0000000405047291 */ /* 0x001fcc000f8ec03f */
[----:B------:R-:W-:-:S05]  /*10b00*/  IMAD.U32 R23, RZ, RZ, UR4 ;  /* 0x00000004ff177e24 */ /* 0x000fca000f8e00ff */
[----:B------:R1:W2:Y:S01]  /*10b10*/  LDS.128 R16, [R23+0x2d8d0] ;  /* 0x02d8d00017107984 */ /* 0x0002a20000000c00 */
[----:B------:R-:W-:Y:S06]  /*10b20*/  BAR.ARV 0x4, 0x200 ;  /* 0x0108000000007b1d */ /* 0x000fec0000002000 */
[----:B------:R-:W-:Y:S05]  /*10b30*/  BRA `(.L_x_2171) ;  /* 0x0000000800cc7947 */ /* 0x000fea0003800000 */
.L_x_2170:
[----:B------:R-:W0:Y:S01]  /*10b40*/  S2R R0, SR_TID.X ;  /* 0x0000000000007919 */ /* 0x000e220000002100 */
[----:B------:R-:W-:Y:S01]  /*10b50*/  UMOV UR4, 0xffffffff ;  /* 0xffffffff00047882 */ /* 0x000fe20000000000 */
[----:B0-----:R-:W-:-:S04]  /*10b60*/  LOP3.LUT R7, R0, 0x1f, RZ, 0xc0, !PT ;  /* 0x0000001f00077812 */ /* 0x001fc800078ec0ff */
[----:B------:R-:W-:Y:S01]  /*10b70*/  ISETP.NE.AND P0, PT, R7, 0x1f, PT ;  /* 0x0000001f0700780c */ /* 0x000fe20003f05270 */
[----:B------:R-:W-:-:S12]  /*10b80*/  BRA.DIV UR4, `(.L_x_2172) ;  /* 0x0000003204907947 */ /* 0x000fd8000b800000 */
[----:B------:R-:W-:Y:S01]  /*10b90*/  IMAD.IADD R5, R19, 0x1, R7 ;  /* 0x0000000113057824 */ /* 0x000fe200078e0207 */
        /* <DEDUP_REMOVED lines=30> */
.L_x_2268:
[----:B------:R-:W-:Y:S02]  /*10d80*/  ULDC UR4, c[0x0][0xc38] ;  /* 0x00030e0000047ab9 */ /* 0x000fe40000000800 */
[----:B------:R-:W-:-:S04]  /*10d90*/  IMAD.U32 R4, RZ, RZ, UR4 ;  /* 0x00000004ff047e24 */ /* 0x000fc8000f8e00ff */
[----:B-1----:R-:W-:-:S04]  /*10da0*/  IMAD R5, R14, R4, RZ ;  /* 0x000000040e057224 */ /* 0x002fc800078e02ff */
[----:B------:R-:W-:-:S05]  /*10db0*/  IMAD.IADD R16, R16, 0x1, R5 ;  /* 0x0000000110107824 */ /* 0x000fca00078e0205 */
[----:B------:R-:W-:-:S13]  /*10dc0*/  ISETP.GT.AND P6, PT, R16, R0, PT ;  /* 0x000000001000720c */ /* 0x000fda0003fc4270 */
[----:B------:R-:W-:Y:S05]  /*10dd0*/  @P6 BRA `(.L_x_2173) ;  /* 0x00000000009c6947 */ /* 0x000fea0003800000 */
.L_x_2178:
        /* <DEDUP_REMOVED lines=14> */
.L_x_2176:
[----:B------:R-:W-:Y:S05]  /*10ec0*/  BSYNC B0 ;  /* 0x0000000000007941 */ /* 0x000fea0003800000 */
.L_x_2175:
        /* <DEDUP_REMOVED lines=17> */
[----:B------:R0:W1:Y:S02]  /*10fe0*/  SHFL.IDX PT, R14, R3, 0x1f, 0x1f ;  /* 0x03e01f00030e7f89 */ /* 0x00006400000e0000 */
.L_x_2276:
[----:B------:R-:W-:Y:S02]  /*10ff0*/  ULDC UR4, c[0x0][0xc38] ;  /* 0x00030e0000047ab9 */ /* 0x000fe40000000800 */
[----:B------:R-:W-:-:S04]  /*11000*/  IMAD.U32 R4, RZ, RZ, UR4 ;  /* 0x00000004ff047e24 */ /* 0x000fc8000f8e00ff */
[----:B-1----:R-:W-:-:S04]  /*11010*/  IMAD R5, R14, R4, RZ ;  /* 0x000000040e057224 */ /* 0x002fc800078e02ff */
[----:B------:R-:W-:-:S05]  /*11020*/  IMAD.IADD R16, R5, 0x1, R16 ;  /* 0x0000000105107824 */ /* 0x000fca00078e0210 */
[----:B------:R-:W-:-:S13]  /*11030*/  ISETP.GT.AND P6, PT, R16, R0, PT ;  /* 0x000000001000720c */ /* 0x000fda0003fc4270 */
[----:B------:R-:W-:Y:S05]  /*11040*/  @!P6 BRA `(.L_x_2178) ;  /* 0xfffffffc0064e947 */ /* 0x000fea000383ffff */
.L_x_2173:
        /* <DEDUP_REMOVED lines=8> */
.L_x_2280:
[----:B------:R-:W-:Y:S01]  /*110d0*/  ISETP.NE.AND P0, PT, R5, RZ, PT ;  /* 0x000000ff0500720c */ /* 0x000fe20003f05270 */
[----:B------:R-:W-:-:S12]  /*110e0*/  IMAD.MOV.U32 R5, RZ, RZ, RZ ;  /* 0x000000ffff057224 */ /* 0x000fd800078e00ff */
[----:B------:R-:W-:Y:S05]  /*110f0*/  @!P0 BRA `(.L_x_2180) ;  /* 0x0000000000108947 */ /* 0x000fea0003800000 */
[----:B------:R-:W-:Y:S01]  /*11100*/  UMOV UR4, 0xffffffff ;  /* 0xffffffff00047882 */ /* 0x000fe20000000000 */
[----:B------:R-:W-:Y:S02]  /*11110*/  VIADD R12, R6, 0xffffffff ;  /* 0xffffffff060c7836 */ /* 0x000fe40000000000 */
[----:B------:R-:W-:Y:S05]  /*11120*/  BRA.DIV UR4, `(.L_x_2181) ;  /* 0x0000003604507947 */ /* 0x000fea000b800000 */
[----:B------:R3:W4:Y:S02]  /*11130*/  SHFL.IDX PT, R5, R3, R12, 0x1f ;  /* 0x00001f0c03057589 */ /* 0x00072400000e0000 */
.L_x_2180:
        /* <DEDUP_REMOVED lines=10> */
[----:B0-----:R-:W-:-:S06]  /*111e0*/  IADD3 R10, R9, 0xffffffe, RZ ;  /* 0x0ffffffe090a7810 */ /* 0x001fcc0007ffe0ff */
        /* <DEDUP_REMOVED lines=17> */
[----:B------:R-:W-:-:S05]  /*11300*/  @P0 IADD3 R2, R2, 0x1, RZ ;  /* 0x0000000102020810 */ /* 0x000fca0007ffe0ff */
        /* <DEDUP_REMOVED lines=9> */
[----:B------:R-:W0:Y:S02]  /*113a0*/  I2F.RP R8, R7 ;  /* 0x0000000700087306 */ /* 0x000e240000209400 */
[----:B------:R-:W-:-:S06]  /*113b0*/  IADD3 R6, RZ, -R6, RZ ;  /* 0x80000006ff067210 */ /* 0x000fcc0007ffe0ff */
        /* <DEDUP_REMOVED lines=23> */
[----:B------:R-:W-:-:S04]  /*11530*/  LOP3.LUT R2, RZ, R2, RZ, 0x33, !PT ;  /* 0x00000002ff027212 */ /* 0x000fc800078e33ff */
[----:B------:R-:W-:Y:S01]  /*11540*/  IADD3 R17, R17, R2, RZ ;  /* 0x0000000211117210 */ /* 0x000fe20007ffe0ff */
[----:B------:R-:W-:Y:S06]  /*11550*/  BRA `(.L_x_2182) ;  /* 0x00000000001c7947 */ /* 0x000fec0003800000 */
.L_x_2174:
[----:B------:R-:W-:Y:S01]  /*11560*/  UMOV UR4, URZ ;  /* 0x0000003f00047c82 */ /* 0x000fe20008000000 */
[----:B------:R-:W-:Y:S01]  /*11570*/  UMOV UR5, URZ ;  /* 0x0000003f00057c82 */ /* 0x000fe20008000000 */
[----:B------:R-:W-:Y:S01]  /*11580*/  ULDC UR6, c[0x0][0xc3c] ;  /* 0x00030f0000067ab9 */ /* 0x000fe20000000800 */
[----:B------:R-:W-:Y:S02]  /*11590*/  IMAD.MOV.U32 R16, RZ, RZ, R0 ;  /* 0x000000ffff107224 */ /* 0x000fe400078e0000 */
[----:B------:R-:W-:Y:S02]  /*115a0*/  IMAD.U32 R17, RZ, RZ, UR4 ;  /* 0x00000004ff117e24 */ /* 0x000fe4000f8e00ff */
[----:B------:R-:W-:Y:S02]  /*115b0*/  IMAD.U32 R18, RZ, RZ, UR5 ;  /* 0x00000005ff127e24 */ /* 0x000fe4000f8e00ff */
[----:B------:R-:W-:-:S07]  /*115c0*/  IMAD.U32 R19, RZ, RZ, UR6 ;  /* 0x00000006ff137e24 */ /* 0x000fce000f8e00ff */
.L_x_2182:
        /* <DEDUP_REMOVED lines=10> */
.L_x_2171:
[----:B------:R-:W-:Y:S02]  /*11670*/  ULDC UR4, c[0x0][0xc3c] ;  /* 0x00030f0000047ab9 */ /* 0x000fe40000000800 */
[----:B--2---:R-:W-:-:S13]  /*11680*/  ISETP.GE.AND P0, PT, R19, UR4, PT ;  /* 0x0000000413007c0c */ /* 0x004fda000bf06270 */
[----:B------:R-:W-:Y:S05]  /*11690*/  @!P0 BRA `(.L_x_2183) ;  /* 0xffffffb8000c8947 */ /* 0x000fea000383ffff */
[----:B------:R-:W-:Y:S05]  /*116a0*/  BSYNC B8 ;  /* 0x0000000000087941 */ /* 0x000fea0003800000 */
.L_x_2122:
[----:B-1----:R-:W2:Y:S01]  /*116b0*/  LDL.LU R0, [R1+0x34] ;  /* 0x0000340001007983 */ /* 0x002ea20000300800 */
[----:B------:R-:W-:Y:S01]  /*116c0*/  BSSY B0, `(.L_x_2184) ;  /* 0x000000b000007945 */ /* 0x000fe20003800000 */
[----:B------:R-:W1:Y:S01]  /*116d0*/  S2R R5, SR_CgaCtaId ;  /* 0x0000000000057919 */ /* 0x000e620000008800 */
[----:B--2---:R-:W-:-:S05]  /*116e0*/  VIADD R0, R0, 0x1 ;  /* 0x0000000100007836 */ /* 0x004fca0000000000 */
[----:B------:R-:W-:-:S04]  /*116f0*/  LEA.HI R2, R0, R0, RZ, 0x1 ;  /* 0x0000000000027211 */ /* 0x000fc800078f08ff */
[----:B------:R-:W-:Y:S02]  /*11700*/  LOP3.LUT R3, R2, 0xfffffffe, RZ, 0xc0, !PT ;  /* 0xfffffffe02037812 */ /* 0x000fe400078ec0ff */
[----:B------:R-:W-:-:S03]  /*11710*/  MOV R2, 0x400 ;  /* 0x0000040000027802 */ /* 0x000fc60000000f00 */
[----:B------:R-:W-:Y:S01]  /*11720*/  IMAD.IADD R0, R0, 0x1, -R3 ;  /* 0x0000000100007824 */ /* 0x000fe200078e0a03 */
[----:B-1----:R-:W-:-:S04]  /*11730*/  LEA R5, R5, R2, 0x18 ;  /* 0x0000000205057211 */ /* 0x002fc800078ec0ff */
[----:B------:R-:W-:-:S04]  /*11740*/  SHF.L.U32 R0, R0, 0x1f, RZ ;  /* 0x0000001f00007819 */ /* 0x000fc800000006ff */
[----:B------:R-:W1:Y:S02]  /*11750*/  SYNCS.PHASECHK.TRANS64.TRYWAIT P0, [R5+URZ+0x2d820], R0 ;  /* 0x02d82000050075a7 */ /* 0x000e64000800017f */
[----:B-1----:R-:W-:Y:S05]  /*11760*/  @!P0 BRA `(.L_x_2185) ;  /* 0x0000002c00e88947 */ /* 0x002fea0003800000 */
.L_x_2283:
[----:B------:R-:W-:Y:S05]  /*11770*/  BSYNC B0 ;  /* 0x0000000000007941 */ /* 0x000fea0003800000 */
.L_x_2184:
[----:B------:R-:W-:-:S03]  /*11780*/  UMOV UR4, 0xffffffff ;  /* 0xffffffff00047882 */ /* 0x000fc60000000000 */
[----:B------:R-:W-:Y:S05]  /*11790*/  BRA.DIV UR4, `(.L_x_2186) ;  /* 0x0000002e04f07947 */ /* 0x000fea000b800000 */
[----:B-1----:R-:W1:Y:S02]  /*117a0*/  S2R R0, SR_TID.X ;  /* 0x0000000000007919 */ /* 0x002e640000002100 */
[----:B-1----:R-:W-:-:S04]  /*117b0*/  SHF.R.U32.HI R0, RZ, 0x5, R0 ;  /* 0x00000005ff007819 */ /* 0x002fc80000011600 */
[----:B------:R-:W-:-:S05]  /*117c0*/  LOP3.LUT R0, R0, 0x3, RZ, 0xc0, !PT ;  /* 0x0000000300007812 */ /* 0x000fca00078ec0ff */
[----:B------:R1:W2:Y:S02]  /*117d0*/  SHFL.IDX PT, R14, R0, RZ, 0x1f ;  /* 0x00001fff000e7589 */ /* 0x0002a400000e0000 */
.L_x_2286:
[----:B--2---:R-:W-:Y:S01]  /*117e0*/  ISETP.NE.AND P0, PT, R14, RZ, PT ;  /* 0x000000ff0e00720c */ /* 0x004fe20003f05270 */
[----:B------:R-:W-:-:S12]  /*117f0*/  BSSY B0, `(.L_x_2187) ;  /* 0x0000024000007945 */ /* 0x000fd80003800000 */
[----:B------:R-:W-:Y:S05]  /*11800*/  @P0 BRA `(.L_x_2188) ;  /* 0x0000000000880947 */ /* 0x000fea0003800000 */
[----:B------:R-:W-:-:S03]  /*11810*/  UMOV UR4, 0xffffffff ;  /* 0xffffffff00047882 */ /* 0x000fc60000000000 */
[----:B------:R-:W-:Y:S05]  /*11820*/  BRA.DIV UR4, `(.L_x_2189) ;  /* 0x0000003204007947 */ /* 0x000fea000b800000 */
[----:B------:R-:W-:-:S13]  /*11830*/  ELECT P6, URZ, PT ;  /* 0x00000000003f782f */ /* 0x000fda00038c0000 */
.L_x_2289:
[----:B------:R-:W-:Y:S05]  /*11840*/  @!P6 BRA `(.L_x_2188) ;  /* 0x000000000078e947 */ /* 0x000fea0003800000 */
[----:B-1----:R-:W2:Y:S02]  /*11850*/  LDL.LU R0, [R1+0x1c] ;  /* 0x00001c0001007983 */ /* 0x002ea40000300800 */
[----:B--2---:R-:W-:-:S04]  /*11860*/  LOP3.LUT R0, R0, 0x2, RZ, 0xfc, !PT ;  /* 0x0000000200007812 */ /* 0x004fc800078efcff */
[----:B------:R-:W-:-:S13]  /*11870*/  ISETP.NE.AND P0, PT, R0, 0x3, PT ;  /* 0x000000030000780c */ /* 0x000fda0003f05270 */
[----:B------:R-:W-:Y:S05]  /*11880*/  @!P0 BRA `(.L_x_2190) ;  /* 0x0000000000048947 */ /* 0x000fea0003800000 */
[----:B------:R-:W-:Y:S01]  /*11890*/  BPT.TRAP 0x1 ;  /* 0x000000040000795c */ /* 0x000fe20000300000 */
.L_x_2190:
[C---:B------:R-:W-:Y:S01]  /*118a0*/  LEA R3, R26.reuse, R5, 0x3 ;  /* 0x000000051a037211 */ /* 0x040fe200078e18ff */
[----:B------:R-:W-:Y:S01]  /*118b0*/  VIADD R26, R26, 0x1 ;  /* 0x000000011a1a7836 */ /* 0x000fe20000000000 */
[----:B------:R-:W-:-:S04]  /*118c0*/  SHF.L.U32 R2, R29, 0x1f, RZ ;  /* 0x0000001f1d027819 */ /* 0x000fc800000006ff */
[----:B------:R-:W1:Y:S01]  /*118d0*/  SYNCS.PHASECHK.TRANS64.TRYWAIT P1, [R3+URZ+0x2d840], R2 ;  /* 0x02d84002030075a7 */ /* 0x000e62000802017f */
[----:B------:R-:W-:-:S04]  /*118e0*/  ISETP.NE.AND P2, PT, R26, 0x2, PT ;  /* 0x000000021a00780c */ /* 0x000fc80003f45270 */
[----:B------:R-:W-:Y:S01]  /*118f0*/  SEL R0, RZ, 0x1, P2 ;  /* 0x00000001ff007807 */ /* 0x000fe20001000000 */
[----:B-1----:R-:W-:Y:S08]  /*11900*/  @!P1 BRA `(.L_x_2191) ;  /* 0x0000002c00e89947 */ /* 0x002ff00003800000 */
.L_x_2290:
[----:B------:R-:W-:Y:S02]  /*11910*/  SEL R26, R26, RZ, P2 ;  /* 0x000000ff1a1a7207 */ /* 0x000fe40001000000 */
[----:B------:R-:W-:Y:S01]  /*11920*/  LOP3.LUT R0, R29, R0, RZ, 0x3c, !PT ;  /* 0x000000001d007212 */ /* 0x000fe200078e3cff */
[----:B------:R-:W-:Y:S06]  /*11930*/  @!P0 BRA `(.L_x_2192) ;  /* 0x0000000000048947 */ /* 0x000fec0003800000 */
[----:B------:R-:W-:Y:S01]  /*11940*/  BPT.TRAP 0x1 ;  /* 0x000000040000795c */ /* 0x000fe20000300000 */
.L_x_2192:
[----:B------:R-:W-:Y:S01]  /*11950*/  IMAD R5, R26, 0x8, R5 ;  /* 0x000000081a057824 */ /* 0x000fe200078e0205 */
[----:B------:R-:W-:-:S04]  /*11960*/  SHF.L.U32 R0, R0, 0x1f, RZ ;  /* 0x0000001f00007819 */ /* 0x000fc800000006ff */
[----:B------:R-:W2:Y:S02]  /*11970*/  SYNCS.PHASECHK.TRANS64.TRYWAIT P1, [R5+URZ+0x2d840], R0 ;  /* 0x02d84000050075a7 */ /* 0x000ea4000802017f */
[----:B--2---:R-:W-:Y:S05]  /*11980*/  @!P1 BRA `(.L_x_2193) ;  /* 0x0000002c00dc9947 */ /* 0x004fea0003800000 */
.L_x_2291:
[----:B------:R-:W-:Y:S05]  /*11990*/  @!P0 BRA `(.L_x_2194) ;  /* 0x0000000000048947 */ /* 0x000fea0003800000 */
[----:B------:R-:W-:Y:S01]  /*119a0*/  BPT.TRAP 0x1 ;  /* 0x000000040000795c */ /* 0x000fe20000300000 */
.L_x_2194:
[----:B------:R-:W3:Y:S02]  /*119b0*/  SYNCS.PHASECHK.TRANS64.TRYWAIT P1, [R3+URZ+0x2d860], R2 ;  /* 0x02d86002030075a7 */ /* 0x000ee4000802017f */
[----:B---3--:R-:W-:Y:S05]  /*119c0*/  @!P1 BRA `(.L_x_2195) ;  /* 0x0000002c00e09947 */ /* 0x008fea0003800000 */
.L_x_2292:
[----:B------:R-:W-:Y:S05]  /*119d0*/  @!P0 BRA `(.L_x_2196) ;  /* 0x0000000000048947 */ /* 0x000fea0003800000 */
[----:B------:R-:W-:Y:S01]  /*119e0*/  BPT.TRAP 0x1 ;  /* 0x000000040000795c */ /* 0x000fe20000300000 */
.L_x_2196:
[----:B----4-:R4:W0:Y:S02]  /*119f0*/  SYNCS.PHASECHK.TRANS64.TRYWAIT P0, [R5+URZ+0x2d860], R0 ;  /* 0x02d86000050075a7 */ /* 0x010824000800017f */
[----:B0-----:R-:W-:Y:S05]  /*11a00*/  @!P0 NANOSLEEP.SYNCS 0x989680 ;  /* 0x009896800000895d */ /* 0x001fea0003900000 */
[----:B------:R-:W0:Y:S02]  /*11a10*/  @!P0 SYNCS.PHASECHK.TRANS64 P0, [R5+URZ+0x2d860], R0 ;  /* 0x02d86000050085a7 */ /* 0x000e24000800007f */
[----:B0-----:R-:W-:Y:S05]  /*11a20*/  @!P0 BRA `(.L_x_2196) ;  /* 0xfffffffc00f08947 */ /* 0x001fea000383ffff */
.L_x_2188:
[----:B------:R-:W-:Y:S05]  /*11a30*/  BSYNC B0 ;  /* 0x0000000000007941 */ /* 0x000fea0003800000 */
.L_x_2187:
[----:B------:R-:W-:Y:S05]  /*11a40*/  EXIT ;  /* 0x000000000000794d */ /* 0x000fea0003800000 */
.L_x_2066:
[----:B0-----:R-:W-:-:S04]  /*11a50*/  IMAD.U32 R3, RZ, RZ, UR41 ;  /* 0x00000029ff037e24 */ /* 0x001fc8000f8e00ff */
[----:B------:R0:W1:Y:S03]  /*11a60*/  SYNCS.PHASECHK.TRANS64.TRYWAIT P1, [R3+URZ+0x2d800], R0 ;  /* 0x02d80000030075a7 */ /* 0x000066000802017f */
[----:B-1----:R-:W-:Y:S05]  /*11a70*/  @!P1 NANOSLEEP.SYNCS 0x989680 ;  /* 0x009896800000995d */ /* 0x002fea0003900000 */
[----:B------:R-:W1:Y:S02]  /*11a80*/  @!P1 SYNCS.PHASECHK.TRANS64 P1, [R3+URZ+0x2d800], R0 ;  /* 0x02d80000030095a7 */ /* 0x000e64000802007f */
[----:B-1----:R-:W-:Y:S05]  /*11a90*/  @!P1 BRA `(.L_x_2066) ;  /* 0xfffffffc00ec9947 */ /* 0x002fea000383ffff */
[----:B------:R-:W-:Y:S05]  /*11aa0*/  BRA `(.L_x_2197) ;  /* 0xfffffefc00287947 */ /* 0x000fea000383ffff */
.L_x_2070:
[----:B-1----:R1:W2:Y:S02]  /*11ab0*/  SYNCS.PHASECHK.TRANS64.TRYWAIT P1, [R0+URZ+0x2d830], R3 ;  /* 0x02d83003000075a7 */ /* 0x0022a4000802017f */
[----:B--2---:R-:W-:Y:S05]  /*11ac0*/  @!P1 NANOSLEEP.SYNCS 0x989680 ;  /* 0x009896800000995d */ /* 0x004fea0003900000 */
[----:B------:R-:W2:Y:S02]  /*11ad0*/  @!P1 SYNCS.PHASECHK.TRANS64 P1, [R0+URZ+0x2d830], R3 ;  /* 0x02d83003000095a7 */ /* 0x000ea4000802007f */
[----:B--2---:R-:W-:Y:S05]  /*11ae0*/  @!P1 BRA `(.L_x_2070) ;  /* 0xfffffffc00f09947 */ /* 0x004fea000383ffff */
[----:B------:R-:W-:Y:S05]  /*11af0*/  BRA `(.L_x_2069) ;  /* 0xfffffefc00407947 */ /* 0x000fea000383ffff */
.L_x_2076:
[----:B--2---:R-:W-:-:S04]  /*11b00*/  IMAD.U32 R10, RZ, RZ, UR7 ;  /* 0x00000007ff0a7e24 */ /* 0x004fc8000f8e00ff */
[----:B------:R2:W3:Y:S03]  /*11b10*/  SYNCS.PHASECHK.TRANS64.TRYWAIT P1, [R10+URZ+0x2d830], R9 ;  /* 0x02d830090a0075a7 */ /* 0x0004e6000802017f */
[----:B---3--:R-:W-:Y:S05]  /*11b20*/  @!P1 NANOSLEEP.SYNCS 0x989680 ;  /* 0x009896800000995d */ /* 0x008fea0003900000 */
[----:B------:R-:W3:Y:S02]  /*11b30*/  @!P1 SYNCS.PHASECHK.TRANS64 P1, [R10+URZ+0x2d830], R9 ;  /* 0x02d830090a0095a7 */ /* 0x000ee4000802007f */
[----:B---3--:R-:W-:Y:S05]  /*11b40*/  @!P1 BRA `(.L_x_2076) ;  /* 0xfffffffc00ec9947 */ /* 0x008fea000383ffff */
[----:B------:R-:W-:Y:S05]  /*11b50*/  BRA `(.L_x_2073) ;  /* 0xffffff2800147947 */ /* 0x000fea000383ffff */
.L_x_2080:
[----:B-1----:R-:W-:-:S04]  /*11b60*/  IMAD.U32 R9, RZ, RZ, UR7 ;  /* 0x00000007ff097e24 */ /* 0x002fc8000f8e00ff */
[----:B------:R1:W2:Y:S03]  /*11b70*/  SYNCS.PHASECHK.TRANS64.TRYWAIT P1, [R9+URZ+0x2d850], R6 ;  /* 0x02d85006090075a7 */ /* 0x0002a6000802017f */
[----:B--2---:R-:W-:Y:S05]  /*11b80*/  @!P1 NANOSLEEP.SYNCS 0x989680 ;  /* 0x009896800000995d */ /* 0x004fea0003900000 */
[----:B------:R-:W2:Y:S02]  /*11b90*/  @!P1 SYNCS.PHASECHK.TRANS64 P1, [R9+URZ+0x2d850], R6 ;  /* 0x02d85006090095a7 */ /* 0x000ea4000802007f */
[----:B--2---:R-:W-:Y:S05]  /*11ba0*/  @!P1 BRA `(.L_x_2080) ;  /* 0xfffffffc00ec9947 */ /* 0x004fea000383ffff */
[----:B------:R-:W-:Y:S05]  /*11bb0*/  BRA `(.L_x_2077) ;  /* 0xffffff2800bc7947 */ /* 0x000fea000383ffff */
.L_x_2088:
[----:B--2---:R-:W-:-:S04]  /*11bc0*/  IMAD.U32 R9, RZ, RZ, UR7 ;  /* 0x00000007ff097e24 */ /* 0x004fc8000f8e00ff */
[----:B------:R2:W3:Y:S03]  /*11bd0*/  SYNCS.PHASECHK.TRANS64.TRYWAIT P1, [R9+URZ+0x2d830], R8 ;  /* 0x02d83008090075a7 */ /* 0x0004e6000802017f */
[----:B---3--:R-:W-:Y:S05]  /*11be0*/  @!P1 NANOSLEEP.SYNCS 0x989680 ;  /* 0x009896800000995d */ /* 0x008fea0003900000 */
[----:B------:R-:W3:Y:S02]  /*11bf0*/  @!P1 SYNCS.PHASECHK.TRANS64 P1, [R9+URZ+0x2d830], R8 ;  /* 0x02d83008090095a7 */ /* 0x000ee4000802007f */
[----:B---3--:R-:W-:Y:S05]  /*11c00*/  @!P1 BRA `(.L_x_2088) ;  /* 0xfffffffc00ec9947 */ /* 0x008fea000383ffff */
[----:B------:R-:W-:Y:S05]  /*11c10*/  BRA `(.L_x_2085) ;  /* 0xffffff5800747947 */ /* 0x000fea000383ffff */
.L_x_2092:
[----:B-1----:R-:W-:-:S04]  /*11c20*/  MOV R8, UR7 ;  /* 0x0000000700087c02 */ /* 0x002fc80008000f00 */
[----:B------:R1:W2:Y:S03]  /*11c30*/  SYNCS.PHASECHK.TRANS64.TRYWAIT P1, [R8+URZ+0x2d850], R7 ;  /* 0x02d85007080075a7 */ /* 0x0002a6000802017f */
[----:B--2---:R-:W-:Y:S05]  /*11c40*/  @!P1 NANOSLEEP.SYNCS 0x989680 ;  /* 0x009896800000995d */ /* 0x004fea0003900000 */
[----:B------:R-:W2:Y:S02]  /*11c50*/  @!P1 SYNCS.PHASECHK.TRANS64 P1, [R8+URZ+0x2d850], R7 ;  /* 0x02d85007080095a7 */ /* 0x000ea4000802007f */
[----:B--2---:R-:W-:Y:S05]  /*11c60*/  @!P1 BRA `(.L_x_2092) ;  /* 0xfffffffc00ec9947 */ /* 0x004fea000383ffff */
[----:B------:R-:W-:Y:S05]  /*11c70*/  BRA `(.L_x_2089) ;  /* 0xffffff5c001c7947 */ /* 0x000fea000383ffff */
.L_x_2099:
[----:B--2---:R-:W-:-:S04]  /*11c80*/  IMAD.U32 R5, RZ, RZ, UR4 ;  /* 0x00000004ff057e24 */ /* 0x004fc8000f8e00ff */
[----:B------:R2:W3:Y:S03]  /*11c90*/  SYNCS.PHASECHK.TRANS64.TRYWAIT P1, [R5+URZ+0x2d850], R4 ;  /* 0x02d85004050075a7 */ /* 0x0004e6000802017f */
[----:B---3--:R-:W-:Y:S05]  /*11ca0*/  @!P1 NANOSLEEP.SYNCS 0x989680 ;  /* 0x009896800000995d */ /* 0x008fea0003900000 */
[----:B------:R-:W3:Y:S02]  /*11cb0*/  @!P1 SYNCS.PHASECHK.TRANS64 P1, [R5+URZ+0x2d850], R4 ;  /* 0x02d85004050095a7 */ /* 0x000ee4000802007f */
[----:B---3--:R-:W-:Y:S05]  /*11cc0*/  @!P1 BRA `(.L_x_2099) ;  /* 0xfffffffc00ec9947 */ /* 0x008fea000383ffff */
[----:B------:R-:W-:Y:S05]  /*11cd0*/  BRA `(.L_x_2098) ;  /* 0xffffff80004c7947 */ /* 0x000fea000383ffff */
.L_x_2134:
        /* <DEDUP_REMOVED lines=11> */
.L_x_2199:
[----:B------:R-:W-:Y:S05]  /*11d90*/  BSYNC B0 ;  /* 0x0000000000007941 */ /* 0x000fea0003800000 */
.L_x_2198:
[----:B------:R-:W-:Y:S05]  /*11da0*/  BRA `(.L_x_2200) ;  /* 0xffffffbc00ec7947 */ /* 0x000fea000383ffff */
.L_x_2137:
[----:B0-----:R0:W1:Y:S02]  /*11db0*/  SYNCS.PHASECHK.TRANS64.TRYWAIT P0, [R2+URZ+0x2d840], R3 ;  /* 0x02d84003020075a7 */ /* 0x001064000800017f */
[----:B-1----:R-:W-:Y:S05]  /*11dc0*/  @!P0 NANOSLEEP.SYNCS 0x989680 ;  /* 0x009896800000895d */ /* 0x002fea0003900000 */
[----:B------:R-:W1:Y:S02]  /*11dd0*/  @!P0 SYNCS.PHASECHK.TRANS64 P0, [R2+URZ+0x2d840], R3 ;  /* 0x02d84003020085a7 */ /* 0x000e64000800007f */
[----:B-1----:R-:W-:Y:S05]  /*11de0*/  @!P0 BRA `(.L_x_2137) ;  /* 0xfffffffc00f08947 */ /* 0x002fea000383ffff */
[----:B------:R-:W-:Y:S05]  /*11df0*/  BRA `(.L_x_2201) ;  /* 0xffffffc0005c7947 */ /* 0x000fea000383ffff */
.L_x_2138:
[----:B------:R-:W-:Y:S01]  /*11e00*/  BSSY B0, `(.L_x_2202) ;  /* 0x0000008000007945 */ /* 0x000fe20003800000 */
[----:B------:R-:W-:Y:S01]  /*11e10*/  IMAD.MOV.U32 R13, RZ, RZ, R6 ;  /* 0x000000ffff0d7224 */ /* 0x000fe200078e0006 */
[----:B------:R-:W-:Y:S01]  /*11e20*/  MOV R12, RZ ;  /* 0x000000ff000c7202 */ /* 0x000fe20000000f00 */
[----:B------:R-:W-:Y:S02]  /*11e30*/  IMAD.MOV.U32 R11, RZ, RZ, 0x1c1f ;  /* 0x00001c1fff0b7424 */ /* 0x000fe400078e00ff */
[----:B------:R-:W-:-:S07]  /*11e40*/  IMAD.MOV.U32 R15, RZ, RZ, -0x1 ;  /* 0xffffffffff0f7424 */ /* 0x000fce00078e00ff */
[----:B------:R-:W-:Y:S05]  /*11e50*/  WARPSYNC.COLLECTIVE R15, `(.L_x_2203) ;  /* 0x000000000f087348 */ /* 0x000fea0003c00000 */
[----:B------:R0:W1:Y:S02]  /*11e60*/  SHFL.IDX P6, R14, R13, R12, R11 ;  /* 0x0000000c0d0e7389 */ /* 0x00006400000c000b */
[----:B01----:R-:W-:Y:S01]  /*11e70*/  ENDCOLLECTIVE ;  /* 0x000000000000791b */ /* 0x003fe20003800000 */
.L_x_2203:
[----:B------:R-:W-:Y:S05]  /*11e80*/  BSYNC B0 ;  /* 0x0000000000007941 */ /* 0x000fea0003800000 */
.L_x_2202:
        /* <DEDUP_REMOVED lines=9> */
.L_x_2204:
[----:B------:R-:W-:Y:S02]  /*11f20*/  IMAD.MOV.U32 R13, RZ, RZ, R6 ;  /* 0x000000ffff0d7224 */ /* 0x000fe400078e0006 */
[----:B------:R-:W-:Y:S02]  /*11f30*/  IMAD.MOV.U32 R12, RZ, RZ, 0x1 ;  /* 0x00000001ff0c7424 */ /* 0x000fe400078e00ff */
[----:B------:R-:W-:-:S07]  /*11f40*/  IMAD.MOV.U32 R5, RZ, RZ, R14 ;  /* 0x000000ffff057224 */ /* 0x000fce00078e000e */
[----:B------:R-:W-:Y:S05]  /*11f50*/  WARPSYNC.COLLECTIVE R15, `(.L_x_2205) ;  /* 0x000000000f087348 */ /* 0x000fea0003c00000 */
[----:B------:R0:W1:Y:S02]  /*11f60*/  SHFL.IDX P6, R14, R13, R12, R11 ;  /* 0x0000000c0d0e7389 */ /* 0x00006400000c000b */
[----:B01----:R-:W-:Y:S01]  /*11f70*/  ENDCOLLECTIVE ;  /* 0x000000000000791b */ /* 0x003fe20003800000 */
.L_x_2205:
[----:B------:R-:W-:-:S05]  /*11f80*/  @P0 LEA R5, P1, R9, R5, 0x1 ;  /* 0x0000000509050211 */ /* 0x000fca00078208ff */
[----:B------:R-:W-:Y:S01]  /*11f90*/  @P0 IMAD.X R4, RZ, RZ, R4, P1 ;  /* 0x000000ffff040224 */ /* 0x000fe200008e0604 */
[----:B------:R-:W-:-:S04]  /*11fa0*/  ISETP.GE.AND P1, PT, R3, 0x21, PT ;  /* 0x000000210300780c */ /* 0x000fc80003f26270 */
[----:B------:R-:W-:Y:S02]  /*11fb0*/  @P0 LOP3.LUT R5, R5, R4, RZ, 0x3c, !PT ;  /* 0x0000000405050212 */ /* 0x000fe400078e3cff */
        /* <DEDUP_REMOVED lines=13> */
.L_x_2206:
[----:B------:R-:W-:Y:S02]  /*12090*/  @P1 IMAD R8, R7, 0x2, R23 ;  /* 0x0000000207081824 */ /* 0x000fe400078e0217 */
[----:B------:R-:W-:Y:S02]  /*120a0*/  IMAD.MOV.U32 R13, RZ, RZ, R6 ;  /* 0x000000ffff0d7224 */ /* 0x000fe400078e0006 */
[----:B------:R-:W-:Y:S02]  /*120b0*/  IMAD.MOV.U32 R12, RZ, RZ, 0x2 ;  /* 0x00000002ff0c7424 */ /* 0x000fe400078e00ff */
[----:B------:R-:W-:-:S07]  /*120c0*/  IMAD.MOV.U32 R5, RZ, RZ, R14 ;  /* 0x000000ffff057224 */ /* 0x000fce00078e000e */
[----:B------:R-:W-:Y:S05]  /*120d0*/  WARPSYNC.COLLECTIVE R15, `(.L_x_2207) ;  /* 0x000000000f087348 */ /* 0x000fea0003c00000 */
[----:B------:R0:W1:Y:S02]  /*120e0*/  SHFL.IDX P6, R14, R13, R12, R11 ;  /* 0x0000000c0d0e7389 */ /* 0x00006400000c000b */
[----:B01----:R-:W-:Y:S01]  /*120f0*/  ENDCOLLECTIVE ;  /* 0x000000000000791b */ /* 0x003fe20003800000 */
.L_x_2207:
[----:B------:R-:W-:-:S05]  /*12100*/  @P1 LEA R5, P0, R9, R5, 0x1 ;  /* 0x0000000509051211 */ /* 0x000fca00078008ff */
[----:B------:R-:W-:-:S05]  /*12110*/  @P1 IMAD.X R4, RZ, RZ, R4, P0 ;  /* 0x000000ffff041224 */ /* 0x000fca00000e0604 */
        /* <DEDUP_REMOVED lines=15> */
.L_x_2208:
[----:B------:R-:W-:Y:S02]  /*12210*/  @P1 IMAD R8, R7, 0x2, R23 ;  /* 0x0000000207081824 */ /* 0x000fe400078e0217 */
[----:B------:R-:W-:Y:S02]  /*12220*/  IMAD.MOV.U32 R13, RZ, RZ, R6 ;  /* 0x000000ffff0d7224 */ /* 0x000fe400078e0006 */
[----:B------:R-:W-:Y:S02]  /*12230*/  IMAD.MOV.U32 R12, RZ, RZ, 0x3 ;  /* 0x00000003ff0c7424 */ /* 0x000fe400078e00ff */
[----:B------:R-:W-:-:S07]  /*12240*/  IMAD.MOV.U32 R5, RZ, RZ, R14 ;  /* 0x000000ffff057224 */ /* 0x000fce00078e000e */
[----:B------:R-:W-:Y:S05]  /*12250*/  WARPSYNC.COLLECTIVE R15, `(.L_x_2209) ;  /* 0x000000000f087348 */ /* 0x000fea0003c00000 */
[----:B------:R0:W1:Y:S02]  /*12260*/  SHFL.IDX P6, R14, R13, R12, R11 ;  /* 0x0000000c0d0e7389 */ /* 0x00006400000c000b */
[----:B01----:R-:W-:Y:S01]  /*12270*/  ENDCOLLECTIVE ;  /* 0x000000000000791b */ /* 0x003fe20003800000 */
.L_x_2209:
[----:B------:R-:W-:-:S05]  /*12280*/  @P1 LEA R5, P0, R9, R5, 0x1 ;  /* 0x0000000509051211 */ /* 0x000fca00078008ff */
[----:B------:R-:W-:-:S05]  /*12290*/  @P1 IMAD.X R4, RZ, RZ, R4, P0 ;  /* 0x000000ffff041224 */ /* 0x000fca00000e0604 */
[----:B------:R-:W-:Y:S02]  /*122a0*/  @P1 LOP3.LUT R5, R5, R4, RZ, 0x3c, !PT ;  /* 0x0000000405051212 */ /* 0x000fe400078e3cff */
[----:B------:R-:W-:Y:S02]  /*122b0*/  MOV R13, R0 ;  /* 0x00000000000d7202 */ /* 0x000fe40000000f00 */
[----:B------:R-:W-:-:S04]  /*122c0*/  @P1 LOP3.LUT R4, R5, R4, RZ, 0x3c, !PT ;  /* 0x0000000405041212 */ /* 0x000fc800078e3cff */
[----:B------:R-:W-:Y:S01]  /*122d0*/  @P1 LOP3.LUT R5, R5, R4, RZ, 0x3c, !PT ;  /* 0x0000000405051212 */ /* 0x000fe200078e3cff */
[----:B------:R-:W-:-:S07]  /*122e0*/  IMAD.MOV.U32 R6, RZ, RZ, R14 ;  /* 0x000000ffff067224 */ /* 0x000fce00078e000e */
[----:B------:R-:W-:Y:S05]  /*122f0*/  WARPSYNC.COLLECTIVE R15, `(.L_x_2210) ;  /* 0x000000000f087348 */ /* 0x000fea0003c00000 */
[----:B------:R0:W1:Y:S02]  /*12300*/  SHFL.IDX P6, R14, R13, R12, R11 ;  /* 0x0000000c0d0e7389 */ /* 0x00006400000c000b */
[----:B01----:R-:W-:Y:S01]  /*12310*/  ENDCOLLECTIVE ;  /* 0x000000000000791b */ /* 0x003fe20003800000 */
.L_x_2210:
        /* <DEDUP_REMOVED lines=8> */
.L_x_2143:
[----:B------:R-:W2:Y:S04]  /*123a0*/  LDL.LU R11, [R1+0x20] ;  /* 0x00002000010b7983 */ /* 0x000ea80000300800 */
[----:B------:R0:W5:Y:S01]  /*123b0*/  LDL R9, [R1+0x18] ;  /* 0x0000180001097983 */ /* 0x0001620000100800 */
[----:B------:R-:W-:Y:S02]  /*123c0*/  IMAD.MOV.U32 R13, RZ, RZ, R0 ;  /* 0x000000ffff0d7224 */ /* 0x000fe400078e0000 */
[----:B------:R-:W-:Y:S02]  /*123d0*/  IMAD.MOV.U32 R12, RZ, RZ, RZ ;  /* 0x000000ffff0c7224 */ /* 0x000fe400078e00ff */
[----:B------:R-:W-:Y:S02]  /*123e0*/  IMAD.MOV.U32 R15, RZ, RZ, -0x1 ;  /* 0xffffffffff0f7424 */ /* 0x000fe400078e00ff */
[----:B------:R-:W-:-:S04]  /*123f0*/  IMAD R17, R17, 0xc0, R21 ;  /* 0x000000c011117824 */ /* 0x000fc800078e0215 */
[----:B------:R-:W-:Y:S02]  /*12400*/  VIADD R5, R17, 0x20 ;  /* 0x0000002011057836 */ /* 0x000fe40000000000 */
[----:B--2---:R-:W-:Y:S02]  /*12410*/  IMAD R2, R11, R10, RZ ;  /* 0x0000000a0b027224 */ /* 0x004fe400078e02ff */
[----:B0-----:R-:W-:-:S07]  /*12420*/  IMAD.MOV.U32 R11, RZ, RZ, 0x1c1f ;  /* 0x00001c1fff0b7424 */ /* 0x001fce00078e00ff */
[----:B-----5:R-:W-:Y:S05]  /*12430*/  WARPSYNC.COLLECTIVE R15, `(.L_x_2212) ;  /* 0x000000000f087348 */ /* 0x020fea0003c00000 */
[----:B------:R0:W1:Y:S02]  /*12440*/  SHFL.IDX P6, R14, R13, R12, R11 ;  /* 0x0000000c0d0e7389 */ /* 0x00006400000c000b */
[----:B01---5:R-:W-:Y:S01]  /*12450*/  ENDCOLLECTIVE ;  /* 0x000000000000791b */ /* 0x023fe20003800000 */
.L_x_2212:
[----:B------:R-:W-:Y:S01]  /*12460*/  MOV R13, R4 ;  /* 0x00000004000d7202 */ /* 0x000fe20000000f00 */
[----:B------:R-:W-:-:S07]  /*12470*/  IMAD.MOV.U32 R6, RZ, RZ, R14 ;  /* 0x000000ffff067224 */ /* 0x000fce00078e000e */
[----:B------:R-:W-:Y:S05]  /*12480*/  WARPSYNC.COLLECTIVE R15, `(.L_x_2213) ;  /* 0x000000000f087348 */ /* 0x000fea0003c00000 */
[----:B------:R0:W1:Y:S02]  /*12490*/  SHFL.IDX P6, R14, R13, R12, R11 ;  /* 0x0000000c0d0e7389 */ /* 0x00006400000c000b */
[----:B01----:R-:W-:Y:S01]  /*124a0*/  ENDCOLLECTIVE ;  /* 0x000000000000791b */ /* 0x003fe20003800000 */
.L_x_2213:
[----:B------:R-:W-:Y:S01]  /*124b0*/  ISETP.GE.AND P2, PT, R17, R2, PT ;  /* 0x000000021100720c */ /* 0x000fe20003f46270 */
[----:B------:R-:W-:Y:S02]  /*124c0*/  IMAD.MOV.U32 R13, RZ, RZ, R0 ;  /* 0x000000ffff0d7224 */ /* 0x000fe400078e0000 */
[----:B------:R-:W-:Y:S02]  /*124d0*/  IMAD.MOV.U32 R12, RZ, RZ, 0x1 ;  /* 0x00000001ff0c7424 */ /* 0x000fe400078e00ff */
[----:B------:R-:W-:-:S08]  /*124e0*/  IMAD.MOV.U32 R7, RZ, RZ, R14 ;  /* 0x000000ffff077224 */ /* 0x000fd000078e000e */
[----:B------:R-:W-:Y:S05]  /*124f0*/  WARPSYNC.COLLECTIVE R15, `(.L_x_2214) ;  /* 0x000000000f087348 */ /* 0x000fea0003c00000 */
[----:B------:R0:W1:Y:S02]  /*12500*/  SHFL.IDX P6, R14, R13, R12, R11 ;  /* 0x0000000c0d0e7389 */ /* 0x00006400000c000b */
[----:B01----:R-:W-:Y:S01]  /*12510*/  ENDCOLLECTIVE ;  /* 0x000000000000791b */ /* 0x003fe20003800000 */
.L_x_2214:
[----:B------:R-:W-:-:S05]  /*12520*/  @!P2 LEA R7, P4, R20, R7, 0x1 ;  /* 0x000000071407a211 */ /* 0x000fca00078808ff */
[----:B------:R-:W-:-:S05]  /*12530*/  @!P2 IMAD.X R6, RZ, RZ, R6, P4 ;  /* 0x000000ffff06a224 */ /* 0x000fca00020e0606 */
[----:B------:R-:W-:-:S04]  /*12540*/  @!P2 LOP3.LUT R7, R7, R6, RZ, 0x3c, !PT ;  /* 0x000000060707a212 */ /* 0x000fc800078e3cff */
[----:B------:R-:W-:-:S04]  /*12550*/  @!P2 LOP3.LUT R6, R7, R6, RZ, 0x3c, !PT ;  /* 0x000000060706a212 */ /* 0x000fc800078e3cff */
[----:B------:R-:W-:Y:S02]  /*12560*/  @!P2 LOP3.LUT R7, R7, R6, RZ, 0x3c, !PT ;  /* 0x000000060707a212 */ /* 0x000fe400078e3cff */
[----:B------:R-:W-:-:S03]  /*12570*/  MOV R13, R4 ;  /* 0x00000004000d7202 */ /* 0x000fc60000000f00 */
        /* <DEDUP_REMOVED lines=10> */
.L_x_2215:
[----:B------:R-:W-:Y:S01]  /*12620*/  ISETP.GE.AND P2, PT, R5, R2, PT ;  /* 0x000000020500720c */ /* 0x000fe20003f46270 */
[----:B------:R-:W-:Y:S02]  /*12630*/  IMAD.MOV.U32 R13, RZ, RZ, R0 ;  /* 0x000000ffff0d7224 */ /* 0x000fe400078e0000 */
[----:B------:R-:W-:Y:S02]  /*12640*/  IMAD.MOV.U32 R12, RZ, RZ, 0x2 ;  /* 0x00000002ff0c7424 */ /* 0x000fe400078e00ff */
[----:B------:R-:W-:-:S08]  /*12650*/  IMAD.MOV.U32 R7, RZ, RZ, R14 ;  /* 0x000000ffff077224 */ /* 0x000fd000078e000e */
[----:B------:R-:W-:Y:S05]  /*12660*/  WARPSYNC.COLLECTIVE R15, `(.L_x_2216) ;  /* 0x000000000f087348 */ /* 0x000fea0003c00000 */
[----:B------:R0:W1:Y:S02]  /*12670*/  SHFL.IDX P6, R14, R13, R12, R11 ;  /* 0x0000000c0d0e7389 */ /* 0x00006400000c000b */
[----:B01----:R-:W-:Y:S01]  /*12680*/  ENDCOLLECTIVE ;  /* 0x000000000000791b */ /* 0x003fe20003800000 */
.L_x_2216:
        /* <DEDUP_REMOVED lines=16> */
.L_x_2217:
[----:B------:R-:W-:Y:S02]  /*12790*/  VIADD R5, R17, 0x40 ;  /* 0x0000004011057836 */ /* 0x000fe40000000000 */
[----:B------:R-:W-:Y:S02]  /*127a0*/  IMAD.MOV.U32 R13, RZ, RZ, R0 ;  /* 0x000000ffff0d7224 */ /* 0x000fe400078e0000 */
[----:B------:R-:W-:Y:S01]  /*127b0*/  IMAD.MOV.U32 R12, RZ, RZ, 0x3 ;  /* 0x00000003ff0c7424 */ /* 0x000fe200078e00ff */
[----:B------:R-:W-:Y:S01]  /*127c0*/  ISETP.GE.AND P2, PT, R5, R2, PT ;  /* 0x000000020500720c */ /* 0x000fe20003f46270 */
[----:B------:R-:W-:-:S12]  /*127d0*/  IMAD.MOV.U32 R7, RZ, RZ, R14 ;  /* 0x000000ffff077224 */ /* 0x000fd800078e000e */
[----:B------:R-:W-:Y:S05]  /*127e0*/  WARPSYNC.COLLECTIVE R15, `(.L_x_2218) ;  /* 0x000000000f087348 */ /* 0x000fea0003c00000 */
[----:B------:R0:W1:Y:S02]  /*127f0*/  SHFL.IDX P6, R14, R13, R12, R11 ;  /* 0x0000000c0d0e7389 */ /* 0x00006400000c000b */
[----:B01----:R-:W-:Y:S01]  /*12800*/  ENDCOLLECTIVE ;  /* 0x000000000000791b */ /* 0x003fe20003800000 */
.L_x_2218:
[----:B------:R-:W-:-:S05]  /*12810*/  @!P2 LEA R7, P4, R20, R7, 0x1 ;  /* 0x000000071407a211 */ /* 0x000fca00078808ff */
[----:B------:R-:W-:Y:S02]  /*12820*/  @!P2 IMAD.X R6, RZ, RZ, R6, P4 ;  /* 0x000000ffff06a224 */ /* 0x000fe400020e0606 */
[----:B------:R-:W-:-:S03]  /*12830*/  IMAD.MOV.U32 R13, RZ, RZ, R4 ;  /* 0x000000ffff0d7224 */ /* 0x000fc600078e0004 */
[----:B------:R-:W-:Y:S01]  /*12840*/  @!P2 LOP3.LUT R7, R7, R6, RZ, 0x3c, !PT ;  /* 0x000000060707a212 */ /* 0x000fe200078e3cff */
[----:B------:R-:W-:-:S07]  /*12850*/  IMAD.MOV.U32 R0, RZ, RZ, R14 ;  /* 0x000000ffff007224 */ /* 0x000fce00078e000e */
[----:B------:R-:W-:Y:S05]  /*12860*/  WARPSYNC.COLLECTIVE R15, `(.L_x_2219) ;  /* 0x000000000f087348 */ /* 0x000fea0003c00000 */
[----:B------:R0:W1:Y:S02]  /*12870*/  SHFL.IDX P6, R14, R13, R12, R11 ;  /* 0x0000000c0d0e7389 */ /* 0x00006400000c000b */
[----:B01----:R-:W-:Y:S01]  /*12880*/  ENDCOLLECTIVE ;  /* 0x000000000000791b */ /* 0x003fe20003800000 */
.L_x_2219:
[----:B------:R-:W-:Y:S01]  /*12890*/  @!P2 LOP3.LUT R6, R7, R6, RZ, 0x3c, !PT ;  /* 0x000000060706a212 */ /* 0x000fe200078e3cff */
[----:B------:R-:W-:-:S03]  /*128a0*/  VIADD R5, R17, 0x60 ;  /* 0x0000006011057836 */ /* 0x000fc60000000000 */
[----:B------:R-:W-:-:S05]  /*128b0*/  @!P2 LOP3.LUT R7, R7, R6, RZ, 0x3c, !PT ;  /* 0x000000060707a212 */ /* 0x000fca00078e3cff */
[----:B------:R-:W-:Y:S01]  /*128c0*/  @!PT LDS RZ, [RZ] ;  /* 0x00000000fffff984 */ /* 0x000fe20000000800 */
[----:B------:R-:W-:Y:S01]  /*128d0*/  @!PT LDS RZ, [RZ] ;  /* 0x00000000fffff984 */ /* 0x000fe20000000800 */
[----:B------:R-:W-:Y:S01]  /*128e0*/  @!PT LDS RZ, [RZ] ;  /* 0x00000000fffff984 */ /* 0x000fe20000000800 */
[----:B------:R0:W-:Y:S04]  /*128f0*/  @!P2 LDGSTS.E.BYPASS.LTC128B.128 [R9+0xd400], desc[UR36][R6.64], !P3 ;  /* 0x0d4000000609afae */ /* 0x0001e8000d901d64 */
[----:B------:R0:W-:Y:S01]  /*12900*/  @!P2 LDGSTS.E.BYPASS.LTC128B.128 [R9+0x10400], desc[UR36][R6.64+0x40], !P0 ;  /* 0x104000400609afae */ /* 0x0001e2000c101d64 */
[----:B------:R-:W-:-:S03]  /*12910*/  IMAD.MOV.U32 R13, RZ, RZ, R3 ;  /* 0x000000ffff0d7224 */ /* 0x000fc600078e0003 */
[----:B------:R0:W-:Y:S01]  /*12920*/  @!P2 LDGSTS.E.BYPASS.LTC128B.128 [R9+0x13400], desc[UR36][R6.64+0x80], !P1 ;  /* 0x134000800609afae */ /* 0x0001e2000c901d64 */
[----:B------:R-:W-:Y:S01]  /*12930*/  ISETP.GE.AND P2, PT, R5, R2, PT ;  /* 0x000000020500720c */ /* 0x000fe20003f46270 */
[----:B------:R-:W-:Y:S01]  /*12940*/  IMAD.MOV.U32 R12, RZ, RZ, RZ ;  /* 0x000000ffff0c7224 */ /* 0x000fe200078e00ff */
[----:B------:R-:W-:-:S11]  /*12950*/  MOV R4, R14 ;  /* 0x0000000e00047202 */ /* 0x000fd60000000f00 */
[----:B0-----:R-:W-:Y:S05]  /*12960*/  WARPSYNC.COLLECTIVE R15, `(.L_x_2220) ;  /* 0x000000000f087348 */ /* 0x001fea0003c00000 */
[----:B------:R1:W2:Y:S02]  /*12970*/  SHFL.IDX P6, R14, R13, R12, R11 ;  /* 0x0000000c0d0e7389 */ /* 0x0002a400000c000b */
[----:B012---:R-:W-:Y:S01]  /*12980*/  ENDCOLLECTIVE ;  /* 0x000000000000791b */ /* 0x007fe20003800000 */
.L_x_2220:
        /* <DEDUP_REMOVED lines=16> */
.L_x_2221:
[----:B------:R-:W-:Y:S02]  /*12a90*/  IMAD.MOV.U32 R13, RZ, RZ, R3 ;  /* 0x000000ffff0d7224 */ /* 0x000fe400078e0003 */
[----:B------:R-:W-:Y:S02]  /*12aa0*/  IMAD.MOV.U32 R12, RZ, RZ, 0x1 ;  /* 0x00000001ff0c7424 */ /* 0x000fe400078e00ff */
[----:B------:R-:W-:-:S07]  /*12ab0*/  IMAD.MOV.U32 R4, RZ, RZ, R14 ;  /* 0x000000ffff047224 */ /* 0x000fce00078e000e */
[----:B------:R-:W-:Y:S05]  /*12ac0*/  WARPSYNC.COLLECTIVE R15, `(.L_x_2222) ;  /* 0x000000000f087348 */ /* 0x000fea0003c00000 */
[----:B------:R0:W1:Y:S02]  /*12ad0*/  SHFL.IDX P6, R14, R13, R12, R11 ;  /* 0x0000000c0d0e7389 */ /* 0x00006400000c000b */
[----:B01----:R-:W-:Y:S01]  /*12ae0*/  ENDCOLLECTIVE ;  /* 0x000000000000791b */ /* 0x003fe20003800000 */
.L_x_2222:
        /* <DEDUP_REMOVED lines=9> */
[----:B------:R-:W-:-:S03]  /*12b80*/  MOV R3, R14 ;  /* 0x0000000e00037202 */ /* 0x000fc60000000f00 */
[----:B------:R0:W-:Y:S04]  /*12b90*/  @!P2 LDGSTS.E.BYPASS.LTC128B.128 [R9+0x14400], desc[UR36][R4.64+0x80], !P1 ;  /* 0x144000800409afae */ /* 0x0001e8000c901d64 */
[----:B0-----:R-:W-:Y:S05]  /*12ba0*/  WARPSYNC.COLLECTIVE R15, `(.L_x_2223) ;  /* 0x000000000f087348 */ /* 0x001fea0003c00000 */
[----:B------:R1:W2:Y:S02]  /*12bb0*/  SHFL.IDX P6, R14, R13, R12, R11 ;  /* 0x0000000c0d0e7389 */ /* 0x0002a400000c000b */
[----:B012---:R-:W-:Y:S01]  /*12bc0*/  ENDCOLLECTIVE ;  /* 0x000000000000791b */ /* 0x007fe20003800000 */
.L_x_2223:
[----:B------:R-:W-:Y:S01]  /*12bd0*/  IMAD.MOV.U32 R8, RZ, RZ, R14 ;  /* 0x000000ffff087224 */ /* 0x000fe200078e000e */
[----:B------:R-:W-:Y:S06]  /*12be0*/  BRA `(.L_x_2224) ;  /* 0xffffffc400507947 */ /* 0x000fec000383ffff */
.L_x_2146:
[----:B-1----:R1:W2:Y:S02]  /*12bf0*/  SYNCS.PHASECHK.TRANS64.TRYWAIT P0, [R23+URZ+0x2d820], R0 ;  /* 0x02d82000170075a7 */ /* 0x0022a4000800017f */
[----:B--2---:R-:W-:Y:S05]  /*12c00*/  @!P0 NANOSLEEP.SYNCS 0x989680 ;  /* 0x009896800000895d */ /* 0x004fea0003900000 */
[----:B------:R-:W2:Y:S02]  /*12c10*/  @!P0 SYNCS.PHASECHK.TRANS64 P0, [R23+URZ+0x2d820], R0 ;  /* 0x02d82000170085a7 */ /* 0x000ea4000800007f */
[----:B--2---:R-:W-:Y:S05]  /*12c20*/  @!P0 BRA `(.L_x_2146) ;  /* 0xfffffffc00f08947 */ /* 0x004fea000383ffff */
[----:B------:R-:W-:Y:S05]  /*12c30*/  BRA `(.L_x_2225) ;  /* 0xffffffc400b87947 */ /* 0x000fea000383ffff */
.L_x_2151:
[----:B0-----:R0:W1:Y:S02]  /*12c40*/  SYNCS.PHASECHK.TRANS64.TRYWAIT P0, [R5+URZ+0x2d840], R0 ;  /* 0x02d84000050075a7 */ /* 0x001064000800017f */
[----:B-1----:R-:W-:Y:S05]  /*12c50*/  @!P0 NANOSLEEP.SYNCS 0x989680 ;  /* 0x009896800000895d */ /* 0x002fea0003900000 */
[----:B------:R-:W1:Y:S02]  /*12c60*/  @!P0 SYNCS.PHASECHK.TRANS64 P0, [R5+URZ+0x2d840], R0 ;  /* 0x02d84000050085a7 */ /* 0x000e64000800007f */
[----:B-1----:R-:W-:Y:S05]  /*12c70*/  @!P0 BRA `(.L_x_2151) ;  /* 0xfffffffc00f08947 */ /* 0x002fea000383ffff */
[----:B------:R-:W-:Y:S05]  /*12c80*/  BRA `(.L_x_2226) ;  /* 0xffffffc800a87947 */ /* 0x000fea000383ffff */
.L_x_2152:
        /* <DEDUP_REMOVED lines=8> */
.L_x_2228:
[----:B------:R-:W-:Y:S05]  /*12d10*/  BSYNC B1 ;  /* 0x0000000000017941 */ /* 0x000fea0003800000 */
.L_x_2227:
[----:B------:R-:W0:Y:S01]  /*12d20*/  S2R R21, SR_TID.X ;  /* 0x0000000000157919 */ /* 0x000e220000002100 */
[----:B------:R-:W-:Y:S01]  /*12d30*/  IMAD.MOV.U32 R13, RZ, RZ, R6 ;  /* 0x000000ffff0d7224 */ /* 0x000fe200078e0006 */
[----:B------:R-:W-:Y:S01]  /*12d40*/  MOV R3, R14 ;  /* 0x0000000e00037202 */ /* 0x000fe20000000f00 */
[----:B------:R-:W-:Y:S01]  /*12d50*/  IMAD.MOV.U32 R12, RZ, RZ, RZ ;  /* 0x000000ffff0c7224 */ /* 0x000fe200078e00ff */
[----:B------:R-:W-:Y:S01]  /*12d60*/  LOP3.LUT R22, R22, 0xfffffeff, RZ, 0xc0, !PT ;  /* 0xfffffeff16167812 */ /* 0x000fe200078ec0ff */
[----:B------:R-:W-:Y:S02]  /*12d70*/  IMAD.MOV.U32 R11, RZ, RZ, 0x1c1f ;  /* 0x00001c1fff0b7424 */ /* 0x000fe400078e00ff */
[----:B------:R-:W-:Y:S01]  /*12d80*/  IMAD.MOV.U32 R15, RZ, RZ, -0x1 ;  /* 0xffffffffff0f7424 */ /* 0x000fe200078e00ff */
[----:B------:R-:W-:Y:S01]  /*12d90*/  @P1 LOP3.LUT R22, R22, 0x100, RZ, 0xfc, !PT ;  /* 0x0000010016161812 */ /* 0x000fe200078efcff */
[----:B------:R-:W-:-:S07]  /*12da0*/  IMAD R4, R4, 0x2, R23 ;  /* 0x0000000204047824 */ /* 0x000fce00078e0217 */
[----:B0-----:R-:W-:Y:S05]  /*12db0*/  WARPSYNC.COLLECTIVE R15, `(.L_x_2229) ;  /* 0x000000000f087348 */ /* 0x001fea0003c00000 */
[----:B------:R1:W2:Y:S02]  /*12dc0*/  SHFL.IDX P6, R14, R13, R12, R11 ;  /* 0x0000000c0d0e7389 */ /* 0x0002a400000c000b */
[----:B012---:R-:W-:Y:S01]  /*12dd0*/  ENDCOLLECTIVE ;  /* 0x000000000000791b */ /* 0x007fe20003800000 */
.L_x_2229:
[----:B------:R-:W-:Y:S01]  /*12de0*/  LOP3.LUT P1, RZ, R22, 0x4, RZ, 0xc0, !PT ;  /* 0x0000000416ff7812 */ /* 0x000fe2000782c0ff */
        /* <DEDUP_REMOVED lines=8> */
.L_x_2230:
[----:B------:R-:W-:-:S04]  /*12e70*/  SHF.L.U32 R0, R21, 0x1, RZ ;  /* 0x0000000115007819 */ /* 0x000fc800000006ff */
        /* <DEDUP_REMOVED lines=13> */
.L_x_2231:
[----:B------:R-:W-:Y:S02]  /*12f50*/  IMAD.MOV.U32 R13, RZ, RZ, R7 ;  /* 0x000000ffff0d7224 */ /* 0x000fe400078e0007 */
[----:B------:R-:W-:Y:S01]  /*12f60*/  IMAD.MOV.U32 R12, RZ, RZ, 0x2 ;  /* 0x00000002ff0c7424 */ /* 0x000fe200078e00ff */
[----:B------:R-:W-:-:S07]  /*12f70*/  MOV R2, R14 ;  /* 0x0000000e00027202 */ /* 0x000fce0000000f00 */
[----:B------:R-:W-:Y:S05]  /*12f80*/  WARPSYNC.COLLECTIVE R15, `(.L_x_2232) ;  /* 0x000000000f087348 */ /* 0x000fea0003c00000 */
[----:B------:R0:W1:Y:S02]  /*12f90*/  SHFL.IDX P6, R14, R13, R12, R11 ;  /* 0x0000000c0d0e7389 */ /* 0x00006400000c000b */
[----:B01----:R-:W-:Y:S01]  /*12fa0*/  ENDCOLLECTIVE ;  /* 0x000000000000791b */ /* 0x003fe20003800000 */
.L_x_2232:
        /* <DEDUP_REMOVED lines=13> */
.L_x_2233:
[----:B------:R-:W-:Y:S02]  /*13080*/  IMAD.MOV.U32 R13, RZ, RZ, R7 ;  /* 0x000000ffff0d7224 */ /* 0x000fe400078e0007 */
[----:B------:R-:W-:Y:S02]  /*13090*/  IMAD.MOV.U32 R12, RZ, RZ, 0x3 ;  /* 0x00000003ff0c7424 */ /* 0x000fe400078e00ff */
[----:B------:R-:W-:-:S07]  /*130a0*/  IMAD.MOV.U32 R2, RZ, RZ, R14 ;  /* 0x000000ffff027224 */ /* 0x000fce00078e000e */
[----:B------:R-:W-:Y:S05]  /*130b0*/  WARPSYNC.COLLECTIVE R15, `(.L_x_2234) ;  /* 0x000000000f087348 */ /* 0x000fea0003c00000 */
[----:B------:R0:W1:Y:S02]  /*130c0*/  SHFL.IDX P6, R14, R13, R12, R11 ;  /* 0x0000000c0d0e7389 */ /* 0x00006400000c000b */
[----:B01----:R-:W-:Y:S01]  /*130d0*/  ENDCOLLECTIVE ;  /* 0x000000000000791b */ /* 0x003fe20003800000 */
.L_x_2234:
        /* <DEDUP_REMOVED lines=14> */
.L_x_2235:
[----:B------:R-:W-:Y:S01]  /*131c0*/  IMAD.MOV.U32 R2, RZ, RZ, R14 ;  /* 0x000000ffff027224 */ /* 0x000fe200078e000e */
[----:B------:R-:W-:Y:S06]  /*131d0*/  BRA `(.L_x_2236) ;  /* 0xffffffc800487947 */ /* 0x000fec000383ffff */
.L_x_2157:
[----:B-1----:R1:W2:Y:S02]  /*131e0*/  SYNCS.PHASECHK.TRANS64.TRYWAIT P0, [R5+URZ+0x2d860], R2 ;  /* 0x02d86002050075a7 */ /* 0x0022a4000800017f */
[----:B--2---:R-:W-:Y:S05]  /*131f0*/  @!P0 NANOSLEEP.SYNCS 0x989680 ;  /* 0x009896800000895d */ /* 0x004fea0003900000 */
[----:B------:R-:W2:Y:S02]  /*13200*/  @!P0 SYNCS.PHASECHK.TRANS64 P0, [R5+URZ+0x2d860], R2 ;  /* 0x02d86002050085a7 */ /* 0x000ea4000800007f */
[----:B--2---:R-:W-:Y:S05]  /*13210*/  @!P0 BRA `(.L_x_2157) ;  /* 0xfffffffc00f08947 */ /* 0x004fea000383ffff */
[----:B------:R-:W-:Y:S05]  /*13220*/  BRA `(.L_x_2237) ;  /* 0xffffffc800ac7947 */ /* 0x000fea000383ffff */
.L_x_2158:
[----:B------:R-:W-:Y:S01]  /*13230*/  BSSY B1, `(.L_x_2238) ;  /* 0x0000008000017945 */ /* 0x000fe20003800000 */
[----:B------:R-:W-:Y:S01]  /*13240*/  IMAD.MOV.U32 R13, RZ, RZ, R25 ;  /* 0x000000ffff0d7224 */ /* 0x000fe200078e0019 */
[----:B------:R-:W-:Y:S01]  /*13250*/  MOV R12, RZ ;  /* 0x000000ff000c7202 */ /* 0x000fe20000000f00 */
[----:B------:R-:W-:Y:S02]  /*13260*/  IMAD.MOV.U32 R11, RZ, RZ, 0x1c1f ;  /* 0x00001c1fff0b7424 */ /* 0x000fe400078e00ff */
[----:B------:R-:W-:-:S07]  /*13270*/  IMAD.MOV.U32 R15, RZ, RZ, -0x1 ;  /* 0xffffffffff0f7424 */ /* 0x000fce00078e00ff */
[----:B-1----:R-:W-:Y:S05]  /*13280*/  WARPSYNC.COLLECTIVE R15, `(.L_x_2239) ;  /* 0x000000000f087348 */ /* 0x002fea0003c00000 */
[----:B------:R0:W2:Y:S02]  /*13290*/  SHFL.IDX P6, R14, R13, R12, R11 ;  /* 0x0000000c0d0e7389 */ /* 0x0000a400000c000b */
[----:B012---:R-:W-:Y:S01]  /*132a0*/  ENDCOLLECTIVE ;  /* 0x000000000000791b */ /* 0x007fe20003800000 */
.L_x_2239:
[----:B------:R-:W-:Y:S05]  /*132b0*/  BSYNC B1 ;  /* 0x0000000000017941 */ /* 0x000fea0003800000 */
.L_x_2238:
[----:B------:R-:W-:Y:S01]  /*132c0*/  IMAD.MOV.U32 R13, RZ, RZ, R24 ;  /* 0x000000ffff0d7224 */ /* 0x000fe200078e0018 */
[----:B------:R-:W-:Y:S01]  /*132d0*/  MOV R15, 0xffffffff ;  /* 0xffffffff000f7802 */ /* 0x000fe20000000f00 */
[----:B------:R-:W-:Y:S02]  /*132e0*/  IMAD.MOV.U32 R12, RZ, RZ, RZ ;  /* 0x000000ffff0c7224 */ /* 0x000fe400078e00ff */
[----:B------:R-:W-:Y:S02]  /*132f0*/  IMAD.MOV.U32 R11, RZ, RZ, 0x1c1f ;  /* 0x00001c1fff0b7424 */ /* 0x000fe400078e00ff */
[----:B------:R-:W-:Y:S02]  /*13300*/  IMAD.MOV.U32 R3, RZ, RZ, R14 ;  /* 0x000000ffff037224 */ /* 0x000fe400078e000e */
[----:B------:R-:W-:-:S07]  /*13310*/  IMAD R4, R4, 0x2, R23 ;  /* 0x0000000204047824 */ /* 0x000fce00078e0217 */
[----:B------:R-:W-:Y:S05]  /*13320*/  WARPSYNC.COLLECTIVE R15, `(.L_x_2240) ;  /* 0x000000000f087348 */ /* 0x000fea0003c00000 */
[----:B------:R0:W1:Y:S02]  /*13330*/  SHFL.IDX P6, R14, R13, R12, R11 ;  /* 0x0000000c0d0e7389 */ /* 0x00006400000c000b */
[----:B01----:R-:W-:Y:S01]  /*13340*/  ENDCOLLECTIVE ;  /* 0x000000000000791b */ /* 0x003fe20003800000 */
.L_x_2240:
[----:B------:R-:W-:Y:S02]  /*13350*/  IMAD.MOV.U32 R13, RZ, RZ, R25 ;  /* 0x000000ffff0d7224 */ /* 0x000fe400078e0019 */
[----:B------:R-:W-:Y:S02]  /*13360*/  IMAD.MOV.U32 R12, RZ, RZ, 0x1 ;  /* 0x00000001ff0c7424 */ /* 0x000fe400078e00ff */
[----:B------:R-:W-:-:S07]  /*13370*/  IMAD.MOV.U32 R2, RZ, RZ, R14 ;  /* 0x000000ffff027224 */ /* 0x000fce00078e000e */
[----:B------:R-:W-:Y:S05]  /*13380*/  WARPSYNC.COLLECTIVE R15, `(.L_x_2241) ;  /* 0x000000000f087348 */ /* 0x000fea0003c00000 */
[----:B------:R0:W1:Y:S02]  /*13390*/  SHFL.IDX P6, R14, R13, R12, R11 ;  /* 0x0000000c0d0e7389 */ /* 0x00006400000c000b */
[----:B01----:R-:W-:Y:S01]  /*133a0*/  ENDCOLLECTIVE ;  /* 0x000000000000791b */ /* 0x003fe20003800000 */
.L_x_2241:
[----:B------:R-:W-:-:S05]  /*133b0*/  IADD3 R2, P0, R2, R0, RZ ;  /* 0x0000000002027210 */ /* 0x000fca0007f1e0ff */
[----:B------:R-:W-:Y:S01]  /*133c0*/  IMAD.X R3, RZ, RZ, R3, P0 ;  /* 0x000000ffff037224 */ /* 0x000fe200000e0603 */
        /* <DEDUP_REMOVED lines=14> */
.L_x_2242:
[----:B------:R-:W-:Y:S02]  /*134b0*/  IMAD.MOV.U32 R13, RZ, RZ, R25 ;  /* 0x000000ffff0d7224 */ /* 0x000fe400078e0019 */
[----:B------:R-:W-:Y:S02]  /*134c0*/  IMAD.MOV.U32 R12, RZ, RZ, 0x2 ;  /* 0x00000002ff0c7424 */ /* 0x000fe400078e00ff */
[----:B------:R-:W-:-:S07]  /*134d0*/  IMAD.MOV.U32 R2, RZ, RZ, R14 ;  /* 0x000000ffff027224 */ /* 0x000fce00078e000e */
[----:B------:R-:W-:Y:S05]  /*134e0*/  WARPSYNC.COLLECTIVE R15, `(.L_x_2243) ;  /* 0x000000000f087348 */ /* 0x000fea0003c00000 */
[----:B------:R0:W1:Y:S02]  /*134f0*/  SHFL.IDX P6, R14, R13, R12, R11 ;  /* 0x0000000c0d0e7389 */ /* 0x00006400000c000b */
[----:B01----:R-:W-:Y:S01]  /*13500*/  ENDCOLLECTIVE ;  /* 0x000000000000791b */ /* 0x003fe20003800000 */
.L_x_2243:
        /* <DEDUP_REMOVED lines=16> */
.L_x_2244:
[----:B------:R-:W-:Y:S02]  /*13610*/  IMAD.MOV.U32 R13, RZ, RZ, R25 ;  /* 0x000000ffff0d7224 */ /* 0x000fe400078e0019 */
[----:B------:R-:W-:Y:S01]  /*13620*/  IMAD.MOV.U32 R12, RZ, RZ, 0x3 ;  /* 0x00000003ff0c7424 */ /* 0x000fe200078e00ff */
[----:B------:R-:W-:-:S07]  /*13630*/  MOV R2, R14 ;  /* 0x0000000e00027202 */ /* 0x000fce0000000f00 */
[----:B------:R-:W-:Y:S05]  /*13640*/  WARPSYNC.COLLECTIVE R15, `(.L_x_2245) ;  /* 0x000000000f087348 */ /* 0x000fea0003c00000 */
[----:B------:R0:W1:Y:S02]  /*13650*/  SHFL.IDX P6, R14, R13, R12, R11 ;  /* 0x0000000c0d0e7389 */ /* 0x00006400000c000b */
[----:B01----:R-:W-:Y:S01]  /*13660*/  ENDCOLLECTIVE ;  /* 0x000000000000791b */ /* 0x003fe20003800000 */
.L_x_2245:
        /* <DEDUP_REMOVED lines=13> */
.L_x_2246:
        /* <DEDUP_REMOVED lines=8> */
.L_x_2166:
[----:B-1----:R1:W2:Y:S02]  /*137c0*/  SYNCS.PHASECHK.TRANS64.TRYWAIT P0, [R0+URZ+0x2d860], R3 ;  /* 0x02d86003000075a7 */ /* 0x0022a4000800017f */
[----:B--2---:R-:W-:Y:S05]  /*137d0*/  @!P0 NANOSLEEP.SYNCS 0x989680 ;  /* 0x009896800000895d */ /* 0x004fea0003900000 */
[----:B------:R-:W2:Y:S02]  /*137e0*/  @!P0 SYNCS.PHASECHK.TRANS64 P0, [R0+URZ+0x2d860], R3 ;  /* 0x02d86003000085a7 */ /* 0x000ea4000800007f */
[----:B--2---:R-:W-:Y:S05]  /*137f0*/  @!P0 BRA `(.L_x_2166) ;  /* 0xfffffffc00f08947 */ /* 0x004fea000383ffff */
[----:B------:R-:W-:Y:S05]  /*13800*/  BRA `(.L_x_2248) ;  /* 0xffffffcc00407947 */ /* 0x000fea000383ffff */
.L_x_2167:
[----:B------:R-:W-:Y:S01]  /*13810*/  BSSY B0, `(.L_x_2249) ;  /* 0x0000008000007945 */ /* 0x000fe20003800000 */
[----:B------:R-:W-:Y:S01]  /*13820*/  MOV R13, R25 ;  /* 0x00000019000d7202 */ /* 0x000fe20000000f00 */
[----:B------:R-:W-:Y:S02]  /*13830*/  IMAD.MOV.U32 R12, RZ, RZ, RZ ;  /* 0x000000ffff0c7224 */ /* 0x000fe400078e00ff */
[----:B------:R-:W-:Y:S02]  /*13840*/  IMAD.MOV.U32 R11, RZ, RZ, 0x1c1f ;  /* 0x00001c1fff0b7424 */ /* 0x000fe400078e00ff */
[----:B------:R-:W-:-:S07]  /*13850*/  IMAD.MOV.U32 R15, RZ, RZ, -0x1 ;  /* 0xffffffffff0f7424 */ /* 0x000fce00078e00ff */
[----:B-1----:R-:W-:Y:S05]  /*13860*/  WARPSYNC.COLLECTIVE R15, `(.L_x_2250) ;  /* 0x000000000f087348 */ /* 0x002fea0003c00000 */
[----:B------:R0:W2:Y:S02]  /*13870*/  SHFL.IDX P6, R14, R13, R12, R11 ;  /* 0x0000000c0d0e7389 */ /* 0x0000a400000c000b */
[----:B012---:R-:W-:Y:S01]  /*13880*/  ENDCOLLECTIVE ;  /* 0x000000000000791b */ /* 0x007fe20003800000 */
.L_x_2250:
[----:B------:R-:W-:Y:S05]  /*13890*/  BSYNC B0 ;  /* 0x0000000000007941 */ /* 0x000fea0003800000 */
.L_x_2249:
        /* <DEDUP_REMOVED lines=10> */
.L_x_2251:
[----:B------:R-:W-:Y:S01]  /*13940*/  ULDC UR4, c[0x0][0x2f4] ;  /* 0x0000bd0000047ab9 */ /* 0x000fe20000000800 */
[----:B------:R-:W-:Y:S01]  /*13950*/  IMAD.MOV.U32 R13, RZ, RZ, R25 ;  /* 0x000000ffff0d7224 */ /* 0x000fe200078e0019 */
[----:B------:R-:W-:Y:S01]  /*13960*/  MOV R12, 0x1 ;  /* 0x00000001000c7802 */ /* 0x000fe20000000f00 */
        /* <DEDUP_REMOVED lines=14> */
.L_x_2252:
        /* <DEDUP_REMOVED lines=14> */
.L_x_2253:
[----:B------:R-:W-:Y:S02]  /*13b30*/  IMAD.MOV.U32 R13, RZ, RZ, R25 ;  /* 0x000000ffff0d7224 */ /* 0x000fe400078e0019 */
[----:B------:R-:W-:Y:S01]  /*13b40*/  IMAD.MOV.U32 R12, RZ, RZ, 0x2 ;  /* 0x00000002ff0c7424 */ /* 0x000fe200078e00ff */
[----:B------:R-:W-:-:S13]  /*13b50*/  IADD3 R2, P4, R14, R5, RZ ;  /* 0x000000050e027210 */ /* 0x000fda0007f9e0ff */
[----:B------:R-:W-:Y:S05]  /*13b60*/  WARPSYNC.COLLECTIVE R15, `(.L_x_2254) ;  /* 0x000000000f087348 */ /* 0x000fea0003c00000 */
[----:B------:R0:W1:Y:S02]  /*13b70*/  SHFL.IDX P6, R14, R13, R12, R11 ;  /* 0x0000000c0d0e7389 */ /* 0x00006400000c000b */
[----:B01----:R-:W-:Y:S01]  /*13b80*/  ENDCOLLECTIVE ;  /* 0x000000000000791b */ /* 0x003fe20003800000 */
.L_x_2254:
[----:B------:R-:W-:Y:S01]  /*13b90*/  IMAD.X R3, RZ, RZ, R3, P4 ;  /* 0x000000ffff037224 */ /* 0x000fe200020e0603 */
[----:B------:R-:W-:-:S04]  /*13ba0*/  ISETP.LT.OR P4, PT, R6, 0x21, P1 ;  /* 0x000000210600780c */ /* 0x000fc80000f81670 */
[----:B------:R-:W-:Y:S01]  /*13bb0*/  @!PT LDS RZ, [RZ] ;  /* 0x00000000fffff984 */ /* 0x000fe20000000800 */
[----:B------:R-:W-:Y:S01]  /*13bc0*/  @!PT LDS RZ, [RZ] ;  /* 0x00000000fffff984 */ /* 0x000fe20000000800 */
[----:B------:R-:W-:Y:S01]  /*13bd0*/  @!PT LDS RZ, [RZ] ;  /* 0x00000000fffff984 */ /* 0x000fe20000000800 */
[----:B------:R-:W-:Y:S01]  /*13be0*/  LDGSTS.E.BYPASS.LTC128B.128 [R4+0xc00], desc[UR36][R2.64], !P3 ;  /* 0x00c0000002047fae */ /* 0x000fe2000d901d64 */
[----:B------:R-:W-:Y:S02]  /*13bf0*/  ISETP.LT.OR P3, PT, R6, 0x21, P0 ;  /* 0x000000210600780c */ /* 0x000fe40000761670 */
[----:B------:R-:W-:-:S06]  /*13c00*/  MOV R13, R24 ;  /* 0x00000018000d7202 */ /* 0x000fcc0000000f00 */
[----:B------:R-:W-:Y:S05]  /*13c10*/  LDGSTS.E.BYPASS.LTC128B.128 [R4+0x2c00], desc[UR36][R2.64+0x40], !P4 ;  /* 0x02c0004002047fae */ /* 0x000fea000e101d64 */
[----:B------:R0:W-:Y:S01]  /*13c20*/  LDGSTS.E.BYPASS.LTC128B.128 [R4+0x4c00], desc[UR36][R2.64+0x80], !P3 ;  /* 0x04c0008002047fae */ /* 0x0001e2000d901d64 */
[----:B------:R-:W-:Y:S01]  /*13c30*/  ISETP.LT.OR P3, PT, R6, 0x41, P2 ;  /* 0x000000410600780c */ /* 0x000fe20001761670 */
[----:B0-----:R-:W-:-:S12]  /*13c40*/  IMAD.MOV.U32 R3, RZ, RZ, R14 ;  /* 0x000000ffff037224 */ /* 0x001fd800078e000e */
[----:B------:R-:W-:Y:S05]  /*13c50*/  WARPSYNC.COLLECTIVE R15, `(.L_x_2255) ;  /* 0x000000000f087348 */ /* 0x000fea0003c00000 */
[----:B------:R0:W1:Y:S02]  /*13c60*/  SHFL.IDX P6, R14, R13, R12, R11 ;  /* 0x0000000c0d0e7389 */ /* 0x00006400000c000b */
[----:B01----:R-:W-:Y:S01]  /*13c70*/  ENDCOLLECTIVE ;  /* 0x000000000000791b */ /* 0x003fe20003800000 */
.L_x_2255:
[----:B------:R-:W-:Y:S02]  /*13c80*/  IMAD.MOV.U32 R13, RZ, RZ, R25 ;  /* 0x000000ffff0d7224 */ /* 0x000fe400078e0019 */
[----:B------:R-:W-:Y:S01]  /*13c90*/  IMAD.MOV.U32 R12, RZ, RZ, 0x3 ;  /* 0x00000003ff0c7424 */ /* 0x000fe200078e00ff */
[----:B------:R-:W-:-:S13]  /*13ca0*/  IADD3 R2, P4, R14, R5, RZ ;  /* 0x000000050e027210 */ /* 0x000fda0007f9e0ff */
[----:B------:R-:W-:Y:S05]  /*13cb0*/  WARPSYNC.COLLECTIVE R15, `(.L_x_2256) ;  /* 0x000000000f087348 */ /* 0x000fea0003c00000 */
[----:B------:R0:W1:Y:S02]  /*13cc0*/  SHFL.IDX P6, R14, R13, R12, R11 ;  /* 0x0000000c0d0e7389 */ /* 0x00006400000c000b */
[----:B01----:R-:W-:Y:S01]  /*13cd0*/  ENDCOLLECTIVE ;  /* 0x000000000000791b */ /* 0x003fe20003800000 */
.L_x_2256:
        /* <DEDUP_REMOVED lines=14> */
.L_x_2257:
[----:B------:R-:W-:Y:S05]  /*13dc0*/  BRA `(.L_x_2258) ;  /* 0xffffffc800b47947 */ /* 0x000fea000383ffff */
.L_x_2172:
        /* <DEDUP_REMOVED lines=8> */
.L_x_2260:
[----:B------:R-:W-:Y:S05]  /*13e50*/  BSYNC B0 ;  /* 0x0000000000007941 */ /* 0x000fea0003800000 */
.L_x_2259:
[----:B------:R-:W-:Y:S01]  /*13e60*/  IMAD.MOV.U32 R13, RZ, RZ, R16 ;  /* 0x000000ffff0d7224 */ /* 0x000fe200078e0010 */
[----:B------:R-:W-:Y:S01]  /*13e70*/  MOV R15, 0xffffffff ;  /* 0xffffffff000f7802 */ /* 0x000fe20000000f00 */
[----:B------:R-:W-:Y:S02]  /*13e80*/  IMAD.MOV.U32 R12, RZ, RZ, 0x1 ;  /* 0x00000001ff0c7424 */ /* 0x000fe400078e00ff */
[----:B------:R-:W-:Y:S02]  /*13e90*/  IMAD.MOV.U32 R11, RZ, RZ, 0x1f ;  /* 0x0000001fff0b7424 */ /* 0x000fe400078e00ff */
[----:B------:R-:W-:Y:S02]  /*13ea0*/  IMAD.IADD R5, R19, 0x1, R7 ;  /* 0x0000000113057824 */ /* 0x000fe400078e0207 */
[----:B------:R-:W-:-:S07]  /*13eb0*/  IMAD.MOV.U32 R0, RZ, RZ, R14 ;  /* 0x000000ffff007224 */ /* 0x000fce00078e000e */
[----:B------:R-:W-:Y:S05]  /*13ec0*/  WARPSYNC.COLLECTIVE R15, `(.L_x_2261) ;  /* 0x000000000f087348 */ /* 0x000fea0003c00000 */
[----:B------:R0:W1:Y:S02]  /*13ed0*/  SHFL.IDX P6, R14, R13, R12, R11 ;  /* 0x0000000c0d0e7389 */ /* 0x00006400000c000b */
[----:B01----:R-:W-:Y:S01]  /*13ee0*/  ENDCOLLECTIVE ;  /* 0x000000000000791b */ /* 0x003fe20003800000 */
.L_x_2261:
        /* <DEDUP_REMOVED lines=18> */
.L_x_2262:
[----:B------:R-:W-:Y:S01]  /*14010*/  IMAD.MOV.U32 R12, RZ, RZ, 0x2 ;  /* 0x00000002ff0c7424 */ /* 0x000fe200078e00ff */
[----:B------:R-:W-:-:S04]  /*14020*/  SEL R5, R14, RZ, P1 ;  /* 0x000000ff0e057207 */ /* 0x000fc80000800000 */
[----:B------:R-:W-:-:S05]  /*14030*/  IADD3 R4, R2, R5, RZ ;  /* 0x0000000502047210 */ /* 0x000fca0007ffe0ff */
[----:B------:R-:W-:-:S07]  /*14040*/  IMAD.MOV.U32 R13, RZ, RZ, R4 ;  /* 0x000000ffff0d7224 */ /* 0x000fce00078e0004 */
[----:B------:R-:W-:Y:S05]  /*14050*/  WARPSYNC.COLLECTIVE R15, `(.L_x_2263) ;  /* 0x000000000f087348 */ /* 0x000fea0003c00000 */
[----:B------:R0:W1:Y:S02]  /*14060*/  SHFL.UP P6, R14, R13, R12, R11 ;  /* 0x0400000c0d0e7389 */ /* 0x00006400000c000b */
[----:B01----:R-:W-:Y:S01]  /*14070*/  ENDCOLLECTIVE ;  /* 0x000000000000791b */ /* 0x003fe20003800000 */
.L_x_2263:
[----:B------:R-:W-:Y:S01]  /*14080*/  IMAD.MOV.U32 R12, RZ, RZ, 0x4 ;  /* 0x00000004ff0c7424 */ /* 0x000fe200078e00ff */
[----:B------:R-:W-:-:S05]  /*14090*/  SEL R5, R14, RZ, P2 ;  /* 0x000000ff0e057207 */ /* 0x000fca0001000000 */
[----:B------:R-:W-:-:S04]  /*140a0*/  IMAD.IADD R5, R4, 0x1, R5 ;  /* 0x0000000104057824 */ /* 0x000fc800078e0205 */
[----:B------:R-:W-:-:S07]  /*140b0*/  IMAD.MOV.U32 R13, RZ, RZ, R5 ;  /* 0x000000ffff0d7224 */ /* 0x000fce00078e0005 */
[----:B------:R-:W-:Y:S05]  /*140c0*/  WARPSYNC.COLLECTIVE R15, `(.L_x_2264) ;  /* 0x000000000f087348 */ /* 0x000fea0003c00000 */
[----:B------:R0:W1:Y:S02]  /*140d0*/  SHFL.UP P6, R14, R13, R12, R11 ;  /* 0x0400000c0d0e7389 */ /* 0x00006400000c000b */
[----:B01----:R-:W-:Y:S01]  /*140e0*/  ENDCOLLECTIVE ;  /* 0x000000000000791b */ /* 0x003fe20003800000 */
.L_x_2264:
[----:B------:R-:W-:Y:S01]  /*140f0*/  IMAD.MOV.U32 R12, RZ, RZ, 0x8 ;  /* 0x00000008ff0c7424 */ /* 0x000fe200078e00ff */
[----:B------:R-:W-:-:S05]  /*14100*/  SEL R6, R14, RZ, P3 ;  /* 0x000000ff0e067207 */ /* 0x000fca0001800000 */
[----:B------:R-:W-:-:S05]  /*14110*/  IMAD.IADD R6, R5, 0x1, R6 ;  /* 0x0000000105067824 */ /* 0x000fca00078e0206 */
[----:B------:R-:W-:-:S07]  /*14120*/  MOV R13, R6 ;  /* 0x00000006000d7202 */ /* 0x000fce0000000f00 */
[----:B------:R-:W-:Y:S05]  /*14130*/  WARPSYNC.COLLECTIVE R15, `(.L_x_2265) ;  /* 0x000000000f087348 */ /* 0x000fea0003c00000 */
[----:B------:R0:W1:Y:S02]  /*14140*/  SHFL.UP P6, R14, R13, R12, R11 ;  /* 0x0400000c0d0e7389 */ /* 0x00006400000c000b */
[----:B01----:R-:W-:Y:S01]  /*14150*/  ENDCOLLECTIVE ;  /* 0x000000000000791b */ /* 0x003fe20003800000 */
.L_x_2265:
[----:B------:R-:W-:Y:S01]  /*14160*/  IMAD.MOV.U32 R12, RZ, RZ, 0x10 ;  /* 0x00000010ff0c7424 */ /* 0x000fe200078e00ff */
[----:B------:R-:W-:-:S05]  /*14170*/  SEL R3, R14, RZ, P4 ;  /* 0x000000ff0e037207 */ /* 0x000fca0002000000 */
[----:B------:R-:W-:-:S04]  /*14180*/  IMAD.IADD R4, R6, 0x1, R3 ;  /* 0x0000000106047824 */ /* 0x000fc800078e0203 */
[----:B------:R-:W-:-:S07]  /*14190*/  IMAD.MOV.U32 R13, RZ, RZ, R4 ;  /* 0x000000ffff0d7224 */ /* 0x000fce00078e0004 */
[----:B------:R-:W-:Y:S05]  /*141a0*/  WARPSYNC.COLLECTIVE R15, `(.L_x_2266) ;  /* 0x000000000f087348 */ /* 0x000fea0003c00000 */
[----:B------:R0:W1:Y:S02]  /*141b0*/  SHFL.UP P6, R14, R13, R12, R11 ;  /* 0x0400000c0d0e7389 */ /* 0x00006400000c000b */
[----:B01----:R-:W-:Y:S01]  /*141c0*/  ENDCOLLECTIVE ;  /* 0x000000000000791b */ /* 0x003fe20003800000 */
.L_x_2266:
[----:B------:R-:W-:Y:S01]  /*141d0*/  MOV R12, 0x1f ;  /* 0x0000001f000c7802 */ /* 0x000fe20000000f00 */
[----:B------:R-:W-:Y:S01]  /*141e0*/  IMAD.MOV.U32 R11, RZ, RZ, 0x1f ;  /* 0x0000001fff0b7424 */ /* 0x000fe200078e00ff */
[----:B------:R-:W-:-:S05]  /*141f0*/  SEL R3, R14, RZ, P5 ;  /* 0x000000ff0e037207 */ /* 0x000fca0002800000 */
[----:B------:R-:W-:-:S04]  /*14200*/  IMAD.IADD R3, R4, 0x1, R3 ;  /* 0x0000000104037824 */ /* 0x000fc800078e0203 */
[----:B------:R-:W-:-:S07]  /*14210*/  IMAD.MOV.U32 R13, RZ, RZ, R3 ;  /* 0x000000ffff0d7224 */ /* 0x000fce00078e0003 */
[----:B------:R-:W-:Y:S05]  /*14220*/  WARPSYNC.COLLECTIVE R15, `(.L_x_2267) ;  /* 0x000000000f087348 */ /* 0x000fea0003c00000 */
[----:B------:R0:W1:Y:S02]  /*14230*/  SHFL.IDX P6, R14, R13, R12, R11 ;  /* 0x0000000c0d0e7389 */ /* 0x00006400000c000b */
[----:B01----:R-:W-:Y:S01]  /*14240*/  ENDCOLLECTIVE ;  /* 0x000000000000791b */ /* 0x003fe20003800000 */
.L_x_2267:
[----:B------:R-:W-:Y:S05]  /*14250*/  BRA `(.L_x_2268) ;  /* 0xffffffc800c87947 */ /* 0x000fea000383ffff */
.L_x_2177:
        /* <DEDUP_REMOVED lines=8> */
.L_x_2270:
[----:B------:R-:W-:Y:S05]  /*142e0*/  BSYNC B0 ;  /* 0x0000000000007941 */ /* 0x000fea0003800000 */
.L_x_2269:
        /* <DEDUP_REMOVED lines=8> */
.L_x_2271:
[----:B------:R-:W-:Y:S01]  /*14370*/  IMAD.MOV.U32 R12, RZ, RZ, 0x4 ;  /* 0x00000004ff0c7424 */ /* 0x000fe200078e00ff */
[----:B------:R-:W-:-:S05]  /*14380*/  SEL R14, R14, RZ, P2 ;  /* 0x000000ff0e0e7207 */ /* 0x000fca0001000000 */
[----:B------:R-:W-:-:S04]  /*14390*/  IMAD.IADD R3, R13, 0x1, R14 ;  /* 0x000000010d037824 */ /* 0x000fc800078e020e */
[----:B------:R-:W-:-:S07]  /*143a0*/  IMAD.MOV.U32 R13, RZ, RZ, R3 ;  /* 0x000000ffff0d7224 */ /* 0x000fce00078e0003 */
[----:B------:R-:W-:Y:S05]  /*143b0*/  WARPSYNC.COLLECTIVE R15, `(.L_x_2272) ;  /* 0x000000000f087348 */ /* 0x000fea0003c00000 */
[----:B------:R0:W1:Y:S02]  /*143c0*/  SHFL.UP P6, R14, R13, R12, R11 ;  /* 0x0400000c0d0e7389 */ /* 0x00006400000c000b */
[----:B01----:R-:W-:Y:S01]  /*143d0*/  ENDCOLLECTIVE ;  /* 0x000000000000791b */ /* 0x003fe20003800000 */
.L_x_2272:
[----:B------:R-:W-:Y:S01]  /*143e0*/  IMAD.MOV.U32 R12, RZ, RZ, 0x8 ;  /* 0x00000008ff0c7424 */ /* 0x000fe200078e00ff */
[----:B------:R-:W-:-:S05]  /*143f0*/  SEL R4, R14, RZ, P3 ;  /* 0x000000ff0e047207 */ /* 0x000fca0001800000 */
[----:B------:R-:W-:-:S05]  /*14400*/  IMAD.IADD R4, R3, 0x1, R4 ;  /* 0x0000000103047824 */ /* 0x000fca00078e0204 */
[----:B------:R-:W-:-:S07]  /*14410*/  MOV R13, R4 ;  /* 0x00000004000d7202 */ /* 0x000fce0000000f00 */
[----:B------:R-:W-:Y:S05]  /*14420*/  WARPSYNC.COLLECTIVE R15, `(.L_x_2273) ;  /* 0x000000000f087348 */ /* 0x000fea0003c00000 */
[----:B------:R0:W1:Y:S02]  /*14430*/  SHFL.UP P6, R14, R13, R12, R11 ;  /* 0x0400000c0d0e7389 */ /* 0x00006400000c000b */
[----:B01----:R-:W-:Y:S01]  /*14440*/  ENDCOLLECTIVE ;  /* 0x000000000000791b */ /* 0x003fe20003800000 */
.L_x_2273:
[----:B------:R-:W-:Y:S01]  /*14450*/  IMAD.MOV.U32 R12, RZ, RZ, 0x10 ;  /* 0x00000010ff0c7424 */ /* 0x000fe200078e00ff */
[----:B------:R-:W-:-:S05]  /*14460*/  SEL R5, R14, RZ, P4 ;  /* 0x000000ff0e057207 */ /* 0x000fca0002000000 */
[----:B------:R-:W-:-:S04]  /*14470*/  IMAD.IADD R5, R4, 0x1, R5 ;  /* 0x0000000104057824 */ /* 0x000fc800078e0205 */
[----:B------:R-:W-:-:S07]  /*14480*/  IMAD.MOV.U32 R13, RZ, RZ, R5 ;  /* 0x000000ffff0d7224 */ /* 0x000fce00078e0005 */
[----:B------:R-:W-:Y:S05]  /*14490*/  WARPSYNC.COLLECTIVE R15, `(.L_x_2274) ;  /* 0x000000000f087348 */ /* 0x000fea0003c00000 */
[----:B------:R0:W1:Y:S02]  /*144a0*/  SHFL.UP P6, R14, R13, R12, R11 ;  /* 0x0400000c0d0e7389 */ /* 0x00006400000c000b */
[----:B01----:R-:W-:Y:S01]  /*144b0*/  ENDCOLLECTIVE ;  /* 0x000000000000791b */ /* 0x003fe20003800000 */
.L_x_2274:
        /* <DEDUP_REMOVED lines=8> */
.L_x_2275:
[----:B------:R-:W-:Y:S05]  /*14540*/  BRA `(.L_x_2276) ;  /* 0xffffffc800a87947 */ /* 0x000fea000383ffff */
.L_x_2179:
[----:B------:R-:W-:Y:S01]  /*14550*/  BSSY B0, `(.L_x_2277) ;  /* 0x0000006000007945 */ /* 0x000fe20003800000 */
[----:B------:R-:W-:Y:S01]  /*14560*/  PLOP3.LUT P6, PT, P6, PT, PT, 0x8, 0x0 ;  /* 0x000000000000781c */ /* 0x000fe200037ce170 */
[----:B------:R-:W-:-:S12]  /*14570*/  IMAD.MOV.U32 R15, RZ, RZ, -0x1 ;  /* 0xffffffffff0f7424 */ /* 0x000fd800078e00ff */
[----:B0-----:R-:W-:Y:S05]  /*14580*/  WARPSYNC.COLLECTIVE R15, `(.L_x_2278) ;  /* 0x000000000f087348 */ /* 0x001fea0003c00000 */
[----:B------:R-:W-:Y:S01]  /*14590*/  VOTE.ANY R14, PT, P6 ;  /* 0x00000000000e7806 */ /* 0x000fe200030e0100 */
[----:B0-----:R-:W-:Y:S06]  /*145a0*/  ENDCOLLECTIVE ;  /* 0x000000000000791b */ /* 0x001fec0003800000 */
.L_x_2278:
[----:B------:R-:W-:Y:S05]  /*145b0*/  BSYNC B0 ;  /* 0x0000000000007941 */ /* 0x000fea0003800000 */
.L_x_2277:
[----:B------:R-:W-:Y:S01]  /*145c0*/  IMAD.MOV.U32 R5, RZ, RZ, R14 ;  /* 0x000000ffff057224 */ /* 0x000fe200078e000e */
[----:B------:R-:W-:Y:S01]  /*145d0*/  MOV R15, 0xffffffff ;  /* 0xffffffff000f7802 */ /* 0x000fe20000000f00 */
[----:B------:R-:W-:Y:S02]  /*145e0*/  IMAD.MOV.U32 R13, RZ, RZ, R2 ;  /* 0x000000ffff0d7224 */ /* 0x000fe400078e0002 */
[----:B------:R-:W0:Y:S01]  /*145f0*/  POPC R6, R5 ;  /* 0x0000000500067309 */ /* 0x000e220000000000 */
[----:B------:R-:W-:Y:S02]  /*14600*/  IMAD.MOV.U32 R11, RZ, RZ, 0x1f ;  /* 0x0000001fff0b7424 */ /* 0x000fe400078e00ff */
[----:B0-----:R-:W-:-:S07]  /*14610*/  IMAD.MOV.U32 R12, RZ, RZ, R6 ;  /* 0x000000ffff0c7224 */ /* 0x001fce00078e0006 */
[----:B------:R-:W-:Y:S05]  /*14620*/  WARPSYNC.COLLECTIVE R15, `(.L_x_2279) ;  /* 0x000000000f087348 */ /* 0x000fea0003c00000 */
[----:B------:R0:W1:Y:S02]  /*14630*/  SHFL.IDX P6, R14, R13, R12, R11 ;  /* 0x0000000c0d0e7389 */ /* 0x00006400000c000b */
[----:B01----:R-:W-:Y:S01]  /*14640*/  ENDCOLLECTIVE ;  /* 0x000000000000791b */ /* 0x003fe20003800000 */
.L_x_2279:
[----:B------:R-:W-:Y:S01]  /*14650*/  IMAD.MOV.U32 R17, RZ, RZ, R14 ;  /* 0x000000ffff117224 */ /* 0x000fe200078e000e */
[----:B------:R-:W-:Y:S06]  /*14660*/  BRA `(.L_x_2280) ;  /* 0xffffffc800987947 */ /* 0x000fec000383ffff */
.L_x_2181:
[----:B------:R-:W-:Y:S01]  /*14670*/  BSSY B0, `(.L_x_2281) ;  /* 0x0000007000007945 */ /* 0x000fe20003800000 */
[----:B------:R-:W-:Y:S02]  /*14680*/  IMAD.MOV.U32 R13, RZ, RZ, R3 ;  /* 0x000000ffff0d7224 */ /* 0x000fe400078e0003 */
[----:B------:R-:W-:Y:S02]  /*14690*/  IMAD.MOV.U32 R11, RZ, RZ, 0x1f ;  /* 0x0000001fff0b7424 */ /* 0x000fe400078e00ff */
[----:B------:R-:W-:-:S07]  /*146a0*/  IMAD.MOV.U32 R15, RZ, RZ, -0x1 ;  /* 0xffffffffff0f7424 */ /* 0x000fce00078e00ff */
[----:B012---:R-:W-:Y:S05]  /*146b0*/  WARPSYNC.COLLECTIVE R15, `(.L_x_2282) ;  /* 0x000000000f087348 */ /* 0x007fea0003c00000 */
[----:B------:R3:W4:Y:S02]  /*146c0*/  SHFL.IDX P6, R14, R13, R12, R11 ;  /* 0x0000000c0d0e7389 */ /* 0x00072400000c000b */
[----:B01234-:R-:W-:Y:S01]  /*146d0*/  ENDCOLLECTIVE ;  /* 0x000000000000791b */ /* 0x01ffe20003800000 */
.L_x_2282:
[----:B------:R-:W-:Y:S05]  /*146e0*/  BSYNC B0 ;  /* 0x0000000000007941 */ /* 0x000fea0003800000 */
.L_x_2281:
[----:B------:R-:W-:Y:S01]  /*146f0*/  IMAD.MOV.U32 R5, RZ, RZ, R14 ;  /* 0x000000ffff057224 */ /* 0x000fe200078e000e */
[----:B------:R-:W-:Y:S06]  /*14700*/  BRA `(.L_x_2180) ;  /* 0xffffffc8008c7947 */ /* 0x000fec000383ffff */
.L_x_2185:
[----:B-1----:R1:W2:Y:S02]  /*14710*/  SYNCS.PHASECHK.TRANS64.TRYWAIT P0, [R5+URZ+0x2d820], R0 ;  /* 0x02d82000050075a7 */ /* 0x0022a4000800017f */
[----:B--2---:R-:W-:Y:S05]  /*14720*/  @!P0 NANOSLEEP.SYNCS 0x989680 ;  /* 0x009896800000895d */ /* 0x004fea0003900000 */
[----:B------:R-:W2:Y:S02]  /*14730*/  @!P0 SYNCS.PHASECHK.TRANS64 P0, [R5+URZ+0x2d820], R0 ;  /* 0x02d82000050085a7 */ /* 0x000ea4000800007f */
[----:B--2---:R-:W-:Y:S05]  /*14740*/  @!P0 BRA `(.L_x_2185) ;  /* 0xfffffffc00f08947 */ /* 0x004fea000383ffff */
[----:B------:R-:W-:Y:S05]  /*14750*/  BRA `(.L_x_2283) ;  /* 0xffffffd000047947 */ /* 0x000fea000383ffff */
.L_x_2186:
[----:B------:R-:W2:Y:S01]  /*14760*/  S2R R2, SR_TID.X ;  /* 0x0000000000027919 */ /* 0x000ea20000002100 */
[----:B------:R-:W-:Y:S01]  /*14770*/  BSSY B0, `(.L_x_2284) ;  /* 0x000000a000007945 */ /* 0x000fe20003800000 */
[----:B------:R-:W-:Y:S02]  /*14780*/  IMAD.MOV.U32 R12, RZ, RZ, RZ ;  /* 0x000000ffff0c7224 */ /* 0x000fe400078e00ff */
[----:B------:R-:W-:Y:S02]  /*14790*/  IMAD.MOV.U32 R11, RZ, RZ, 0x1f ;  /* 0x0000001fff0b7424 */ /* 0x000fe400078e00ff */
[----:B------:R-:W-:Y:S01]  /*147a0*/  IMAD.MOV.U32 R15, RZ, RZ, -0x1 ;  /* 0xffffffffff0f7424 */ /* 0x000fe200078e00ff */
[----:B--2---:R-:W-:-:S04]  /*147b0*/  SHF.R.U32.HI R2, RZ, 0x5, R2 ;  /* 0x00000005ff027819 */ /* 0x004fc80000011602 */
[----:B------:R-:W-:-:S04]  /*147c0*/  LOP3.LUT R2, R2, 0x3, RZ, 0xc0, !PT ;  /* 0x0000000302027812 */ /* 0x000fc800078ec0ff */
[----:B------:R-:W-:-:S07]  /*147d0*/  MOV R13, R2 ;  /* 0x00000002000d7202 */ /* 0x000fce0000000f00 */
[----:B01----:R-:W-:Y:S05]  /*147e0*/  WARPSYNC.COLLECTIVE R15, `(.L_x_2285) ;  /* 0x000000000f087348 */ /* 0x003fea0003c00000 */
[----:B------:R2:W3:Y:S02]  /*147f0*/  SHFL.IDX P6, R14, R13, R12, R11 ;  /* 0x0000000c0d0e7389 */ /* 0x0004e400000c000b */
[----:B0123--:R-:W-:Y:S01]  /*14800*/  ENDCOLLECTIVE ;  /* 0x000000000000791b */ /* 0x00ffe20003800000 */
.L_x_2285:
[----:B------:R-:W-:Y:S05]  /*14810*/  BSYNC B0 ;  /* 0x0000000000007941 */ /* 0x000fea0003800000 */
.L_x_2284:
[----:B------:R-:W-:Y:S05]  /*14820*/  BRA `(.L_x_2286) ;  /* 0xffffffcc00ec7947 */ /* 0x000fea000383ffff */
.L_x_2189:
[----:B------:R-:W-:Y:S01]  /*14830*/  BSSY B1, `(.L_x_2287) ;  /* 0x0000006000017945 */ /* 0x000fe20003800000 */
[----:B------:R-:W-:-:S07]  /*14840*/  IMAD.MOV.U32 R15, RZ, RZ, -0x1 ;  /* 0xffffffffff0f7424 */ /* 0x000fce00078e00ff */
[----:B01----:R-:W-:Y:S05]  /*14850*/  WARPSYNC.COLLECTIVE R15, `(.L_x_2288) ;  /* 0x000000000f0c7348 */ /* 0x003fea0003c00000 */
[----:B------:R-:W-:Y:S02]  /*14860*/  ELECT P6, UR62, PT ;  /* 0x00000000003e782f */ /* 0x000fe400038c0000 */
[----:B------:R-:W-:Y:S01]  /*14870*/  MOV R14, UR62 ;  /* 0x0000003e000e7c02 */ /* 0x000fe20008000f00 */
[----:B01----:R-:W-:Y:S10]  /*14880*/  ENDCOLLECTIVE ;  /* 0x000000000000791b */ /* 0x003ff40003800000 */
.L_x_2288:
[----:B------:R-:W-:Y:S05]  /*14890*/  BSYNC B1 ;  /* 0x0000000000017941 */ /* 0x000fea0003800000 */
.L_x_2287:
[----:B------:R-:W-:Y:S05]  /*148a0*/  BRA `(.L_x_2289) ;  /* 0xffffffcc00e47947 */ /* 0x000fea000383ffff */
.L_x_2191:
[----:B-1----:R1:W2:Y:S02]  /*148b0*/  SYNCS.PHASECHK.TRANS64.TRYWAIT P1, [R3+URZ+0x2d840], R2 ;  /* 0x02d84002030075a7 */ /* 0x0022a4000802017f */
[----:B--2---:R-:W-:Y:S05]  /*148c0*/  @!P1 NANOSLEEP.SYNCS 0x989680 ;  /* 0x009896800000995d */ /* 0x004fea0003900000 */
[----:B------:R-:W2:Y:S02]  /*148d0*/  @!P1 SYNCS.PHASECHK.TRANS64 P1, [R3+URZ+0x2d840], R2 ;  /* 0x02d84002030095a7 */ /* 0x000ea4000802007f */
[----:B--2---:R-:W-:Y:S05]  /*148e0*/  @!P1 BRA `(.L_x_2191) ;  /* 0xfffffffc00f09947 */ /* 0x004fea000383ffff */
[----:B------:R-:W-:Y:S05]  /*148f0*/  BRA `(.L_x_2290) ;  /* 0xffffffd000047947 */ /* 0x000fea000383ffff */
.L_x_2193:
[----:B--2---:R2:W3:Y:S02]  /*14900*/  SYNCS.PHASECHK.TRANS64.TRYWAIT P1, [R5+URZ+0x2d840], R0 ;  /* 0x02d84000050075a7 */ /* 0x0044e4000802017f */
[----:B---3--:R-:W-:Y:S05]  /*14910*/  @!P1 NANOSLEEP.SYNCS 0x989680 ;  /* 0x009896800000995d */ /* 0x008fea0003900000 */
[----:B------:R-:W3:Y:S02]  /*14920*/  @!P1 SYNCS.PHASECHK.TRANS64 P1, [R5+URZ+0x2d840], R0 ;  /* 0x02d84000050095a7 */ /* 0x000ee4000802007f */
[----:B---3--:R-:W-:Y:S05]  /*14930*/  @!P1 BRA `(.L_x_2193) ;  /* 0xfffffffc00f09947 */ /* 0x008fea000383ffff */
[----:B------:R-:W-:Y:S05]  /*14940*/  BRA `(.L_x_2291) ;  /* 0xffffffd000107947 */ /* 0x000fea000383ffff */
.L_x_2195:
[----:B---3--:R3:W4:Y:S02]  /*14950*/  SYNCS.PHASECHK.TRANS64.TRYWAIT P1, [R3+URZ+0x2d860], R2 ;  /* 0x02d86002030075a7 */ /* 0x008724000802017f */
[----:B----4-:R-:W-:Y:S05]  /*14960*/  @!P1 NANOSLEEP.SYNCS 0x989680 ;  /* 0x009896800000995d */ /* 0x010fea0003900000 */
[----:B------:R-:W4:Y:S02]  /*14970*/  @!P1 SYNCS.PHASECHK.TRANS64 P1, [R3+URZ+0x2d860], R2 ;  /* 0x02d86002030095a7 */ /* 0x000f24000802007f */
[----:B----4-:R-:W-:Y:S05]  /*14980*/  @!P1 BRA `(.L_x_2195) ;  /* 0xfffffffc00f09947 */ /* 0x010fea000383ffff */
[----:B------:R-:W-:Y:S05]  /*14990*/  BRA `(.L_x_2292) ;  /* 0xffffffd0000c7947 */ /* 0x000fea000383ffff */
.L_x_2293:
        /* <DEDUP_REMOVED lines=14> */
.L_x_2735:


//--------------------- .text._ZN7cutlass13device_kernelIN5flash11enable_sm90INS1_16FlashAttnFwdSm90INS1_25CollectiveMainloopFwdSm90ILi2EN4cute5tupleIJNS5_1CILi1EEES8_S8_EEENS6_IJNS7_ILi192EEENS7_ILi128EEENS7_ILi96EEEEEELi96ENS_10bfloat16_tEfNS_4arch4Sm90ELb1ELb0ELb1ELb1ELb1ELb1ELb0ELb0ELb1ELb1ELb0ELb0EEENS1_21CollectiveEpilogueFwdINS6_IJSA_SC_SB_EEES9_SE_SG_Li384ELb1ELb1ELb0ELb0EEENS1_36VarlenDynamicPersistentTileSchedulerILi192ELi128ELi384ELi128ELb0ELb1ELb1ELb1ELb1ELb1EEEEEEEEEvNT_6ParamsE --------------------------
	.section	.text._ZN7cutlass13device_kernelIN5flash11enable_sm90INS1_16FlashAttnFwdSm90INS1_25CollectiveMainloopFwdSm90ILi2EN4cute5tupleIJNS5_1CILi1EEES8_S8_EEENS6_IJNS7_ILi192EEENS7_ILi128EEENS7_ILi96EEEEEELi96ENS_10bfloat16_tEfNS_4arch4Sm90ELb1ELb0ELb1ELb1ELb1ELb1ELb0ELb0ELb1ELb1ELb0ELb0EEENS1_21CollectiveEpilogueFwdINS6_IJSA_SC_SB_EEES9_SE_SG_Li384ELb1ELb1ELb0ELb0EEENS1_36VarlenDynamicPersistentTileSchedulerILi192ELi128ELi384ELi128ELb0ELb1ELb1ELb1ELb1ELb1EEEEEEEEEvNT_6ParamsE,"ax",@progbits
	.align	128
.text._ZN7cutlass13device_kernelIN5flash11enable_sm90INS1_16FlashAttnFwdSm90INS1_25CollectiveMainloopFwdSm90ILi2EN4cute5tupleIJNS5_1CILi1EEES8_S8_EEENS6_IJNS7_ILi192EEENS7_ILi128EEENS7_ILi96EEEEEELi96ENS_10bfloat16_tEfNS_4arch4Sm90ELb1ELb0ELb1ELb1ELb1ELb1ELb0ELb0ELb1ELb1ELb0ELb0EEENS1_21CollectiveEpilogueFwdINS6_IJSA_SC_SB_EEES9_SE_SG_Li384ELb1ELb1ELb0ELb0EEENS1_36VarlenDynamicPersistentTileSchedulerILi192ELi128ELi384ELi128ELb0ELb1ELb1ELb1ELb1ELb1EEEEEEEEEvNT_6ParamsE:
        .type           _ZN7cutlass13device_kernelIN5flash11enable_sm90INS1_16FlashAttnFwdSm90INS1_25CollectiveMainloopFwdSm90ILi2EN4cute5tupleIJNS5_1CILi1EEES8_S8_EEENS6_IJNS7_ILi192EEENS7_ILi128EEENS7_ILi96EEEEEELi96ENS_10bfloat16_tEfNS_4arch4Sm90ELb1ELb0ELb1ELb1ELb1ELb1ELb0ELb0ELb1ELb1ELb0ELb0EEENS1_21CollectiveEpilogueFwdINS6_IJSA_SC_SB_EEES9_SE_SG_Li384ELb1ELb1ELb0ELb0EEENS1_36VarlenDynamicPersistentTileSchedulerILi192ELi128ELi384ELi128ELb0ELb1ELb1ELb1ELb1ELb1EEEEEEEEEvNT_6ParamsE,@function
        .size           _ZN7cutlass13device_kernelIN5flash11enable_sm90INS1_16FlashAttnFwdSm90INS1_25CollectiveMainloopFwdSm90ILi2EN4cute5tupleIJNS5_1CILi1EEES8_S8_EEENS6_IJNS7_ILi192EEENS7_ILi128EEENS7_ILi96EEEEEELi96ENS_10bfloat16_tEfNS_4arch4Sm90ELb1ELb0ELb1ELb1ELb1ELb1ELb0ELb0ELb1ELb1ELb0ELb0EEENS1_21CollectiveEpilogueFwdINS6_IJSA_SC_SB_EEES9_SE_SG_Li384ELb1ELb1ELb0ELb0EEENS1_36VarlenDynamicPersistentTileSchedulerILi192ELi128ELi384ELi128ELb0ELb1ELb1ELb1ELb1ELb1EEEEEEEEEvNT_6ParamsE,(.L_x_2736 - _ZN7cutlass13device_kernelIN5flash11enable_sm90INS1_16FlashAttnFwdSm90INS1_25CollectiveMainloopFwdSm90ILi2EN4cute5tupleIJNS5_1CILi1EEES8_S8_EEENS6_IJNS7_ILi192EEENS7_ILi128EEENS7_ILi96EEEEEELi96ENS_10bfloat16_tEfNS_4arch4Sm90ELb1ELb0ELb1ELb1ELb1ELb1ELb0ELb0ELb1ELb1ELb0ELb0EEENS1_21CollectiveEpilogueFwdINS6_IJSA_SC_SB_EEES9_SE_SG_Li384ELb1ELb1ELb0ELb0EEENS1_36VarlenDynamicPersistentTileSchedulerILi192ELi128ELi384ELi128ELb0ELb1ELb1ELb1ELb1ELb1EEEEEEEEEvNT_6ParamsE)
        .other          _ZN7cutlass13device_kernelIN5flash11enable_sm90INS1_16FlashAttnFwdSm90INS1_25CollectiveMainloopFwdSm90ILi2EN4cute5tupleIJNS5_1CILi1EEES8_S8_EEENS6_IJNS7_ILi192EEENS7_ILi128EEENS7_ILi96EEEEEELi96ENS_10bfloat16_tEfNS_4arch4Sm90ELb1ELb0ELb1ELb1ELb1ELb1ELb0ELb0ELb1ELb1ELb0ELb0EEENS1_21CollectiveEpilogueFwdINS6_IJSA_SC_SB_EEES9_SE_SG_Li384ELb1ELb1ELb0ELb0EEENS1_36VarlenDynamicPersistentTileSchedulerILi192ELi128ELi384ELi128ELb0ELb1ELb1ELb1ELb1ELb1EEEEEEEEEvNT_6ParamsE,@"STO_CUDA_ENTRY STV_DEFAULT"
_ZN7cutlass13device_kernelIN5flash11enable_sm90INS1_16FlashAttnFwdSm90INS1_25CollectiveMainloopFwdSm90ILi2EN4cute5tupleIJNS5_1CILi1EEES8_S8_EEENS6_IJNS7_ILi192EEENS7_ILi128EEENS7_ILi96EEEEEELi96ENS_10bfloat16_tEfNS_4arch4Sm90ELb1ELb0ELb1ELb1ELb1ELb1ELb0ELb0ELb1ELb1ELb0ELb0EEENS1_21CollectiveEpilogueFwdINS6_IJSA_SC_SB_EEES9_SE_SG_Li384ELb1ELb1ELb0ELb0EEENS1_36VarlenDynamicPersistentTileSchedulerILi192ELi128ELi384ELi128ELb0ELb1ELb1ELb1ELb1ELb1EEEEEEEEEvNT_6ParamsE:
        /* <DEDUP_REMOVED lines=18> */
.L_x_2295:
[----:B------:R-:W-:Y:S05]  /*0120*/  BSYNC B0 ;  /* 0x0000000000007941 */ /* 0x000fea0003800000 */
.L_x_2294:
        /* <DEDUP_REMOVED lines=41> */
.L_x_2296:
        /* <DEDUP_REMOVED lines=22> */
.L_x_2297:
        /* <DEDUP_REMOVED lines=18> */
.L_x_2298:
        /* <DEDUP_REMOVED lines=22> */
.L_x_2299:
        /* <DEDUP_REMOVED lines=22> */
.L_x_2300:
        /* <DEDUP_REMOVED lines=8> */
.L_x_2303:
[----:B------:R-:W-:-:S08]  /*0980*/  NOP ;  /* 0x0000000000007918 */ /* 0x000fd00000000000 */
[----:B------:R-:W0:Y:S02]  /*0990*/  USETMAXREG.TRY_ALLOC.CTAPOOL UP0, 0xa0 ;  /* 0x000000a0000079c8 */ /* 0x000e240008000600 */
[----:B0-----:R-:W-:-:S13]  /*09a0*/  PLOP3.LUT P0, PT, PT, PT, UP0, 0x80, 0x0 ;  /* 0x000000000000781c */ /* 0x001fda0003f0f008 */
[----:B------:R-:W-:Y:S05]  /*09b0*/  @!P0 BRA `(.L_x_2303) ;  /* 0xfffffffc00f08947 */ /* 0x000fea000383ffff */
[----:B------:R-:W2:Y:S01]  /*09c0*/  LDL.LU R0, [R1] ;  /* 0x0000000001007983 */ /* 0x000ea20000300800 */
[----:B------:R-:W0:Y:S01]  /*09d0*/  S2R R2, SR_TID.X ;  /* 0x0000000000027919 */ /* 0x000e220000002100 */
[----:B------:R-:W1:Y:S01]  /*09e0*/  S2UR UR40, SR_CgaCtaId ;  /* 0x00000000002879c3 */ /* 0x000e620000008800 */
[----:B------:R-:W-:Y:S01]  /*09f0*/  UMOV UR4, 0x400 ;  /* 0x0000040000047882 */ /* 0x000fe20000000000 */
[----:B0-----:R-:W-:-:S06]  /*0a00*/  SHF.R.U32.HI R2, RZ, 0x7, R2 ;  /* 0x00000007ff027819 */ /* 0x001fcc0000011602 */
[----:B------:R-:W-:Y:S06]  /*0a10*/  BAR.ARV 0x8, 0x200 ;  /* 0x0208000000007b1d */ /* 0x000fec0000002000 */
[----:B------:R-:W-:-:S13]  /*0a20*/  ISETP.NE.AND P0, PT, R2, 0x1, PT ;  /* 0x000000010200780c */ /* 0x000fda0003f05270 */
[----:B------:R-:W-:Y:S08]  /*0a30*/  @!P0 BAR.ARV 0x9, 0x100 ;  /* 0x0244000000008b1d */ /* 0x000ff00000002000 */
[----:B------:R-:W-:Y:S01]  /*0a40*/  BAR.SYNC.DEFER_BLOCKING 0x5, 0x200 ;  /* 0x0148000000007b1d */ /* 0x000fe20000010000 */
[----:B-1----:R-:W-:-:S06]  /*0a50*/  ULEA UR4, UR40, UR4, 0x18 ;  /* 0x0000000428047291 */ /* 0x002fcc000f8ec03f */
[----:B------:R-:W-:Y:S01]  /*0a60*/  IMAD.U32 R2, RZ, RZ, UR4 ;  /* 0x00000004ff027e24 */ /* 0x000fe2000f8e00ff */
[----:B------:R-:W-:-:S04]  /*0a70*/  ULDC UR4, c[0x0][0xc3c] ;  /* 0x00030f0000047ab9 */ /* 0x000fc80000000800 */
[----:B------:R-:W0:Y:S01]  /*0a80*/  LDS.128 R32, [R2+0x2d8d0] ;  /* 0x02d8d00002207984 */ /* 0x000e220000000c00 */
[----:B------:R-:W-:Y:S06]  /*0a90*/  BAR.ARV 0x4, 0x200 ;  /* 0x0108000000007b1d */ /* 0x000fec0000002000 */
[----:B--2---:R-:W-:-:S04]  /*0aa0*/  LOP3.LUT R0, R0, 0xfffffff7, RZ, 0xc0, !PT ;  /* 0xfffffff700007812 */ /* 0x004fc800078ec0ff */
[----:B------:R-:W-:-:S05]  /*0ab0*/  @P0 LOP3.LUT R0, R0, 0x8, RZ, 0xfc, !PT ;  /* 0x0000000800000812 */ /* 0x000fca00078efcff */
[----:B------:R1:W-:Y:S01]  /*0ac0*/  STL [R1], R0 ;  /* 0x0000000001007387 */ /* 0x0003e20000100800 */
[----:B0-----:R-:W-:-:S13]  /*0ad0*/  ISETP.GE.AND P0, PT, R35, UR4, PT ;  /* 0x0000000423007c0c */ /* 0x001fda000bf06270 */
[----:B-1----:R-:W-:Y:S05]  /*0ae0*/  @P0 BRA `(.L_x_2304) ;  /* 0x000001d800900947 */ /* 0x002fea0003800000 */
[----:B------:R-:W0:Y:S01]  /*0af0*/  S2R R0, SR_TID.X ;  /* 0x0000000000007919 */ /* 0x000e220000002100 */
[----:B------:R-:W-:Y:S01]  /*0b00*/  R2UR UR42, R2 ;  /* 0x00000000022a72ca */ /* 0x000fe200000e0000 */
[----:B------:R-:W-:Y:S01]  /*0b10*/  IMAD.MOV.U32 R138, RZ, RZ, RZ ;  /* 0x000000ffff8a7224 */ /* 0x000fe200078e00ff */
[----:B------:R-:W-:Y:S01]  /*0b20*/  ULOP3.LUT UR41, UR36, 0x1, URZ, 0xfc, !UPT ;  /* 0x0000000124297892 */ /* 0x000fe2000f8efc3f */
[----:B------:R-:W-:Y:S01]  /*0b30*/  IMAD.MOV.U32 R137, RZ, RZ, RZ ;  /* 0x000000ffff897224 */ /* 0x000fe200078e00ff */
[----:B------:R-:W-:-:S09]  /*0b40*/  UMOV UR37, URZ ;  /* 0x0000003f00257c82 */ /* 0x000fd20008000000 */
        /* <DEDUP_REMOVED lines=14> */
[----:B------:R-:W-:Y:S01]  /*0c30*/  STL [R1+0x38], R26 ;  /* 0x0000381a01007387 */ /* 0x000fe20000100800 */
[----:B------:R-:W-:Y:S01]  /*0c40*/  LOP3.LUT R6, R5, 0x1ffffffe, RZ, 0xc0, !PT ;  /* 0x1ffffffe05067812 */ /* 0x000fe200078ec0ff */
[----:B------:R-:W-:Y:S01]  /*0c50*/  VIADD R9, R26, 0x20 ;  /* 0x000000201a097836 */ /* 0x000fe20000000000 */
[----:B------:R-:W-:Y:S01]  /*0c60*/  LOP3.LUT R4, R4, 0xfffffff0, RZ, 0xc0, !PT ;  /* 0xfffffff004047812 */ /* 0x000fe200078ec0ff */
[----:B------:R0:W-:Y:S01]  /*0c70*/  STL [R1+0x6c], R8 ;  /* 0x00006c0801007387 */ /* 0x0001e20000100800 */
[----:B------:R-:W-:-:S02]  /*0c80*/  IMAD.IADD R5, R26, 0x1, R8 ;  /* 0x000000011a057824 */ /* 0x000fc400078e0208 */
[----:B------:R-:W-:Y:S01]  /*0c90*/  IMAD.IADD R6, R3, 0x1, -R6 ;  /* 0x0000000103067824 */ /* 0x000fe200078e0a06 */
[----:B------:R1:W-:Y:S01]  /*0ca0*/  STL [R1+0x68], R9 ;  /* 0x0000680901007387 */ /* 0x0003e20000100800 */
[----:B------:R-:W-:Y:S01]  /*0cb0*/  IMAD.IADD R4, R23, 0x1, -R4 ;  /* 0x0000000117047824 */ /* 0x000fe200078e0a04 */
[----:B------:R-:W-:Y:S01]  /*0cc0*/  SHF.R.S32.HI R10, RZ, 0x1f, R5 ;  /* 0x0000001fff0a7819 */ /* 0x000fe20000011405 */
[----:B------:R-:W-:Y:S02]  /*0cd0*/  IMAD.SHL.U32 R6, R6, 0x8, RZ ;  /* 0x0000000806067824 */ /* 0x000fe400078e00ff */
[----:B0-----:R-:W-:Y:S01]  /*0ce0*/  IMAD.IADD R8, R154, 0x1, -R7 ;  /* 0x000000019a087824 */ /* 0x001fe200078e0a07 */
[CC--:B------:R-:W-:Y:S02]  /*0cf0*/  LEA.HI R14, R10.reuse, R5.reuse, RZ, 0x3 ;  /* 0x000000050a0e7211 */ /* 0x0c0fe400078f18ff */
[----:B------:R-:W-:Y:S01]  /*0d00*/  LEA.HI R16, R10, R5, RZ, 0x5 ;  /* 0x000000050a107211 */ /* 0x000fe200078f28ff */
[----:B------:R-:W-:Y:S01]  /*0d10*/  IMAD R18, R3, 0x8, R8 ;  /* 0x0000000803127824 */ /* 0x000fe200078e0208 */
[-C--:B------:R-:W-:Y:S01]  /*0d20*/  LEA.HI R3, R0, R23.reuse, RZ, 0x7 ;  /* 0x0000001700037211 */ /* 0x080fe200078f38ff */
[----:B-1----:R-:W-:Y:S01]  /*0d30*/  IMAD.IADD R9, R26, 0x1, R9 ;  /* 0x000000011a097824 */ /* 0x002fe200078e0209 */
[----:B------:R-:W-:-:S02]  /*0d40*/  LEA.HI R5, R0, R23, RZ, 0x5 ;  /* 0x0000001700057211 */ /* 0x000fc400078f28ff */
[----:B------:R-:W-:Y:S02]  /*0d50*/  LOP3.LUT R7, R3, 0xffffff80, RZ, 0xc0, !PT ;  /* 0xffffff8003077812 */ /* 0x000fe400078ec0ff */
[----:B------:R-:W-:Y:S02]  /*0d60*/  SHF.R.S32.HI R8, RZ, 0x1f, R9 ;  /* 0x0000001fff087819 */ /* 0x000fe40000011409 */
[----:B------:R-:W-:Y:S01]  /*0d70*/  SHF.R.S32.HI R21, RZ, 0x7, R3 ;  /* 0x00000007ff157819 */ /* 0x000fe20000011403 */
[----:B------:R-:W-:Y:S01]  /*0d80*/  IMAD.IADD R24, R23, 0x1, -R7 ;  /* 0x0000000117187824 */ /* 0x000fe200078e0a07 */
[----:B------:R-:W-:Y:S02]  /*0d90*/  LEA.HI R7, R0, R23, RZ, 0x2 ;  /* 0x0000001700077211 */ /* 0x000fe400078f10ff */
[----:B------:R-:W-:Y:S02]  /*0da0*/  SHF.R.S32.HI R0, RZ, 0x5, R5 ;  /* 0x00000005ff007819 */ /* 0x000fe40000011405 */
[----:B------:R-:W-:-:S02]  /*0db0*/  SHF.R.S32.HI R5, RZ, 0x1f, R4 ;  /* 0x0000001fff057819 */ /* 0x000fc40000011404 */
[-C--:B------:R-:W-:Y:S01]  /*0dc0*/  LEA.HI R15, R8, R9.reuse, RZ, 0x3 ;  /* 0x00000009080f7211 */ /* 0x080fe200078f18ff */
[----:B------:R-:W-:Y:S01]  /*0dd0*/  IMAD R19, R0, 0x10, R4 ;  /* 0x0000001000137824 */ /* 0x000fe200078e0204 */
[----:B------:R-:W-:Y:S02]  /*0de0*/  LEA.HI R17, R8, R9, RZ, 0x5 ;  /* 0x0000000908117211 */ /* 0x000fe400078f28ff */
[--C-:B------:R-:W-:Y:S02]  /*0df0*/  SHF.R.S32.HI R20, RZ, 0x2, R7.reuse ;  /* 0x00000002ff147819 */ /* 0x100fe40000011407 */
[----:B------:R-:W-:Y:S02]  /*0e00*/  SHF.R.S32.HI R8, RZ, 0x1f, R7 ;  /* 0x0000001fff087819 */ /* 0x000fe40000011407 */
[----:B------:R-:W-:Y:S02]  /*0e10*/  LEA.HI R5, R5, R4, RZ, 0x3 ;  /* 0x0000000405057211 */ /* 0x000fe400078f18ff */
[----:B------:R-:W-:Y:S01]  /*0e20*/  LEA.HI R13, R8, R20, RZ, 0x2 ;  /* 0x00000014080d7211 */ /* 0x000fe200078f10ff */
[----:B------:R-:W-:Y:S01]  /*0e30*/  IMAD.HI R8, R21, 0x55555556, RZ ;  /* 0x5555555615087827 */ /* 0x000fe200078e02ff */
[----:B------:R-:W-:-:S02]  /*0e40*/  LOP3.LUT R3, R5, 0xfffffff8, RZ, 0xc0, !PT ;  /* 0xfffffff805037812 */ /* 0x000fc400078ec0ff */
[----:B------:R-:W-:Y:S01]  /*0e50*/  SHF.R.S32.HI R9, RZ, 0x1f, R24 ;  /* 0x0000001fff097819 */ /* 0x000fe20000011418 */
[----:B------:R-:W-:Y:S01]  /*0e60*/  IMAD.SHL.U32 R5, R5, 0x40, RZ ;  /* 0x0000004005057824 */ /* 0x000fe200078e00ff */
[----:B------:R-:W-:Y:S01]  /*0e70*/  LOP3.LUT R13, R13, 0xfffffffc, RZ, 0xc0, !PT ;  /* 0xfffffffc0d0d7812 */ /* 0x000fe200078ec0ff */
[----:B------:R-:W-:Y:S01]  /*0e80*/  IMAD.IADD R3, R4, 0x1, -R3 ;  /* 0x0000000104037824 */ /* 0x000fe200078e0a03 */
[----:B------:R-:W-:Y:S01]  /*0e90*/  LEA.HI R10, R9, R24, RZ, 0x2 ;  /* 0x00000018090a7211 */ /* 0x000fe200078f10ff */
[----:B------:R-:W-:Y:S01]  /*0ea0*/  IMAD.U32 R4, R19, 0x20, R6 ;  /* 0x0000002013047824 */ /* 0x000fe200078e0006 */
[----:B------:R-:W-:Y:S01]  /*0eb0*/  LOP3.LUT R5, R5, 0x7ffffe00, RZ, 0xc0, !PT ;  /* 0x7ffffe0005057812 */ /* 0x000fe200078ec0ff */
[----:B------:R-:W-:Y:S01]  /*0ec0*/  IMAD.IADD R20, R20, 0x1, -R13 ;  /* 0x0000000114147824 */ /* 0x000fe200078e0a0d */
[--C-:B------:R-:W-:Y:S01]  /*0ed0*/  SHF.R.S32.HI R11, RZ, 0x2, R10.reuse ;  /* 0x00000002ff0b7819 */ /* 0x100fe2000001140a */
[----:B------:R-:W-:Y:S01]  /*0ee0*/  IMAD.SHL.U32 R13, R18, 0x20, RZ ;  /* 0x00000020120d7824 */ /* 0x000fe200078e00ff */
[----:B------:R-:W-:Y:S01]  /*0ef0*/  SHF.R.S32.HI R12, RZ, 0x1f, R10 ;  /* 0x0000001fff0c7819 */ /* 0x000fe2000001140a */
[----:B------:R-:W-:Y:S01]  /*0f00*/  IMAD R5, R0, 0x400, R5 ;  /* 0x0000040000057824 */ /* 0x000fe200078e0205 */
[----:B------:R-:W-:Y:S01]  /*0f10*/  LEA.HI R8, R8, R8, RZ, 0x1 ;  /* 0x0000000808087211 */ /* 0x000fe200078f08ff */
[----:B------:R-:W-:Y:S01]  /*0f20*/  IMAD.SHL.U32 R0, R20, 0x40, RZ ;  /* 0x0000004014007824 */ /* 0x000fe200078e00ff */
[----:B------:R-:W-:Y:S01]  /*0f30*/  LEA.HI R12, R12, R11, RZ, 0x3 ;  /* 0x0000000b0c0c7211 */ /* 0x000fe200078f18ff */
[----:B------:R0:W-:Y:S01]  /*0f40*/  STL [R1+0x8c], R20 ;  /* 0x00008c1401007387 */ /* 0x0001e20000100800 */
[C---:B------:R-:W-:Y:S01]  /*0f50*/  R2P PR, R3.reuse, 0x6 ;  /* 0x0000000603007804 */ /* 0x040fe20000000000 */
[----:B------:R-:W-:Y:S01]  /*0f60*/  IMAD R8, R8, -0x3, R21 ;  /* 0xfffffffd08087824 */ /* 0x000fe200078e0215 */
[----:B------:R-:W-:Y:S01]  /*0f70*/  LOP3.LUT R21, R0, 0xc0, RZ, 0xc0, !PT ;  /* 0x000000c000157812 */ /* 0x000fe200078ec0ff */
[----:B------:R-:W-:Y:S01]  /*0f80*/  IMAD.SHL.U32 R3, R3, 0x40, RZ ;  /* 0x0000004003037824 */ /* 0x000fe200078e00ff */
[----:B------:R-:W-:Y:S01]  /*0f90*/  LOP3.LUT R12, R12, 0xfffffff8, RZ, 0xc0, !PT ;  /* 0xfffffff80c0c7812 */ /* 0x000fe200078ec0ff */
[----:B------:R1:W-:Y:S01]  /*0fa0*/  STL [R1+0xb0], R4 ;  /* 0x0000b00401007387 */ /* 0x0003e20000100800 */
[----:B------:R-:W-:-:S02]  /*0fb0*/  LEA.HI R9, R9, R24, RZ, 0x5 ;  /* 0x0000001809097211 */ /* 0x000fc400078f28ff */
[----:B------:R-:W-:Y:S02]  /*0fc0*/  CS2R R18, SRZ ;  /* 0x0000000000127805 */ /* 0x000fe4000001ff00 */
[----:B------:R-:W-:Y:S01]  /*0fd0*/  SHF.R.S32.HI R16, RZ, 0x5, R16 ;  /* 0x00000005ff107819 */ /* 0x000fe20000011410 */
[----:B------:R-:W-:Y:S01]  /*0fe0*/  IMAD.IADD R12, R11, 0x1, -R12 ;  /* 0x000000010b0c7824 */ /* 0x000fe200078e0a0c */
[----:B------:R-:W-:Y:S01]  /*0ff0*/  LOP3.LUT R0, R21, 0x18, R14, 0xf8, !PT ;  /* 0x0000001815007812 */ /* 0x000fe200078ef80e */
[----:B------:R-:W-:Y:S01]  /*1000*/  STL [R1+0x44], R13 ;  /* 0x0000440d01007387 */ /* 0x000fe20000100800 */
[----:B0-----:R-:W-:Y:S01]  /*1010*/  SHF.R.U32.HI R20, RZ, 0x3, R21 ;  /* 0x00000003ff147819 */ /* 0x001fe20000011615 */
[----:B------:R-:W-:Y:S01]  /*1020*/  IMAD R16, R16, 0x1800, R13 ;  /* 0x0000180010107824 */ /* 0x000fe200078e020d */
[----:B------:R-:W-:Y:S01]  /*1030*/  SHF.R.S32.HI R9, RZ, 0x5, R9 ;  /* 0x00000005ff097819 */ /* 0x000fe20000011409 */
[----:B------:R-:W-:Y:S01]  /*1040*/  STL [R1+0xc], R21 ;  /* 0x00000c1501007387 */ /* 0x000fe20000100800 */
[----:B------:R-:W-:-:S02]  /*1050*/  LOP3.LUT R3, R3, 0x1c0, RZ, 0xc0, !PT ;  /* 0x000001c003037812 */ /* 0x000fc400078ec0ff */
[-C--:B------:R-:W-:Y:S01]  /*1060*/  LOP3.LUT R11, R0, R20.reuse, RZ, 0x3c, !PT ;  /* 0x00000014000b7212 */ /* 0x080fe200078e3cff */
[----:B------:R-:W-:Y:S01]  /*1070*/  IMAD R9, R9, 0x10, R12 ;  /* 0x0000001009097824 */ /* 0x000fe200078e020c */
[----:B------:R-:W-:Y:S01]  /*1080*/  LOP3.LUT R7, R7, 0xfffffffc, RZ, 0xc0, !PT ;  /* 0xfffffffc07077812 */ /* 0x000fe200078ec0ff */
[----:B------:R-:W-:Y:S01]  /*1090*/  STL [R1+0x40], R20 ;  /* 0x0000401401007387 */ /* 0x000fe20000100800 */
[----:B------:R-:W-:Y:S01]  /*10a0*/  LOP3.LUT R6, R3, 0x8, R6, 0xf8, !PT ;  /* 0x0000000803067812 */ /* 0x000fe200078ef806 */
[----:B------:R-:W-:Y:S01]  /*10b0*/  IMAD.IADD R11, R16, 0x1, R11 ;  /* 0x00000001100b7824 */ /* 0x000fe200078e020b */
[----:B------:R-:W-:Y:S01]  /*10c0*/  SHF.R.U32.HI R3, RZ, 0x3, R3 ;  /* 0x00000003ff037819 */ /* 0x000fe20000011603 */
[----:B------:R-:W-:Y:S01]  /*10d0*/  IMAD.SHL.U32 R16, R22, 0x8, RZ ;  /* 0x0000000816107824 */ /* 0x000fe200078e00ff */
[----:B------:R-:W-:Y:S01]  /*10e0*/  LOP3.LUT R10, R10, 0x7ffffffc, RZ, 0xc0, !PT ;  /* 0x7ffffffc0a0a7812 */ /* 0x000fe200078ec0ff */
[----:B------:R-:W-:Y:S01]  /*10f0*/  IMAD R8, R8, 0x40, R9 ;  /* 0x0000004008087824 */ /* 0x000fe200078e0209 */
[----:B------:R-:W-:Y:S01]  /*1100*/  LOP3.LUT R6, R6, R3, RZ, 0x3c, !PT ;  /* 0x0000000306067212 */ /* 0x000fe200078e3cff */
[----:B------:R-:W-:Y:S01]  /*1110*/  IMAD.IADD R25, R23, 0x1, -R7 ;  /* 0x0000000117197824 */ /* 0x000fe200078e0a07 */
[----:B------:R-:W-:Y:S01]  /*1120*/  SHF.R.S32.HI R9, RZ, 0x3, R14 ;  /* 0x00000003ff097819 */ /* 0x000fe2000001140e */
[C---:B------:R-:W-:Y:S01]  /*1130*/  VIADD R7, R26.reuse, 0x8 ;  /* 0x000000081a077836 */ /* 0x040fe20000000000 */
[----:B------:R-:W-:Y:S01]  /*1140*/  STL [R1+0xac], R8 ;  /* 0x0000ac0801007387 */ /* 0x000fe20000100800 */
[----:B------:R-:W-:Y:S01]  /*1150*/  VIADD R3, R26, 0x18 ;  /* 0x000000181a037836 */ /* 0x000fe20000000000 */
[----:B------:R-:W-:Y:S01]  /*1160*/  SHF.R.S32.HI R17, RZ, 0x5, R17 ;  /* 0x00000005ff117819 */ /* 0x000fe20000011411 */
[----:B------:R-:W-:Y:S01]  /*1170*/  VIADD R23, R16, 0x30 ;  /* 0x0000003010177836 */ /* 0x000fe20000000000 */
[----:B------:R0:W-:Y:S01]  /*1180*/  STL [R1+0x74], R7 ;  /* 0x0000740701007387 */ /* 0x0001e20000100800 */
[----:B------:R-:W-:Y:S01]  /*1190*/  IMAD.IADD R5, R5, 0x1, R6 ;  /* 0x0000000105057824 */ /* 0x000fe200078e0206 */
[----:B-1----:R-:W-:Y:S01]  /*11a0*/  LOP3.LUT R4, R21, 0x18, R15, 0xf8, !PT ;  /* 0x0000001815047812 */ /* 0x002fe200078ef80f */
[----:B------:R-:W-:Y:S01]  /*11b0*/  VIADD R6, R26, 0x28 ;  /* 0x000000281a067836 */ /* 0x000fe20000000000 */
[----:B------:R1:W-:Y:S01]  /*11c0*/  STL [R1+0x70], R3 ;  /* 0x0000700301007387 */ /* 0x0003e20000100800 */
[----:B------:R-:W-:Y:S01]  /*11d0*/  VIADD R22, R16, 0x40 ;  /* 0x0000004010167836 */ /* 0x000fe20000000000 */
[----:B------:R-:W-:Y:S01]  /*11e0*/  LOP3.LUT R4, R4, R20, RZ, 0x3c, !PT ;  /* 0x0000001404047212 */ /* 0x000fe200078e3cff */
[----:B------:R-:W-:Y:S01]  /*11f0*/  VIADD R136, R16, 0x50 ;  /* 0x0000005010887836 */ /* 0x000fe20000000000 */
[----:B------:R2:W-:Y:S01]  /*1200*/  STL [R1+0x78], R6 ;  /* 0x0000780601007387 */ /* 0x0005e20000100800 */
[----:B------:R-:W-:Y:S01]  /*1210*/  IMAD R17, R17, 0x1800, R13 ;  /* 0x0000180011117824 */ /* 0x000fe200078e020d */
[----:B0-----:R-:W-:Y:S01]  /*1220*/  SHF.R.S32.HI R7, RZ, 0x3, R15 ;  /* 0x00000003ff077819 */ /* 0x001fe2000001140f */
[----:B------:R-:W-:Y:S01]  /*1230*/  IMAD R155, R5, 0x2, R2 ;  /* 0x00000002059b7824 */ /* 0x000fe200078e0202 */
[----:B------:R-:W-:Y:S01]  /*1240*/  LEA.HI R0, R25, R25, RZ, 0x1 ;  /* 0x0000001919007211 */ /* 0x000fe200078f08ff */
[----:B------:R-:W-:Y:S01]  /*1250*/  IMAD.IADD R12, R17, 0x1, R4 ;  /* 0x00000001110c7824 */ /* 0x000fe200078e0204 */
[----:B-1----:R-:W-:Y:S01]  /*1260*/  SHF.R.S32.HI R3, RZ, 0x1f, R23 ;  /* 0x0000001fff037819 */ /* 0x002fe20000011417 */
[----:B------:R-:W-:Y:S01]  /*1270*/  IMAD.MOV.U32 R4, RZ, RZ, 0x40 ;  /* 0x00000040ff047424 */ /* 0x000fe200078e00ff */
[----:B------:R-:W-:Y:S01]  /*1280*/  LOP3.LUT R0, R0, 0x1ffffffe, RZ, 0xc0, !PT ;  /* 0x1ffffffe00007812 */ /* 0x000fe200078ec0ff */
[----:B------:R-:W-:Y:S01]  /*1290*/  VIADD R5, R155, 0x21820 ;  /* 0x000218209b057836 */ /* 0x000fe20000000000 */
[----:B--2---:R-:W-:Y:S01]  /*12a0*/  SHF.R.S32.HI R6, RZ, 0x1f, R22 ;  /* 0x0000001fff067819 */ /* 0x004fe20000011416 */
[----:B------:R0:W-:Y:S01]  /*12b0*/  STL [R1+0x58], R3 ;  /* 0x0000580301007387 */ /* 0x0001e20000100800 */
[----:B------:R-:W-:Y:S01]  /*12c0*/  SEL R4, R4, 0xffffffc0, !P2 ;  /* 0xffffffc004047807 */ /* 0x000fe20005000000 */
[----:B------:R-:W-:Y:S01]  /*12d0*/  IMAD.IADD R0, R25, 0x1, -R0 ;  /* 0x0000000119007824 */ /* 0x000fe200078e0a00 */
[----:B------:R-:W-:Y:S01]  /*12e0*/  SHF.R.S32.HI R17, RZ, 0x1f, R16 ;  /* 0x0000001fff117819 */ /* 0x000fe20000011410 */
[----:B------:R1:W-:Y:S01]  /*12f0*/  STL [R1+0x54], R6 ;  /* 0x0000540601007387 */ /* 0x0003e20000100800 */
[----:B0-----:R-:W-:Y:S01]  /*1300*/  SHF.R.S32.HI R3, RZ, 0x1f, R136 ;  /* 0x0000001fff037819 */ /* 0x001fe20000011488 */
[----:B-1----:R-:W-:-:S04]  /*1310*/  IMAD.IADD R6, R24, 0x1, -R10 ;  /* 0x0000000118067824 */ /* 0x002fc800078e0a0a */
[----:B------:R0:W-:Y:S04]  /*1320*/  STL [R1+0x50], R3 ;  /* 0x0000500301007387 */ /* 0x0001e80000100800 */
[----:B------:R1:W-:Y:S04]  /*1330*/  STL [R1+0x90], R6 ;  /* 0x0000900601007387 */ /* 0x0003e80000100800 */
[----:B------:R2:W-:Y:S01]  /*1340*/  STL [R1+0x48], R9 ;  /* 0x0000480901007387 */ /* 0x0005e20000100800 */
[----:B0-----:R-:W-:-:S03]  /*1350*/  LOP3.LUT R3, R21, 0x8, R16, 0xf8, !PT ;  /* 0x0000000815037812 */ /* 0x001fc600078ef810 */
[----:B------:R0:W-:Y:S01]  /*1360*/  STL [R1+0x4c], R7 ;  /* 0x00004c0701007387 */ /* 0x0001e20000100800 */
[-C--:B------:R-:W-:Y:S02]  /*1370*/  LOP3.LUT R3, R3, R20.reuse, RZ, 0x3c, !PT ;  /* 0x0000001403037212 */ /* 0x080fe400078e3cff */
[----:B-1----:R-:W-:Y:S02]  /*1380*/  LOP3.LUT R6, R21, 0x18, R16, 0xf8, !PT ;  /* 0x0000001815067812 */ /* 0x002fe400078ef810 */
[----:B--2---:R-:W-:Y:S02]  /*1390*/  LEA R9, R12, UR42, 0x1 ;  /* 0x0000002a0c097c11 */ /* 0x004fe4000f8e08ff */
[----:B------:R-:W-:Y:S01]  /*13a0*/  LOP3.LUT R6, R6, R20, RZ, 0x3c, !PT ;  /* 0x0000001406067212 */ /* 0x000fe200078e3cff */
[----:B0-----:R-:W-:Y:S02]  /*13b0*/  IMAD.IADD R7, R13, 0x1, R3 ;  /* 0x000000010d077824 */ /* 0x001fe400078e0203 */
[----:B------:R-:W-:-:S02]  /*13c0*/  VIADD R3, R155, 0x21800 ;  /* 0x000218009b037836 */ /* 0x000fc40000000000 */
[----:B------:R-:W-:Y:S01]  /*13d0*/  IMAD.IADD R6, R13, 0x1, R6 ;  /* 0x000000010d067824 */ /* 0x000fe200078e0206 */
[----:B------:R0:W-:Y:S01]  /*13e0*/  STL [R1+0x88], R7 ;  /* 0x0000880701007387 */ /* 0x0001e20000100800 */
[----:B------:R-:W-:Y:S01]  /*13f0*/  @P1 VIADD R5, R3, 0xffffffe0 ;  /* 0xffffffe003051836 */ /* 0x000fe20000000000 */
[----:B0-----:R-:W-:-:S05]  /*1400*/  LEA R7, R11, UR42, 0x1 ;  /* 0x0000002a0b077c11 */ /* 0x001fca000f8e08ff */
[----:B------:R0:W-:Y:S04]  /*1410*/  STL [R1+0xa4], R7 ;  /* 0x0000a40701007387 */ /* 0x0001e80000100800 */
[----:B------:R-:W-:Y:S01]  /*1420*/  STL [R1+0xa0], R9 ;  /* 0x0000a00901007387 */ /* 0x000fe20000100800 */
[----:B0-----:R-:W-:Y:S01]  /*1430*/  LEA R7, R6, UR42, 0x1 ;  /* 0x0000002a06077c11 */ /* 0x001fe2000f8e08ff */
[----:B------:R-:W-:Y:S02]  /*1440*/  IMAD R6, R0, 0x8, R8 ;  /* 0x0000000800067824 */ /* 0x000fe400078e0208 */
        /* <DEDUP_REMOVED lines=9> */
.L_x_2459:
[----:B0-2---:R-:W0:Y:S02]  /*14e0*/  LDC.64 R4, c[0x0][0xc88] ;  /* 0x00032200ff047b82 */ /* 0x005e240000000a00 */
[----:B0-----:R-:W-:-:S05]  /*14f0*/  IMAD.WIDE R4, R35, 0x4, R4 ;  /* 0x0000000423047825 */ /* 0x001fca00078e0204 */
[----:B------:R-:W2:Y:S01]  /*1500*/  LDG.E R10, desc[UR38][R4.64] ;  /* 0x00000026040a7981 */ /* 0x000ea2000c1e1900 */
[----:B------:R-:W-:Y:S05]  /*1510*/  YIELD ;  /* 0x0000000000007946 */ /* 0x000fea0003800000 */
[----:B------:R-:W-:Y:S01]  /*1520*/  ULDC.64 UR4, c[0x0][0xa28] ;  /* 0x00028a0000047ab9 */ /* 0x000fe20000000a00 */
[----:B------:R-:W-:Y:S01]  /*1530*/  ULDC.64 UR8, c[0x0][0xa18] ;  /* 0x0002860000087ab9 */ /* 0x000fe20000000a00 */
[----:B------:R-:W-:Y:S01]  /*1540*/  ISETP.NE.U32.AND P1, PT, RZ, UR4, PT ;  /* 0x00000004ff007c0c */ /* 0x000fe2000bf25070 */
[----:B------:R-:W-:Y:S01]  /*1550*/  ULDC.64 UR6, c[0x0][0xa08] ;  /* 0x0002820000067ab9 */ /* 0x000fe20000000a00 */
[----:B-1----:R-:W-:Y:S01]  /*1560*/  IMAD.MOV.U32 R3, RZ, RZ, RZ ;  /* 0x000000ffff037224 */ /* 0x002fe200078e00ff */
[----:B------:R-:W-:Y:S01]  /*1570*/  ISETP.NE.U32.AND P0, PT, RZ, UR6, PT ;  /* 0x00000006ff007c0c */ /* 0x000fe2000bf05070 */
[----:B------:R-:W-:Y:S01]  /*1580*/  IMAD.MOV.U32 R79, RZ, RZ, RZ ;  /* 0x000000ffff4f7224 */ /* 0x000fe200078e00ff */
[----:B------:R-:W-:-:S02]  /*1590*/  ISETP.NE.AND.EX P1, PT, RZ, UR5, PT, P1 ;  /* 0x00000005ff007c0c */ /* 0x000fc4000bf25310 */
[----:B------:R-:W-:Y:S02]  /*15a0*/  ISETP.NE.AND.EX P0, PT, RZ, UR7, PT, P0 ;  /* 0x00000007ff007c0c */ /* 0x000fe4000bf05300 */
[----:B--2---:R-:W-:Y:S01]  /*15b0*/  SHF.R.S32.HI R0, RZ, 0x1f, R10 ;  /* 0x0000001fff007819 */ /* 0x004fe2000001140a */
[----:B------:R-:W-:-:S08]  /*15c0*/  IMAD.SHL.U32 R30, R10, 0x4, RZ ;  /* 0x000000040a1e7824 */ /* 0x000fd000078e00ff */
[C---:B------:R-:W-:Y:S01]  /*15d0*/  @P1 LEA R6, P2, R10.reuse, UR4, 0x2 ;  /* 0x000000040a061c11 */ /* 0x040fe2000f8410ff */
[----:B------:R0:W-:Y:S01]  /*15e0*/  STL [R1+0x98], R10 ;  /* 0x0000980a01007387 */ /* 0x0001e20000100800 */
[C-C-:B------:R-:W-:Y:S02]  /*15f0*/  SHF.L.U64.HI R31, R10.reuse, 0x2, R0.reuse ;  /* 0x000000020a1f7819 */ /* 0x140fe40000010200 */
[----:B----4-:R-:W-:Y:S02]  /*1600*/  @P1 LEA.HI.X R7, R10, UR5, R0, 0x2, P2 ;  /* 0x000000050a071c11 */ /* 0x010fe400090f1400 */
[----:B------:R-:W-:Y:S01]  /*1610*/  ISETP.NE.U32.AND P2, PT, RZ, UR8, PT ;  /* 0x00000008ff007c0c */ /* 0x000fe2000bf45070 */
[----:B------:R-:W-:Y:S01]  /*1620*/  ULDC UR4, c[0x0][0x288] ;  /* 0x0000a20000047ab9 */ /* 0x000fe20000000800 */
[----:B------:R-:W-:Y:S01]  /*1630*/  IADD3 R8, P3, R30, UR6, RZ ;  /* 0x000000061e087c10 */ /* 0x000fe2000ff7e0ff */
[----:B------:R0:W5:Y:S01]  /*1640*/  @P1 LDG.E R3, desc[UR38][R6.64] ;  /* 0x0000002606031981 */ /* 0x000162000c1e1900 */
[----:B------:R-:W-:Y:S01]  /*1650*/  ISETP.NE.AND.EX P2, PT, RZ, UR9, PT, P2 ;  /* 0x00000009ff007c0c */ /* 0x000fe2000bf45320 */
[----:B------:R-:W-:Y:S01]  /*1660*/  IMAD.U32 R146, RZ, RZ, UR4 ;  /* 0x00000004ff927e24 */ /* 0x000fe2000f8e00ff */
[----:B------:R-:W-:Y:S01]  /*1670*/  IADD3.X R9, R31, UR7, RZ, P3, !PT ;  /* 0x000000071f097c10 */ /* 0x000fe20009ffe4ff */
[----:B------:R-:W-:-:S04]  /*1680*/  ULDC.64 UR4, c[0x0][0x418] ;  /* 0x0001060000047ab9 */ /* 0x000fc80000000a00 */
[----:B------:R0:W5:Y:S06]  /*1690*/  @P0 LDG.E R79, desc[UR38][R8.64] ;  /* 0x00000026084f0981 */ /* 0x00016c000c1e1900 */
[----:B------:R-:W-:-:S04]  /*16a0*/  @P2 IADD3 R4, P1, R30, UR8, RZ ;  /* 0x000000081e042c10 */ /* 0x000fc8000ff3e0ff */
[----:B------:R-:W-:-:S05]  /*16b0*/  @P2 IADD3.X R5, R31, UR9, RZ, P1, !PT ;  /* 0x000000091f052c10 */ /* 0x000fca0008ffe4ff */
        /* <DEDUP_REMOVED lines=9> */
[----:B------:R-:W-:Y:S02]  /*1750*/  IMAD.U32 R28, RZ, RZ, UR4 ;  /* 0x00000004ff1c7e24 */ /* 0x000fe4000f8e00ff */
[----:B------:R-:W-:Y:S01]  /*1760*/  IMAD.MOV.U32 R25, RZ, RZ, R10 ;  /* 0x000000ffff197224 */ /* 0x000fe200078e000a */
[----:B0--3--:R-:W-:Y:S06]  /*1770*/  @P2 BRA `(.L_x_2305) ;  /* 0x0000000000242947 */ /* 0x009fec0003800000 */
        /* <DEDUP_REMOVED lines=9> */
.L_x_2305:
[----:B------:R-:W-:Y:S01]  /*1810*/  ULDC.64 UR4, c[0x0][0xa20] ;  /* 0x0002880000047ab9 */ /* 0x000fe20000000a00 */
[----:B------:R0:W-:Y:S01]  /*1820*/  STL [R1+0x9c], R34 ;  /* 0x00009c2201007387 */ /* 0x0001e20000100800 */
[----:B------:R-:W-:-:S04]  /*1830*/  ISETP.NE.U32.AND P1, PT, RZ, UR4, PT ;  /* 0x00000004ff007c0c */ /* 0x000fc8000bf25070 */
[----:B------:R-:W-:-:S13]  /*1840*/  ISETP.NE.AND.EX P1, PT, RZ, UR5, PT, P1 ;  /* 0x00000005ff007c0c */ /* 0x000fda000bf25310 */
[----:B0-----:R-:W-:Y:S05]  /*1850*/  @!P1 BRA `(.L_x_2306) ;  /* 0x0000000000109947 */ /* 0x001fea0003800000 */
[----:B------:R-:W-:-:S04]  /*1860*/  IADD3 R28, P0, R30, UR4, RZ ;  /* 0x000000041e1c7c10 */ /* 0x000fc8000ff1e0ff */
[----:B------:R-:W-:-:S05]  /*1870*/  IADD3.X R29, R31, UR5, RZ, P0, !PT ;  /* 0x000000051f1d7c10 */ /* 0x000fca00087fe4ff */
[----:B------:R0:W5:Y:S01]  /*1880*/  LDG.E R28, desc[UR38][R28.64] ;  /* 0x000000261c1c7981 */ /* 0x000162000c1e1900 */
[----:B------:R-:W-:Y:S05]  /*1890*/  BRA `(.L_x_2307) ;  /* 0x0000000000107947 */ /* 0x000fea0003800000 */
.L_x_2306:
[----:B------:R-:W-:Y:S05]  /*18a0*/  @!P0 BRA `(.L_x_2307) ;  /* 0x00000000000c8947 */ /* 0x000fea0003800000 */
[----:B------:R-:W2:Y:S04]  /*18b0*/  LDG.E R5, desc[UR38][R8.64] ;  /* 0x0000002608057981 */ /* 0x000ea8000c1e1900 */
[----:B------:R-:W2:Y:S02]  /*18c0*/  LDG.E R28, desc[UR38][R8.64+0x4] ;  /* 0x00000426081c7981 */ /* 0x000ea4000c1e1900 */
[----:B--2---:R-:W-:-:S07]  /*18d0*/  IMAD.IADD R28, R28, 0x1, -R5 ;  /* 0x000000011c1c7824 */ /* 0x004fce00078e0a05 */
.L_x_2307:
[----:B------:R-:W-:Y:S01]  /*18e0*/  ULDC.64 UR4, c[0x0][0xa10] ;  /* 0x0002840000047ab9 */ /* 0x000fe20000000a00 */
[----:B------:R-:W1:Y:S01]  /*18f0*/  LDC R8, c[0x0][0x448] ;  /* 0x00011200ff087b82 */ /* 0x000e620000000800 */
[----:B------:R-:W-:-:S04]  /*1900*/  ISETP.NE.U32.AND P0, PT, RZ, UR4, PT ;  /* 0x00000004ff007c0c */ /* 0x000fc8000bf05070 */
[----:B------:R-:W-:Y:S01]  /*1910*/  ISETP.NE.AND.EX P0, PT, RZ, UR5, PT, P0 ;  /* 0x00000005ff007c0c */ /* 0x000fe2000bf05300 */
[----:B------:R-:W-:-:S12]  /*1920*/  ULDC.64 UR4, c[0x0][0xa30] ;  /* 0x00028c0000047ab9 */ /* 0x000fd80000000a00 */
[----:B------:R-:W2:Y:S02]  /*1930*/  @P0 LDC.64 R4, c[0x0][0xa10] ;  /* 0x00028400ff040b82 */ /* 0x000ea40000000a00 */
[----:B--2---:R-:W-:-:S05]  /*1940*/  @P0 IMAD.WIDE R4, R25, 0x4, R4 ;  /* 0x0000000419040825 */ /* 0x004fca00078e0204 */
[----:B------:R-:W2:Y:S04]  /*1950*/  @P0 LDG.E R0, desc[UR38][R4.64] ;  /* 0x0000002604000981 */ /* 0x000ea8000c1e1900 */
[----:B------:R3:W2:Y:S01]  /*1960*/  @P0 LDG.E R9, desc[UR38][R4.64+0x4] ;  /* 0x0000042604090981 */ /* 0x0006a2000c1e1900 */
[----:B------:R-:W-:Y:S01]  /*1970*/  ISETP.NE.U32.AND P1, PT, RZ, UR4, PT ;  /* 0x00000004ff007c0c */ /* 0x000fe2000bf25070 */
[----:B-----5:R-:W-:-:S03]  /*1980*/  IMAD.MOV.U32 R97, RZ, RZ, R28 ;  /* 0x000000ffff617224 */ /* 0x020fc600078e001c */
[----:B------:R-:W-:-:S13]  /*1990*/  ISETP.NE.AND.EX P1, PT, RZ, UR5, PT, P1 ;  /* 0x00000005ff007c0c */ /* 0x000fda000bf25310 */
[----:B------:R-:W-:-:S04]  /*19a0*/  @P1 IADD3 R6, P2, R30, UR4, RZ ;  /* 0x000000041e061c10 */ /* 0x000fc8000ff5e0ff */
[----:B------:R-:W-:-:S05]  /*19b0*/  @P1 IADD3.X R7, R31, UR5, RZ, P2, !PT ;  /* 0x000000051f071c10 */ /* 0x000fca00097fe4ff */
[----:B------:R4:W5:Y:S01]  /*19c0*/  @P1 LDG.E R97, desc[UR38][R6.64] ;  /* 0x0000002606611981 */ /* 0x000962000c1e1900 */
[----:B-1----:R-:W-:Y:S01]  /*19d0*/  ISETP.NE.AND P1, PT, R8, 0x1, PT ;  /* 0x000000010800780c */ /* 0x002fe20003f25270 */
[----:B------:R-:W-:Y:S02]  /*19e0*/  IMAD R10, R33, 0xc0, RZ ;  /* 0x000000c0210a7824 */ /* 0x000fe400078e02ff */
[----:B------:R-:W-:Y:S02]  /*19f0*/  IMAD.IADD R8, R28, 0x1, -R3 ;  /* 0x000000011c087824 */ /* 0x000fe400078e0a03 */
[----:B---3--:R-:W-:Y:S01]  /*1a00*/  VIADD R4, R10, 0xbf ;  /* 0x000000bf0a047836 */ /* 0x008fe20000000000 */
[----:B------:R4:W-:Y:S01]  /*1a10*/  STL [R1+0x84], R10 ;  /* 0x0000840a01007387 */ /* 0x0009e20000100800 */
[----:B------:R-:W-:-:S05]  /*1a20*/  IMAD.MOV R74, RZ, RZ, -R8 ;  /* 0x000000ffff4a7224 */ /* 0x000fca00078e0a08 */
[----:B------:R-:W-:Y:S01]  /*1a30*/  VIMNMX R74, RZ, R74, !PT ;  /* 0x0000004aff4a7248 */ /* 0x000fe20007fe0100 */
[----:B------:R-:W1:Y:S08]  /*1a40*/  @P1 LDC R11, c[0x0][0x44c] ;  /* 0x00011300ff0b1b82 */ /* 0x000e700000000800 */
[----:B------:R-:W3:Y:S01]  /*1a50*/  @P1 LDC R5, c[0x0][0x450] ;  /* 0x00011400ff051b82 */ /* 0x000ee20000000800 */
[----:B--2---:R-:W-:Y:S01]  /*1a60*/  @P0 IADD3 R24, -R0, R9, RZ ;  /* 0x0000000900180210 */ /* 0x004fe20007ffe1ff */
[----:B-1----:R-:W-:-:S04]  /*1a70*/  @P1 IMAD.HI.U32 R0, R4, R11, RZ ;  /* 0x0000000b04001227 */ /* 0x002fc800078e00ff */
[----:B------:R-:W-:Y:S01]  /*1a80*/  IMAD.IADD R147, R8, 0x1, R24 ;  /* 0x0000000108937824 */ /* 0x000fe200078e0218 */
[----:B---3--:R-:W-:-:S03]  /*1a90*/  @P1 SHF.R.U32.HI R4, RZ, R5, R0 ;  /* 0x00000005ff041219 */ /* 0x008fc60000011600 */
[C---:B------:R-:W-:Y:S01]  /*1aa0*/  VIADD R0, R147.reuse, 0x7f ;  /* 0x0000007f93007836 */ /* 0x040fe20000000000 */
[----:B------:R-:W-:-:S04]  /*1ab0*/  IADD3 R101, R147, 0x80, -R146 ;  /* 0x0000008093657810 */ /* 0x000fc80007ffe892 */
[----:B------:R-:W-:Y:S01]  /*1ac0*/  SHF.R.S32.HI R3, RZ, 0x1f, R0 ;  /* 0x0000001fff037819 */ /* 0x000fe20000011400 */
[----:B------:R-:W-:-:S03]  /*1ad0*/  IMAD.IADD R4, R101, 0x1, R4 ;  /* 0x0000000165047824 */ /* 0x000fc600078e0204 */
[----:B------:R-:W-:Y:S02]  /*1ae0*/  LEA.HI R3, R3, R0, RZ, 0x7 ;  /* 0x0000000003037211 */ /* 0x000fe400078f38ff */
[----:B------:R-:W-:Y:S02]  /*1af0*/  SHF.R.S32.HI R5, RZ, 0x1f, R4 ;  /* 0x0000001fff057819 */ /* 0x000fe40000011404 */
[----:B------:R-:W-:Y:S02]  /*1b00*/  SHF.R.S32.HI R102, RZ, 0x7, R3 ;  /* 0x00000007ff667819 */ /* 0x000fe40000011403 */
[----:B------:R-:W-:-:S04]  /*1b10*/  LEA.HI R5, R5, R4, RZ, 0x7 ;  /* 0x0000000405057211 */ /* 0x000fc800078f38ff */
[----:B------:R-:W-:-:S04]  /*1b20*/  SHF.R.S32.HI R5, RZ, 0x7, R5 ;  /* 0x00000007ff057819 */ /* 0x000fc80000011405 */
[----:B------:R-:W-:-:S05]  /*1b30*/  VIMNMX R5, R102, R5, PT ;  /* 0x0000000566057248 */ /* 0x000fca0003fe0100 */
[----:B------:R-:W-:-:S05]  /*1b40*/  IMAD R5, R5, 0x80, -R8 ;  /* 0x0000008005057824 */ /* 0x000fca00078e0a08 */
[----:B------:R-:W-:-:S04]  /*1b50*/  VIMNMX R5, R5, R24, PT ;  /* 0x0000001805057248 */ /* 0x000fc80003fe0100 */
        /* <DEDUP_REMOVED lines=9> */
[----:B----4-:R-:W-:Y:S05]  /*1bf0*/  @!P1 BRA `(.L_x_2308) ;  /* 0x0000005800109947 */ /* 0x010fea0003800000 */
        /* <DEDUP_REMOVED lines=8> */
[----:B------:R1:W2:Y:S01]  /*1c80*/  LDC.64 R14, c[0x4][R0] ;  /* 0x01000000000e7b82 */ /* 0x0002a20000000a00 */
        /* <DEDUP_REMOVED lines=8> */
[----:B-1----:R-:W-:-:S07]  /*1d10*/  IMAD.MOV.U32 R13, RZ, RZ, RZ ;  /* 0x000000ffff0d7224 */ /* 0x002fce00078e00ff */
[----:B------:R-:W-:-:S07]  /*1d20*/  LEPC R20, `(.L_x_2310) ;  /* 0x000000001014794e */ /* 0x000fce0000000000 */
[----:B0-2--5:R-:W-:Y:S05]  /*1d30*/  CALL.ABS.NOINC R14 ;  /* 0x000000000e007343 */ /* 0x025fea0003c00000 */
.L_x_2310:
[----:B------:R-:W-:Y:S05]  /*1d40*/  BSYNC B6 ;  /* 0x0000000000067941 */ /* 0x000fea0003800000 */
.L_x_2309:
        /* <DEDUP_REMOVED lines=9> */
[----:B------:R-:W1:Y:S01]  /*1de0*/  LDC.64 R14, c[0x4][R14] ;  /* 0x010000000e0e7b82 */ /* 0x000e620000000a00 */
        /* <DEDUP_REMOVED lines=9> */
[----:B01---5:R-:W-:Y:S05]  /*1e80*/  CALL.ABS.NOINC R14 ;  /* 0x000000000e007343 */ /* 0x023fea0003c00000 */
.L_x_2312:
[----:B------:R-:W-:Y:S05]  /*1e90*/  BSYNC B6 ;  /* 0x0000000000067941 */ /* 0x000fea0003800000 */
.L_x_2311:
[----:B------:R-:W2:Y:S01]  /*1ea0*/  LDL.64 R36, [R1+0x38] ;  /* 0x0000380001247983 */ /* 0x000ea20000100a00 */
[----:B------:R-:W-:-:S03]  /*1eb0*/  ULDC.64 UR4, c[0x0][0x9f8] ;  /* 0x00027e0000047ab9 */ /* 0x000fc60000000a00 */
[----:B------:R-:W2:Y:S01]  /*1ec0*/  LDL.64 R20, [R1+0x38] ;  /* 0x0000380001147983 */ /* 0x000ea20000100a00 */
[----:B0-----:R-:W0:Y:S01]  /*1ed0*/  S2R R29, SR_TID.X ;  /* 0x00000000001d7919 */ /* 0x001e220000002100 */
[----:B------:R-:W-:Y:S01]  /*1ee0*/  ISETP.NE.U32.AND P0, PT, RZ, UR4, PT ;  /* 0x00000004ff007c0c */ /* 0x000fe2000bf05070 */
[----:B------:R-:W-:Y:S01]  /*1ef0*/  VIADD R0, R16, 0x10 ;  /* 0x0000001010007836 */ /* 0x000fe20000000000 */
[----:B------:R-:W1:Y:S01]  /*1f00*/  LDC.64 R6, c[0x0][0x408] ;  /* 0x00010200ff067b82 */ /* 0x000e620000000a00 */
[----:B------:R-:W3:Y:S01]  /*1f10*/  LDL.LU R35, [R1] ;  /* 0x0000000001237983 */ /* 0x000ee20000300800 */
[----:B------:R-:W-:-:S06]  /*1f20*/  ISETP.NE.AND.EX P0, PT, RZ, UR5, PT, P0 ;  /* 0x00000005ff007c0c */ /* 0x000fcc000bf05300 */
[----:B------:R-:W4:Y:S07]  /*1f30*/  LDC R99, c[0x0][0x3f4] ;  /* 0x0000fd00ff637b82 */ /* 0x000f2e0000000800 */
[----:B------:R-:W-:Y:S02]  /*1f40*/  @P0 IADD3 R4, P1, R30, UR4, RZ ;  /* 0x000000041e040c10 */ /* 0x000fe4000ff3e0ff */
[----:B0-----:R-:W-:-:S04]  /*1f50*/  SHF.R.U32.HI R32, RZ, 0x7, R29 ;  /* 0x00000007ff207819 */ /* 0x001fc8000001161d */
[----:B------:R-:W-:Y:S02]  /*1f60*/  ISETP.NE.AND P6, PT, R32, 0x1, PT ;  /* 0x000000012000780c */ /* 0x000fe40003fc5270 */
[----:B------:R-:W-:-:S05]  /*1f70*/  @P0 IADD3.X R5, R31, UR5, RZ, P1, !PT ;  /* 0x000000051f050c10 */ /* 0x000fca0008ffe4ff */
[----:B------:R0:W3:Y:S06]  /*1f80*/  @P0 LDG.E R25, desc[UR38][R4.64] ;  /* 0x0000002604190981 */ /* 0x0000ec000c1e1900 */
[----:B------:R-:W-:Y:S05]  /*1f90*/  @!P6 WARPSYNC.ALL ;  /* 0x000000000000e948 */ /* 0x000fea0003800000 */
[----:B------:R-:W-:-:S02]  /*1fa0*/  ULDC UR4, c[0x0][0x2f4] ;  /* 0x0000bd0000047ab9 */ /* 0x000fc40000000800 */
[----:B------:R-:W-:Y:S02]  /*1fb0*/  ISETP.GE.AND P1, PT, R0, UR4, PT ;  /* 0x0000000400007c0c */ /* 0x000fe4000bf26270 */
[----:B------:R-:W-:Y:S02]  /*1fc0*/  ISETP.GE.AND P0, PT, R16, UR4, PT ;  /* 0x0000000410007c0c */ /* 0x000fe4000bf06270 */
[----:B------:R-:W-:Y:S02]  /*1fd0*/  SEL R8, RZ, 0xffffffff, P1 ;  /* 0xffffffffff087807 */ /* 0x000fe40000800000 */
[----:B------:R-:W-:-:S03]  /*1fe0*/  SEL R3, RZ, 0x1, P0 ;  /* 0x00000001ff037807 */ /* 0x000fc60000000000 */
[----:B------:R-:W-:-:S05]  /*1ff0*/  IMAD.SHL.U32 R8, R8, 0x2, RZ ;  /* 0x0000000208087824 */ /* 0x000fca00078e00ff */
[----:B------:R-:W-:Y:S02]  /*2000*/  LOP3.LUT R10, R8, 0x2, R3, 0xe2, !PT ;  /* 0x00000002080a7812 */ /* 0x000fe400078ee203 */
[----:B------:R-:W0:Y:S01]  /*2010*/  LDC.64 R8, c[0x0][0x3f8] ;  /* 0x0000fe00ff087b82 */ /* 0x000e220000000a00 */
[----:B------:R-:W-:Y:S02]  /*2020*/  IMAD.IADD R79, R79, 0x1, R28 ;  /* 0x000000014f4f7824 */ /* 0x000fe400078e021c */
[----:B--2---:R-:W-:-:S05]  /*2030*/  IMAD.MOV.U32 R20, RZ, RZ, R36 ;  /* 0x000000ffff147224 */ /* 0x004fca00078e0024 */
[----:B------:R-:W-:-:S05]  /*2040*/  SHF.R.S32.HI R21, RZ, 0x1f, R20 ;  /* 0x0000001fff157819 */ /* 0x000fca0000011414 */
[----:B------:R2:W-:Y:S01]  /*2050*/  STL [R1+0x3c], R21 ;  /* 0x00003c1501007387 */ /* 0x0005e20000100800 */
[----:B-1----:R-:W-:-:S03]  /*2060*/  IMAD.WIDE.U32 R70, R154, R6, R20 ;  /* 0x000000069a467225 */ /* 0x002fc600078e0014 */
[----:B------:R-:W2:Y:S01]  /*2070*/  LDL R31, [R1+0xc] ;  /* 0x00000c00011f7983 */ /* 0x000ea20000100800 */
[----:B0-----:R-:W-:-:S03]  /*2080*/  IMAD.WIDE.U32 R66, R154, R8, R20 ;  /* 0x000000089a427225 */ /* 0x001fc600078e0014 */
[----:B------:R-:W2:Y:S04]  /*2090*/  LDL R20, [R1+0x40] ;  /* 0x0000400001147983 */ /* 0x000ea80000100800 */
[----:B------:R-:W2:Y:S04]  /*20a0*/  LDL R28, [R1+0x44] ;  /* 0x00004400011c7983 */ /* 0x000ea80000100800 */
[----:B------:R-:W2:Y:S01]  /*20b0*/  LDL R30, [R1+0x8c] ;  /* 0x00008c00011e7983 */ /* 0x000ea20000100800 */
[----:B------:R-:W-:Y:S01]  /*20c0*/  SHF.R.S32.HI R11, RZ, 0x1f, R154 ;  /* 0x0000001fff0b7819 */ /* 0x000fe2000001149a */
[----:B------:R-:W-:Y:S01]  /*20d0*/  VIADD R3, R16, 0x20 ;  /* 0x0000002010037836 */ /* 0x000fe20000000000 */
[----:B------:R-:W-:-:S03]  /*20e0*/  ISETP.GE.AND P1, PT, R23, UR4, PT ;  /* 0x0000000417007c0c */ /* 0x000fc6000bf26270 */
[----:B------:R-:W-:Y:S01]  /*20f0*/  IMAD R4, R11, R6, RZ ;  /* 0x000000060b047224 */ /* 0x000fe200078e02ff */
[----:B------:R-:W-:-:S03]  /*2100*/  ISETP.GE.AND P0, PT, R3, UR4, PT ;  /* 0x0000000403007c0c */ /* 0x000fc6000bf06270 */
[----:B------:R-:W-:Y:S01]  /*2110*/  IMAD R13, R154, R7, R4 ;  /* 0x000000079a0d7224 */ /* 0x000fe200078e0204 */
[----:B------:R-:W-:Y:S02]  /*2120*/  SEL R4, RZ, 0x8, P1 ;  /* 0x00000008ff047807 */ /* 0x000fe40000800000 */
[----:B------:R-:W-:Y:S02]  /*2130*/  SEL R5, RZ, 0x4, P0 ;  /* 0x00000004ff057807 */ /* 0x000fe40000000000 */
[----:B------:R-:W-:Y:S01]  /*2140*/  ISETP.GE.AND P0, PT, R22, UR4, PT ;  /* 0x0000000416007c0c */ /* 0x000fe2000bf06270 */
[----:B------:R-:W-:Y:S01]  /*2150*/  IMAD.WIDE.U32 R72, R154, R6, R16 ;  /* 0x000000069a487225 */ /* 0x000fe200078e0010 */
[----:B------:R-:W-:Y:S02]  /*2160*/  LOP3.LUT R4, R4, R10, R5, 0xfe, !PT ;  /* 0x0000000a04047212 */ /* 0x000fe400078efe05 */
[----:B------:R-:W-:Y:S01]  /*2170*/  SEL R5, RZ, 0x10, P0 ;  /* 0x00000010ff057807 */ /* 0x000fe20000000000 */
[----:B------:R-:W-:Y:S01]  /*2180*/  IMAD R11, R11, R8, RZ ;  /* 0x000000080b0b7224 */ /* 0x000fe200078e02ff */
[----:B----4-:R-:W-:-:S02]  /*2190*/  ISETP.GE.AND P0, PT, R16, R99, PT ;  /* 0x000000631000720c */ /* 0x010fc40003f06270 */
[-C--:B------:R-:W-:Y:S02]  /*21a0*/  ISETP.GE.AND P3, PT, R0, R99.reuse, PT ;  /* 0x000000630000720c */ /* 0x080fe40003f66270 */
[----:B------:R-:W-:Y:S01]  /*21b0*/  ISETP.GE.AND P2, PT, R3, R99, PT ;  /* 0x000000630300720c */ /* 0x000fe20003f46270 */
[----:B------:R-:W-:Y:S01]  /*21c0*/  IMAD.IADD R73, R73, 0x1, R13 ;  /* 0x0000000149497824 */ /* 0x000fe200078e020d */
[----:B------:R-:W-:Y:S01]  /*21d0*/  LOP3.LUT R29, R4, R5, RZ, 0xfc, !PT ;  /* 0x00000005041d7212 */ /* 0x000fe200078efcff */
[----:B------:R-:W-:Y:S01]  /*21e0*/  IMAD.IADD R71, R13, 0x1, R71 ;  /* 0x000000010d477824 */ /* 0x000fe200078e0247 */
[C---:B------:R-:W-:Y:S01]  /*21f0*/  SEL R5, R99.reuse, RZ, P0 ;  /* 0x000000ff63057207 */ /* 0x040fe20000000000 */
[C---:B------:R-:W-:Y:S01]  /*2200*/  IMAD R13, R154.reuse, R9, R11 ;  /* 0x000000099a0d7224 */ /* 0x040fe200078e020b */
[C---:B------:R-:W-:Y:S01]  /*2210*/  SEL R11, R99.reuse, RZ, P3 ;  /* 0x000000ff630b7207 */ /* 0x040fe20001800000 */
[----:B------:R-:W-:Y:S01]  /*2220*/  IMAD.WIDE.U32 R68, R154, R8, R16 ;  /* 0x000000089a447225 */ /* 0x000fe200078e0010 */
[----:B------:R-:W-:-:S03]  /*2230*/  SEL R4, R99, RZ, P2 ;  /* 0x000000ff63047207 */ /* 0x000fc60001000000 */
[----:B------:R-:W-:Y:S02]  /*2240*/  IMAD.IADD R69, R69, 0x1, R13 ;  /* 0x0000000145457824 */ /* 0x000fe400078e020d */
[----:B------:R-:W-:Y:S02]  /*2250*/  IMAD.IADD R67, R13, 0x1, R67 ;  /* 0x000000010d437824 */ /* 0x000fe400078e0243 */
[----:B------:R-:W-:Y:S02]  /*2260*/  IMAD.IADD R5, R16, 0x1, R5 ;  /* 0x0000000110057824 */ /* 0x000fe400078e0205 */
[----:B------:R-:W-:Y:S02]  /*2270*/  IMAD.IADD R11, R0, 0x1, R11 ;  /* 0x00000001000b7824 */ /* 0x000fe400078e020b */
[----:B------:R-:W-:Y:S01]  /*2280*/  IMAD.IADD R13, R3, 0x1, R4 ;  /* 0x00000001030d7824 */ /* 0x000fe200078e0204 */
[----:B------:R-:W-:Y:S02]  /*2290*/  SHF.R.S32.HI R4, RZ, 0x1f, R5 ;  /* 0x0000001fff047819 */ /* 0x000fe40000011405 */
[----:B------:R-:W-:-:S02]  /*22a0*/  SHF.R.S32.HI R12, RZ, 0x1f, R11 ;  /* 0x0000001fff0c7819 */ /* 0x000fc4000001140b */
[----:B------:R-:W-:Y:S02]  /*22b0*/  SHF.R.S32.HI R14, RZ, 0x1f, R13 ;  /* 0x0000001fff0e7819 */ /* 0x000fe4000001140d */
[CC--:B------:R-:W-:Y:S02]  /*22c0*/  LEA.HI R65, R4.reuse, R5.reuse, RZ, 0x3 ;  /* 0x0000000504417211 */ /* 0x0c0fe400078f18ff */
[----:B------:R-:W-:Y:S02]  /*22d0*/  LEA.HI R10, R4, R5, RZ, 0x5 ;  /* 0x00000005040a7211 */ /* 0x000fe400078f28ff */
[----:B------:R-:W-:Y:S02]  /*22e0*/  LEA.HI R4, R12, R11, RZ, 0x3 ;  /* 0x0000000b0c047211 */ /* 0x000fe400078f18ff */
[----:B------:R-:W-:Y:S02]  /*22f0*/  LEA.HI R5, R14, R13, RZ, 0x3 ;  /* 0x0000000d0e057211 */ /* 0x000fe400078f18ff */
[----:B------:R-:W-:-:S02]  /*2300*/  LEA.HI R12, R12, R11, RZ, 0x5 ;  /* 0x0000000b0c0c7211 */ /* 0x000fc400078f28ff */
[----:B------:R-:W-:Y:S01]  /*2310*/  LEA.HI R14, R14, R13, RZ, 0x5 ;  /* 0x0000000d0e0e7211 */ /* 0x000fe200078f28ff */
[----:B------:R-:W-:Y:S02]  /*2320*/  IMAD.SHL.U32 R11, R10, 0x80, RZ ;  /* 0x000000800a0b7824 */ /* 0x000fe400078e00ff */
[----:B------:R-:W-:Y:S02]  /*2330*/  IMAD.SHL.U32 R13, R12, 0x80, RZ ;  /* 0x000000800c0d7824 */ /* 0x000fe400078e00ff */
[----:B------:R-:W-:Y:S01]  /*2340*/  IMAD.SHL.U32 R15, R14, 0x80, RZ ;  /* 0x000000800e0f7824 */ /* 0x000fe200078e00ff */
[----:B------:R-:W-:Y:S02]  /*2350*/  LOP3.LUT R11, R11, 0xfffff000, RZ, 0xc0, !PT ;  /* 0xfffff0000b0b7812 */ /* 0x000fe400078ec0ff */
[----:B------:R-:W-:Y:S02]  /*2360*/  LOP3.LUT R13, R13, 0xfffff000, RZ, 0xc0, !PT ;  /* 0xfffff0000d0d7812 */ /* 0x000fe400078ec0ff */
[----:B------:R-:W-:-:S02]  /*2370*/  LOP3.LUT R15, R15, 0xfffff000, RZ, 0xc0, !PT ;  /* 0xfffff0000f0f7812 */ /* 0x000fc400078ec0ff */
[----:B---3--:R-:W-:-:S04]  /*2380*/  LOP3.LUT R35, R35, 0xfffffffe, RZ, 0xc0, !PT ;  /* 0xfffffffe23237812 */ /* 0x008fc800078ec0ff */
[----:B------:R-:W-:-:S04]  /*2390*/  @P3 LOP3.LUT R35, R35, 0x1, RZ, 0xfc, !PT ;  /* 0x0000000123233812 */ /* 0x000fc800078efcff */
[----:B------:R-:W-:-:S04]  /*23a0*/  LOP3.LUT R35, R35, 0xfffffffd, RZ, 0xc0, !PT ;  /* 0xfffffffd23237812 */ /* 0x000fc800078ec0ff */
[----:B------:R-:W-:-:S04]  /*23b0*/  @P2 LOP3.LUT R35, R35, 0x2, RZ, 0xfc, !PT ;  /* 0x0000000223232812 */ /* 0x000fc800078efcff */
[----:B------:R-:W-:Y:S02]  /*23c0*/  LOP3.LUT R35, R35, 0xfffffffb, RZ, 0xc0, !PT ;  /* 0xfffffffb23237812 */ /* 0x000fe400078ec0ff */
[----:B--2--5:R-:W-:Y:S02]  /*23d0*/  SHF.R.S32.HI R21, RZ, 0x1f, R97 ;  /* 0x0000001fff157819 */ /* 0x024fe40000011461 */
[----:B------:R-:W-:Y:S01]  /*23e0*/  SHF.L.U64.HI R90, R8, 0x7, R9 ;  /* 0x00000007085a7819 */ /* 0x000fe20000010209 */
[----:B------:R-:W-:Y:S01]  /*23f0*/  IMAD.WIDE.U32 R68, R97, R8, R68 ;  /* 0x0000000861447225 */ /* 0x000fe200078e0044 */
[----:B------:R-:W-:-:S03]  /*2400*/  SHF.L.U64.HI R87, R6, 0x7, R7 ;  /* 0x0000000706577819 */ /* 0x000fc60000010207 */
[----:B------:R-:W-:-:S04]  /*2410*/  IMAD.WIDE.U32 R72, R97, R6, R72 ;  /* 0x0000000661487225 */ /* 0x000fc800078e0048 */
[----:B------:R-:W-:-:S04]  /*2420*/  IMAD.WIDE.U32 R70, R97, R6, R70 ;  /* 0x0000000661467225 */ /* 0x000fc800078e0046 */
[----:B------:R-:W-:Y:S01]  /*2430*/  IMAD.WIDE.U32 R66, R97, R8, R66 ;  /* 0x0000000861427225 */ /* 0x000fe200078e0042 */
[----:B------:R-:W-:-:S03]  /*2440*/  SHF.R.S32.HI R86, RZ, 0x1f, R25 ;  /* 0x0000001fff567819 */ /* 0x000fc60000011419 */
[----:B------:R-:W-:Y:S02]  /*2450*/  VIADD R100, R32, 0x8 ;  /* 0x0000000820647836 */ /* 0x000fe40000000000 */
[----:B------:R-:W-:Y:S01]  /*2460*/  IMAD.SHL.U32 R99, R99, 0x2, RZ ;  /* 0x0000000263637824 */ /* 0x000fe200078e00ff */
[C---:B------:R-:W-:Y:S02]  /*2470*/  LOP3.LUT R10, R31.reuse, 0x18, R65, 0xf8, !PT ;  /* 0x000000181f0a7812 */ /* 0x040fe400078ef841 */
[C---:B------:R-:W-:Y:S02]  /*2480*/  LOP3.LUT R12, R31.reuse, 0x18, R4, 0xf8, !PT ;  /* 0x000000181f0c7812 */ /* 0x040fe400078ef804 */
[----:B------:R-:W-:Y:S02]  /*2490*/  LOP3.LUT R14, R31, 0x18, R5, 0xf8, !PT ;  /* 0x000000181f0e7812 */ /* 0x000fe400078ef805 */
[-C--:B------:R-:W-:Y:S02]  /*24a0*/  LOP3.LUT R10, R10, R20.reuse, RZ, 0x3c, !PT ;  /* 0x000000140a0a7212 */ /* 0x080fe400078e3cff */
[----:B------:R-:W-:-:S02]  /*24b0*/  LOP3.LUT R12, R12, R20, RZ, 0x3c, !PT ;  /* 0x000000140c0c7212 */ /* 0x000fc400078e3cff */
[----:B------:R-:W-:Y:S02]  /*24c0*/  LOP3.LUT R14, R14, R20, RZ, 0x3c, !PT ;  /* 0x000000140e0e7212 */ /* 0x000fe400078e3cff */
[--C-:B------:R-:W-:Y:S02]  /*24d0*/  IADD3 R96, R10, R11, R28.reuse ;  /* 0x0000000b0a607210 */ /* 0x100fe40007ffe01c */
[--C-:B------:R-:W-:Y:S02]  /*24e0*/  IADD3 R95, R12, R13, R28.reuse ;  /* 0x0000000d0c5f7210 */ /* 0x100fe40007ffe01c */
[----:B------:R-:W-:Y:S02]  /*24f0*/  IADD3 R94, R14, R15, R28 ;  /* 0x0000000f0e5e7210 */ /* 0x000fe40007ffe01c */
[----:B------:R-:W0:Y:S01]  /*2500*/  S2R R28, SR_TID.X ;  /* 0x00000000001c7919 */ /* 0x000e220000002100 */
[----:B------:R-:W-:Y:S01]  /*2510*/  @!P6 BAR.SYNC.DEFER_BLOCKING 0x9, 0x100 ;  /* 0x024400000000eb1d */ /* 0x000fe20000010000 */
[----:B------:R-:W-:Y:S01]  /*2520*/  LOP3.LUT P1, RZ, R30, 0x2, RZ, 0xc0, !PT ;  /* 0x000000021eff7812 */ /* 0x000fe2000782c0ff */
[----:B------:R-:W-:-:S12]  /*2530*/  IMAD R10, R21, R8, RZ ;  /* 0x00000008150a7224 */ /* 0x000fd800078e02ff */
[----:B------:R-:W-:-:S05]  /*2540*/  @P1 LOP3.LUT R35, R35, 0x4, RZ, 0xfc, !PT ;  /* 0x0000000423231812 */ /* 0x000fca00078efcff */
[----:B------:R1:W-:Y:S01]  /*2550*/  STL [R1], R35 ;  /* 0x0000002301007387 */ /* 0x0003e20000100800 */
[----:B0-----:R-:W-:-:S05]  /*2560*/  VIADD R36, R28, 0xffffff80 ;  /* 0xffffff801c247836 */ /* 0x001fca0000000000 */
[----:B------:R-:W-:-:S04]  /*2570*/  LEA.HI R28, R36, R36, RZ, 0x1 ;  /* 0x00000024241c7211 */ /* 0x000fc800078f08ff */
[----:B------:R-:W-:Y:S02]  /*2580*/  LOP3.LUT R28, R28, 0xfffffffe, RZ, 0xc0, !PT ;  /* 0xfffffffe1c1c7812 */ /* 0x000fe400078ec0ff */
[----:B------:R-:W-:-:S03]  /*2590*/  ISETP.GE.AND P1, PT, R136, UR4, PT ;  /* 0x0000000488007c0c */ /* 0x000fc6000bf26270 */
[----:B------:R-:W-:Y:S02]  /*25a0*/  IMAD.IADD R28, R36, 0x1, -R28 ;  /* 0x00000001241c7824 */ /* 0x000fe400078e0a1c */
[----:B------:R-:W-:Y:S02]  /*25b0*/  IMAD R75, R97, R9, R10 ;  /* 0x00000009614b7224 */ /* 0x000fe400078e020a */
[----:B------:R-:W-:Y:S02]  /*25c0*/  IMAD R20, R21, R6, RZ ;  /* 0x0000000615147224 */ /* 0x000fe400078e02ff */
[----:B------:R-:W-:Y:S01]  /*25d0*/  IMAD R9, R28, 0xc0, R154 ;  /* 0x000000c01c097824 */ /* 0x000fe200078e029a */
[----:B------:R-:W-:Y:S01]  /*25e0*/  SEL R28, RZ, 0x20, P1 ;  /* 0x00000020ff1c7807 */ /* 0x000fe20000800000 */
[----:B------:R-:W-:Y:S01]  /*25f0*/  IMAD R11, R97, R7, R20 ;  /* 0x00000007610b7224 */ /* 0x000fe200078e0214 */
[----:B------:R-:W-:Y:S02]  /*2600*/  LOP3.LUT R10, R65, 0xfffffff8, RZ, 0xc0, !PT ;  /* 0xfffffff8410a7812 */ /* 0x000fe400078ec0ff */
[----:B------:R-:W-:-:S02]  /*2610*/  LOP3.LUT R20, R4, 0xfffffff8, RZ, 0xc0, !PT ;  /* 0xfffffff804147812 */ /* 0x000fc400078ec0ff */
[----:B------:R-:W-:Y:S02]  /*2620*/  LOP3.LUT R21, R5, 0xfffffff8, RZ, 0xc0, !PT ;  /* 0xfffffff805157812 */ /* 0x000fe400078ec0ff */
[----:B------:R-:W-:Y:S01]  /*2630*/  LOP3.LUT R28, R29, R28, RZ, 0xfc, !PT ;  /* 0x0000001c1d1c7212 */ /* 0x000fe200078efcff */
[----:B------:R-:W-:Y:S01]  /*2640*/  IMAD.SHL.U32 R7, R8, 0x80, RZ ;  /* 0x0000008008077824 */ /* 0x000fe200078e00ff */
[----:B------:R-:W-:Y:S01]  /*2650*/  SHF.R.S32.HI R8, RZ, 0x1f, R34 ;  /* 0x0000001fff087819 */ /* 0x000fe20000011422 */
[----:B------:R-:W-:Y:S01]  /*2660*/  IMAD.IADD R77, R69, 0x1, R75 ;  /* 0x00000001454d7824 */ /* 0x000fe200078e024b */
[----:B------:R-:W-:Y:S01]  /*2670*/  SHF.R.S32.HI R93, RZ, 0x1f, R10 ;  /* 0x0000001fff5d7819 */ /* 0x000fe2000001140a */
[----:B------:R-:W-:Y:S01]  /*2680*/  IMAD.SHL.U32 R6, R6, 0x80, RZ ;  /* 0x0000008006067824 */ /* 0x000fe200078e00ff */
[----:B------:R-:W-:Y:S01]  /*2690*/  SHF.R.S32.HI R92, RZ, 0x1f, R20 ;  /* 0x0000001fff5c7819 */ /* 0x000fe20000011414 */
[----:B------:R-:W-:Y:S01]  /*26a0*/  IMAD.IADD R78, R73, 0x1, R11 ;  /* 0x00000001494e7824 */ /* 0x000fe200078e020b */
[----:B------:R-:W-:Y:S01]  /*26b0*/  SHF.R.S32.HI R91, RZ, 0x1f, R21 ;  /* 0x0000001fff5b7819 */ /* 0x000fe20000011415 */
[----:B------:R-:W-:Y:S01]  /*26c0*/  IMAD.IADD R76, R11, 0x1, R71 ;  /* 0x000000010b4c7824 */ /* 0x000fe200078e0247 */
[----:B------:R-:W-:Y:S01]  /*26d0*/  LOP3.LUT R29, R29, 0x1, RZ, 0xc0, !PT ;  /* 0x000000011d1d7812 */ /* 0x000fe200078ec0ff */
[----:B------:R-:W-:Y:S01]  /*26e0*/  IMAD.IADD R75, R75, 0x1, R67 ;  /* 0x000000014b4b7824 */ /* 0x000fe200078e0243 */
[----:B------:R-:W-:-:S02]  /*26f0*/  LOP3.LUT R30, R28, 0x2, RZ, 0xc0, !PT ;  /* 0x000000021c1e7812 */ /* 0x000fc400078ec0ff */
[----:B-1----:R-:W-:-:S07]  /*2700*/  LOP3.LUT R31, R28, 0x4, RZ, 0xc0, !PT ;  /* 0x000000041c1f7812 */ /* 0x002fce00078ec0ff */
.L_x_2371:
[----:B--2---:R-:W2:Y:S01]  /*2710*/  LDL R35, [R1+0x8c] ;  /* 0x00008c0001237983 */ /* 0x004ea20000100800 */
[----:B0-----:R-:W0:Y:S03]  /*2720*/  LDC R81, c[0x0][0x430] ;  /* 0x00010c00ff517b82 */ /* 0x001e260000000800 */
        /* <DEDUP_REMOVED lines=33> */
[C---:B------:R-:W-:Y:S01]  /*2940*/  @P3 IADD3 R14, R64.reuse, -0x10, RZ ;  /* 0xfffffff0400e3810 */ /* 0x040fe20007ffe0ff */
[----:B------:R-:W-:-:S04]  /*2950*/  IMAD R64, R64, 0x2, R27 ;  /* 0x0000000240407824 */ /* 0x000fc800078e021b */
        /* <DEDUP_REMOVED lines=97> */
.L_x_2317:
[----:B------:R-:W-:Y:S05]  /*2f70*/  BSYNC B1 ;  /* 0x0000000000017941 */ /* 0x000fea0003800000 */
.L_x_2316:
        /* <DEDUP_REMOVED lines=47> */
[----:B------:R-:W-:Y:S02]  /*3270*/  PRMT R106, R11, 0x7610, R106 ;  /* 0x000076100b6a7816 */ /* 0x000fe4000000006a */
[----:B------:R-:W-:Y:S01]  /*3280*/  PRMT R89, R89, 0x5410, R12 ;  /* 0x0000541059597816 */ /* 0x000fe2000000000c */
[----:B------:R-:W-:Y:S06]  /*3290*/  @!P2 BRA `(.L_x_2318) ;  /* 0x000000000004a947 */ /* 0x000fec0003800000 */
[----:B------:R-:W-:Y:S01]  /*32a0*/  BPT.TRAP 0x1 ;  /* 0x000000040000795c */ /* 0x000fe20000300000 */
.L_x_2318:
[----:B------:R-:W-:Y:S01]  /*32b0*/  IMAD R32, R18, 0x8, R2 ;  /* 0x0000000812207824 */ /* 0x000fe200078e0202 */
[----:B------:R-:W-:Y:S01]  /*32c0*/  SHF.L.U32 R85, R138, 0x1f, RZ ;  /* 0x0000001f8a557819 */ /* 0x000fe200000006ff */
[----:B------:R-:W-:Y:S03]  /*32d0*/  BSSY B1, `(.L_x_2319) ;  /* 0x0000003000017945 */ /* 0x000fe60003800000 */
[----:B------:R-:W0:Y:S02]  /*32e0*/  SYNCS.PHASECHK.TRANS64.TRYWAIT P4, [R32+URZ+0x2d890], R85 ;  /* 0x02d89055200075a7 */ /* 0x000e24000808017f */
[----:B0-----:R-:W-:Y:S05]  /*32f0*/  @!P4 BRA `(.L_x_2320) ;  /* 0x000001b00094c947 */ /* 0x001fea0003800000 */
.L_x_2582:
[----:B------:R-:W-:Y:S05]  /*3300*/  BSYNC B1 ;  /* 0x0000000000017941 */ /* 0x000fea0003800000 */
.L_x_2319:
[----:B------:R-:W-:-:S03]  /*3310*/  UMOV UR4, 0xffffffff ;  /* 0xffffffff00047882 */ /* 0x000fc60000000000 */
[----:B------:R-:W-:Y:S05]  /*3320*/  BRA.DIV UR4, `(.L_x_2321) ;  /* 0x000001b2049c7947 */ /* 0x000fea000b800000 */
[----:B------:R-:W1:Y:S04]  /*3330*/  SHFL.IDX PT, R61, R61, RZ, 0x1e1f ;  /* 0x001e1fff3d3d7589 */ /* 0x000e6800000e0000 */
[----:B------:R-:W2:Y:S02]  /*3340*/  SHFL.IDX PT, R60, R60, RZ, 0x1e1f ;  /* 0x001e1fff3c3c7589 */ /* 0x000ea400000e0000 */
.L_x_2586:
[----:B------:R-:W-:Y:S05]  /*3350*/  @P3 BRA `(.L_x_2322) ;  /* 0x0000003800943947 */ /* 0x000fea0003800000 */
[----:B------:R-:W-:Y:S01]  /*3360*/  ISETP.NE.AND P3, PT, R29, RZ, PT ;  /* 0x000000ff1d00720c */ /* 0x000fe20003f65270 */
[----:B------:R-:W-:-:S12]  /*3370*/  BSSY B1, `(.L_x_2323) ;  /* 0x0000037000017945 */ /* 0x000fd80003800000 */
[----:B------:R-:W-:Y:S05]  /*3380*/  @!P3 BRA `(.L_x_2324) ;  /* 0x0000000000d4b947 */ /* 0x000fea0003800000 */
[----:B------:R-:W3:Y:S01]  /*3390*/  LDL.64 R122, [R1+0x38] ;  /* 0x00003800017a7983 */ /* 0x000ee20000100a00 */
[----:B------:R-:W-:Y:S03]  /*33a0*/  BSSY B2, `(.L_x_2325) ;  /* 0x0000030000027945 */ /* 0x000fe60003800000 */
[----:B------:R4:W0:Y:S01]  /*33b0*/  LDS.128 R12, [R64+0x15000] ;  /* 0x01500000400c7984 */ /* 0x0008220000000c00 */
[----:B---3--:R-:W-:-:S13]  /*33c0*/  ISETP.GE.AND P3, PT, R122, R98, PT ;  /* 0x000000627a00720c */ /* 0x008fda0003f66270 */
[----:B0---4-:R-:W-:Y:S05]  /*33d0*/  @P3 BRA `(.L_x_2326) ;  /* 0x0000000000b03947 */ /* 0x011fea0003800000 */
[--C-:B------:R-:W-:Y:S02]  /*33e0*/  SHF.R.U64 R11, R56, 0x10, R57.reuse ;  /* 0x00000010380b7819 */ /* 0x100fe40000001239 */
[----:B------:R-:W-:Y:S02]  /*33f0*/  SHF.R.U32.HI R56, RZ, 0x10, R57 ;  /* 0x00000010ff387819 */ /* 0x000fe40000011639 */
[----:B------:R-:W-:Y:S02]  /*3400*/  SHF.R.U64 R57, R58, 0x10, R59 ;  /* 0x000000103a397819 */ /* 0x000fe4000000123b */
[----:B------:R-:W-:Y:S02]  /*3410*/  PRMT R11, R105, 0x5410, R11 ;  /* 0x00005410690b7816 */ /* 0x000fe4000000000b */
[----:B------:R-:W-:Y:S01]  /*3420*/  PRMT R57, R106, 0x5410, R57 ;  /* 0x000054106a397816 */ /* 0x000fe20000000039 */
[C---:B------:R-:W-:Y:S01]  /*3430*/  IMAD.U32 R106, R13.reuse, 0x10000, RZ ;  /* 0x000100000d6a7824 */ /* 0x040fe200078e00ff */
        /* <DEDUP_REMOVED lines=38> */
.L_x_2326:
[----:B------:R-:W-:Y:S05]  /*36a0*/  BSYNC B2 ;  /* 0x0000000000027941 */ /* 0x000fea0003800000 */
.L_x_2325:
[----:B--2---:R-:W-:-:S04]  /*36b0*/  LEA R56, P3, R16, R60, 0x1 ;  /* 0x0000003c10387211 */ /* 0x004fc800078608ff */
[----:B-1----:R-:W-:-:S05]  /*36c0*/  LEA.HI.X R57, R16, R61, R17, 0x1, P3 ;  /* 0x0000003d10397211 */ /* 0x002fca00018f0c11 */
[----:B------:R3:W-:Y:S04]  /*36d0*/  ST.E.128 desc[UR38][R56.64], R12 ;  /* 0x0000000c38007985 */ /* 0x0007e8000c101d26 */
.L_x_2324:
[----:B------:R-:W-:Y:S05]  /*36e0*/  BSYNC B1 ;  /* 0x0000000000017941 */ /* 0x000fea0003800000 */
.L_x_2323:
        /* <DEDUP_REMOVED lines=8> */
[----:B------:R-:W-:Y:S02]  /*3770*/  SHF.R.U64 R54, R54, 0x10, R55 ;  /* 0x0000001036367819 */ /* 0x000fe40000001237 */
[----:B------:R-:W-:Y:S01]  /*3780*/  SHF.R.U64 R11, R52, 0x10, R53 ;  /* 0x00000010340b7819 */ /* 0x000fe20000001235 */
[----:B------:R-:W-:Y:S01]  /*3790*/  IMAD.U32 R52, R13, 0x10000, RZ ;  /* 0x000100000d347824 */ /* 0x000fe200078e00ff */
[----:B------:R-:W-:Y:S02]  /*37a0*/  PRMT R54, R63, 0x5432, R54 ;  /* 0x000054323f367816 */ /* 0x000fe40000000036 */
[----:B------:R-:W-:Y:S02]  /*37b0*/  PRMT R11, R118, 0x5410, R11 ;  /* 0x00005410760b7816 */ /* 0x000fe4000000000b */
[----:B------:R-:W-:Y:S02]  /*37c0*/  LOP3.LUT R58, R13, 0xffff0000, RZ, 0xc0, !PT ;  /* 0xffff00000d3a7812 */ /* 0x000fe400078ec0ff */
[----:B------:R-:W-:-:S02]  /*37d0*/  LOP3.LUT R57, R54, 0xffff0000, RZ, 0xc0, !PT ;  /* 0xffff000036397812 */ /* 0x000fc400078ec0ff */
[----:B------:R-:W-:Y:S02]  /*37e0*/  SHF.R.U32.HI R56, RZ, 0x10, R53 ;  /* 0x00000010ff387819 */ /* 0x000fe40000011635 */
[C---:B------:R-:W-:Y:S01]  /*37f0*/  LOP3.LUT R53, R11.reuse, 0xffff0000, RZ, 0xc0, !PT ;  /* 0xffff00000b357812 */ /* 0x040fe200078ec0ff */
[C---:B------:R-:W-:Y:S01]  /*3800*/  FMUL.FTZ R13, R58.reuse, R57 ;  /* 0x000000393a0d7220 */ /* 0x040fe20000410000 */
[----:B------:R-:W-:Y:S01]  /*3810*/  SHF.R.U32.HI R55, RZ, 0x10, R55 ;  /* 0x00000010ff377819 */ /* 0x000fe20000011637 */
[----:B------:R-:W-:Y:S02]  /*3820*/  IMAD.U32 R11, R11, 0x10000, RZ ;  /* 0x000100000b0b7824 */ /* 0x000fe400078e00ff */
[-C--:B------:R-:W-:Y:S01]  /*3830*/  FMUL.FTZ R58, R58, R53.reuse ;  /* 0x000000353a3a7220 */ /* 0x080fe20000410000 */
[----:B------:R-:W-:Y:S01]  /*3840*/  FFMA.FTZ R53, R52, R53, -R13 ;  /* 0x0000003534357223 */ /* 0x000fe2000001080d */
[----:B------:R-:W-:Y:S02]  /*3850*/  PRMT R55, R121, 0x5410, R55 ;  /* 0x0000541079377816 */ /* 0x000fe40000000037 */
[----:B------:R-:W-:Y:S01]  /*3860*/  PRMT R13, R62, 0x5432, R56 ;  /* 0x000054323e0d7816 */ /* 0x000fe20000000038 */
[----:B------:R-:W-:Y:S01]  /*3870*/  FFMA.FTZ R52, R52, R57, R58 ;  /* 0x0000003934347223 */ /* 0x000fe2000001003a */
[----:B------:R-:W-:Y:S01]  /*3880*/  LOP3.LUT R56, R14, 0xffff0000, RZ, 0xc0, !PT ;  /* 0xffff00000e387812 */ /* 0x000fe200078ec0ff */
[C---:B------:R-:W-:Y:S01]  /*3890*/  IMAD.U32 R57, R55.reuse, 0x10000, RZ ;  /* 0x0001000037397824 */ /* 0x040fe200078e00ff */
[----:B------:R-:W-:Y:S01]  /*38a0*/  LOP3.LUT R55, R55, 0xffff0000, RZ, 0xc0, !PT ;  /* 0xffff000037377812 */ /* 0x000fe200078ec0ff */
[C---:B------:R-:W-:Y:S01]  /*38b0*/  IMAD.U32 R59, R13.reuse, 0x10000, RZ ;  /* 0x000100000d3b7824 */ /* 0x040fe200078e00ff */
[----:B------:R-:W-:Y:S01]  /*38c0*/  LOP3.LUT R13, R13, 0xffff0000, RZ, 0xc0, !PT ;  /* 0xffff00000d0d7812 */ /* 0x000fe200078ec0ff */
[----:B------:R-:W-:Y:S01]  /*38d0*/  FMUL.FTZ R105, R56, R57 ;  /* 0x0000003938697220 */ /* 0x000fe20000410000 */
[----:B------:R-:W-:-:S02]  /*38e0*/  IMAD.U32 R14, R14, 0x10000, RZ ;  /* 0x000100000e0e7824 */ /* 0x000fc400078e00ff */
[-C--:B------:R-:W-:Y:S01]  /*38f0*/  FMUL.FTZ R56, R56, R59.reuse ;  /* 0x0000003b38387220 */ /* 0x080fe20000410000 */
[C---:B------:R-:W-:Y:S02]  /*3900*/  IMAD.U32 R58, R15.reuse, 0x10000, RZ ;  /* 0x000100000f3a7824 */ /* 0x040fe400078e00ff */
[C---:B------:R-:W-:Y:S01]  /*3910*/  FFMA.FTZ R105, R14.reuse, R59, -R105 ;  /* 0x0000003b0e697223 */ /* 0x040fe20000010869 */
[----:B------:R-:W-:Y:S01]  /*3920*/  FFMA.FTZ R56, R14, R57, R56 ;  /* 0x000000390e387223 */ /* 0x000fe20000010038 */
[----:B------:R-:W-:-:S05]  /*3930*/  LOP3.LUT R14, R15, 0xffff0000, RZ, 0xc0, !PT ;  /* 0xffff00000f0e7812 */ /* 0x000fca00078ec0ff */
[C---:B------:R-:W-:Y:S01]  /*3940*/  FMUL.FTZ R15, R14.reuse, R55 ;  /* 0x000000370e0f7220 */ /* 0x040fe20000410000 */
[----:B------:R-:W-:-:S03]  /*3950*/  FMUL.FTZ R14, R14, R13 ;  /* 0x0000000d0e0e7220 */ /* 0x000fc60000410000 */
[----:B------:R-:W-:Y:S01]  /*3960*/  FFMA.FTZ R15, R58, R13, -R15 ;  /* 0x0000000d3a0f7223 */ /* 0x000fe2000001080f */
[----:B------:R-:W-:Y:S01]  /*3970*/  IMAD.U32 R13, R54, 0x10000, RZ ;  /* 0x00010000360d7824 */ /* 0x000fe200078e00ff */
[----:B------:R-:W-:Y:S01]  /*3980*/  LOP3.LUT R54, R12, 0xffff0000, RZ, 0xc0, !PT ;  /* 0xffff00000c367812 */ /* 0x000fe200078ec0ff */
[----:B------:R-:W-:Y:S01]  /*3990*/  FFMA.FTZ R14, R58, R55, R14 ;  /* 0x000000373a0e7223 */ /* 0x000fe2000001000e */
[----:B------:R-:W-:-:S03]  /*39a0*/  IMAD.U32 R12, R12, 0x10000, RZ ;  /* 0x000100000c0c7824 */ /* 0x000fc600078e00ff */
[C---:B------:R-:W-:Y:S01]  /*39b0*/  FMUL.FTZ R55, R54.reuse, R13 ;  /* 0x0000000d36377220 */ /* 0x040fe20000410000 */
[----:B------:R-:W-:Y:S01]  /*39c0*/  FMUL.FTZ R54, R54, R11 ;  /* 0x0000000b36367220 */ /* 0x000fe20000410000 */
[----:B------:R-:W-:Y:S02]  /*39d0*/  F2FP.BF16.F32.PACK_AB R15, R14, R15 ;  /* 0x0000000f0e0f723e */ /* 0x000fe400000010ff */
[C---:B------:R-:W-:Y:S01]  /*39e0*/  FFMA.FTZ R55, R12.reuse, R11, -R55 ;  /* 0x0000000b0c377223 */ /* 0x040fe20000010837 */
[----:B------:R-:W-:Y:S01]  /*39f0*/  FFMA.FTZ R54, R12, R13, R54 ;  /* 0x0000000d0c367223 */ /* 0x000fe20000010036 */
[----:B------:R-:W-:Y:S02]  /*3a00*/  F2FP.BF16.F32.PACK_AB R13, R52, R53 ;  /* 0x00000035340d723e */ /* 0x000fe400000010ff */
[----:B------:R-:W-:Y:S02]  /*3a10*/  F2FP.BF16.F32.PACK_AB R14, R56, R105 ;  /* 0x00000069380e723e */ /* 0x000fe400000010ff */
[----:B------:R-:W-:-:S07]  /*3a20*/  F2FP.BF16.F32.PACK_AB R12, R54, R55 ;  /* 0x00000037360c723e */ /* 0x000fce00000010ff */
.L_x_2330:
[----:B------:R-:W-:Y:S05]  /*3a30*/  BSYNC B2 ;  /* 0x0000000000027941 */ /* 0x000fea0003800000 */
.L_x_2329:
[----:B------:R-:W3:Y:S01]  /*3a40*/  LDL R11, [R1+0x48] ;  /* 0x00004800010b7983 */ /* 0x000ee20000100800 */
[----:B--2---:R-:W-:Y:S02]  /*3a50*/  IMAD.MOV.U32 R52, RZ, RZ, R60 ;  /* 0x000000ffff347224 */ /* 0x004fe400078e003c */
[----:B-1----:R-:W-:Y:S02]  /*3a60*/  IMAD.MOV.U32 R53, RZ, RZ, R61 ;  /* 0x000000ffff357224 */ /* 0x002fe400078e003d */
[----:B---3--:R-:W-:-:S04]  /*3a70*/  IMAD.SHL.U32 R11, R11, 0x8, RZ ;  /* 0x000000080b0b7824 */ /* 0x008fc800078e00ff */
[----:B------:R-:W-:-:S05]  /*3a80*/  IMAD.WIDE R52, R11, 0x2, R52 ;  /* 0x000000020b347825 */ /* 0x000fca00078e0234 */
[----:B------:R4:W-:Y:S02]  /*3a90*/  ST.E.128 desc[UR38][R52.64], R12 ;  /* 0x0000000c34007985 */ /* 0x0009e4000c101d26 */
.L_x_2328:
[----:B------:R-:W-:Y:S05]  /*3aa0*/  BSYNC B1 ;  /* 0x0000000000017941 */ /* 0x000fea0003800000 */
.L_x_2327:
[----:B------:R-:W-:Y:S01]  /*3ab0*/  ISETP.NE.AND P3, PT, R31, RZ, PT ;  /* 0x000000ff1f00720c */ /* 0x000fe20003f65270 */
[----:B------:R-:W-:-:S12]  /*3ac0*/  BSSY B1, `(.L_x_2331) ;  /* 0x000003b000017945 */ /* 0x000fd80003800000 */
[----:B------:R-:W-:Y:S05]  /*3ad0*/  @!P3 BRA `(.L_x_2332) ;  /* 0x0000000000e4b947 */ /* 0x000fea0003800000 */
[----:B---34-:R-:W3:Y:S04]  /*3ae0*/  LDL R12, [R1+0x4c] ;  /* 0x00004c00010c7983 */ /* 0x018ee80000100800 */
[----:B------:R-:W4:Y:S01]  /*3af0*/  LDL R11, [R1+0x6c] ;  /* 0x00006c00010b7983 */ /* 0x000f220000100800 */
[----:B-1----:R-:W-:Y:S01]  /*3b00*/  IMAD.MOV.U32 R13, RZ, RZ, R61 ;  /* 0x000000ffff0d7224 */ /* 0x002fe200078e003d */
[----:B------:R-:W-:Y:S01]  /*3b10*/  BSSY B2, `(.L_x_2333) ;  /* 0x0000034000027945 */ /* 0x000fe20003800000 */
[----:B---3--:R-:W-:Y:S02]  /*3b20*/  IMAD.SHL.U32 R53, R12, 0x8, RZ ;  /* 0x000000080c357824 */ /* 0x008fe400078e00ff */
[----:B--2---:R-:W-:Y:S01]  /*3b30*/  IMAD.MOV.U32 R12, RZ, RZ, R60 ;  /* 0x000000ffff0c7224 */ /* 0x004fe200078e003c */
[----:B----4-:R-:W-:-:S03]  /*3b40*/  ISETP.GE.AND P3, PT, R11, R98, PT ;  /* 0x000000620b00720c */ /* 0x010fc60003f66270 */
[----:B------:R-:W-:Y:S02]  /*3b50*/  IMAD.WIDE R52, R53, 0x2, R12 ;  /* 0x0000000235347825 */ /* 0x000fe400078e020c */
[----:B------:R1:W2:Y:S08]  /*3b60*/  LDS.128 R12, [R64+0x17000] ;  /* 0x01700000400c7984 */ /* 0x0002b00000000c00 */
[----:B-1----:R-:W-:Y:S05]  /*3b70*/  @P3 BRA `(.L_x_2334) ;  /* 0x0000000000b43947 */ /* 0x002fea0003800000 */
[----:B------:R-:W-:Y:S02]  /*3b80*/  SHF.R.U64 R50, R50, 0x10, R51 ;  /* 0x0000001032327819 */ /* 0x000fe40000001233 */
[----:B------:R-:W-:Y:S02]  /*3b90*/  SHF.R.U64 R11, R48, 0x10, R49 ;  /* 0x00000010300b7819 */ /* 0x000fe40000001231 */
[----:B------:R-:W-:Y:S01]  /*3ba0*/  PRMT R119, R119, 0x5410, R50 ;  /* 0x0000541077777816 */ /* 0x000fe20000000032 */
[C---:B--2---:R-:W-:Y:S01]  /*3bb0*/  IMAD.U32 R50, R13.reuse, 0x10000, RZ ;  /* 0x000100000d327824 */ /* 0x044fe200078e00ff */
[----:B------:R-:W-:Y:S02]  /*3bc0*/  PRMT R116, R116, 0x5410, R11 ;  /* 0x0000541074747816 */ /* 0x000fe4000000000b */
[----:B------:R-:W-:Y:S02]  /*3bd0*/  SHF.R.U32.HI R48, RZ, 0x10, R49 ;  /* 0x00000010ff307819 */ /* 0x000fe40000011631 */
[----:B------:R-:W-:-:S02]  /*3be0*/  LOP3.LUT R54, R13, 0xffff0000, RZ, 0xc0, !PT ;  /* 0xffff00000d367812 */ /* 0x000fc400078ec0ff */
[----:B------:R-:W-:Y:S02]  /*3bf0*/  LOP3.LUT R49, R119, 0xffff0000, RZ, 0xc0, !PT ;  /* 0xffff000077317812 */ /* 0x000fe400078ec0ff */
[----:B------:R-:W-:Y:S02]  /*3c00*/  LOP3.LUT R11, R116, 0xffff0000, RZ, 0xc0, !PT ;  /* 0xffff0000740b7812 */ /* 0x000fe400078ec0ff */
[----:B------:R-:W-:Y:S01]  /*3c10*/  SHF.R.U32.HI R51, RZ, 0x10, R51 ;  /* 0x00000010ff337819 */ /* 0x000fe20000011633 */
[C---:B------:R-:W-:Y:S01]  /*3c20*/  FMUL.FTZ R13, R54.reuse, R49 ;  /* 0x00000031360d7220 */ /* 0x040fe20000410000 */
[----:B------:R-:W-:Y:S01]  /*3c30*/  PRMT R117, R117, 0x5410, R48 ;  /* 0x0000541075757816 */ /* 0x000fe20000000030 */
[-C--:B------:R-:W-:Y:S01]  /*3c40*/  FMUL.FTZ R54, R54, R11.reuse ;  /* 0x0000000b36367220 */ /* 0x080fe20000410000 */
[----:B------:R-:W-:Y:S01]  /*3c50*/  PRMT R120, R120, 0x5410, R51 ;  /* 0x0000541078787816 */ /* 0x000fe20000000033 */
[----:B------:R-:W-:Y:S01]  /*3c60*/  FFMA.FTZ R11, R50, R11, -R13 ;  /* 0x0000000b320b7223 */ /* 0x000fe2000001080d */
[----:B------:R-:W-:-:S02]  /*3c70*/  IMAD.U32 R13, R14, 0x10000, RZ ;  /* 0x000100000e0d7824 */ /* 0x000fc400078e00ff */
[----:B------:R-:W-:Y:S01]  /*3c80*/  FFMA.FTZ R50, R50, R49, R54 ;  /* 0x0000003132327223 */ /* 0x000fe20000010036 */
[----:B------:R-:W-:Y:S01]  /*3c90*/  LOP3.LUT R49, R14, 0xffff0000, RZ, 0xc0, !PT ;  /* 0xffff00000e317812 */ /* 0x000fe200078ec0ff */
[----:B------:R-:W-:Y:S01]  /*3ca0*/  IMAD.U32 R48, R120, 0x10000, RZ ;  /* 0x0001000078307824 */ /* 0x000fe200078e00ff */
[----:B------:R-:W-:Y:S01]  /*3cb0*/  LOP3.LUT R51, R15, 0xffff0000, RZ, 0xc0, !PT ;  /* 0xffff00000f337812 */ /* 0x000fe200078ec0ff */
[----:B------:R-:W-:Y:S01]  /*3cc0*/  IMAD.U32 R54, R117, 0x10000, RZ ;  /* 0x0001000075367824 */ /* 0x000fe200078e00ff */
[----:B------:R-:W-:Y:S01]  /*3cd0*/  SHF.L.U32 R119, R119, 0x10, RZ ;  /* 0x0000001077777819 */ /* 0x000fe200000006ff */
[----:B------:R-:W-:Y:S01]  /*3ce0*/  FMUL.FTZ R14, R49, R48 ;  /* 0x00000030310e7220 */ /* 0x000fe20000410000 */
[----:B------:R-:W-:Y:S02]  /*3cf0*/  IMAD.U32 R15, R15, 0x10000, RZ ;  /* 0x000100000f0f7824 */ /* 0x000fe400078e00ff */
[-C--:B------:R-:W-:Y:S01]  /*3d00*/  FMUL.FTZ R49, R49, R54.reuse ;  /* 0x0000003631317220 */ /* 0x080fe20000410000 */
[----:B------:R-:W-:Y:S01]  /*3d10*/  F2FP.BF16.F32.PACK_AB R11, R50, R11 ;  /* 0x0000000b320b723e */ /* 0x000fe200000010ff */
[----:B------:R-:W-:-:S02]  /*3d20*/  FFMA.FTZ R14, R13, R54, -R14 ;  /* 0x000000360d0e7223 */ /* 0x000fc4000001080e */
[----:B------:R-:W-:Y:S01]  /*3d30*/  FFMA.FTZ R49, R13, R48, R49 ;  /* 0x000000300d317223 */ /* 0x000fe20000010031 */
[----:B------:R-:W-:Y:S02]  /*3d40*/  LOP3.LUT R48, R120, 0xffff0000, RZ, 0xc0, !PT ;  /* 0xffff000078307812 */ /* 0x000fe400078ec0ff */
[----:B------:R-:W-:Y:S02]  /*3d50*/  LOP3.LUT R13, R117, 0xffff0000, RZ, 0xc0, !PT ;  /* 0xffff0000750d7812 */ /* 0x000fe400078ec0ff */
[----:B------:R-:W-:Y:S01]  /*3d60*/  F2FP.BF16.F32.PACK_AB R14, R49, R14 ;  /* 0x0000000e310e723e */ /* 0x000fe200000010ff */
[CC--:B------:R-:W-:Y:S02]  /*3d70*/  FMUL.FTZ R54, R51.reuse, R48.reuse ;  /* 0x0000003033367220 */ /* 0x0c0fe40000410000 */
[-C--:B------:R-:W-:Y:S02]  /*3d80*/  FMUL.FTZ R51, R51, R13.reuse ;  /* 0x0000000d33337220 */ /* 0x080fe40000410000 */
[C---:B------:R-:W-:Y:S01]  /*3d90*/  FFMA.FTZ R13, R15.reuse, R13, -R54 ;  /* 0x0000000d0f0d7223 */ /* 0x040fe20000010836 */
[----:B------:R-:W-:Y:S01]  /*3da0*/  LOP3.LUT R54, R12, 0xffff0000, RZ, 0xc0, !PT ;  /* 0xffff00000c367812 */ /* 0x000fe200078ec0ff */
[----:B------:R-:W-:Y:S01]  /*3db0*/  FFMA.FTZ R48, R15, R48, R51 ;  /* 0x000000300f307223 */ /* 0x000fe20000010033 */
[----:B------:R-:W-:-:S02]  /*3dc0*/  IMAD.U32 R15, R116, 0x10000, RZ ;  /* 0x00010000740f7824 */ /* 0x000fc400078e00ff */
[----:B------:R-:W-:Y:S02]  /*3dd0*/  IMAD.U32 R12, R12, 0x10000, RZ ;  /* 0x000100000c0c7824 */ /* 0x000fe400078e00ff */
[C---:B------:R-:W-:Y:S01]  /*3de0*/  FMUL.FTZ R51, R54.reuse, R119 ;  /* 0x0000007736337220 */ /* 0x040fe20000410000 */
[----:B------:R-:W-:-:S03]  /*3df0*/  FMUL.FTZ R54, R54, R15 ;  /* 0x0000000f36367220 */ /* 0x000fc60000410000 */
[C---:B------:R-:W-:Y:S01]  /*3e00*/  FFMA.FTZ R51, R12.reuse, R15, -R51 ;  /* 0x0000000f0c337223 */ /* 0x040fe20000010833 */
[----:B------:R-:W-:Y:S01]  /*3e10*/  FFMA.FTZ R54, R12, R119, R54 ;  /* 0x000000770c367223 */ /* 0x000fe20000010036 */
[----:B------:R-:W-:Y:S01]  /*3e20*/  F2FP.BF16.F32.PACK_AB R15, R48, R13 ;  /* 0x0000000d300f723e */ /* 0x000fe200000010ff */
[----:B------:R-:W-:-:S03]  /*3e30*/  IMAD.MOV.U32 R13, RZ, RZ, R11 ;  /* 0x000000ffff0d7224 */ /* 0x000fc600078e000b */
[----:B------:R-:W-:-:S07]  /*3e40*/  F2FP.BF16.F32.PACK_AB R12, R54, R51 ;  /* 0x00000033360c723e */ /* 0x000fce00000010ff */
.L_x_2334:
[----:B------:R-:W-:Y:S05]  /*3e50*/  BSYNC B2 ;  /* 0x0000000000027941 */ /* 0x000fea0003800000 */
.L_x_2333:
[----:B--2---:R1:W-:Y:S02]  /*3e60*/  ST.E.128 desc[UR38][R52.64], R12 ;  /* 0x0000000c34007985 */ /* 0x0043e4000c101d26 */
.L_x_2332:
[----:B------:R-:W-:Y:S05]  /*3e70*/  BSYNC B1 ;  /* 0x0000000000017941 */ /* 0x000fea0003800000 */
.L_x_2331:
        /* <DEDUP_REMOVED lines=18> */
[----:B------:R-:W-:Y:S02]  /*3fa0*/  LOP3.LUT R45, R13, 0xffff0000, RZ, 0xc0, !PT ;  /* 0xffff00000d2d7812 */ /* 0x000fe400078ec0ff */
[C---:B------:R-:W-:Y:S01]  /*3fb0*/  LOP3.LUT R50, R114.reuse, 0xffff0000, RZ, 0xc0, !PT ;  /* 0xffff000072327812 */ /* 0x040fe200078ec0ff */
[----:B------:R-:W-:Y:S01]  /*3fc0*/  IMAD.U32 R114, R114, 0x10000, RZ ;  /* 0x0001000072727824 */ /* 0x000fe200078e00ff */
[C---:B------:R-:W-:Y:S01]  /*3fd0*/  LOP3.LUT R47, R115.reuse, 0xffff0000, RZ, 0xc0, !PT ;  /* 0xffff0000732f7812 */ /* 0x040fe200078ec0ff */
[----:B------:R-:W-:Y:S01]  /*3fe0*/  IMAD.U32 R115, R115, 0x10000, RZ ;  /* 0x0001000073737824 */ /* 0x000fe200078e00ff */
[----:B------:R-:W-:Y:S01]  /*3ff0*/  PRMT R111, R111, 0x5410, R46 ;  /* 0x000054106f6f7816 */ /* 0x000fe2000000002e */
[----:B------:R-:W-:Y:S01]  /*4000*/  IMAD.U32 R46, R13, 0x10000, RZ ;  /* 0x000100000d2e7824 */ /* 0x000fe200078e00ff */
[----:B------:R-:W-:Y:S01]  /*4010*/  PRMT R113, R113, 0x5410, R52 ;  /* 0x0000541071717816 */ /* 0x000fe20000000034 */
[C---:B------:R-:W-:Y:S01]  /*4020*/  FMUL.FTZ R51, R45.reuse, R50 ;  /* 0x000000322d337220 */ /* 0x040fe20000410000 */
[----:B------:R-:W-:Y:S01]  /*4030*/  FMUL.FTZ R53, R45, R47 ;  /* 0x0000002f2d357220 */ /* 0x000fe20000410000 */
[----:B------:R-:W-:Y:S01]  /*4040*/  LOP3.LUT R14, R14, 0xffff0000, RZ, 0xc0, !PT ;  /* 0xffff00000e0e7812 */ /* 0x000fe200078ec0ff */
[----:B------:R-:W-:-:S02]  /*4050*/  IMAD.U32 R13, R111, 0x10000, RZ ;  /* 0x000100006f0d7824 */ /* 0x000fc400078e00ff */
[C---:B------:R-:W-:Y:S01]  /*4060*/  FFMA.FTZ R45, R46.reuse, R47, -R51 ;  /* 0x0000002f2e2d7223 */ /* 0x040fe20000010833 */
[----:B------:R-:W-:Y:S02]  /*4070*/  IMAD.U32 R51, R113, 0x10000, RZ ;  /* 0x0001000071337824 */ /* 0x000fe400078e00ff */
[----:B------:R-:W-:Y:S01]  /*4080*/  FFMA.FTZ R46, R46, R50, R53 ;  /* 0x000000322e2e7223 */ /* 0x000fe20000010035 */
[----:B------:R-:W-:Y:S01]  /*4090*/  LOP3.LUT R11, R15, 0xffff0000, RZ, 0xc0, !PT ;  /* 0xffff00000f0b7812 */ /* 0x000fe200078ec0ff */
[----:B------:R-:W-:Y:S02]  /*40a0*/  IMAD.U32 R47, R12, 0x10000, RZ ;  /* 0x000100000c2f7824 */ /* 0x000fe400078e00ff */
[C---:B------:R-:W-:Y:S01]  /*40b0*/  FMUL.FTZ R55, R14.reuse, R51 ;  /* 0x000000330e377220 */ /* 0x040fe20000410000 */
[----:B------:R-:W-:Y:S01]  /*40c0*/  LOP3.LUT R52, R111, 0xffff0000, RZ, 0xc0, !PT ;  /* 0xffff00006f347812 */ /* 0x000fe200078ec0ff */
[-C--:B------:R-:W-:Y:S01]  /*40d0*/  FMUL.FTZ R53, R14, R13.reuse ;  /* 0x0000000d0e357220 */ /* 0x080fe20000410000 */
[----:B------:R-:W-:Y:S01]  /*40e0*/  LOP3.LUT R50, R113, 0xffff0000, RZ, 0xc0, !PT ;  /* 0xffff000071327812 */ /* 0x000fe200078ec0ff */
[----:B------:R-:W-:Y:S01]  /*40f0*/  FFMA.FTZ R55, R44, R13, R55 ;  /* 0x0000000d2c377223 */ /* 0x000fe20000010037 */
[----:B------:R-:W-:Y:S01]  /*4100*/  LOP3.LUT R12, R12, 0xffff0000, RZ, 0xc0, !PT ;  /* 0xffff00000c0c7812 */ /* 0x000fe200078ec0ff */
[----:B------:R-:W-:-:S02]  /*4110*/  IMAD.U32 R15, R15, 0x10000, RZ ;  /* 0x000100000f0f7824 */ /* 0x000fc400078e00ff */
[----:B------:R-:W-:Y:S01]  /*4120*/  FFMA.FTZ R14, R44, R51, -R53 ;  /* 0x000000332c0e7223 */ /* 0x000fe20000010835 */
[C---:B------:R-:W-:Y:S01]  /*4130*/  FMUL.FTZ R54, R11.reuse, R52 ;  /* 0x000000340b367220 */ /* 0x040fe20000410000 */
[----:B------:R-:W-:Y:S01]  /*4140*/  FMUL.FTZ R13, R11, R50 ;  /* 0x000000320b0d7220 */ /* 0x000fe20000410000 */
        /* <DEDUP_REMOVED lines=8> */
[----:B------:R-:W-:Y:S01]  /*41d0*/  F2FP.BF16.F32.PACK_AB R14, R55, R14 ;  /* 0x0000000e370e723e */ /* 0x000fe200000010ff */
[----:B------:R-:W-:Y:S01]  /*41e0*/  IMAD.MOV.U32 R13, RZ, RZ, R45 ;  /* 0x000000ffff0d7224 */ /* 0x000fe200078e002d */
[----:B------:R-:W-:-:S07]  /*41f0*/  F2FP.BF16.F32.PACK_AB R12, R11, R44 ;  /* 0x0000002c0b0c723e */ /* 0x000fce00000010ff */
.L_x_2338:
[----:B------:R-:W-:Y:S05]  /*4200*/  BSYNC B2 ;  /* 0x0000000000027941 */ /* 0x000fea0003800000 */
.L_x_2337:
[----:B--2---:R1:W-:Y:S02]  /*4210*/  ST.E.128 desc[UR38][R48.64], R12 ;  /* 0x0000000c30007985 */ /* 0x0043e4000c101d26 */
.L_x_2336:
[----:B------:R-:W-:Y:S05]  /*4220*/  BSYNC B1 ;  /* 0x0000000000017941 */ /* 0x000fea0003800000 */
.L_x_2335:
        /* <DEDUP_REMOVED lines=14> */
[--C-:B------:R-:W-:Y:S02]  /*4310*/  SHF.R.U32.HI R49, RZ, 0x10, R41.reuse ;  /* 0x00000010ff317819 */ /* 0x100fe40000011629 */
[----:B------:R-:W-:Y:S01]  /*4320*/  SHF.R.U64 R46, R40, 0x10, R41 ;  /* 0x00000010282e7819 */ /* 0x000fe20000001229 */
[----:B------:R-:W-:Y:S01]  /*4330*/  IMAD.U32 R40, R14, 0x10000, RZ ;  /* 0x000100000e287824 */ /* 0x000fe200078e00ff */
[----:B------:R-:W-:Y:S02]  /*4340*/  PRMT R110, R110, 0x5410, R43 ;  /* 0x000054106e6e7816 */ /* 0x000fe4000000002b */
[----:B------:R-:W-:-:S02]  /*4350*/  PRMT R104, R104, 0x5410, R49 ;  /* 0x0000541068687816 */ /* 0x000fc40000000031 */
[----:B------:R-:W-:Y:S01]  /*4360*/  PRMT R103, R103, 0x5410, R46 ;  /* 0x0000541067677816 */ /* 0x000fe2000000002e */
[----:B------:R-:W-:Y:S01]  /*4370*/  IMAD.U32 R48, R110, 0x10000, RZ ;  /* 0x000100006e307824 */ /* 0x000fe200078e00ff */
[----:B------:R-:W-:Y:S01]  /*4380*/  PRMT R108, R108, 0x5410, R47 ;  /* 0x000054106c6c7816 */ /* 0x000fe2000000002f */
[----:B------:R-:W-:Y:S01]  /*4390*/  IMAD.U32 R46, R104, 0x10000, RZ ;  /* 0x00010000682e7824 */ /* 0x000fe200078e00ff */
[----:B------:R-:W-:Y:S01]  /*43a0*/  LOP3.LUT R41, R14, 0xffff0000, RZ, 0xc0, !PT ;  /* 0xffff00000e297812 */ /* 0x000fe200078ec0ff */
[C---:B------:R-:W-:Y:S01]  /*43b0*/  IMAD.U32 R14, R15.reuse, 0x10000, RZ ;  /* 0x000100000f0e7824 */ /* 0x040fe200078e00ff */
[----:B------:R-:W-:Y:S02]  /*43c0*/  LOP3.LUT R11, R15, 0xffff0000, RZ, 0xc0, !PT ;  /* 0xffff00000f0b7812 */ /* 0x000fe400078ec0ff */
[----:B------:R-:W-:Y:S01]  /*43d0*/  LOP3.LUT R15, R13, 0xffff0000, RZ, 0xc0, !PT ;  /* 0xffff00000d0f7812 */ /* 0x000fe200078ec0ff */
[C---:B------:R-:W-:Y:S01]  /*43e0*/  FMUL.FTZ R51, R41.reuse, R48 ;  /* 0x0000003029337220 */ /* 0x040fe20000410000 */
[----:B------:R-:W-:Y:S01]  /*43f0*/  LOP3.LUT R47, R108, 0xffff0000, RZ, 0xc0, !PT ;  /* 0xffff00006c2f7812 */ /* 0x000fe200078ec0ff */
[----:B------:R-:W-:Y:S01]  /*4400*/  FMUL.FTZ R41, R41, R46 ;  /* 0x0000002e29297220 */ /* 0x000fe20000410000 */
[----:B------:R-:W-:Y:S01]  /*4410*/  LOP3.LUT R43, R103, 0xffff0000, RZ, 0xc0, !PT ;  /* 0xffff0000672b7812 */ /* 0x000fe200078ec0ff */
[----:B------:R-:W-:Y:S01]  /*4420*/  IMAD.U32 R13, R12, 0x10000, RZ ;  /* 0x000100000c0d7824 */ /* 0x000fe200078e00ff */
[----:B------:R-:W-:Y:S01]  /*4430*/  LOP3.LUT R110, R110, 0xffff0000, RZ, 0xc0, !PT ;  /* 0xffff00006e6e7812 */ /* 0x000fe200078ec0ff */
[C---:B------:R-:W-:Y:S01]  /*4440*/  FMUL.FTZ R49, R15.reuse, R47 ;  /* 0x0000002f0f317220 */ /* 0x040fe20000410000 */
[----:B------:R-:W-:Y:S01]  /*4450*/  LOP3.LUT R104, R104, 0xffff0000, RZ, 0xc0, !PT ;  /* 0xffff000068687812 */ /* 0x000fe200078ec0ff */
[-C--:B------:R-:W-:Y:S01]  /*4460*/  FMUL.FTZ R50, R15, R43.reuse ;  /* 0x0000002b0f327220 */ /* 0x080fe20000410000 */
[----:B------:R-:W-:Y:S01]  /*4470*/  LOP3.LUT R15, R12, 0xffff0000, RZ, 0xc0, !PT ;  /* 0xffff00000c0f7812 */ /* 0x000fe200078ec0ff */
[----:B------:R-:W-:Y:S01]  /*4480*/  FFMA.FTZ R48, R40, R48, R41 ;  /* 0x0000003028307223 */ /* 0x000fe20000010029 */
[C---:B------:R-:W-:Y:S01]  /*4490*/  FFMA.FTZ R12, R42.reuse, R43, -R49 ;  /* 0x0000002b2a0c7223 */ /* 0x040fe20000010831 */
[----:B------:R-:W-:Y:S01]  /*44a0*/  FFMA.FTZ R47, R42, R47, R50 ;  /* 0x0000002f2a2f7223 */ /* 0x000fe20000010032 */
[----:B------:R-:W-:-:S02]  /*44b0*/  IMAD.U32 R108, R108, 0x10000, RZ ;  /* 0x000100006c6c7824 */ /* 0x000fc400078e00ff */
[----:B------:R-:W-:Y:S01]  /*44c0*/  FMUL.FTZ R41, R11, R110 ;  /* 0x0000006e0b297220 */ /* 0x000fe20000410000 */
[----:B------:R-:W-:Y:S02]  /*44d0*/  IMAD.U32 R42, R103, 0x10000, RZ ;  /* 0x00010000672a7824 */ /* 0x000fe400078e00ff */
[----:B------:R-:W-:Y:S01]  /*44e0*/  FMUL.FTZ R11, R11, R104 ;  /* 0x000000680b0b7220 */ /* 0x000fe20000410000 */
[----:B------:R-:W-:Y:S01]  /*44f0*/  FFMA.FTZ R51, R40, R46, -R51 ;  /* 0x0000002e28337223 */ /* 0x000fe20000010833 */
[C---:B------:R-:W-:Y:S01]  /*4500*/  FMUL.FTZ R40, R15.reuse, R108 ;  /* 0x0000006c0f287220 */ /* 0x040fe20000410000 */
[C---:B------:R-:W-:Y:S01]  /*4510*/  FFMA.FTZ R41, R14.reuse, R104, -R41 ;  /* 0x000000680e297223 */ /* 0x040fe20000010829 */
[----:B------:R-:W-:Y:S01]  /*4520*/  FMUL.FTZ R15, R15, R42 ;  /* 0x0000002a0f0f7220 */ /* 0x000fe20000410000 */
[----:B------:R-:W-:Y:S01]  /*4530*/  FFMA.FTZ R14, R14, R110, R11 ;  /* 0x0000006e0e0e7223 */ /* 0x000fe2000001000b */
[C---:B------:R-:W-:Y:S02]  /*4540*/  FFMA.FTZ R40, R13.reuse, R42, -R40 ;  /* 0x0000002a0d287223 */ /* 0x040fe40000010828 */
[----:B------:R-:W-:Y:S01]  /*4550*/  FFMA.FTZ R15, R13, R108, R15 ;  /* 0x0000006c0d0f7223 */ /* 0x000fe2000001000f */
[----:B------:R-:W-:-:S02]  /*4560*/  F2FP.BF16.F32.PACK_AB R13, R47, R12 ;  /* 0x0000000c2f0d723e */ /* 0x000fc400000010ff */
[----:B------:R-:W-:Y:S02]  /*4570*/  F2FP.BF16.F32.PACK_AB R41, R14, R41 ;  /* 0x000000290e29723e */ /* 0x000fe400000010ff */
[----:B------:R-:W-:Y:S02]  /*4580*/  F2FP.BF16.F32.PACK_AB R12, R15, R40 ;  /* 0x000000280f0c723e */ /* 0x000fe400000010ff */
[----:B------:R-:W-:Y:S01]  /*4590*/  F2FP.BF16.F32.PACK_AB R14, R48, R51 ;  /* 0x00000033300e723e */ /* 0x000fe200000010ff */
[----:B------:R-:W-:-:S07]  /*45a0*/  IMAD.MOV.U32 R15, RZ, RZ, R41 ;  /* 0x000000ffff0f7224 */ /* 0x000fce00078e0029 */
.L_x_2342:
[----:B------:R-:W-:Y:S05]  /*45b0*/  BSYNC B2 ;  /* 0x0000000000027941 */ /* 0x000fea0003800000 */
.L_x_2341:
[----:B--2---:R1:W-:Y:S02]  /*45c0*/  ST.E.128 desc[UR38][R44.64], R12 ;  /* 0x0000000c2c007985 */ /* 0x0043e4000c101d26 */
.L_x_2340:
[----:B------:R-:W-:Y:S05]  /*45d0*/  BSYNC B1 ;  /* 0x0000000000017941 */ /* 0x000fea0003800000 */
.L_x_2339:
        /* <DEDUP_REMOVED lines=10> */
[--C-:B------:R-:W-:Y:S02]  /*4680*/  SHF.R.U64 R11, R38, 0x10, R39.reuse ;  /* 0x00000010260b7819 */ /* 0x100fe40000001227 */
[----:B------:R-:W-:Y:S02]  /*4690*/  SHF.R.U32.HI R42, RZ, 0x10, R39 ;  /* 0x00000010ff2a7819 */ /* 0x000fe40000011627 */
[--C-:B------:R-:W-:Y:S01]  /*46a0*/  SHF.R.U64 R43, R36, 0x10, R37.reuse ;  /* 0x00000010242b7819 */ /* 0x100fe20000001225 */
[----:B--2---:R-:W-:Y:S01]  /*46b0*/  IMAD.U32 R36, R14, 0x10000, RZ ;  /* 0x000100000e247824 */ /* 0x004fe200078e00ff */
[----:B------:R-:W-:Y:S02]  /*46c0*/  SHF.R.U32.HI R44, RZ, 0x10, R37 ;  /* 0x00000010ff2c7819 */ /* 0x000fe40000011625 */
[----:B------:R-:W-:Y:S01]  /*46d0*/  PRMT R88, R88, 0x5410, R11 ;  /* 0x0000541058587816 */ /* 0x000fe2000000000b */
[----:B------:R-:W-:Y:S01]  /*46e0*/  IMAD.U32 R11, R12, 0x10000, RZ ;  /* 0x000100000c0b7824 */ /* 0x000fe200078e00ff */
[----:B------:R-:W-:-:S02]  /*46f0*/  PRMT R89, R89, 0x5410, R42 ;  /* 0x0000541059597816 */ /* 0x000fc4000000002a */
[----:B------:R-:W-:Y:S01]  /*4700*/  LOP3.LUT R37, R14, 0xffff0000, RZ, 0xc0, !PT ;  /* 0xffff00000e257812 */ /* 0x000fe200078ec0ff */
[----:B------:R-:W-:Y:S01]  /*4710*/  IMAD.U32 R14, R15, 0x10000, RZ ;  /* 0x000100000f0e7824 */ /* 0x000fe200078e00ff */
[----:B------:R-:W-:Y:S01]  /*4720*/  PRMT R62, R62, 0x5410, R43 ;  /* 0x000054103e3e7816 */ /* 0x000fe2000000002b */
[----:B------:R-:W-:Y:S01]  /*4730*/  IMAD.U32 R43, R89, 0x10000, RZ ;  /* 0x00010000592b7824 */ /* 0x000fe200078e00ff */
[----:B------:R-:W-:Y:S02]  /*4740*/  PRMT R63, R63, 0x5410, R44 ;  /* 0x000054103f3f7816 */ /* 0x000fe4000000002c */
[----:B------:R-:W-:Y:S01]  /*4750*/  LOP3.LUT R38, R15, 0xffff0000, RZ, 0xc0, !PT ;  /* 0xffff00000f267812 */ /* 0x000fe200078ec0ff */
[C---:B------:R-:W-:Y:S01]  /*4760*/  IMAD.U32 R15, R13.reuse, 0x10000, RZ ;  /* 0x000100000d0f7824 */ /* 0x040fe200078e00ff */
[----:B------:R-:W-:Y:S01]  /*4770*/  LOP3.LUT R13, R13, 0xffff0000, RZ, 0xc0, !PT ;  /* 0xffff00000d0d7812 */ /* 0x000fe200078ec0ff */
[----:B------:R-:W-:Y:S01]  /*4780*/  IMAD.U32 R39, R63, 0x10000, RZ ;  /* 0x000100003f277824 */ /* 0x000fe200078e00ff */
[----:B------:R-:W-:Y:S01]  /*4790*/  LOP3.LUT R44, R88, 0xffff0000, RZ, 0xc0, !PT ;  /* 0xffff0000582c7812 */ /* 0x000fe200078ec0ff */
[C---:B------:R-:W-:Y:S01]  /*47a0*/  FMUL.FTZ R45, R37.reuse, R43 ;  /* 0x0000002b252d7220 */ /* 0x040fe20000410000 */
[----:B------:R-:W-:Y:S01]  /*47b0*/  LOP3.LUT R42, R62, 0xffff0000, RZ, 0xc0, !PT ;  /* 0xffff00003e2a7812 */ /* 0x000fe200078ec0ff */
[----:B------:R-:W-:Y:S01]  /*47c0*/  FMUL.FTZ R37, R37, R39 ;  /* 0x0000002725257220 */ /* 0x000fe20000410000 */
[----:B------:R-:W-:Y:S01]  /*47d0*/  LOP3.LUT R12, R12, 0xffff0000, RZ, 0xc0, !PT ;  /* 0xffff00000c0c7812 */ /* 0x000fe200078ec0ff */
[----:B------:R-:W-:Y:S01]  /*47e0*/  FMUL.FTZ R46, R13, R44 ;  /* 0x0000002c0d2e7220 */ /* 0x000fe20000410000 */
[----:B------:R-:W-:Y:S01]  /*47f0*/  LOP3.LUT R89, R89, 0xffff0000, RZ, 0xc0, !PT ;  /* 0xffff000059597812 */ /* 0x000fe200078ec0ff */
[----:B------:R-:W-:Y:S01]  /*4800*/  FMUL.FTZ R13, R13, R42 ;  /* 0x0000002a0d0d7220 */ /* 0x000fe20000410000 */
[----:B------:R-:W-:Y:S01]  /*4810*/  LOP3.LUT R63, R63, 0xffff0000, RZ, 0xc0, !PT ;  /* 0xffff00003f3f7812 */ /* 0x000fe200078ec0ff */
[----:B------:R-:W-:-:S02]  /*4820*/  IMAD.U32 R88, R88, 0x10000, RZ ;  /* 0x0001000058587824 */ /* 0x000fc400078e00ff */
[C---:B------:R-:W-:Y:S01]  /*4830*/  FFMA.FTZ R46, R15.reuse, R42, -R46 ;  /* 0x0000002a0f2e7223 */ /* 0x040fe2000001082e */
[----:B------:R-:W-:Y:S02]  /*4840*/  IMAD.U32 R62, R62, 0x10000, RZ ;  /* 0x000100003e3e7824 */ /* 0x000fe400078e00ff */
[----:B------:R-:W-:Y:S01]  /*4850*/  FFMA.FTZ R15, R15, R44, R13 ;  /* 0x0000002c0f0f7223 */ /* 0x000fe2000001000d */
[C---:B------:R-:W-:Y:S01]  /*4860*/  FFMA.FTZ R45, R36.reuse, R39, -R45 ;  /* 0x00000027242d7223 */ /* 0x040fe2000001082d */
[----:B------:R-:W-:Y:S01]  /*4870*/  FFMA.FTZ R42, R36, R43, R37 ;  /* 0x0000002b242a7223 */ /* 0x000fe20000010025 */
        /* <DEDUP_REMOVED lines=13> */
.L_x_2344:
[----:B------:R-:W-:Y:S05]  /*4950*/  BSYNC B1 ;  /* 0x0000000000017941 */ /* 0x000fea0003800000 */
.L_x_2343:
[----:B--2---:R1:W-:Y:S01]  /*4960*/  ST.E.128 desc[UR38][R40.64], R12 ;  /* 0x0000000c28007985 */ /* 0x0043e2000c101d26 */
[----:B------:R-:W-:Y:S05]  /*4970*/  BRA `(.L_x_2322) ;  /* 0x00000024000c7947 */ /* 0x000fea0003800000 */
.L_x_2315:
        /* <DEDUP_REMOVED lines=46> */
.L_x_2346:
[----:B------:R-:W-:Y:S05]  /*4c60*/  BSYNC B1 ;  /* 0x0000000000017941 */ /* 0x000fea0003800000 */
.L_x_2345:
        /* <DEDUP_REMOVED lines=14> */
[----:B------:R-:W-:-:S02]  /*4d50*/  IMAD.MOV.U32 R12, RZ, RZ, R41 ;  /* 0x000000ffff0c7224 */ /* 0x000fc400078e0029 */
[----:B------:R-:W-:Y:S01]  /*4d60*/  IMAD.MOV.U32 R13, RZ, RZ, R46 ;  /* 0x000000ffff0d7224 */ /* 0x000fe200078e002e */
[----:B------:R-:W-:Y:S01]  /*4d70*/  PRMT R118, R11, 0x7610, R118 ;  /* 0x000076100b767816 */ /* 0x000fe20000000076 */
[----:B------:R-:W-:Y:S01]  /*4d80*/  IMAD.MOV.U32 R11, RZ, RZ, R44 ;  /* 0x000000ffff0b7224 */ /* 0x000fe200078e002c */
[----:B------:R-:W-:Y:S01]  /*4d90*/  PRMT R117, R12, 0x7610, R117 ;  /* 0x000076100c757816 */ /* 0x000fe20000000075 */
[----:B------:R-:W-:Y:S01]  /*4da0*/  IMAD.MOV.U32 R12, RZ, RZ, R45 ;  /* 0x000000ffff0c7224 */ /* 0x000fe200078e002d */
[----:B------:R-:W-:Y:S01]  /*4db0*/  PRMT R107, R14, 0x5410, R13 ;  /* 0x000054100e6b7816 */ /* 0x000fe2000000000d */
[----:B------:R-:W-:Y:S02]  /*4dc0*/  IMAD.MOV.U32 R13, RZ, RZ, R50 ;  /* 0x000000ffff0d7224 */ /* 0x000fe400078e0032 */
[----:B------:R-:W-:Y:S01]  /*4dd0*/  IMAD.MOV.U32 R14, RZ, RZ, R51 ;  /* 0x000000ffff0e7224 */ /* 0x000fe200078e0033 */
[----:B------:R-:W-:Y:S01]  /*4de0*/  PRMT R105, R12, 0x5410, R11 ;  /* 0x000054100c697816 */ /* 0x000fe2000000000b */
[----:B------:R-:W-:-:S02]  /*4df0*/  IMAD.MOV.U32 R11, RZ, RZ, R48 ;  /* 0x000000ffff0b7224 */ /* 0x000fc400078e0030 */
[----:B------:R-:W-:Y:S01]  /*4e00*/  IMAD.MOV.U32 R12, RZ, RZ, R49 ;  /* 0x000000ffff0c7224 */ /* 0x000fe200078e0031 */
[----:B------:R-:W-:-:S04]  /*4e10*/  PRMT R112, R13, 0x5410, R14 ;  /* 0x000054100d707816 */ /* 0x000fc8000000000e */
[----:B------:R-:W-:Y:S01]  /*4e20*/  PRMT R113, R11, 0x5410, R12 ;  /* 0x000054100b717816 */ /* 0x000fe2000000000c */
[----:B------:R-:W-:Y:S02]  /*4e30*/  IMAD.MOV.U32 R11, RZ, RZ, R54 ;  /* 0x000000ffff0b7224 */ /* 0x000fe400078e0036 */
        /* <DEDUP_REMOVED lines=16> */
.L_x_2347:
[----:B------:R-:W-:Y:S01]  /*4f40*/  IMAD R32, R18, 0x8, R2 ;  /* 0x0000000812207824 */ /* 0x000fe200078e0202 */
[----:B------:R-:W-:Y:S01]  /*4f50*/  SHF.L.U32 R85, R138, 0x1f, RZ ;  /* 0x0000001f8a557819 */ /* 0x000fe200000006ff */
[----:B------:R-:W-:Y:S03]  /*4f60*/  BSSY B1, `(.L_x_2348) ;  /* 0x0000003000017945 */ /* 0x000fe60003800000 */
[----:B------:R-:W0:Y:S02]  /*4f70*/  SYNCS.PHASECHK.TRANS64.TRYWAIT P4, [R32+URZ+0x2d890], R85 ;  /* 0x02d89055200075a7 */ /* 0x000e24000808017f */
[----:B0-----:R-:W-:Y:S05]  /*4f80*/  @!P4 BRA `(.L_x_2349) ;  /* 0x0000019400d0c947 */ /* 0x001fea0003800000 */
.L_x_2587:
[----:B------:R-:W-:Y:S05]  /*4f90*/  BSYNC B1 ;  /* 0x0000000000017941 */ /* 0x000fea0003800000 */
.L_x_2348:
[----:B------:R-:W-:-:S03]  /*4fa0*/  UMOV UR4, 0xffffffff ;  /* 0xffffffff00047882 */ /* 0x000fc60000000000 */
[----:B------:R-:W-:Y:S05]  /*4fb0*/  BRA.DIV UR4, `(.L_x_2350) ;  /* 0x0000019604d87947 */ /* 0x000fea000b800000 */
[----:B------:R1:W2:Y:S04]  /*4fc0*/  SHFL.IDX PT, R89, R61, RZ, 0x1e1f ;  /* 0x001e1fff3d597589 */ /* 0x0002a800000e0000 */
[----:B------:R1:W3:Y:S02]  /*4fd0*/  SHFL.IDX PT, R88, R60, RZ, 0x1e1f ;  /* 0x001e1fff3c587589 */ /* 0x0002e400000e0000 */
.L_x_2591:
        /* <DEDUP_REMOVED lines=24> */
[----:B--2---:R-:W-:Y:S01]  /*5160*/  IADD3 R13, R13, R12, R14 ;  /* 0x0000000c0d0d7210 */ /* 0x004fe20007ffe00e */
[----:B------:R-:W-:-:S04]  /*5170*/  IMAD R12, R15, 0x2, R2 ;  /* 0x000000020f0c7824 */ /* 0x000fc800078e0202 */
[----:B------:R-:W-:-:S05]  /*5180*/  IMAD R13, R18, 0x3000, R13 ;  /* 0x00003000120d7824 */ /* 0x000fca00078e020d */
[----:B------:R-:W-:Y:S02]  /*5190*/  LEA R60, R13, R2, 0x1 ;  /* 0x000000020d3c7211 */ /* 0x000fe400078e08ff */
[----:B------:R-:W1:Y:S04]  /*51a0*/  LDS.128 R12, [R12+0x15400] ;  /* 0x015400000c0c7984 */ /* 0x000e680000000c00 */
[----:B------:R-:W2:Y:S01]  /*51b0*/  LDS.128 R60, [R60+0x15400] ;  /* 0x015400003c3c7984 */ /* 0x000ea20000000c00 */
        /* <DEDUP_REMOVED lines=12> */
[----:B------:R-:W-:Y:S02]  /*5280*/  PRMT R106, R117, 0x5432, R106 ;  /* 0x00005432756a7816 */ /* 0x000fe4000000006a */
[----:B------:R-:W-:-:S02]  /*5290*/  PRMT R47, R108, 0x5410, R47 ;  /* 0x000054106c2f7816 */ /* 0x000fc4000000002f */
[----:B------:R-:W-:Y:S01]  /*52a0*/  PRMT R56, R108, 0x5432, R56 ;  /* 0x000054326c387816 */ /* 0x000fe20000000038 */
[C---:B------:R-:W-:Y:S01]  /*52b0*/  IMAD.U32 R108, R106.reuse, 0x10000, RZ ;  /* 0x000100006a6c7824 */ /* 0x040fe200078e00ff */
[----:B------:R-:W-:Y:S01]  /*52c0*/  PRMT R58, R109, 0x5432, R58 ;  /* 0x000054326d3a7816 */ /* 0x000fe2000000003a */
[----:B--2---:R-:W-:Y:S01]  /*52d0*/  IMAD.U32 R109, R61, 0x10000, RZ ;  /* 0x000100003d6d7824 */ /* 0x004fe200078e00ff */
[C---:B------:R-:W-:Y:S02]  /*52e0*/  PRMT R57, R107.reuse, 0x5432, R46 ;  /* 0x000054326b397816 */ /* 0x040fe4000000002e */
[----:B------:R-:W-:Y:S01]  /*52f0*/  PRMT R46, R107, 0x5410, R105 ;  /* 0x000054106b2e7816 */ /* 0x000fe20000000069 */
[----:B-1----:R-:W-:Y:S02]  /*5300*/  IMAD.U32 R107, R13, 0x10000, RZ ;  /* 0x000100000d6b7824 */ /* 0x002fe400078e00ff */
[----:B------:R-:W-:Y:S01]  /*5310*/  FMUL.FTZ R105, R109, R108 ;  /* 0x0000006c6d697220 */ /* 0x000fe20000410000 */
[----:B------:R-:W-:-:S02]  /*5320*/  LOP3.LUT R106, R106, 0xffff0000, RZ, 0xc0, !PT ;  /* 0xffff00006a6a7812 */ /* 0x000fc400078ec0ff */
[----:B------:R-:W-:Y:S01]  /*5330*/  LOP3.LUT R61, R61, 0xffff0000, RZ, 0xc0, !PT ;  /* 0xffff00003d3d7812 */ /* 0x000fe200078ec0ff */
[-C--:B------:R-:W-:Y:S01]  /*5340*/  FFMA.FTZ R105, R107, R59.reuse, -R105 ;  /* 0x0000003b6b697223 */ /* 0x080fe20000010869 */
[----:B------:R-:W-:Y:S01]  /*5350*/  FMUL.FTZ R59, R109, R59 ;  /* 0x0000003b6d3b7220 */ /* 0x000fe20000410000 */
[----:B------:R-:W-:Y:S01]  /*5360*/  LOP3.LUT R45, R45, 0xffff0000, RZ, 0xc0, !PT ;  /* 0xffff00002d2d7812 */ /* 0x000fe200078ec0ff */
[C---:B------:R-:W-:Y:S01]  /*5370*/  IMAD.U32 R109, R63.reuse, 0x10000, RZ ;  /* 0x000100003f6d7824 */ /* 0x040fe200078e00ff */
[----:B------:R-:W-:Y:S01]  /*5380*/  LOP3.LUT R63, R63, 0xffff0000, RZ, 0xc0, !PT ;  /* 0xffff00003f3f7812 */ /* 0x000fe200078ec0ff */
[----:B------:R-:W-:Y:S01]  /*5390*/  FFMA.FTZ R59, R107, R108, R59 ;  /* 0x0000006c6b3b7223 */ /* 0x000fe2000001003b */
[----:B------:R-:W-:Y:S01]  /*53a0*/  LOP3.LUT R107, R13, 0xffff0000, RZ, 0xc0, !PT ;  /* 0xffff00000d6b7812 */ /* 0x000fe200078ec0ff */
[----:B------:R-:W-:Y:S01]  /*53b0*/  FMUL.FTZ R13, R61, R106 ;  /* 0x0000006a3d0d7220 */ /* 0x000fe20000410000 */
[C---:B------:R-:W-:Y:S01]  /*53c0*/  IMAD.U32 R108, R58.reuse, 0x10000, RZ ;  /* 0x000100003a6c7824 */ /* 0x040fe200078e00ff */
[----:B------:R-:W-:-:S02]  /*53d0*/  LOP3.LUT R58, R58, 0xffff0000, RZ, 0xc0, !PT ;  /* 0xffff00003a3a7812 */ /* 0x000fc400078ec0ff */
[-C--:B------:R-:W-:Y:S01]  /*53e0*/  FFMA.FTZ R13, R107, R45.reuse, -R13 ;  /* 0x0000002d6b0d7223 */ /* 0x080fe2000001080d */
[----:B------:R-:W-:Y:S01]  /*53f0*/  FMUL.FTZ R45, R61, R45 ;  /* 0x0000002d3d2d7220 */ /* 0x000fe20000410000 */
[----:B------:R-:W-:-:S03]  /*5400*/  FMUL.FTZ R61, R109, R108 ;  /* 0x0000006c6d3d7220 */ /* 0x000fc60000410000 */
[----:B------:R-:W-:Y:S01]  /*5410*/  FFMA.FTZ R45, R107, R106, R45 ;  /* 0x0000006a6b2d7223 */ /* 0x000fe2000001002d */
[C---:B------:R-:W-:Y:S01]  /*5420*/  IMAD.U32 R107, R15.reuse, 0x10000, RZ ;  /* 0x000100000f6b7824 */ /* 0x040fe200078e00ff */
[----:B------:R-:W-:Y:S01]  /*5430*/  LOP3.LUT R15, R15, 0xffff0000, RZ, 0xc0, !PT ;  /* 0xffff00000f0f7812 */ /* 0x000fe200078ec0ff */
[C---:B------:R-:W-:Y:S01]  /*5440*/  IMAD.U32 R106, R46.reuse, 0x10000, RZ ;  /* 0x000100002e6a7824 */ /* 0x040fe200078e00ff */
[----:B------:R-:W-:Y:S02]  /*5450*/  LOP3.LUT R46, R46, 0xffff0000, RZ, 0xc0, !PT ;  /* 0xffff00002e2e7812 */ /* 0x000fe400078ec0ff */
[----:B------:R-:W-:Y:S01]  /*5460*/  F2FP.BF16.F32.PACK_AB R45, R45, R59 ;  /* 0x0000003b2d2d723e */ /* 0x000fe200000010ff */
[-C--:B------:R-:W-:Y:S01]  /*5470*/  FFMA.FTZ R61, R107, R106.reuse, -R61 ;  /* 0x0000006a6b3d7223 */ /* 0x080fe2000001083d */
[----:B------:R-:W-:Y:S01]  /*5480*/  FMUL.FTZ R106, R109, R106 ;  /* 0x0000006a6d6a7220 */ /* 0x000fe20000410000 */
[----:B------:R-:W-:Y:S01]  /*5490*/  IMAD.U32 R59, R60, 0x10000, RZ ;  /* 0x000100003c3b7824 */ /* 0x000fe200078e00ff */
[----:B------:R-:W-:-:S02]  /*54a0*/  F2FP.BF16.F32.PACK_AB R13, R13, R105 ;  /* 0x000000690d0d723e */ /* 0x000fc400000010ff */
[----:B------:R-:W-:Y:S01]  /*54b0*/  FFMA.FTZ R106, R107, R108, R106 ;  /* 0x0000006c6b6a7223 */ /* 0x000fe2000001006a */
[----:B------:R-:W-:-:S04]  /*54c0*/  FMUL.FTZ R107, R63, R58 ;  /* 0x0000003a3f6b7220 */ /* 0x000fc80000410000 */
[-C--:B------:R-:W-:Y:S01]  /*54d0*/  FFMA.FTZ R107, R15, R46.reuse, -R107 ;  /* 0x0000002e0f6b7223 */ /* 0x080fe2000001086b */
[----:B------:R-:W-:-:S04]  /*54e0*/  FMUL.FTZ R46, R63, R46 ;  /* 0x0000002e3f2e7220 */ /* 0x000fc80000410000 */
[----:B------:R-:W-:Y:S01]  /*54f0*/  FFMA.FTZ R46, R15, R58, R46 ;  /* 0x0000003a0f2e7223 */ /* 0x000fe2000001002e */
[----:B------:R-:W-:Y:S01]  /*5500*/  F2FP.BF16.F32.PACK_AB R107, R107, R61 ;  /* 0x0000003d6b6b723e */ /* 0x000fe200000010ff */
        /* <DEDUP_REMOVED lines=22> */
[C---:B------:R-:W-:Y:S02]  /*5670*/  IMAD.U32 R44, R14.reuse, 0x10000, RZ ;  /* 0x000100000e2c7824 */ /* 0x040fe400078e00ff */
[-C--:B------:R-:W-:Y:S01]  /*5680*/  FMUL.FTZ R61, R61, R58.reuse ;  /* 0x0000003a3d3d7220 */ /* 0x080fe20000410000 */
[----:B------:R-:W-:Y:S01]  /*5690*/  LOP3.LUT R14, R14, 0xffff0000, RZ, 0xc0, !PT ;  /* 0xffff00000e0e7812 */ /* 0x000fe200078ec0ff */
[----:B------:R-:W-:-:S02]  /*56a0*/  FFMA.FTZ R60, R44, R58, -R60 ;  /* 0x0000003a2c3c7223 */ /* 0x000fc4000001083c */
[----:B------:R-:W-:Y:S01]  /*56b0*/  FFMA.FTZ R61, R44, R47, R61 ;  /* 0x0000002f2c3d7223 */ /* 0x000fe2000001003d */
[----:B------:R-:W-:Y:S02]  /*56c0*/  LOP3.LUT R44, R62, 0xffff0000, RZ, 0xc0, !PT ;  /* 0xffff00003e2c7812 */ /* 0x000fe400078ec0ff */
[----:B------:R-:W-:Y:S02]  /*56d0*/  F2FP.BF16.F32.PACK_AB R15, R15, R59 ;  /* 0x0000003b0f0f723e */ /* 0x000fe400000010ff */
[----:B------:R-:W-:Y:S01]  /*56e0*/  F2FP.BF16.F32.PACK_AB R12, R12, R63 ;  /* 0x0000003f0c0c723e */ /* 0x000fe200000010ff */
[CC--:B------:R-:W-:Y:S01]  /*56f0*/  FMUL.FTZ R47, R44.reuse, R56.reuse ;  /* 0x000000382c2f7220 */ /* 0x0c0fe20000410000 */
[-C--:B------:R-:W-:Y:S01]  /*5700*/  FMUL.FTZ R44, R44, R57.reuse ;  /* 0x000000392c2c7220 */ /* 0x080fe20000410000 */
[----:B------:R-:W-:Y:S02]  /*5710*/  IMAD.MOV.U32 R63, RZ, RZ, R46 ;  /* 0x000000ffff3f7224 */ /* 0x000fe400078e002e */
[C---:B------:R-:W-:Y:S01]  /*5720*/  FFMA.FTZ R47, R14.reuse, R57, -R47 ;  /* 0x000000390e2f7223 */ /* 0x040fe2000001082f */
[----:B------:R-:W-:-:S04]  /*5730*/  FFMA.FTZ R44, R14, R56, R44 ;  /* 0x000000380e2c7223 */ /* 0x000fc8000001002c */
[----:B------:R-:W-:Y:S01]  /*5740*/  F2FP.BF16.F32.PACK_AB R47, R47, R60 ;  /* 0x0000003c2f2f723e */ /* 0x000fe200000010ff */
[----:B------:R-:W-:Y:S01]  /*5750*/  IMAD.MOV.U32 R60, RZ, RZ, R15 ;  /* 0x000000ffff3c7224 */ /* 0x000fe200078e000f */
[----:B------:R-:W-:Y:S01]  /*5760*/  F2FP.BF16.F32.PACK_AB R44, R44, R61 ;  /* 0x0000003d2c2c723e */ /* 0x000fe200000010ff */
[----:B------:R-:W-:Y:S02]  /*5770*/  IMAD.MOV.U32 R61, RZ, RZ, R45 ;  /* 0x000000ffff3d7224 */ /* 0x000fe400078e002d */
[----:B------:R-:W-:Y:S02]  /*5780*/  IMAD.MOV.U32 R14, RZ, RZ, R47 ;  /* 0x000000ffff0e7224 */ /* 0x000fe400078e002f */
[----:B------:R-:W-:Y:S02]  /*5790*/  IMAD.MOV.U32 R15, RZ, RZ, R107 ;  /* 0x000000ffff0f7224 */ /* 0x000fe400078e006b */
[----:B------:R-:W-:-:S07]  /*57a0*/  IMAD.MOV.U32 R62, RZ, RZ, R44 ;  /* 0x000000ffff3e7224 */ /* 0x000fce00078e002c */
.L_x_2354:
[----:B------:R-:W-:Y:S05]  /*57b0*/  BSYNC B2 ;  /* 0x0000000000027941 */ /* 0x000fea0003800000 */
.L_x_2353:
[----:B---3--:R-:W-:-:S04]  /*57c0*/  LEA R44, P3, R10, R88, 0x1 ;  /* 0x000000580a2c7211 */ /* 0x008fc800078608ff */
[----:B------:R-:W-:Y:S02]  /*57d0*/  LEA.HI.X R45, R10, R89, R93, 0x1, P3 ;  /* 0x000000590a2d7211 */ /* 0x000fe400018f0c5d */
[----:B------:R-:W-:-:S03]  /*57e0*/  ISETP.GE.AND P3, PT, R104, R11, PT ;  /* 0x0000000b6800720c */ /* 0x000fc60003f66270 */
[----:B-1----:R1:W-:Y:S10]  /*57f0*/  ST.E.128 desc[UR38][R44.64], R12 ;  /* 0x0000000c2c007985 */ /* 0x0023f4000c101d26 */
[----:B-1----:R-:W-:-:S05]  /*5800*/  @!P3 IMAD.WIDE R12, R104, 0x2, R88 ;  /* 0x00000002680cb825 */ /* 0x002fca00078e0258 */
[----:B--2---:R4:W-:Y:S02]  /*5810*/  @!P3 ST.E.128 desc[UR38][R12.64], R60 ;  /* 0x0000003c0c00b985 */ /* 0x0049e4000c101d26 */
.L_x_2352:
[----:B------:R-:W-:Y:S05]  /*5820*/  BSYNC B1 ;  /* 0x0000000000017941 */ /* 0x000fea0003800000 */
.L_x_2351:
[----:B------:R-:W-:Y:S01]  /*5830*/  ISETP.NE.AND P3, PT, R30, RZ, PT ;  /* 0x000000ff1e00720c */ /* 0x000fe20003f65270 */
[----:B------:R-:W-:-:S12]  /*5840*/  BSSY B1, `(.L_x_2355) ;  /* 0x0000082000017945 */ /* 0x000fd80003800000 */
[----:B------:R-:W-:Y:S05]  /*5850*/  @!P3 BRA `(.L_x_2356) ;  /* 0x000000080000b947 */ /* 0x000fea0003800000 */
[----:B----4-:R-:W4:Y:S04]  /*5860*/  LDL R12, [R1] ;  /* 0x00000000010c7983 */ /* 0x010f280000100800 */
[----:B------:R-:W5:Y:S04]  /*5870*/  LDL R15, [R1+0xc] ;  /* 0x00000c00010f7983 */ /* 0x000f680000100800 */
[----:B------:R-:W2:Y:S04]  /*5880*/  LDL R14, [R1+0x40] ;  /* 0x00004000010e7983 */ /* 0x000ea80000100800 */
[----:B------:R-:W3:Y:S01]  /*5890*/  LDL R13, [R1+0x44] ;  /* 0x00004400010d7983 */ /* 0x000ee20000100800 */
[----:B------:R-:W-:Y:S01]  /*58a0*/  ISETP.GE.AND P3, PT, R0, R98, PT ;  /* 0x000000620000720c */ /* 0x000fe20003f66270 */
[----:B------:R-:W-:Y:S01]  /*58b0*/  BSSY B2, `(.L_x_2357) ;  /* 0x0000074000027945 */ /* 0x000fe20003800000 */
[----:B----4-:R-:W-:-:S04]  /*58c0*/  LOP3.LUT P4, RZ, R12, 0x1, RZ, 0xc0, !PT ;  /* 0x000000010cff7812 */ /* 0x010fc8000788c0ff */
[----:B------:R-:W-:Y:S01]  /*58d0*/  SEL R12, R99, R103, !P4 ;  /* 0x00000067630c7207 */ /* 0x000fe20006000000 */
[----:B-----5:R-:W-:Y:S02]  /*58e0*/  IMAD.MOV.U32 R44, RZ, RZ, R15 ;  /* 0x000000ffff2c7224 */ /* 0x020fe400078e000f */
[----:B--2---:R-:W-:Y:S02]  /*58f0*/  IMAD.MOV.U32 R15, RZ, RZ, R14 ;  /* 0x000000ffff0f7224 */ /* 0x004fe400078e000e */
[----:B---3--:R-:W-:Y:S01]  /*5900*/  IMAD.MOV.U32 R14, RZ, RZ, R13 ;  /* 0x000000ffff0e7224 */ /* 0x008fe200078e000d */
[----:B------:R-:W-:-:S04]  /*5910*/  SHF.R.S32.HI R13, RZ, 0x1f, R12 ;  /* 0x0000001fff0d7819 */ /* 0x000fc8000001140c */
        /* <DEDUP_REMOVED lines=9> */
[----:B------:R-:W-:-:S04]  /*59b0*/  LOP3.LUT R13, R13, 0x7ffff000, RZ, 0xc0, !PT ;  /* 0x7ffff0000d0d7812 */ /* 0x000fc800078ec0ff */
        /* <DEDUP_REMOVED lines=9> */
[----:B-1-3--:R-:W-:Y:S01]  /*5a50*/  IMAD.U32 R60, R45, 0x10000, RZ ;  /* 0x000100002d3c7824 */ /* 0x00afe200078e00ff */
[--C-:B------:R-:W-:Y:S02]  /*5a60*/  SHF.R.U64 R40, R52, 0x10, R53.reuse ;  /* 0x0000001034287819 */ /* 0x100fe40000001235 */
[----:B------:R-:W-:Y:S02]  /*5a70*/  SHF.R.U32.HI R53, RZ, 0x10, R53 ;  /* 0x00000010ff357819 */ /* 0x000fe40000011635 */
[----:B------:R-:W-:Y:S02]  /*5a80*/  SHF.R.U32.HI R41, RZ, 0x10, R41 ;  /* 0x00000010ff297819 */ /* 0x000fe40000011629 */
[--C-:B------:R-:W-:Y:S02]  /*5a90*/  SHF.R.U64 R42, R42, 0x10, R43.reuse ;  /* 0x000000102a2a7819 */ /* 0x100fe4000000122b */
[----:B------:R-:W-:-:S02]  /*5aa0*/  SHF.R.U32.HI R59, RZ, 0x10, R43 ;  /* 0x00000010ff3b7819 */ /* 0x000fc4000001162b */
[----:B------:R-:W-:Y:S02]  /*5ab0*/  SHF.R.U64 R43, R54, 0x10, R55 ;  /* 0x00000010362b7819 */ /* 0x000fe40000001237 */
[C---:B------:R-:W-:Y:S01]  /*5ac0*/  PRMT R54, R116.reuse, 0x5410, R53 ;  /* 0x0000541074367816 */ /* 0x040fe20000000035 */
[----:B--2---:R-:W-:Y:S01]  /*5ad0*/  IMAD.U32 R53, R13, 0x10000, RZ ;  /* 0x000100000d357824 */ /* 0x004fe200078e00ff */
[----:B------:R-:W-:Y:S02]  /*5ae0*/  PRMT R41, R117, 0x5410, R41 ;  /* 0x0000541075297816 */ /* 0x000fe40000000029 */
[----:B------:R-:W-:Y:S01]  /*5af0*/  PRMT R52, R116, 0x5432, R42 ;  /* 0x0000543274347816 */ /* 0x000fe2000000002a */
[C---:B------:R-:W-:Y:S01]  /*5b00*/  IMAD.U32 R42, R54.reuse, 0x10000, RZ ;  /* 0x00010000362a7824 */ /* 0x040fe200078e00ff */
[----:B------:R-:W-:Y:S01]  /*5b10*/  SHF.R.U32.HI R58, RZ, 0x10, R55 ;  /* 0x00000010ff3a7819 */ /* 0x000fe20000011637 */
[----:B------:R-:W-:Y:S01]  /*5b20*/  IMAD.U32 R55, R41, 0x10000, RZ ;  /* 0x0001000029377824 */ /* 0x000fe200078e00ff */
[----:B------:R-:W-:Y:S01]  /*5b30*/  LOP3.LUT R54, R54, 0xffff0000, RZ, 0xc0, !PT ;  /* 0xffff000036367812 */ /* 0x000fe200078ec0ff */
[-C--:B------:R-:W-:Y:S01]  /*5b40*/  FMUL.FTZ R61, R60, R42.reuse ;  /* 0x0000002a3c3d7220 */ /* 0x080fe20000410000 */
[----:B------:R-:W-:Y:S01]  /*5b50*/  PRMT R58, R114, 0x5432, R58 ;  /* 0x00005432723a7816 */ /* 0x000fe2000000003a */
[-C--:B------:R-:W-:Y:S01]  /*5b60*/  FMUL.FTZ R60, R60, R55.reuse ;  /* 0x000000373c3c7220 */ /* 0x080fe20000410000 */
[----:B------:R-:W-:Y:S01]  /*5b70*/  PRMT R59, R115, 0x5410, R59 ;  /* 0x00005410733b7816 */ /* 0x000fe2000000003b */
[----:B------:R-:W-:Y:S01]  /*5b80*/  FFMA.FTZ R55, R53, R55, -R61 ;  /* 0x0000003735377223 */ /* 0x000fe2000001083d */
[----:B------:R-:W-:Y:S01]  /*5b90*/  PRMT R40, R115, 0x5432, R40 ;  /* 0x0000543273287816 */ /* 0x000fe20000000028 */
[----:B------:R-:W-:Y:S01]  /*5ba0*/  FFMA.FTZ R53, R53, R42, R60 ;  /* 0x0000002a35357223 */ /* 0x000fe2000001003c */
[----:B------:R-:W-:-:S02]  /*5bb0*/  LOP3.LUT R60, R45, 0xffff0000, RZ, 0xc0, !PT ;  /* 0xffff00002d3c7812 */ /* 0x000fc400078ec0ff */
[----:B------:R-:W-:Y:S02]  /*5bc0*/  LOP3.LUT R42, R41, 0xffff0000, RZ, 0xc0, !PT ;  /* 0xffff0000292a7812 */ /* 0x000fe400078ec0ff */
[----:B------:R-:W-:Y:S01]  /*5bd0*/  LOP3.LUT R41, R13, 0xffff0000, RZ, 0xc0, !PT ;  /* 0xffff00000d297812 */ /* 0x000fe200078ec0ff */
[----:B------:R-:W-:Y:S01]  /*5be0*/  FMUL.FTZ R45, R60, R54 ;  /* 0x000000363c2d7220 */ /* 0x000fe20000410000 */
[----:B------:R-:W-:Y:S01]  /*5bf0*/  PRMT R57, R118, 0x5410, R57 ;  /* 0x0000541076397816 */ /* 0x000fe20000000039 */
[-C--:B------:R-:W-:Y:S01]  /*5c00*/  FMUL.FTZ R13, R60, R42.reuse ;  /* 0x0000002a3c0d7220 */ /* 0x080fe20000410000 */
[----:B------:R-:W-:Y:S02]  /*5c10*/  IMAD.U32 R60, R47, 0x10000, RZ ;  /* 0x000100002f3c7824 */ /* 0x000fe400078e00ff */
[----:B------:R-:W-:Y:S01]  /*5c20*/  FFMA.FTZ R42, R41, R42, -R45 ;  /* 0x0000002a292a7223 */ /* 0x000fe2000001082d */
[----:B------:R-:W-:Y:S02]  /*5c30*/  IMAD.U32 R45, R15, 0x10000, RZ ;  /* 0x000100000f2d7824 */ /* 0x000fe400078e00ff */
[----:B------:R-:W-:Y:S01]  /*5c40*/  FFMA.FTZ R41, R41, R54, R13 ;  /* 0x0000003629297223 */ /* 0x000fe2000001000d */
[C---:B------:R-:W-:Y:S01]  /*5c50*/  IMAD.U32 R13, R58.reuse, 0x10000, RZ ;  /* 0x000100003a0d7824 */ /* 0x040fe200078e00ff */
[----:B------:R-:W-:Y:S01]  /*5c60*/  LOP3.LUT R58, R58, 0xffff0000, RZ, 0xc0, !PT ;  /* 0xffff00003a3a7812 */ /* 0x000fe200078ec0ff */
[----:B------:R-:W-:Y:S01]  /*5c70*/  IMAD.U32 R54, R59, 0x10000, RZ ;  /* 0x000100003b367824 */ /* 0x000fe200078e00ff */
[----:B------:R-:W-:Y:S01]  /*5c80*/  LOP3.LUT R47, R47, 0xffff0000, RZ, 0xc0, !PT ;  /* 0xffff00002f2f7812 */ /* 0x000fe200078ec0ff */
[C---:B------:R-:W-:Y:S01]  /*5c90*/  FMUL.FTZ R61, R60.reuse, R13 ;  /* 0x0000000d3c3d7220 */ /* 0x040fe20000410000 */
[----:B------:R-:W-:Y:S01]  /*5ca0*/  LOP3.LUT R59, R59, 0xffff0000, RZ, 0xc0, !PT ;  /* 0xffff00003b3b7812 */ /* 0x000fe200078ec0ff */
[-C--:B------:R-:W-:Y:S01]  /*5cb0*/  FMUL.FTZ R60, R60, R54.reuse ;  /* 0x000000363c3c7220 */ /* 0x080fe20000410000 */
[----:B------:R-:W-:Y:S01]  /*5cc0*/  PRMT R43, R114, 0x5410, R43 ;  /* 0x00005410722b7816 */ /* 0x000fe2000000002b */
[----:B------:R-:W-:Y:S01]  /*5cd0*/  FFMA.FTZ R54, R45, R54, -R61 ;  /* 0x000000362d367223 */ /* 0x000fe2000001083d */
[----:B------:R-:W-:Y:S01]  /*5ce0*/  F2FP.BF16.F32.PACK_AB R53, R41, R53 ;  /* 0x000000352935723e */ /* 0x000fe200000010ff */
        /* <DEDUP_REMOVED lines=12> */
[----:B------:R-:W-:Y:S01]  /*5db0*/  IMAD.U32 R47, R12, 0x10000, RZ ;  /* 0x000100000c2f7824 */ /* 0x000fe200078e00ff */
[----:B------:R-:W-:Y:S01]  /*5dc0*/  F2FP.BF16.F32.PACK_AB R42, R42, R55 ;  /* 0x000000372a2a723e */ /* 0x000fe200000010ff */
[C---:B------:R-:W-:Y:S01]  /*5dd0*/  FMUL.FTZ R61, R59.reuse, R58 ;  /* 0x0000003a3b3d7220 */ /* 0x040fe20000410000 */
[----:B------:R-:W-:Y:S01]  /*5de0*/  FMUL.FTZ R59, R59, R60 ;  /* 0x0000003c3b3b7220 */ /* 0x000fe20000410000 */
[----:B------:R-:W-:Y:S01]  /*5df0*/  F2FP.BF16.F32.PACK_AB R41, R13, R45 ;  /* 0x0000002d0d29723e */ /* 0x000fe200000010ff */
[----:B------:R-:W-:-:S02]  /*5e00*/  IMAD.MOV.U32 R45, RZ, RZ, R53 ;  /* 0x000000ffff2d7224 */ /* 0x000fc400078e0035 */
[C---:B------:R-:W-:Y:S01]  /*5e10*/  FFMA.FTZ R61, R47.reuse, R60, -R61 ;  /* 0x0000003c2f3d7223 */ /* 0x040fe2000001083d */
        /* <DEDUP_REMOVED lines=10> */
[----:B------:R-:W-:Y:S01]  /*5ec0*/  IMAD.U32 R57, R52, 0x10000, RZ ;  /* 0x0001000034397824 */ /* 0x000fe200078e00ff */
[----:B------:R-:W-:Y:S01]  /*5ed0*/  F2FP.BF16.F32.PACK_AB R15, R15, R54 ;  /* 0x000000360f0f723e */ /* 0x000fe200000010ff */
[----:B------:R-:W-:Y:S01]  /*5ee0*/  FMUL.FTZ R58, R60, R47 ;  /* 0x0000002f3c3a7220 */ /* 0x000fe20000410000 */
[----:B------:R-:W-:-:S02]  /*5ef0*/  IMAD.U32 R44, R14, 0x10000, RZ ;  /* 0x000100000e2c7824 */ /* 0x000fc400078e00ff */
[-C--:B------:R-:W-:Y:S01]  /*5f00*/  FMUL.FTZ R60, R60, R57.reuse ;  /* 0x000000393c3c7220 */ /* 0x080fe20000410000 */
[----:B------:R-:W-:Y:S01]  /*5f10*/  LOP3.LUT R14, R14, 0xffff0000, RZ, 0xc0, !PT ;  /* 0xffff00000e0e7812 */ /* 0x000fe200078ec0ff */
[----:B------:R-:W-:Y:S02]  /*5f20*/  IMAD.MOV.U32 R13, RZ, RZ, R42 ;  /* 0x000000ffff0d7224 */ /* 0x000fe400078e002a */
[C---:B------:R-:W-:Y:S01]  /*5f30*/  FFMA.FTZ R58, R44.reuse, R57, -R58 ;  /* 0x000000392c3a7223 */ /* 0x040fe2000001083a */
[----:B------:R-:W-:Y:S01]  /*5f40*/  FFMA.FTZ R60, R44, R47, R60 ;  /* 0x0000002f2c3c7223 */ /* 0x000fe2000001003c */
[----:B------:R-:W-:Y:S01]  /*5f50*/  LOP3.LUT R47, R52, 0xffff0000, RZ, 0xc0, !PT ;  /* 0xffff0000342f7812 */ /* 0x000fe200078ec0ff */
[----:B------:R-:W-:Y:S01]  /*5f60*/  FMUL.FTZ R57, R46, R43 ;  /* 0x0000002b2e397220 */ /* 0x000fe20000410000 */
[----:B------:R-:W-:Y:S02]  /*5f70*/  F2FP.BF16.F32.PACK_AB R12, R12, R61 ;  /* 0x0000003d0c0c723e */ /* 0x000fe400000010ff */
[----:B------:R-:W-:Y:S01]  /*5f80*/  F2FP.BF16.F32.PACK_AB R44, R40, R59 ;  /* 0x0000003b282c723e */ /* 0x000fe200000010ff */
[-C--:B------:R-:W-:Y:S01]  /*5f90*/  FMUL.FTZ R46, R46, R47.reuse ;  /* 0x0000002f2e2e7220 */ /* 0x080fe20000410000 */
[----:B------:R-:W-:-:S03]  /*5fa0*/  FFMA.FTZ R47, R14, R47, -R57 ;  /* 0x0000002f0e2f7223 */ /* 0x000fc60000010839 */
[----:B------:R-:W-:Y:S02]  /*5fb0*/  FFMA.FTZ R43, R14, R43, R46 ;  /* 0x0000002b0e2b7223 */ /* 0x000fe4000001002e */
[----:B------:R-:W-:Y:S01]  /*5fc0*/  F2FP.BF16.F32.PACK_AB R14, R47, R58 ;  /* 0x0000003a2f0e723e */ /* 0x000fe200000010ff */
[----:B------:R-:W-:Y:S02]  /*5fd0*/  IMAD.MOV.U32 R47, RZ, RZ, R41 ;  /* 0x000000ffff2f7224 */ /* 0x000fe400078e0029 */
[----:B------:R-:W-:-:S07]  /*5fe0*/  F2FP.BF16.F32.PACK_AB R46, R43, R60 ;  /* 0x0000003c2b2e723e */ /* 0x000fce00000010ff */
.L_x_2358:
[----:B------:R-:W-:Y:S05]  /*5ff0*/  BSYNC B2 ;  /* 0x0000000000027941 */ /* 0x000fea0003800000 */
.L_x_2357:
[----:B------:R-:W-:-:S04]  /*6000*/  LEA R40, P3, R20, R88, 0x1 ;  /* 0x0000005814287211 */ /* 0x000fc800078608ff */
[----:B------:R-:W-:Y:S02]  /*6010*/  LEA.HI.X R41, R20, R89, R92, 0x1, P3 ;  /* 0x0000005914297211 */ /* 0x000fe400018f0c5c */
[----:B------:R-:W-:-:S03]  /*6020*/  ISETP.GE.AND P3, PT, R56, R11, PT ;  /* 0x0000000b3800720c */ /* 0x000fc60003f66270 */
[----:B--2---:R2:W-:Y:S10]  /*6030*/  ST.E.128 desc[UR38][R40.64], R12 ;  /* 0x0000000c28007985 */ /* 0x0045f4000c101d26 */
[----:B------:R-:W-:-:S05]  /*6040*/  @!P3 IMAD.WIDE R42, R56, 0x2, R88 ;  /* 0x00000002382ab825 */ /* 0x000fca00078e0258 */
[----:B---3--:R2:W-:Y:S02]  /*6050*/  @!P3 ST.E.128 desc[UR38][R42.64], R44 ;  /* 0x0000002c2a00b985 */ /* 0x0085e4000c101d26 */
.L_x_2356:
[----:B------:R-:W-:Y:S05]  /*6060*/  BSYNC B1 ;  /* 0x0000000000017941 */ /* 0x000fea0003800000 */
.L_x_2355:
[----:B------:R-:W-:-:S13]  /*6070*/  ISETP.NE.AND P3, PT, R31, RZ, PT ;  /* 0x000000ff1f00720c */ /* 0x000fda0003f65270 */
[----:B------:R-:W-:Y:S05]  /*6080*/  @!P3 BRA `(.L_x_2322) ;  /* 0x0000000c0048b947 */ /* 0x000fea0003800000 */
[----:B--2-4-:R-:W2:Y:S04]  /*6090*/  LDL R12, [R1] ;  /* 0x00000000010c7983 */ /* 0x014ea80000100800 */
[----:B------:R-:W4:Y:S04]  /*60a0*/  LDL R15, [R1+0xc] ;  /* 0x00000c00010f7983 */ /* 0x000f280000100800 */
[----:B------:R-:W5:Y:S04]  /*60b0*/  LDL R14, [R1+0x40] ;  /* 0x00004000010e7983 */ /* 0x000f680000100800 */
[----:B------:R-:W5:Y:S01]  /*60c0*/  LDL R13, [R1+0x44] ;  /* 0x00004400010d7983 */ /* 0x000f620000100800 */
[----:B---3--:R-:W-:-:S04]  /*60d0*/  LEA R44, P3, R21, R88, 0x1 ;  /* 0x00000058152c7211 */ /* 0x008fc800078608ff */
[----:B------:R-:W-:Y:S02]  /*60e0*/  LEA.HI.X R45, R21, R89, R91, 0x1, P3 ;  /* 0x00000059152d7211 */ /* 0x000fe400018f0c5b */
[----:B------:R-:W-:Y:S01]  /*60f0*/  ISETP.GE.AND P3, PT, R3, R98, PT ;  /* 0x000000620300720c */ /* 0x000fe20003f66270 */
[----:B------:R-:W-:Y:S01]  /*6100*/  BSSY B1, `(.L_x_2359) ;  /* 0x0000076000017945 */ /* 0x000fe20003800000 */
[----:B--2---:R-:W-:-:S04]  /*6110*/  LOP3.LUT P4, RZ, R12, 0x2, RZ, 0xc0, !PT ;  /* 0x000000020cff7812 */ /* 0x004fc8000788c0ff */
[----:B------:R-:W-:-:S04]  /*6120*/  SEL R103, R99, R103, !P4 ;  /* 0x0000006763677207 */ /* 0x000fc80006000000 */
[----:B------:R-:W-:-:S04]  /*6130*/  SHF.R.S32.HI R12, RZ, 0x1f, R103 ;  /* 0x0000001fff0c7819 */ /* 0x000fc80000011467 */
[----:B------:R-:W-:-:S04]  /*6140*/  LEA.HI R12, R12, R103, RZ, 0x4 ;  /* 0x000000670c0c7211 */ /* 0x000fc800078f20ff */
[----:B------:R-:W-:Y:S01]  /*6150*/  SHF.R.S32.HI R12, RZ, 0x4, R12 ;  /* 0x00000004ff0c7819 */ /* 0x000fe2000001140c */
[----:B----4-:R-:W-:-:S03]  /*6160*/  IMAD.MOV.U32 R40, RZ, RZ, R15 ;  /* 0x000000ffff287224 */ /* 0x010fc600078e000f */
[----:B------:R-:W-:Y:S01]  /*6170*/  LEA.HI.SX32 R12, R5, R12, 0x1d ;  /* 0x0000000c050c7211 */ /* 0x000fe200078feaff */
[----:B-----5:R-:W-:Y:S02]  /*6180*/  IMAD.MOV.U32 R15, RZ, RZ, R14 ;  /* 0x000000ffff0f7224 */ /* 0x020fe400078e000e */
[----:B------:R-:W-:Y:S01]  /*6190*/  IMAD.MOV.U32 R14, RZ, RZ, R13 ;  /* 0x000000ffff0e7224 */ /* 0x000fe200078e000d */
        /* <DEDUP_REMOVED lines=15> */
[--C-:B------:R-:W-:Y:S01]  /*6290*/  SHF.R.U64 R36, R36, 0x10, R37.reuse ;  /* 0x0000001024247819 */ /* 0x100fe20000001225 */
[----:B---3--:R-:W-:Y:S01]  /*62a0*/  IMAD.U32 R53, R41, 0x10000, RZ ;  /* 0x0001000029357824 */ /* 0x008fe200078e00ff */
[----:B------:R-:W-:Y:S01]  /*62b0*/  SHF.R.U32.HI R52, RZ, 0x10, R37 ;  /* 0x00000010ff347819 */ /* 0x000fe20000011625 */
[----:B--2---:R-:W-:Y:S01]  /*62c0*/  IMAD.U32 R56, R15, 0x10000, RZ ;  /* 0x000100000f387824 */ /* 0x004fe200078e00ff */
[----:B------:R-:W-:Y:S01]  /*62d0*/  SHF.R.U64 R37, R38, 0x10, R39 ;  /* 0x0000001026257819 */ /* 0x000fe20000001227 */
[----:B------:R-:W-:Y:S01]  /*62e0*/  IMAD.U32 R55, R14, 0x10000, RZ ;  /* 0x000100000e377824 */ /* 0x000fe200078e00ff */
[--C-:B------:R-:W-:Y:S02]  /*62f0*/  SHF.R.U64 R38, R48, 0x10, R49.reuse ;  /* 0x0000001030267819 */ /* 0x100fe40000001231 */
[----:B------:R-:W-:Y:S01]  /*6300*/  SHF.R.U32.HI R48, RZ, 0x10, R49 ;  /* 0x00000010ff307819 */ /* 0x000fe20000011631 */
[----:B------:R-:W-:Y:S01]  /*6310*/  IMAD.U32 R49, R12, 0x10000, RZ ;  /* 0x000100000c317824 */ /* 0x000fe200078e00ff */
[----:B------:R-:W-:-:S02]  /*6320*/  PRMT R52, R111, 0x5432, R52 ;  /* 0x000054326f347816 */ /* 0x000fc40000000034 */
[C---:B------:R-:W-:Y:S02]  /*6330*/  PRMT R48, R113.reuse, 0x5432, R48 ;  /* 0x0000543271307816 */ /* 0x040fe40000000030 */
[----:B------:R-:W-:Y:S01]  /*6340*/  PRMT R113, R113, 0x5410, R38 ;  /* 0x0000541071717816 */ /* 0x000fe20000000026 */
[----:B------:R-:W-:Y:S01]  /*6350*/  IMAD.U32 R38, R52, 0x10000, RZ ;  /* 0x0001000034267824 */ /* 0x000fe200078e00ff */
[--C-:B------:R-:W-:Y:S01]  /*6360*/  SHF.R.U64 R47, R50, 0x10, R51.reuse ;  /* 0x00000010322f7819 */ /* 0x100fe20000001233 */
[----:B------:R-:W-:Y:S01]  /*6370*/  IMAD.U32 R59, R48, 0x10000, RZ ;  /* 0x00010000303b7824 */ /* 0x000fe200078e00ff */
[----:B------:R-:W-:Y:S01]  /*6380*/  SHF.R.U32.HI R51, RZ, 0x10, R51 ;  /* 0x00000010ff337819 */ /* 0x000fe20000011633 */
[----:B------:R-:W-:Y:S01]  /*6390*/  IMAD.U32 R50, R13, 0x10000, RZ ;  /* 0x000100000d327824 */ /* 0x000fe200078e00ff */
[----:B------:R-:W-:Y:S01]  /*63a0*/  SHF.R.U32.HI R39, RZ, 0x10, R39 ;  /* 0x00000010ff277819 */ /* 0x000fe20000011627 */
[CC--:B-1----:R-:W-:Y:S01]  /*63b0*/  FMUL.FTZ R61, R53.reuse, R59.reuse ;  /* 0x0000003b353d7220 */ /* 0x0c2fe20000410000 */
[-C--:B------:R-:W-:Y:S01]  /*63c0*/  FMUL.FTZ R60, R53, R38.reuse ;  /* 0x00000026353c7220 */ /* 0x080fe20000410000 */
[----:B------:R-:W-:Y:S01]  /*63d0*/  LOP3.LUT R54, R41, 0xffff0000, RZ, 0xc0, !PT ;  /* 0xffff000029367812 */ /* 0x000fe200078ec0ff */
[----:B------:R-:W-:Y:S01]  /*63e0*/  IMAD.U32 R41, R40, 0x10000, RZ ;  /* 0x0001000028297824 */ /* 0x000fe200078e00ff */
[----:B------:R-:W-:Y:S01]  /*63f0*/  LOP3.LUT R48, R48, 0xffff0000, RZ, 0xc0, !PT ;  /* 0xffff000030307812 */ /* 0x000fe200078ec0ff */
[----:B------:R-:W-:Y:S01]  /*6400*/  FFMA.FTZ R38, R50, R38, -R61 ;  /* 0x0000002632267223 */ /* 0x000fe2000001083d */
[----:B------:R-:W-:Y:S01]  /*6410*/  PRMT R53, R112, 0x5432, R51 ;  /* 0x0000543270357816 */ /* 0x000fe20000000033 */
[----:B------:R-:W-:Y:S01]  /*6420*/  FFMA.FTZ R50, R50, R59, R60 ;  /* 0x0000003b32327223 */ /* 0x000fe2000001003c */
[----:B------:R-:W-:Y:S01]  /*6430*/  PRMT R39, R110, 0x5432, R39 ;  /* 0x000054326e277816 */ /* 0x000fe20000000027 */
[----:B------:R-:W-:Y:S01]  /*6440*/  FMUL.FTZ R60, R54, R48 ;  /* 0x00000030363c7220 */ /* 0x000fe20000410000 */
[----:B------:R-:W-:Y:S01]  /*6450*/  LOP3.LUT R52, R52, 0xffff0000, RZ, 0xc0, !PT ;  /* 0xffff000034347812 */ /* 0x000fe200078ec0ff */
[----:B------:R-:W-:Y:S01]  /*6460*/  IMAD.U32 R59, R53, 0x10000, RZ ;  /* 0x00010000353b7824 */ /* 0x000fe200078e00ff */
[----:B------:R-:W-:Y:S01]  /*6470*/  LOP3.LUT R13, R13, 0xffff0000, RZ, 0xc0, !PT ;  /* 0xffff00000d0d7812 */ /* 0x000fe200078ec0ff */
[----:B------:R-:W-:Y:S01]  /*6480*/  IMAD.U32 R51, R39, 0x10000, RZ ;  /* 0x0001000027337824 */ /* 0x000fe200078e00ff */
[----:B------:R-:W-:Y:S01]  /*6490*/  SHF.L.U32 R58, R43, 0x10, RZ ;  /* 0x000000102b3a7819 */ /* 0x000fe200000006ff */
[-C--:B------:R-:W-:Y:S01]  /*64a0*/  FMUL.FTZ R54, R54, R52.reuse ;  /* 0x0000003436367220 */ /* 0x080fe20000410000 */
[----:B------:R-:W-:Y:S01]  /*64b0*/  PRMT R112, R112, 0x5410, R47 ;  /* 0x0000541070707816 */ /* 0x000fe2000000002f */
[----:B------:R-:W-:Y:S01]  /*64c0*/  FFMA.FTZ R47, R13, R52, -R60 ;  /* 0x000000340d2f7223 */ /* 0x000fe2000001083c */
[----:B------:R-:W-:Y:S01]  /*64d0*/  PRMT R36, R111, 0x5410, R36 ;  /* 0x000054106f247816 */ /* 0x000fe20000000024 */
[C---:B------:R-:W-:Y:S01]  /*64e0*/  FMUL.FTZ R61, R58.reuse, R59 ;  /* 0x0000003b3a3d7220 */ /* 0x040fe20000410000 */
[-C--:B------:R-:W-:Y:S01]  /*64f0*/  FMUL.FTZ R60, R58, R51.reuse ;  /* 0x000000333a3c7220 */ /* 0x080fe20000410000 */
[----:B------:R-:W-:Y:S01]  /*6500*/  LOP3.LUT R43, R43, 0xffff0000, RZ, 0xc0, !PT ;  /* 0xffff00002b2b7812 */ /* 0x000fe200078ec0ff */
[----:B------:R-:W-:Y:S01]  /*6510*/  FFMA.FTZ R13, R13, R48, R54 ;  /* 0x000000300d0d7223 */ /* 0x000fe20000010036 */
[----:B------:R-:W-:Y:S01]  /*6520*/  LOP3.LUT R52, R53, 0xffff0000, RZ, 0xc0, !PT ;  /* 0xffff000035347812 */ /* 0x000fe200078ec0ff */
[C---:B------:R-:W-:Y:S01]  /*6530*/  FFMA.FTZ R48, R56.reuse, R51, -R61 ;  /* 0x0000003338307223 */ /* 0x040fe2000001083d */
[----:B------:R-:W-:Y:S01]  /*6540*/  LOP3.LUT R58, R39, 0xffff0000, RZ, 0xc0, !PT ;  /* 0xffff0000273a7812 */ /* 0x000fe200078ec0ff */
[----:B------:R-:W-:Y:S01]  /*6550*/  FFMA.FTZ R56, R56, R59, R60 ;  /* 0x0000003b38387223 */ /* 0x000fe2000001003c */
[----:B------:R-:W-:-:S02]  /*6560*/  IMAD.U32 R60, R113, 0x10000, RZ ;  /* 0x00010000713c7824 */ /* 0x000fc400078e00ff */
[C---:B------:R-:W-:Y:S01]  /*6570*/  FMUL.FTZ R62, R43.reuse, R52 ;  /* 0x000000342b3e7220 */ /* 0x040fe20000410000 */
[C---:B------:R-:W-:Y:S02]  /*6580*/  IMAD.U32 R54, R36.reuse, 0x10000, RZ ;  /* 0x0001000024367824 */ /* 0x040fe400078e00ff */
[----:B------:R-:W-:Y:S01]  /*6590*/  FMUL.FTZ R98, R43, R58 ;  /* 0x0000003a2b627220 */ /* 0x000fe20000410000 */
[----:B------:R-:W-:Y:S01]  /*65a0*/  LOP3.LUT R43, R36, 0xffff0000, RZ, 0xc0, !PT ;  /* 0xffff0000242b7812 */ /* 0x000fe200078ec0ff */
[C---:B------:R-:W-:Y:S01]  /*65b0*/  FMUL.FTZ R36, R41.reuse, R60 ;  /* 0x0000003c29247220 */ /* 0x040fe20000410000 */
[-C--:B------:R-:W-:Y:S01]  /*65c0*/  FMUL.FTZ R41, R41, R54.reuse ;  /* 0x0000003629297220 */ /* 0x080fe20000410000 */
[----:B------:R-:W-:Y:S02]  /*65d0*/  LOP3.LUT R40, R40, 0xffff0000, RZ, 0xc0, !PT ;  /* 0xffff000028287812 */ /* 0x000fe400078ec0ff */
[----:B------:R-:W-:Y:S01]  /*65e0*/  LOP3.LUT R113, R113, 0xffff0000, RZ, 0xc0, !PT ;  /* 0xffff000071717812 */ /* 0x000fe200078ec0ff */
[C---:B------:R-:W-:Y:S01]  /*65f0*/  FFMA.FTZ R36, R49.reuse, R54, -R36 ;  /* 0x0000003631247223 */ /* 0x040fe20000010824 */
[----:B------:R-:W-:Y:S01]  /*6600*/  PRMT R37, R110, 0x5410, R37 ;  /* 0x000054106e257816 */ /* 0x000fe20000000025 */
[----:B------:R-:W-:Y:S01]  /*6610*/  FFMA.FTZ R49, R49, R60, R41 ;  /* 0x0000003c31317223 */ /* 0x000fe20000010029 */
[----:B------:R-:W-:Y:S01]  /*6620*/  LOP3.LUT R15, R15, 0xffff0000, RZ, 0xc0, !PT ;  /* 0xffff00000f0f7812 */ /* 0x000fe200078ec0ff */
[----:B------:R-:W-:Y:S01]  /*6630*/  IMAD.U32 R41, R112, 0x10000, RZ ;  /* 0x0001000070297824 */ /* 0x000fe200078e00ff */
[----:B------:R-:W-:Y:S01]  /*6640*/  LOP3.LUT R57, R14, 0xffff0000, RZ, 0xc0, !PT ;  /* 0xffff00000e397812 */ /* 0x000fe200078ec0ff */
[C---:B------:R-:W-:Y:S01]  /*6650*/  IMAD.U32 R14, R42.reuse, 0x10000, RZ ;  /* 0x000100002a0e7824 */ /* 0x040fe200078e00ff */
[----:B------:R-:W-:Y:S01]  /*6660*/  LOP3.LUT R42, R42, 0xffff0000, RZ, 0xc0, !PT ;  /* 0xffff00002a2a7812 */ /* 0x000fe200078ec0ff */
[----:B------:R-:W-:Y:S01]  /*6670*/  FMUL.FTZ R51, R40, R113 ;  /* 0x0000007128337220 */ /* 0x000fe20000410000 */
[----:B------:R-:W-:Y:S01]  /*6680*/  LOP3.LUT R112, R112, 0xffff0000, RZ, 0xc0, !PT ;  /* 0xffff000070707812 */ /* 0x000fe200078ec0ff */
[----:B------:R-:W-:Y:S01]  /*6690*/  FMUL.FTZ R53, R40, R43 ;  /* 0x0000002b28357220 */ /* 0x000fe20000410000 */
[----:B------:R-:W-:Y:S01]  /*66a0*/  LOP3.LUT R12, R12, 0xffff0000, RZ, 0xc0, !PT ;  /* 0xffff00000c0c7812 */ /* 0x000fe200078ec0ff */
[----:B------:R-:W-:-:S02]  /*66b0*/  IMAD.U32 R40, R37, 0x10000, RZ ;  /* 0x0001000025287824 */ /* 0x000fc400078e00ff */
[----:B------:R-:W-:Y:S01]  /*66c0*/  FFMA.FTZ R39, R15, R58, -R62 ;  /* 0x0000003a0f277223 */ /* 0x000fe2000001083e */
[----:B------:R-:W-:Y:S01]  /*66d0*/  LOP3.LUT R37, R37, 0xffff0000, RZ, 0xc0, !PT ;  /* 0xffff000025257812 */ /* 0x000fe200078ec0ff */
[----:B------:R-:W-:Y:S01]  /*66e0*/  FFMA.FTZ R15, R15, R52, R98 ;  /* 0x000000340f0f7223 */ /* 0x000fe20000010062 */
[----:B------:R-:W-:Y:S01]  /*66f0*/  FMUL.FTZ R52, R14, R41 ;  /* 0x000000290e347220 */ /* 0x000fe20000410000 */
[----:B------:R-:W-:Y:S01]  /*6700*/  FMUL.FTZ R54, R42, R112 ;  /* 0x000000702a367220 */ /* 0x000fe20000410000 */
[----:B------:R-:W-:Y:S01]  /*6710*/  FFMA.FTZ R51, R12, R43, -R51 ;  /* 0x0000002b0c337223 */ /* 0x000fe20000010833 */
[-C--:B------:R-:W-:Y:S01]  /*6720*/  FMUL.FTZ R43, R42, R37.reuse ;  /* 0x000000252a2b7220 */ /* 0x080fe20000410000 */
[-C--:B------:R-:W-:Y:S01]  /*6730*/  FMUL.FTZ R14, R14, R40.reuse ;  /* 0x000000280e0e7220 */ /* 0x080fe20000410000 */
[----:B------:R-:W-:Y:S01]  /*6740*/  FFMA.FTZ R52, R55, R40, -R52 ;  /* 0x0000002837347223 */ /* 0x000fe20000010834 */
[----:B------:R-:W-:Y:S01]  /*6750*/  FFMA.FTZ R37, R57, R37, -R54 ;  /* 0x0000002539257223 */ /* 0x000fe20000010836 */
[----:B------:R-:W-:Y:S01]  /*6760*/  FFMA.FTZ R12, R12, R113, R53 ;  /* 0x000000710c0c7223 */ /* 0x000fe20000010035 */
[----:B------:R-:W-:Y:S01]  /*6770*/  FFMA.FTZ R14, R55, R41, R14 ;  /* 0x00000029370e7223 */ /* 0x000fe2000001000e */
[----:B------:R-:W-:Y:S01]  /*6780*/  FFMA.FTZ R43, R57, R112, R43 ;  /* 0x00000070392b7223 */ /* 0x000fe2000001002b */
[----:B------:R-:W-:-:S02]  /*6790*/  F2FP.BF16.F32.PACK_AB R38, R47, R38 ;  /* 0x000000262f26723e */ /* 0x000fc400000010ff */
[----:B------:R-:W-:Y:S02]  /*67a0*/  F2FP.BF16.F32.PACK_AB R39, R39, R48 ;  /* 0x000000302727723e */ /* 0x000fe400000010ff */
[----:B------:R-:W-:Y:S02]  /*67b0*/  F2FP.BF16.F32.PACK_AB R56, R15, R56 ;  /* 0x000000380f38723e */ /* 0x000fe400000010ff */
        /* <DEDUP_REMOVED lines=9> */
[----:B------:R-:W-:-:S07]  /*6850*/  IMAD.MOV.U32 R43, RZ, RZ, R56 ;  /* 0x000000ffff2b7224 */ /* 0x000fce00078e0038 */
.L_x_2360:
[----:B------:R-:W-:Y:S05]  /*6860*/  BSYNC B1 ;  /* 0x0000000000017941 */ /* 0x000fea0003800000 */
.L_x_2359:
[----:B--2---:R2:W-:Y:S01]  /*6870*/  ST.E.128 desc[UR38][R44.64], R12 ;  /* 0x0000000c2c007985 */ /* 0x0045e2000c101d26 */
[----:B------:R-:W-:-:S13]  /*6880*/  ISETP.GE.AND P3, PT, R46, R11, PT ;  /* 0x0000000b2e00720c */ /* 0x000fda0003f66270 */
[----:B------:R-:W-:Y:S05]  /*6890*/  @P3 BRA `(.L_x_2322) ;  /* 0x0000000400443947 */ /* 0x000fea0003800000 */
[----:B------:R-:W-:-:S05]  /*68a0*/  IMAD.WIDE R88, R46, 0x2, R88 ;  /* 0x000000022e587825 */ /* 0x000fca00078e0258 */
[----:B---3--:R3:W-:Y:S01]  /*68b0*/  ST.E.128 desc[UR38][R88.64], R40 ;  /* 0x0000002858007985 */ /* 0x0087e2000c101d26 */
[----:B------:R-:W-:Y:S05]  /*68c0*/  BRA `(.L_x_2322) ;  /* 0x0000000400387947 */ /* 0x000fea0003800000 */
.L_x_2314:
[----:B------:R-:W-:-:S06]  /*68d0*/  UISETP.NE.AND UP0, UPT, UR41, 0x3, UPT ;  /* 0x000000032900788c */ /* 0x000fcc000bf05270 */
[----:B------:R-:W-:-:S13]  /*68e0*/  PLOP3.LUT P2, PT, PT, PT, UP0, 0x80, 0x0 ;  /* 0x000000000000781c */ /* 0x000fda0003f4f008 */
[----:B------:R-:W-:Y:S05]  /*68f0*/  @!P2 BRA `(.L_x_2361) ;  /* 0x000000000004a947 */ /* 0x000fea0003800000 */
[----:B------:R-:W-:Y:S01]  /*6900*/  BPT.TRAP 0x1 ;  /* 0x000000040000795c */ /* 0x000fe20000300000 */
.L_x_2361:
[----:B------:R-:W-:Y:S01]  /*6910*/  IMAD R32, R18, 0x8, R2 ;  /* 0x0000000812207824 */ /* 0x000fe200078e0202 */
[----:B------:R-:W-:Y:S01]  /*6920*/  SHF.L.U32 R85, R138, 0x1f, RZ ;  /* 0x0000001f8a557819 */ /* 0x000fe200000006ff */
[----:B------:R-:W-:Y:S01]  /*6930*/  BSSY B1, `(.L_x_2362) ;  /* 0x0000004000017945 */ /* 0x000fe20003800000 */
[----:B------:R-:W-:Y:S02]  /*6940*/  SHF.R.S32.HI R82, RZ, 0x1f, R81 ;  /* 0x0000001fff527819 */ /* 0x000fe40000011451 */
[----:B------:R-:W0:Y:S02]  /*6950*/  SYNCS.PHASECHK.TRANS64.TRYWAIT P3, [R32+URZ+0x2d890], R85 ;  /* 0x02d89055200075a7 */ /* 0x000e24000806017f */
[----:B0-----:R-:W-:Y:S05]  /*6960*/  @!P3 BRA `(.L_x_2363) ;  /* 0x0000017c00b8b947 */ /* 0x001fea0003800000 */
.L_x_2592:
[----:B------:R-:W-:Y:S05]  /*6970*/  BSYNC B1 ;  /* 0x0000000000017941 */ /* 0x000fea0003800000 */
.L_x_2362:
        /* <DEDUP_REMOVED lines=26> */
.L_x_2596:
        /* <DEDUP_REMOVED lines=41> */
.L_x_2322:
[----:B------:R-:W-:Y:S05]  /*6db0*/  BSYNC B0 ;  /* 0x0000000000007941 */ /* 0x000fea0003800000 */
.L_x_2313:
        /* <DEDUP_REMOVED lines=16> */
.L_x_2366:
[----:B------:R-:W-:Y:S05]  /*6ec0*/  BSYNC B0 ;  /* 0x0000000000007941 */ /* 0x000fea0003800000 */
.L_x_2365:
[----:B------:R-:W5:Y:S01]  /*6ed0*/  SYNCS.PHASECHK.TRANS64.TRYWAIT P2, [R32+URZ+0x2d8b0], R85 ;  /* 0x02d8b055200075a7 */ /* 0x000f62000804017f */
[----:B------:R-:W-:Y:S04]  /*6ee0*/  BSSY B0, `(.L_x_2367) ;  /* 0x0000002000007945 */ /* 0x000fe80003800000 */
[----:B-----5:R-:W-:Y:S05]  /*6ef0*/  @!P2 BRA `(.L_x_2368) ;  /* 0x0000017800b0a947 */ /* 0x020fea0003800000 */
.L_x_2597:
[----:B------:R-:W-:Y:S05]  /*6f00*/  BSYNC B0 ;  /* 0x0000000000007941 */ /* 0x000fea0003800000 */
.L_x_2367:
[----:B------:R-:W-:Y:S01]  /*6f10*/  ULDC.64 UR4, c[0x0][0x328] ;  /* 0x0000ca0000047ab9 */ /* 0x000fe20000000a00 */
[----:B------:R-:W-:Y:S01]  /*6f20*/  BSSY B0, `(.L_x_2369) ;  /* 0x000003c000007945 */ /* 0x000fe20003800000 */
[----:B------:R-:W-:Y:S02]  /*6f30*/  IMAD R82, R82, UR4, RZ ;  /* 0x0000000452527c24 */ /* 0x000fe4000f8e02ff */
[----:B-1234-:R-:W-:-:S04]  /*6f40*/  IMAD.WIDE.U32 R12, R81, UR4, RZ ;  /* 0x00000004510c7c25 */ /* 0x01efc8000f8e00ff */
        /* <DEDUP_REMOVED lines=15> */
[----:B------:R0:W1:Y:S01]  /*7040*/  SHFL.IDX PT, R40, R11, RZ, 0x1e1f ;  /* 0x001e1fff0b287589 */ /* 0x00006200000e0000 */
[----:B------:R-:W-:-:S03]  /*7050*/  ISETP.GT.AND P2, PT, R84, R154, PT ;  /* 0x0000009a5400720c */ /* 0x000fc60003f44270 */
[----:B------:R0:W2:Y:S10]  /*7060*/  SHFL.IDX PT, R41, R12, RZ, 0x1e1f ;  /* 0x001e1fff0c297589 */ /* 0x0000b400000e0000 */
[----:B0-----:R-:W-:Y:S05]  /*7070*/  @!P2 BRA `(.L_x_2370) ;  /* 0x000000000098a947 */ /* 0x001fea0003800000 */
[----:B------:R-:W3:Y:S01]  /*7080*/  LDL R15, [R1+0x58] ;  /* 0x00005800010f7983 */ /* 0x000ee20000100800 */
[----:B------:R-:W-:-:S03]  /*7090*/  ULDC UR4, c[0x0][0x2f4] ;  /* 0x0000bd0000047ab9 */ /* 0x000fc60000000800 */
[----:B------:R-:W4:Y:S04]  /*70a0*/  LDL R14, [R1+0x54] ;  /* 0x00005400010e7983 */ /* 0x000f280000100800 */
[----:B------:R-:W5:Y:S04]  /*70b0*/  LDL R46, [R1+0x48] ;  /* 0x00004800012e7983 */ /* 0x000f680000100800 */
[----:B------:R-:W5:Y:S01]  /*70c0*/  LDL R45, [R1+0x4c] ;  /* 0x00004c00012d7983 */ /* 0x000f620000100800 */
[C---:B------:R-:W-:Y:S02]  /*70d0*/  ISETP.GE.AND P5, PT, R16.reuse, UR4, PT ;  /* 0x0000000410007c0c */ /* 0x040fe4000bfa6270 */
        /* <DEDUP_REMOVED lines=13> */
[----:B-----5:R-:W-:-:S04]  /*71b0*/  @!P5 IMAD.SHL.U32 R11, R46, 0x8, RZ ;  /* 0x000000082e0bd824 */ /* 0x020fc800078e00ff */
        /* <DEDUP_REMOVED lines=18> */
.L_x_2370:
[----:B------:R-:W-:Y:S05]  /*72e0*/  BSYNC B0 ;  /* 0x0000000000007941 */ /* 0x000fea0003800000 */
.L_x_2369:
        /* <DEDUP_REMOVED lines=11> */
[----:B------:R-:W-:Y:S02]  /*73a0*/  SEL R11, RZ, 0x1, P2 ;  /* 0x00000001ff0b7807 */ /* 0x000fe40001000000 */
[----:B------:R-:W-:Y:S02]  /*73b0*/  SEL R18, R18, RZ, P2 ;  /* 0x000000ff12127207 */ /* 0x000fe40001000000 */
[----:B------:R-:W-:Y:S01]  /*73c0*/  LOP3.LUT R138, R138, R11, RZ, 0x3c, !PT ;  /* 0x0000000b8a8a7212 */ /* 0x000fe200078e3cff */
[----:B------:R3:W-:Y:S01]  /*73d0*/  @!P3 SYNCS.ARRIVE.TRANS64.RED.A1T0 RZ, [R32+URZ], RZ ;  /* 0x000000ff20ffb9a7 */ /* 0x0007e2000810043f */
[----:B------:R-:W-:Y:S05]  /*73e0*/  @P1 BRA `(.L_x_2371) ;  /* 0xffffffb000c81947 */ /* 0x000fea000383ffff */
[----:B0-----:R-:W0:Y:S01]  /*73f0*/  S2R R12, SR_TID.X ;  /* 0x00000000000c7919 */ /* 0x001e220000002100 */
[----:B------:R-:W-:Y:S02]  /*7400*/  PLOP3.LUT P0, PT, PT, PT, PT, 0x8, 0x0 ;  /* 0x000000000000781c */ /* 0x000fe40003f0e170 */
[----:B0-----:R-:W-:-:S04]  /*7410*/  SHF.R.U32.HI R12, RZ, 0x7, R12 ;  /* 0x00000007ff0c7819 */ /* 0x001fc8000001160c */
[----:B------:R-:W-:-:S13]  /*7420*/  ISETP.NE.AND P4, PT, R12, 0x1, PT ;  /* 0x000000010c00780c */ /* 0x000fda0003f85270 */
[----:B------:R-:W-:Y:S06]  /*7430*/  @!P4 BAR.ARV 0x9, 0x100 ;  /* 0x024400000000cb1d */ /* 0x000fec0000002000 */
.L_x_2308:
[----:B------:R-:W4:Y:S01]  /*7440*/  LDL R5, [R1+0x84] ;  /* 0x0000840001057983 */ /* 0x000f220000100800 */
[----:B------:R-:W0:Y:S01]  /*7450*/  LDC R0, c[0x0][0x448] ;  /* 0x00011200ff007b82 */ /* 0x000e220000000800 */
        /* <DEDUP_REMOVED lines=15> */
[----:B------:R-:W-:Y:S02]  /*7550*/  CS2R R106, SRZ ;  /* 0x00000000006a7805 */ /* 0x000fe4000001ff00 */
[----:B------:R-:W-:Y:S02]  /*7560*/  CS2R R104, SRZ ;  /* 0x0000000000687805 */ /* 0x000fe4000001ff00 */
[----:B------:R-:W-:Y:S01]  /*7570*/  CS2R R98, SRZ ;  /* 0x0000000000627805 */ /* 0x000fe2000001ff00 */
[----:B------:R-:W-:Y:S01]  /*7580*/  IMAD.MOV.U32 R96, RZ, RZ, RZ ;  /* 0x000000ffff607224 */ /* 0x000fe200078e00ff */
[----:B------:R-:W-:Y:S01]  /*7590*/  CS2R R94, SRZ ;  /* 0x00000000005e7805 */ /* 0x000fe2000001ff00 */
[----:B------:R-:W-:Y:S01]  /*75a0*/  IMAD.MOV.U32 R93, RZ, RZ, RZ ;  /* 0x000000ffff5d7224 */ /* 0x000fe200078e00ff */
[----:B------:R-:W-:Y:S01]  /*75b0*/  CS2R R90, SRZ ;  /* 0x00000000005a7805 */ /* 0x000fe2000001ff00 */
[----:B------:R-:W-:Y:S01]  /*75c0*/  IMAD.MOV.U32 R6, RZ, RZ, RZ ;  /* 0x000000ffff067224 */ /* 0x000fe200078e00ff */
[----:B0-----:R-:W-:-:S13]  /*75d0*/  ISETP.NE.AND P1, PT, R0, 0x1, PT ;  /* 0x000000010000780c */ /* 0x001fda0003f25270 */
[----:B------:R-:W0:Y:S08]  /*75e0*/  @P1 LDC R3, c[0x0][0x44c] ;  /* 0x00011300ff031b82 */ /* 0x000e300000000800 */
[----:B------:R-:W1:Y:S01]  /*75f0*/  @P1 LDC R4, c[0x0][0x450] ;  /* 0x00011400ff041b82 */ /* 0x000e620000000800 */
[----:B----4-:R-:W-:-:S04]  /*7600*/  VIADD R0, R5, 0xbf ;  /* 0x000000bf05007836 */ /* 0x010fc80000000000 */
[----:B0-----:R-:W-:-:S05]  /*7610*/  @P1 IMAD.HI.U32 R3, R0, R3, RZ ;  /* 0x0000000300031227 */ /* 0x001fca00078e00ff */
[----:B-1----:R-:W-:Y:S02]  /*7620*/  @P1 SHF.R.U32.HI R0, RZ, R4, R3 ;  /* 0x00000004ff001219 */ /* 0x002fe40000011603 */
[----:B------:R-:W-:-:S03]  /*7630*/  PLOP3.LUT P1, PT, PT, PT, PT, 0x80, 0x0 ;  /* 0x000000000000781c */ /* 0x000fc60003f2f070 */
[----:B------:R-:W-:Y:S01]  /*7640*/  IMAD.IADD R0, R101, 0x1, R0 ;  /* 0x0000000165007824 */ /* 0x000fe200078e0200 */
[----:B---3--:R-:W-:-:S04]  /*7650*/  CS2R R100, SRZ ;  /* 0x0000000000647805 */ /* 0x008fc8000001ff00 */
[----:B------:R-:W-:-:S04]  /*7660*/  SHF.R.S32.HI R3, RZ, 0x1f, R0 ;  /* 0x0000001fff037819 */ /* 0x000fc80000011400 */
[----:B------:R-:W-:Y:S01]  /*7670*/  LEA.HI R3, R3, R0, RZ, 0x7 ;  /* 0x0000000003037211 */ /* 0x000fe200078f38ff */
[----:B------:R-:W-:-:S03]  /*7680*/  IMAD.MOV.U32 R0, RZ, RZ, RZ ;  /* 0x000000ffff007224 */ /* 0x000fc600078e00ff */
[----:B------:R-:W-:-:S04]  /*7690*/  SHF.R.S32.HI R3, RZ, 0x7, R3 ;  /* 0x00000007ff037819 */ /* 0x000fc80000011403 */
[----:B------:R-:W-:Y:S01]  /*76a0*/  VIMNMX R88, R102, R3, PT ;  /* 0x0000000366587248 */ /* 0x000fe20003fe0100 */
[----:B------:R-:W-:Y:S01]  /*76b0*/  IMAD.MOV.U32 R3, RZ, RZ, RZ ;  /* 0x000000ffff037224 */ /* 0x000fe200078e00ff */
[----:B------:R-:W-:Y:S02]  /*76c0*/  CS2R R102, SRZ ;  /* 0x0000000000667805 */ /* 0x000fe4000001ff00 */
[----:B------:R-:W-:Y:S01]  /*76d0*/  ISETP.GE.AND P2, PT, R88, 0x1, PT ;  /* 0x000000015800780c */ /* 0x000fe20003f46270 */
[----:B------:R-:W-:-:S12]  /*76e0*/  @P0 BRA `(.L_x_2372) ;  /* 0x00000000000c0947 */ /* 0x000fd80003800000 */
[----:B------:R-:W0:Y:S01]  /*76f0*/  FENCE.VIEW.ASYNC.G ;  /* 0x00000000000073c6 */ /* 0x000e220000000100 */
[----:B------:R-:W-:Y:S05]  /*7700*/  WARPSYNC.ALL ;  /* 0x0000000000007948 */ /* 0x000fea0003800000 */
[----:B0-----:R-:W-:Y:S06]  /*7710*/  BAR.ARV 0xc, 0x200 ;  /* 0x0308000000007b1d */ /* 0x001fec0000002000 */
.L_x_2372:
        /* <DEDUP_REMOVED lines=12> */
.L_x_2600:
[----:B------:R-:W1:Y:S01]  /*77e0*/  LDL R3, [R1+0x5c] ;  /* 0x00005c0001037983 */ /* 0x000e620000100800 */
[----:B------:R-:W-:Y:S01]  /*77f0*/  VIADD R4, R2, 0x21800 ;  /* 0x0002180002047836 */ /* 0x000fe20000000000 */
[----:B------:R-:W-:Y:S04]  /*7800*/  BSSY B6, `(.L_x_2375) ;  /* 0x000001e000067945 */ /* 0x000fe80003800000 */
[----:B------:R-:W-:Y:S01]  /*7810*/  LOP3.LUT P0, RZ, R4, 0x3ff, RZ, 0xc0, !PT ;  /* 0x000003ff04ff7812 */ /* 0x000fe2000780c0ff */
[----:B-1----:R-:W-:-:S05]  /*7820*/  IMAD.HI R0, R3, 0x55555556, RZ ;  /* 0x5555555603007827 */ /* 0x002fca00078e02ff */
[----:B------:R-:W-:-:S05]  /*7830*/  LEA.HI R0, R0, R0, RZ, 0x1 ;  /* 0x0000000000007211 */ /* 0x000fca00078f08ff */
[----:B------:R-:W-:-:S04]  /*7840*/  IMAD R3, R0, -0x3, R3 ;  /* 0xfffffffd00037824 */ /* 0x000fc800078e0203 */
[C---:B------:R-:W-:Y:S02]  /*7850*/  IMAD R0, R3.reuse, 0x1000, R2 ;  /* 0x0000100003007824 */ /* 0x040fe400078e0202 */
[----:B------:R-:W-:Y:S02]  /*7860*/  IMAD R3, R3, 0x2000, R4 ;  /* 0x0000200003037824 */ /* 0x000fe400078e0204 */
[----:B------:R-:W-:-:S03]  /*7870*/  VIADD R0, R0, 0xc400 ;  /* 0x0000c40000007836 */ /* 0x000fc60000000000 */
[----:B------:R-:W-:Y:S02]  /*7880*/  SHF.R.U32.HI R3, RZ, 0x4, R3 ;  /* 0x00000004ff037819 */ /* 0x000fe40000011603 */
[----:B------:R-:W-:Y:S02]  /*7890*/  SHF.R.U32.HI R0, RZ, 0x4, R0 ;  /* 0x00000004ff007819 */ /* 0x000fe40000011600 */
[----:B------:R-:W-:Y:S02]  /*78a0*/  LOP3.LUT R3, R3, 0x3fff, RZ, 0xc0, !PT ;  /* 0x00003fff03037812 */ /* 0x000fe400078ec0ff */
[----:B------:R-:W-:-:S03]  /*78b0*/  LOP3.LUT R156, R0, 0x3fff, RZ, 0xc0, !PT ;  /* 0x00003fff009c7812 */ /* 0x000fc600078ec0ff */
[----:B------:R1:W-:Y:S01]  /*78c0*/  STL [R1+0x64], R3 ;  /* 0x0000640301007387 */ /* 0x0003e20000100800 */
[----:B------:R-:W-:Y:S05]  /*78d0*/  @!P0 BRA `(.L_x_2376) ;  /* 0x0000000000408947 */ /* 0x000fea0003800000 */
        /* <DEDUP_REMOVED lines=15> */
[----:B-123-5:R-:W-:Y:S05]  /*79d0*/  CALL.ABS.NOINC R14 ;  /* 0x000000000e007343 */ /* 0x02efea0003c00000 */
.L_x_2376:
[----:B------:R-:W-:Y:S05]  /*79e0*/  BSYNC B6 ;  /* 0x0000000000067941 */ /* 0x000fea0003800000 */
.L_x_2375:
[----:B------:R-:W-:Y:S02]  /*79f0*/  ULDC UR4, c[0x0][0x3f4] ;  /* 0x0000fd0000047ab9 */ /* 0x000fe40000000800 */
[----:B------:R-:W-:-:S13]  /*7a00*/  ISETP.LT.AND P0, PT, RZ, UR4, PT ;  /* 0x00000004ff007c0c */ /* 0x000fda000bf01270 */
[----:B------:R-:W-:Y:S05]  /*7a10*/  @P0 BRA `(.L_x_2377) ;  /* 0x0000000000400947 */ /* 0x000fea0003800000 */
[----:B------:R-:W-:-:S04]  /*7a20*/  ULEA.HI UR4, UR37, UR37, URZ, 0x1 ;  /* 0x0000002525047291 */ /* 0x000fc8000f8f083f */
[----:B------:R-:W-:-:S04]  /*7a30*/  ULOP3.LUT UR4, UR4, 0xfffffffe, URZ, 0xc0, !UPT ;  /* 0xfffffffe04047892 */ /* 0x000fc8000f8ec03f */
[----:B------:R-:W-:-:S06]  /*7a40*/  UIADD3 UR4, UR37, -UR4, URZ ;  /* 0x8000000425047290 */ /* 0x000fcc000fffe03f */
[----:B-1----:R-:W-:-:S05]  /*7a50*/  IMAD.U32 R3, RZ, RZ, UR4 ;  /* 0x00000004ff037e24 */ /* 0x002fca000f8e00ff */
[----:B------:R-:W-:-:S04]  /*7a60*/  SHF.L.U32 R3, R3, 0x1f, RZ ;  /* 0x0000001f03037819 */ /* 0x000fc800000006ff */
[----:B------:R1:W3:Y:S03]  /*7a70*/  SYNCS.PHASECHK.TRANS64.TRYWAIT P0, [R2+URZ+0x2d800], R3 ;  /* 0x02d80003020075a7 */ /* 0x0002e6000800017f */
[----:B---3--:R-:W-:Y:S05]  /*7a80*/  @!P0 NANOSLEEP.SYNCS 0x989680 ;  /* 0x009896800000895d */ /* 0x008fea0003900000 */
[----:B------:R-:W3:Y:S01]  /*7a90*/  @!P0 SYNCS.PHASECHK.TRANS64 P0, [R2+URZ+0x2d800], R3 ;  /* 0x02d80003020085a7 */ /* 0x000ee2000800007f */
[----:B------:R-:W-:Y:S04]  /*7aa0*/  BSSY B0, `(.L_x_2378) ;  /* 0x0000006000007945 */ /* 0x000fe80003800000 */
[----:B---3--:R-:W-:Y:S05]  /*7ab0*/  @P0 BRA `(.L_x_2379) ;  /* 0x0000000000100947 */ /* 0x008fea0003800000 */
.L_x_2380:
[----:B---3--:R3:W4:Y:S02]  /*7ac0*/  SYNCS.PHASECHK.TRANS64.TRYWAIT P0, [R2+URZ+0x2d800], R3 ;  /* 0x02d80003020075a7 */ /* 0x008724000800017f */
[----:B----4-:R-:W-:Y:S05]  /*7ad0*/  @!P0 NANOSLEEP.SYNCS 0x989680 ;  /* 0x009896800000895d */ /* 0x010fea0003900000 */
[----:B------:R-:W4:Y:S02]  /*7ae0*/  @!P0 SYNCS.PHASECHK.TRANS64 P0, [R2+URZ+0x2d800], R3 ;  /* 0x02d80003020085a7 */ /* 0x000f24000800007f */
[----:B----4-:R-:W-:Y:S05]  /*7af0*/  @!P0 BRA `(.L_x_2380) ;  /* 0xfffffffc00f08947 */ /* 0x010fea000383ffff */
.L_x_2379:
[----:B------:R-:W-:Y:S05]  /*7b00*/  BSYNC B0 ;  /* 0x0000000000007941 */ /* 0x000fea0003800000 */
.L_x_2378:
[----:B------:R-:W-:Y:S05]  /*7b10*/  BRA `(.L_x_2381) ;  /* 0x0000004000147947 */ /* 0x000fea0003800000 */
.L_x_2377:
[----:B------:R-:W-:Y:S01]  /*7b20*/  ULOP3.LUT UP0, URZ, UR42, 0x1bf, URZ, 0xc0, !UPT ;  /* 0x000001bf2a3f7892 */ /* 0x000fe2000f80c03f */
[----:B-----5:R-:W-:Y:S01]  /*7b30*/  SHF.R.S32.HI R0, RZ, 0x1f, R97 ;  /* 0x0000001fff007819 */ /* 0x020fe20000011461 */
[----:B------:R-:W-:Y:S01]  /*7b40*/  ULDC.64 UR4, c[0x0][0x3f8] ;  /* 0x0000fe0000047ab9 */ /* 0x000fe20000000a00 */
[----:B------:R-:W-:Y:S01]  /*7b50*/  ULDC.64 UR6, c[0x0][0x408] ;  /* 0x0001020000067ab9 */ /* 0x000fe20000000a00 */
[----:B------:R-:W-:Y:S02]  /*7b60*/  IMAD.WIDE.U32 R24, R97, UR4, RZ ;  /* 0x0000000461187c25 */ /* 0x000fe4000f8e00ff */
[----:B------:R-:W-:Y:S02]  /*7b70*/  PLOP3.LUT P0, PT, PT, PT, UP0, 0x80, 0x0 ;  /* 0x000000000000781c */ /* 0x000fe40003f0f008 */
[C---:B------:R-:W-:Y:S02]  /*7b80*/  IMAD R4, R0.reuse, UR4, RZ ;  /* 0x0000000400047c24 */ /* 0x040fe4000f8e02ff */
        /* <DEDUP_REMOVED lines=10> */
[----:B------:R-:W-:Y:S01]  /*7c30*/  MOV R4, UR4 ;  /* 0x0000000400047c02 */ /* 0x000fe20008000f00 */
        /* <DEDUP_REMOVED lines=12> */
.L_x_2382:
[----:B------:R-:W3:Y:S01]  /*7d00*/  LDL R20, [R1+0x84] ;  /* 0x0000840001147983 */ /* 0x000ee20000100800 */
[----:B------:R-:W-:Y:S01]  /*7d10*/  ULDC.U8 UR4, c[0x0][0x410] ;  /* 0x0001040000047ab9 */ /* 0x000fe20000000000 */
[----:B------:R-:W-:Y:S01]  /*7d20*/  BSSY B0, `(.L_x_2383) ;  /* 0x00003dc000007945 */ /* 0x000fe20003800000 */
[----:B------:R-:W-:Y:S01]  /*7d30*/  ISETP.NE.AND P0, PT, RZ, UR4, PT ;  /* 0x00000004ff007c0c */ /* 0x000fe2000bf05270 */
[----:B---3--:R-:W-:-:S12]  /*7d40*/  IMAD.IADD R10, R154, 0x1, R20 ;  /* 0x000000019a0a7824 */ /* 0x008fd800078e0214 */
        /* <DEDUP_REMOVED lines=9> */
[----:B-1----:R-:W1:Y:S08]  /*7de0*/  @P0 LDC R3, c[0x0][0x44c] ;  /* 0x00011300ff030b82 */ /* 0x002e700000000800 */
[----:B------:R-:W3:Y:S01]  /*7df0*/  @P0 LDC R5, c[0x0][0x450] ;  /* 0x00011400ff050b82 */ /* 0x000ee20000000800 */
[----:B-1----:R-:W-:-:S04]  /*7e00*/  @P0 IMAD.HI.U32 R0, R10, R3, RZ ;  /* 0x000000030a000227 */ /* 0x002fc800078e00ff */
[----:B------:R-:W-:Y:S01]  /*7e10*/  IMAD.MOV.U32 R3, RZ, RZ, R10 ;  /* 0x000000ffff037224 */ /* 0x000fe200078e000a */
[----:B---3--:R-:W-:-:S04]  /*7e20*/  @P0 SHF.R.U32.HI R3, RZ, R5, R0 ;  /* 0x00000005ff030219 */ /* 0x008fc80000011600 */
        /* <DEDUP_REMOVED lines=17> */
[----:B------:R1:W3:Y:S04]  /*7f40*/  SHFL.IDX PT, R3, R13, RZ, 0x1e1f ;  /* 0x001e1fff0d037589 */ /* 0x0002e800000e0000 */
[----:B------:R-:W4:Y:S04]  /*7f50*/  SHFL.IDX PT, R0, R0, RZ, 0x1e1f ;  /* 0x001e1fff00007589 */ /* 0x000f2800000e0000 */
[----:B------:R-:W0:Y:S04]  /*7f60*/  SHFL.IDX PT, R5, R5, RZ, 0x1e1f ;  /* 0x001e1fff05057589 */ /* 0x000e2800000e0000 */
[----:B-1----:R-:W0:Y:S02]  /*7f70*/  SHFL.IDX PT, R4, R4, RZ, 0x1e1f ;  /* 0x001e1fff04047589 */ /* 0x002e2400000e0000 */
.L_x_2606:
        /* <DEDUP_REMOVED lines=13> */
[----:B------:R-:W-:-:S02]  /*8050*/  CS2R R24, SRZ ;  /* 0x0000000000187805 */ /* 0x000fc4000001ff00 */
[----:B0-----:R-:W-:Y:S02]  /*8060*/  CS2R R14, SRZ ;  /* 0x00000000000e7805 */ /* 0x001fe4000001ff00 */
[----:B------:R-:W-:Y:S01]  /*8070*/  CS2R R10, SRZ ;  /* 0x00000000000a7805 */ /* 0x000fe2000001ff00 */
[----:B------:R-:W-:Y:S06]  /*8080*/  @P0 BRA `(.L_x_2387) ;  /* 0x0000000400300947 */ /* 0x000fec0003800000 */
[----:B------:R-:W3:Y:S01]  /*8090*/  LDL R42, [R1+0x74] ;  /* 0x00007400012a7983 */ /* 0x000ee20000100800 */
[----:B------:R-:W-:-:S03]  /*80a0*/  ULDC UR4, c[0x0][0x3f4] ;  /* 0x0000fd0000047ab9 */ /* 0x000fc60000000800 */
[----:B--2---:R-:W2:Y:S04]  /*80b0*/  LDL R41, [R1+0x6c] ;  /* 0x00006c0001297983 */ /* 0x004ea80000100800 */
[----:B------:R-:W4:Y:S04]  /*80c0*/  LDL R40, [R1+0x70] ;  /* 0x0000700001287983 */ /* 0x000f280000100800 */
        /* <DEDUP_REMOVED lines=21> */
[-C--:B------:R-:W-:Y:S02]  /*8220*/  @!P3 IADD3 R8, P5, R4, R9.reuse, RZ ;  /* 0x000000090408b210 */ /* 0x080fe40007fbe0ff */
[----:B------:R-:W-:Y:S02]  /*8230*/  @!P3 IADD3 R10, P4, R0, R9, RZ ;  /* 0x00000009000ab210 */ /* 0x000fe40007f9e0ff */
[----:B------:R-:W-:Y:S01]  /*8240*/  ISETP.GE.AND P0, PT, R39, UR4, PT ;  /* 0x0000000427007c0c */ /* 0x000fe2000bf06270 */
[--C-:B------:R-:W-:Y:S01]  /*8250*/  @!P3 IMAD.X R9, R5, 0x1, R6.reuse, P5 ;  /* 0x000000010509b824 */ /* 0x100fe200028e0606 */
[-C--:B------:R-:W-:Y:S01]  /*8260*/  @!P2 IADD3 R46, P5, R4, R47.reuse, RZ ;  /* 0x0000002f042ea210 */ /* 0x080fe20007fbe0ff */
[----:B------:R-:W-:Y:S01]  /*8270*/  @!P3 IMAD.X R11, R3, 0x1, R6, P4 ;  /* 0x00000001030bb824 */ /* 0x000fe200020e0606 */
[----:B------:R-:W-:Y:S01]  /*8280*/  SHF.R.S32.HI R12, RZ, 0x1f, R40 ;  /* 0x0000001fff0c7819 */ /* 0x000fe20000011428 */
[----:B------:R-:W-:Y:S01]  /*8290*/  IMAD.SHL.U32 R21, R38, 0x2, RZ ;  /* 0x0000000226157824 */ /* 0x000fe200078e00ff */
        /* <DEDUP_REMOVED lines=8> */
[C---:B------:R-:W-:Y:S01]  /*8320*/  @!P1 IADD3 R44, P4, R0.reuse, R43, RZ ;  /* 0x0000002b002c9210 */ /* 0x040fe20007f9e0ff */
[--C-:B------:R-:W-:Y:S01]  /*8330*/  @!P1 IMAD.X R43, R5, 0x1, R12.reuse, P5 ;  /* 0x00000001052b9824 */ /* 0x100fe200028e060c */
[----:B------:R-:W-:Y:S01]  /*8340*/  SHF.L.U64.HI R14, R39, 0x1, R13 ;  /* 0x00000001270e7819 */ /* 0x000fe2000001020d */
[----:B------:R-:W5:Y:S01]  /*8350*/  @!P2 LD.E.64 R28, desc[UR38][R48.64] ;  /* 0x00000026301ca980 */ /* 0x000f62000c101b00 */
[-C--:B------:R-:W-:Y:S01]  /*8360*/  @!P0 IADD3 R40, P5, R0, R7.reuse, RZ ;  /* 0x0000000700288210 */ /* 0x080fe20007fbe0ff */
[C---:B------:R-:W-:Y:S01]  /*8370*/  @!P1 IMAD.X R45, R3.reuse, 0x1, R12, P4 ;  /* 0x00000001032d9824 */ /* 0x040fe200020e060c */
[----:B------:R-:W-:Y:S01]  /*8380*/  ISETP.GE.AND P4, PT, R52, UR4, PT ;  /* 0x0000000434007c0c */ /* 0x000fe2000bf86270 */
[----:B------:R-:W5:Y:S01]  /*8390*/  @!P2 LD.E.64 R26, desc[UR38][R46.64] ;  /* 0x000000262e1aa980 */ /* 0x000f62000c101b00 */
[----:B------:R-:W-:Y:S01]  /*83a0*/  SHF.R.S32.HI R20, RZ, 0x1f, R38 ;  /* 0x0000001fff147819 */ /* 0x000fe20000011426 */
[----:B------:R-:W-:Y:S01]  /*83b0*/  @!P0 IMAD.X R41, R3, 0x1, R14, P5 ;  /* 0x0000000103298824 */ /* 0x000fe200028e060e */
[----:B------:R-:W-:-:S02]  /*83c0*/  @!P0 IADD3 R6, P5, R4, R7, RZ ;  /* 0x0000000704068210 */ /* 0x000fc40007fbe0ff */
[----:B0-----:R-:W-:Y:S02]  /*83d0*/  CS2R R10, SRZ ;  /* 0x00000000000a7805 */ /* 0x001fe4000001ff00 */
[----:B-1----:R-:W-:Y:S01]  /*83e0*/  CS2R R8, SRZ ;  /* 0x0000000000087805 */ /* 0x002fe2000001ff00 */
[----:B------:R-:W5:Y:S01]  /*83f0*/  @!P1 LD.E.64 R24, desc[UR38][R44.64] ;  /* 0x000000262c189980 */ /* 0x000f62000c101b00 */
[----:B------:R-:W-:Y:S01]  /*8400*/  @!P0 IMAD.X R7, R5, 0x1, R14, P5 ;  /* 0x0000000105078824 */ /* 0x000fe200028e060e */
[----:B------:R-:W-:Y:S02]  /*8410*/  ISETP.GE.AND P5, PT, R38, UR4, PT ;  /* 0x0000000426007c0c */ /* 0x000fe4000bfa6270 */
[----:B------:R-:W-:Y:S02]  /*8420*/  @!P4 IMAD.MOV.U32 R12, RZ, RZ, R0 ;  /* 0x000000ffff0cc224 */ /* 0x000fe400078e0000 */
[----:B------:R-:W-:Y:S02]  /*8430*/  @!P4 IMAD.MOV.U32 R13, RZ, RZ, R3 ;  /* 0x000000ffff0dc224 */ /* 0x000fe400078e0003 */
[----:B------:R-:W-:-:S04]  /*8440*/  @!P4 IMAD.WIDE R14, R52, 0x2, R4 ;  /* 0x00000002340ec825 */ /* 0x000fc800078e0204 */
[----:B------:R-:W-:Y:S01]  /*8450*/  @!P4 IMAD.WIDE R12, R52, 0x2, R12 ;  /* 0x00000002340cc825 */ /* 0x000fe200078e020c */
[----:B------:R0:W5:Y:S01]  /*8460*/  @!P4 LD.E.64 R34, desc[UR38][R14.64] ;  /* 0x000000260e22c980 */ /* 0x000162000c101b00 */
[----:B------:R-:W-:-:S03]  /*8470*/  SHF.L.U64.HI R20, R38, 0x1, R20 ;  /* 0x0000000126147819 */ /* 0x000fc60000010214 */
[----:B------:R1:W5:Y:S01]  /*8480*/  @!P4 LD.E.64 R36, desc[UR38][R12.64] ;  /* 0x000000260c24c980 */ /* 0x000362000c101b00 */
[----:B------:R-:W-:-:S05]  /*8490*/  @!P5 IADD3 R38, P4, R0, R21, RZ ;  /* 0x000000150026d210 */ /* 0x000fca0007f9e0ff */
[--C-:B------:R-:W-:Y:S01]  /*84a0*/  @!P5 IMAD.X R39, R3, 0x1, R20.reuse, P4 ;  /* 0x000000010327d824 */ /* 0x100fe200020e0614 */
[----:B------:R-:W-:Y:S02]  /*84b0*/  @!P5 IADD3 R4, P4, R4, R21, RZ ;  /* 0x000000150404d210 */ /* 0x000fe40007f9e0ff */
[----:B0-----:R-:W-:Y:S02]  /*84c0*/  CS2R R14, SRZ ;  /* 0x00000000000e7805 */ /* 0x001fe4000001ff00 */
[----:B-1----:R-:W-:Y:S01]  /*84d0*/  CS2R R12, SRZ ;  /* 0x00000000000c7805 */ /* 0x002fe2000001ff00 */
[----:B------:R0:W5:Y:S01]  /*84e0*/  @!P5 LD.E.64 R10, desc[UR38][R38.64] ;  /* 0x00000026260ad980 */ /* 0x000162000c101b00 */
[----:B------:R-:W-:Y:S01]  /*84f0*/  @!P5 IMAD.X R5, R5, 0x1, R20, P4 ;  /* 0x000000010505d824 */ /* 0x000fe200020e0614 */
[----:B------:R-:W-:Y:S02]  /*8500*/  CS2R R20, SRZ ;  /* 0x0000000000147805 */ /* 0x000fe4000001ff00 */
[----:B------:R0:W5:Y:S04]  /*8510*/  @!P0 LD.E.64 R14, desc[UR38][R40.64] ;  /* 0x00000026280e8980 */ /* 0x000168000c101b00 */
[----:B------:R0:W5:Y:S04]  /*8520*/  @!P1 LD.E.64 R20, desc[UR38][R42.64] ;  /* 0x000000262a149980 */ /* 0x000168000c101b00 */
[----:B------:R0:W5:Y:S04]  /*8530*/  @!P0 LD.E.64 R12, desc[UR38][R6.64] ;  /* 0x00000026060c8980 */ /* 0x000168000c101b00 */
[----:B------:R0:W5:Y:S02]  /*8540*/  @!P5 LD.E.64 R8, desc[UR38][R4.64] ;  /* 0x000000260408d980 */ /* 0x000164000c101b00 */
.L_x_2387:
[----:B------:R-:W-:Y:S05]  /*8550*/  BSYNC B1 ;  /* 0x0000000000017941 */ /* 0x000fea0003800000 */
.L_x_2386:
[----:B------:R-:W-:Y:S01]  /*8560*/  ULEA.HI UR4, UR37, UR37, URZ, 0x1 ;  /* 0x0000002525047291 */ /* 0x000fe2000f8f083f */
[----:B---3--:R-:W-:Y:S01]  /*8570*/  VIMNMX R3, R50, 0xc0, PT ;  /* 0x000000c032037848 */ /* 0x008fe20003fe0100 */
[----:B----45:R-:W-:Y:S01]  /*8580*/  IMAD.MOV.U32 R0, RZ, RZ, R34 ;  /* 0x000000ffff007224 */ /* 0x030fe200078e0022 */
[----:B------:R-:W-:Y:S01]  /*8590*/  BSSY B1, `(.L_x_2388) ;  /* 0x0000035000017945 */ /* 0x000fe20003800000 */
[----:B------:R-:W-:Y:S01]  /*85a0*/  ULOP3.LUT UR4, UR4, 0xfffffffe, URZ, 0xc0, !UPT ;  /* 0xfffffffe04047892 */ /* 0x000fe2000f8ec03f */
[----:B------:R-:W-:Y:S01]  /*85b0*/  ISETP.GE.AND P1, PT, R154, R3, PT ;  /* 0x000000039a00720c */ /* 0x000fe20003f26270 */
[----:B0-----:R-:W-:Y:S01]  /*85c0*/  IMAD.MOV.U32 R4, RZ, RZ, R35 ;  /* 0x000000ffff047224 */ /* 0x001fe200078e0023 */
[----:B------:R-:W-:Y:S01]  /*85d0*/  PRMT R56, R0, 0x7610, R56 ;  /* 0x0000761000387816 */ /* 0x000fe20000000038 */
[----:B------:R-:W-:Y:S01]  /*85e0*/  UIADD3 UR4, UR37, -UR4, URZ ;  /* 0x8000000425047290 */ /* 0x000fe2000fffe03f */
[----:B------:R-:W-:Y:S02]  /*85f0*/  IMAD.MOV.U32 R5, RZ, RZ, R30 ;  /* 0x000000ffff057224 */ /* 0x000fe400078e001e */
[----:B------:R-:W-:Y:S01]  /*8600*/  PRMT R38, R38, 0x5410, R4 ;  /* 0x0000541026267816 */ /* 0x000fe20000000004 */
[----:B------:R-:W-:-:S02]  /*8610*/  IMAD.MOV.U32 R0, RZ, RZ, R31 ;  /* 0x000000ffff007224 */ /* 0x000fc400078e001f */
        /* <DEDUP_REMOVED lines=28> */
[----:B--2---:R-:W-:Y:S01]  /*87e0*/  PRMT R41, R41, 0x5410, R0 ;  /* 0x0000541029297816 */ /* 0x004fe20000000000 */
        /* <DEDUP_REMOVED lines=15> */
.L_x_2607:
[----:B------:R-:W-:Y:S05]  /*88e0*/  BSYNC B1 ;  /* 0x0000000000017941 */ /* 0x000fea0003800000 */
.L_x_2388:
[----:B------:R-:W-:Y:S02]  /*88f0*/  PRMT R40, R0, 0x7610, R40 ;  /* 0x0000761000287816 */ /* 0x000fe40000000028 */
[----:B------:R-:W-:Y:S01]  /*8900*/  PRMT R41, R4, 0x7610, R41 ;  /* 0x0000761004297816 */ /* 0x000fe20000000029 */
        /* <DEDUP_REMOVED lines=8> */
[----:B------:R-:W5:Y:S04]  /*8990*/  LDL R6, [R1+0x78] ;  /* 0x0000780001067983 */ /* 0x000f680000100800 */
[----:B------:R-:W5:Y:S01]  /*89a0*/  LDL R5, [R1+0x8c] ;  /* 0x00008c0001057983 */ /* 0x000f620000100800 */
[----:B------:R-:W-:Y:S01]  /*89b0*/  BSSY B1, `(.L_x_2391) ;  /* 0x0000039000017945 */ /* 0x000fe20003800000 */
[-C--:B--2---:R-:W-:Y:S01]  /*89c0*/  ISETP.GE.AND P6, PT, R60, R0.reuse, PT ;  /* 0x000000003c00720c */ /* 0x084fe20003fc6270 */
[----:B0-----:R-:W-:Y:S01]  /*89d0*/  IMAD R3, R58, 0x2, R2 ;  /* 0x000000023a037824 */ /* 0x001fe200078e0202 */
[----:B---3--:R-:W-:-:S02]  /*89e0*/  ISETP.GE.AND P0, PT, R57, R0, PT ;  /* 0x000000003900720c */ /* 0x008fc40003f06270 */
[-C--:B----4-:R-:W-:Y:S02]  /*89f0*/  ISETP.GE.AND P1, PT, R55, R0.reuse, PT ;  /* 0x000000003700720c */ /* 0x090fe40003f26270 */
[-C--:B-----5:R-:W-:Y:S02]  /*8a00*/  ISETP.GE.AND P2, PT, R54, R0.reuse, PT ;  /* 0x000000003600720c */ /* 0x0a0fe40003f46270 */
[-C--:B------:R-:W-:Y:S02]  /*8a10*/  ISETP.GE.AND P3, PT, R7, R0.reuse, PT ;  /* 0x000000000700720c */ /* 0x080fe40003f66270 */
[----:B------:R-:W-:Y:S01]  /*8a20*/  ISETP.GE.AND P4, PT, R6, R0, PT ;  /* 0x000000000600720c */ /* 0x000fe20003f86270 */
[----:B------:R-:W-:Y:S01]  /*8a30*/  VIADD R0, R3, 0x20 ;  /* 0x0000002003007836 */ /* 0x000fe20000000000 */
[----:B------:R-:W-:Y:S01]  /*8a40*/  LOP3.LUT P5, RZ, R5, 0x2, RZ, 0xc0, !PT ;  /* 0x0000000205ff7812 */ /* 0x000fe200078ac0ff */
[----:B------:R-:W-:-:S12]  /*8a50*/  @P6 BRA `(.L_x_2392) ;  /* 0x0000000000b86947 */ /* 0x000fd80003800000 */
[----:B------:R-:W0:Y:S01]  /*8a60*/  LDS.128 R4, [R3+0xc400] ;  /* 0x00c4000003047984 */ /* 0x000e220000000c00 */
[----:B------:R-:W-:Y:S02]  /*8a70*/  SHF.R.U32.HI R58, RZ, 0x10, R35 ;  /* 0x00000010ff3a7819 */ /* 0x000fe40000011623 */
[----:B------:R-:W-:Y:S02]  /*8a80*/  SHF.R.U32.HI R55, RZ, 0x10, R37 ;  /* 0x00000010ff377819 */ /* 0x000fe40000011625 */
[----:B------:R-:W-:Y:S02]  /*8a90*/  PRMT R58, R38, 0x5432, R58 ;  /* 0x00005432263a7816 */ /* 0x000fe4000000003a */
[----:B------:R-:W-:Y:S02]  /*8aa0*/  SHF.R.U64 R57, R34, 0x10, R35 ;  /* 0x0000001022397819 */ /* 0x000fe40000001223 */
[----:B------:R-:W-:Y:S01]  /*8ab0*/  PRMT R55, R59, 0x5410, R55 ;  /* 0x000054103b377816 */ /* 0x000fe20000000037 */
[----:B------:R-:W-:Y:S01]  /*8ac0*/  IMAD.U32 R59, R58, 0x10000, RZ ;  /* 0x000100003a3b7824 */ /* 0x000fe200078e00ff */
[----:B------:R-:W-:-:S02]  /*8ad0*/  SHF.R.U64 R54, R36, 0x10, R37 ;  /* 0x0000001024367819 */ /* 0x000fc40000001225 */
[----:B------:R-:W-:Y:S01]  /*8ae0*/  PRMT R57, R56, 0x5410, R57 ;  /* 0x0000541038397816 */ /* 0x000fe20000000039 */
[C---:B------:R-:W-:Y:S01]  /*8af0*/  IMAD.U32 R56, R55.reuse, 0x10000, RZ ;  /* 0x0001000037387824 */ /* 0x040fe200078e00ff */
[----:B------:R-:W-:Y:S02]  /*8b00*/  LOP3.LUT R58, R58, 0xffff0000, RZ, 0xc0, !PT ;  /* 0xffff00003a3a7812 */ /* 0x000fe400078ec0ff */
        /* <DEDUP_REMOVED lines=11> */
[C---:B------:R-:W-:Y:S01]  /*8bc0*/  FFMA.FTZ R61, R34.reuse, R56, -R61 ;  /* 0x00000038223d7223 */ /* 0x040fe2000001083d */
[----:B------:R-:W-:Y:S01]  /*8bd0*/  FFMA.FTZ R60, R34, R59, R60 ;  /* 0x0000003b223c7223 */ /* 0x000fe2000001003c */
[-C--:B------:R-:W-:Y:S01]  /*8be0*/  FFMA.FTZ R59, R36, R55.reuse, -R35 ;  /* 0x00000037243b7223 */ /* 0x080fe20000010823 */
[----:B------:R-:W-:Y:S01]  /*8bf0*/  IMAD.U32 R35, R54, 0x10000, RZ ;  /* 0x0001000036237824 */ /* 0x000fe200078e00ff */
[----:B------:R-:W-:Y:S01]  /*8c00*/  LOP3.LUT R4, R4, 0xffff0000, RZ, 0xc0, !PT ;  /* 0xffff000004047812 */ /* 0x000fe200078ec0ff */
[----:B------:R-:W-:Y:S01]  /*8c10*/  FMUL.FTZ R63, R37, R55 ;  /* 0x00000037253f7220 */ /* 0x000fe20000410000 */
        /* <DEDUP_REMOVED lines=18> */
.L_x_2392:
[----:B------:R-:W-:Y:S05]  /*8d40*/  BSYNC B1 ;  /* 0x0000000000017941 */ /* 0x000fea0003800000 */
.L_x_2391:
        /* <DEDUP_REMOVED lines=13> */
[----:B------:R-:W-:Y:S02]  /*8e20*/  LOP3.LUT R35, R35, 0xffff0000, RZ, 0xc0, !PT ;  /* 0xffff000023237812 */ /* 0x000fe400078ec0ff */
[----:B------:R-:W-:Y:S02]  /*8e30*/  PRMT R34, R41, 0x5432, R34 ;  /* 0x0000543229227816 */ /* 0x000fe40000000022 */
[----:B------:R-:W-:Y:S02]  /*8e40*/  PRMT R37, R62, 0x5410, R37 ;  /* 0x000054103e257816 */ /* 0x000fe40000000025 */
[C---:B0-----:R-:W-:Y:S01]  /*8e50*/  LOP3.LUT R31, R6.reuse, 0xffff0000, RZ, 0xc0, !PT ;  /* 0xffff0000061f7812 */ /* 0x041fe200078ec0ff */
[----:B------:R-:W-:Y:S01]  /*8e60*/  IMAD.U32 R30, R6, 0x10000, RZ ;  /* 0x00010000061e7824 */ /* 0x000fe200078e00ff */
[C---:B------:R-:W-:Y:S01]  /*8e70*/  LOP3.LUT R33, R7.reuse, 0xffff0000, RZ, 0xc0, !PT ;  /* 0xffff000007217812 */ /* 0x040fe200078ec0ff */
[----:B------:R-:W-:Y:S02]  /*8e80*/  IMAD.U32 R32, R7, 0x10000, RZ ;  /* 0x0001000007207824 */ /* 0x000fe400078e00ff */
[C---:B------:R-:W-:Y:S01]  /*8e90*/  FMUL.FTZ R57, R31.reuse, R55 ;  /* 0x000000371f397220 */ /* 0x040fe20000410000 */
[----:B------:R-:W-:Y:S01]  /*8ea0*/  FMUL.FTZ R56, R31, R36 ;  /* 0x000000241f387220 */ /* 0x000fe20000410000 */
[----:B------:R-:W-:Y:S01]  /*8eb0*/  FMUL.FTZ R31, R33, R54 ;  /* 0x00000036211f7220 */ /* 0x000fe20000410000 */
[----:B------:R-:W-:-:S02]  /*8ec0*/  IMAD.U32 R6, R4, 0x10000, RZ ;  /* 0x0001000004067824 */ /* 0x000fc400078e00ff */
[C---:B------:R-:W-:Y:S01]  /*8ed0*/  FFMA.FTZ R57, R30.reuse, R36, -R57 ;  /* 0x000000241e397223 */ /* 0x040fe20000010839 */
[----:B------:R-:W-:Y:S01]  /*8ee0*/  FFMA.FTZ R56, R30, R55, R56 ;  /* 0x000000371e387223 */ /* 0x000fe20000010038 */
[-C--:B------:R-:W-:Y:S01]  /*8ef0*/  FFMA.FTZ R55, R32, R35.reuse, -R31 ;  /* 0x0000002320377223 */ /* 0x080fe2000001081f */
[C---:B------:R-:W-:Y:S01]  /*8f00*/  IMAD.U32 R7, R5.reuse, 0x10000, RZ ;  /* 0x0001000005077824 */ /* 0x040fe200078e00ff */
[----:B------:R-:W-:Y:S01]  /*8f10*/  LOP3.LUT R4, R4, 0xffff0000, RZ, 0xc0, !PT ;  /* 0xffff000004047812 */ /* 0x000fe200078ec0ff */
[C---:B------:R-:W-:Y:S01]  /*8f20*/  IMAD.U32 R31, R34.reuse, 0x10000, RZ ;  /* 0x00010000221f7824 */ /* 0x040fe200078e00ff */
[----:B------:R-:W-:Y:S01]  /*8f30*/  LOP3.LUT R5, R5, 0xffff0000, RZ, 0xc0, !PT ;  /* 0xffff000005057812 */ /* 0x000fe200078ec0ff */
[----:B------:R-:W-:Y:S01]  /*8f40*/  FMUL.FTZ R59, R33, R35 ;  /* 0x00000023213b7220 */ /* 0x000fe20000410000 */
[C---:B------:R-:W-:Y:S01]  /*8f50*/  LOP3.LUT R30, R37.reuse, 0xffff0000, RZ, 0xc0, !PT ;  /* 0xffff0000251e7812 */ /* 0x040fe200078ec0ff */
[----:B------:R-:W-:Y:S01]  /*8f60*/  IMAD.U32 R33, R37, 0x10000, RZ ;  /* 0x0001000025217824 */ /* 0x000fe200078e00ff */
[----:B------:R-:W-:Y:S01]  /*8f70*/  LOP3.LUT R34, R34, 0xffff0000, RZ, 0xc0, !PT ;  /* 0xffff000022227812 */ /* 0x000fe200078ec0ff */
[----:B------:R-:W-:Y:S01]  /*8f80*/  FFMA.FTZ R54, R32, R54, R59 ;  /* 0x0000003620367223 */ /* 0x000fe2000001003b */
[C---:B------:R-:W-:Y:S01]  /*8f90*/  FMUL.FTZ R32, R4.reuse, R31 ;  /* 0x0000001f04207220 */ /* 0x040fe20000410000 */
[-C--:B------:R-:W-:Y:S01]  /*8fa0*/  FMUL.FTZ R35, R4, R33.reuse ;  /* 0x0000002104237220 */ /* 0x080fe20000410000 */
[C---:B------:R-:W-:Y:S01]  /*8fb0*/  FMUL.FTZ R36, R5.reuse, R30 ;  /* 0x0000001e05247220 */ /* 0x040fe20000410000 */
[-C--:B------:R-:W-:Y:S01]  /*8fc0*/  FMUL.FTZ R37, R5, R34.reuse ;  /* 0x0000002205257220 */ /* 0x080fe20000410000 */
[C---:B------:R-:W-:Y:S01]  /*8fd0*/  FFMA.FTZ R33, R6.reuse, R33, R32 ;  /* 0x0000002106217223 */ /* 0x040fe20000010020 */
[----:B------:R-:W-:Y:S01]  /*8fe0*/  FFMA.FTZ R4, R6, R31, -R35 ;  /* 0x0000001f06047223 */ /* 0x000fe20000010823 */
[C---:B------:R-:W-:Y:S01]  /*8ff0*/  FFMA.FTZ R5, R7.reuse, R34, -R36 ;  /* 0x0000002207057223 */ /* 0x040fe20000010824 */
[----:B------:R-:W-:Y:S01]  /*9000*/  FFMA.FTZ R30, R7, R30, R37 ;  /* 0x0000001e071e7223 */ /* 0x000fe20000010025 */
[----:B------:R-:W-:-:S02]  /*9010*/  F2FP.BF16.F32.PACK_AB R6, R56, R57 ;  /* 0x000000393806723e */ /* 0x000fc400000010ff */
[----:B------:R-:W-:Y:S02]  /*9020*/  F2FP.BF16.F32.PACK_AB R7, R54, R55 ;  /* 0x000000373607723e */ /* 0x000fe400000010ff */
[----:B------:R-:W-:Y:S02]  /*9030*/  F2FP.BF16.F32.PACK_AB R4, R33, R4 ;  /* 0x000000042104723e */ /* 0x000fe400000010ff */
[----:B------:R-:W-:-:S05]  /*9040*/  F2FP.BF16.F32.PACK_AB R5, R30, R5 ;  /* 0x000000051e05723e */ /* 0x000fca00000010ff */
[----:B------:R1:W-:Y:S02]  /*9050*/  STS.128 [R0+0xc400], R4 ;  /* 0x00c4000400007388 */ /* 0x0003e40000000c00 */
.L_x_2394:
[----:B------:R-:W-:Y:S05]  /*9060*/  BSYNC B1 ;  /* 0x0000000000017941 */ /* 0x000fea0003800000 */
.L_x_2393:
        /* <DEDUP_REMOVED lines=48> */
.L_x_2396:
[----:B------:R-:W-:Y:S05]  /*9370*/  BSYNC B1 ;  /* 0x0000000000017941 */ /* 0x000fea0003800000 */
.L_x_2395:
[----:B------:R-:W-:Y:S04]  /*9380*/  BSSY B1, `(.L_x_2397) ;  /* 0x0000030000017945 */ /* 0x000fe80003800000 */
[----:B------:R-:W-:Y:S05]  /*9390*/  @P2 BRA `(.L_x_2398) ;  /* 0x0000000000b82947 */ /* 0x000fea0003800000 */
[----:B012---:R-:W0:Y:S01]  /*93a0*/  LDS.128 R4, [R0+0xf400] ;  /* 0x00f4000000047984 */ /* 0x007e220000000c00 */
        /* <DEDUP_REMOVED lines=45> */
.L_x_2398:
[----:B------:R-:W-:Y:S05]  /*9680*/  BSYNC B1 ;  /* 0x0000000000017941 */ /* 0x000fea0003800000 */
.L_x_2397:
        /* <DEDUP_REMOVED lines=48> */
.L_x_2400:
[----:B------:R-:W-:Y:S05]  /*9990*/  BSYNC B1 ;  /* 0x0000000000017941 */ /* 0x000fea0003800000 */
.L_x_2399:
        /* <DEDUP_REMOVED lines=48> */
.L_x_2384:
[----:B------:R-:W3:Y:S01]  /*9ca0*/  LDC R9, c[0x0][0x448] ;  /* 0x00011200ff097b82 */ /* 0x000ee20000000800 */
[----:B------:R-:W-:Y:S01]  /*9cb0*/  ULDC.64 UR4, c[0x0][0x3f8] ;  /* 0x0000fe0000047ab9 */ /* 0x000fe20000000a00 */
[----:B------:R-:W-:Y:S01]  /*9cc0*/  ULDC.64 UR6, c[0x0][0x408] ;  /* 0x0001020000067ab9 */ /* 0x000fe20000000a00 */
        /* <DEDUP_REMOVED lines=8> */
[----:B---3--:R-:W-:Y:S01]  /*9d50*/  @P0 SHF.R.U32.HI R3, RZ, R5, R0 ;  /* 0x00000005ff030219 */ /* 0x008fe20000011600 */
        /* <DEDUP_REMOVED lines=22> */
.L_x_2613:
        /* <DEDUP_REMOVED lines=17> */
[----:B------:R-:W2:Y:S01]  /*9fd0*/  LDL R36, [R1+0x4c] ;  /* 0x00004c0001247983 */ /* 0x000ea20000100800 */
[----:B------:R-:W-:-:S03]  /*9fe0*/  ULDC UR4, c[0x0][0x3f4] ;  /* 0x0000fd0000047ab9 */ /* 0x000fc60000000800 */
[----:B------:R-:W2:Y:S01]  /*9ff0*/  LDL R37, [R1+0x48] ;  /* 0x0000480001257983 */ /* 0x000ea20000100800 */
[C---:B------:R-:W-:Y:S01]  /*a000*/  VIADD R5, R16.reuse, 0x20 ;  /* 0x0000002010057836 */ /* 0x040fe20000000000 */
[C---:B------:R-:W-:Y:S01]  /*a010*/  ISETP.GE.AND P2, PT, R16.reuse, UR4, PT ;  /* 0x0000000410007c0c */ /* 0x040fe2000bf46270 */
[----:B------:R-:W-:-:S03]  /*a020*/  VIADD R4, R16, 0x10 ;  /* 0x0000001010047836 */ /* 0x000fc60000000000 */
[----:B------:R-:W-:Y:S02]  /*a030*/  ISETP.GE.AND P4, PT, R5, UR4, PT ;  /* 0x0000000405007c0c */ /* 0x000fe4000bf86270 */
[----:B------:R-:W-:Y:S01]  /*a040*/  ISETP.GE.AND P3, PT, R4, UR4, PT ;  /* 0x0000000404007c0c */ /* 0x000fe2000bf66270 */
[----:B----4-:R-:W-:-:S06]  /*a050*/  IMAD.MOV.U32 R4, RZ, RZ, R0 ;  /* 0x000000ffff047224 */ /* 0x010fcc00078e0000 */
[----:B------:R-:W-:Y:S02]  /*a060*/  @!P2 IMAD.SHL.U32 R39, R16, 0x2, RZ ;  /* 0x000000021027a824 */ /* 0x000fe400078e00ff */
[----:B---3--:R-:W-:-:S03]  /*a070*/  IMAD.MOV.U32 R5, RZ, RZ, R3 ;  /* 0x000000ffff057224 */ /* 0x008fc600078e0003 */
        /* <DEDUP_REMOVED lines=12> */
[----:B--2---:R-:W-:Y:S01]  /*a140*/  @!P4 IMAD.SHL.U32 R47, R36, 0x8, RZ ;  /* 0x00000008242fc824 */ /* 0x004fe200078e00ff */
[----:B------:R-:W-:-:S02]  /*a150*/  @!P2 IADD3 R36, P0, R0, R39, RZ ;  /* 0x000000270024a210 */ /* 0x000fc40007f1e0ff */
[----:B------:R-:W-:Y:S01]  /*a160*/  @!P2 SHF.L.U64.HI R0, R16, 0x1, R17 ;  /* 0x000000011000a819 */ /* 0x000fe20000010211 */
[----:B------:R-:W-:Y:S02]  /*a170*/  @!P3 IMAD.SHL.U32 R43, R37, 0x8, RZ ;  /* 0x00000008252bb824 */ /* 0x000fe400078e00ff */
[----:B------:R-:W-:Y:S01]  /*a180*/  @!P4 IMAD.WIDE R44, R47, 0x2, R4 ;  /* 0x000000022f2cc825 */ /* 0x000fe200078e0204 */
[----:B------:R-:W-:-:S03]  /*a190*/  @!P2 IADD3.X R37, R3, R0, RZ, P0, !PT ;  /* 0x000000000325a210 */ /* 0x000fc600007fe4ff */
[C---:B------:R-:W-:Y:S01]  /*a1a0*/  @!P3 IMAD.WIDE R40, R43.reuse, 0x2, R4 ;  /* 0x000000022b28b825 */ /* 0x040fe200078e0204 */
[----:B------:R-:W-:Y:S01]  /*a1b0*/  CS2R R4, SRZ ;  /* 0x0000000000047805 */ /* 0x000fe2000001ff00 */
[----:B------:R0:W5:Y:S02]  /*a1c0*/  @!P4 LD.E.128 R32, desc[UR38][R44.64] ;  /* 0x000000262c20c980 */ /* 0x000164000c101d00 */
[--C-:B------:R-:W-:Y:S02]  /*a1d0*/  @!P3 IMAD.WIDE R42, R43, 0x2, R20.reuse ;  /* 0x000000022b2ab825 */ /* 0x100fe400078e0214 */
[----:B------:R0:W5:Y:S02]  /*a1e0*/  @!P3 LD.E.128 R28, desc[UR38][R40.64] ;  /* 0x00000026281cb980 */ /* 0x000164000c101d00 */
[----:B------:R-:W-:Y:S02]  /*a1f0*/  @!P4 IMAD.WIDE R46, R47, 0x2, R20 ;  /* 0x000000022f2ec825 */ /* 0x000fe400078e0214 */
[----:B------:R0:W5:Y:S02]  /*a200*/  @!P3 LD.E.128 R8, desc[UR38][R42.64] ;  /* 0x000000262a08b980 */ /* 0x000164000c101d00 */
[----:B------:R-:W-:-:S02]  /*a210*/  @!P2 IMAD.X R39, R21, 0x1, R0, P1 ;  /* 0x000000011527a824 */ /* 0x000fc400008e0600 */
[----:B------:R0:W5:Y:S04]  /*a220*/  @!P4 LD.E.128 R12, desc[UR38][R46.64] ;  /* 0x000000262e0cc980 */ /* 0x000168000c101d00 */
[----:B------:R0:W5:Y:S04]  /*a230*/  @!P2 LD.E.128 R24, desc[UR38][R36.64] ;  /* 0x000000262418a980 */ /* 0x000168000c101d00 */
[----:B------:R0:W5:Y:S02]  /*a240*/  @!P2 LD.E.128 R4, desc[UR38][R38.64] ;  /* 0x000000262604a980 */ /* 0x000164000c101d00 */
.L_x_2403:
[----:B------:R-:W-:Y:S05]  /*a250*/  BSYNC B1 ;  /* 0x0000000000017941 */ /* 0x000fea0003800000 */
.L_x_2402:
[----:B------:R-:W-:Y:S01]  /*a260*/  ULEA.HI UR4, UR37, UR37, URZ, 0x1 ;  /* 0x0000002525047291 */ /* 0x000fe2000f8f083f */
[----:B---3--:R-:W-:Y:S01]  /*a270*/  VIMNMX R3, R48, 0xc0, PT ;  /* 0x000000c030037848 */ /* 0x008fe20003fe0100 */
[----:B----45:R-:W-:Y:S01]  /*a280*/  IMAD.MOV.U32 R0, RZ, RZ, R4 ;  /* 0x000000ffff007224 */ /* 0x030fe200078e0004 */
[----:B------:R-:W-:Y:S01]  /*a290*/  BSSY B1, `(.L_x_2404) ;  /* 0x0000035000017945 */ /* 0x000fe20003800000 */
[----:B------:R-:W-:Y:S01]  /*a2a0*/  ULOP3.LUT UR4, UR4, 0xfffffffe, URZ, 0xc0, !UPT ;  /* 0xfffffffe04047892 */ /* 0x000fe2000f8ec03f */
[----:B------:R-:W-:Y:S01]  /*a2b0*/  ISETP.GE.AND P1, PT, R154, R3, PT ;  /* 0x000000039a00720c */ /* 0x000fe20003f26270 */
[----:B------:R-:W-:Y:S02]  /*a2c0*/  IMAD.MOV.U32 R20, RZ, RZ, R5 ;  /* 0x000000ffff147224 */ /* 0x000fe400078e0005 */
[----:B------:R-:W-:Y:S01]  /*a2d0*/  UIADD3 UR4, UR37, -UR4, URZ ;  /* 0x8000000425047290 */ /* 0x000fe2000fffe03f */
[----:B0-----:R-:W-:Y:S02]  /*a2e0*/  IMAD.MOV.U32 R36, RZ, RZ, R8 ;  /* 0x000000ffff247224 */ /* 0x001fe400078e0008 */
        /* <DEDUP_REMOVED lines=47> */
.L_x_2614:
[----:B------:R-:W-:Y:S05]  /*a5e0*/  BSYNC B1 ;  /* 0x0000000000017941 */ /* 0x000fea0003800000 */
.L_x_2404:
        /* <DEDUP_REMOVED lines=13> */
[----:B-1----:R-:W-:Y:S05]  /*a6c0*/  @P0 BRA `(.L_x_2407) ;  /* 0x0000000400b00947 */ /* 0x002fea0003800000 */
[----:B------:R-:W3:Y:S01]  /*a6d0*/  LDL R76, [R1+0xa8] ;  /* 0x0000a800014c7983 */ /* 0x000ee20000100800 */
        /* <DEDUP_REMOVED lines=10> */
[----:B-----5:R-:W-:-:S03]  /*a780*/  LOP3.LUT R0, R75, 0x18, R0, 0xf8, !PT ;  /* 0x000000184b007812 */ /* 0x020fc600078ef800 */
[----:B------:R-:W-:Y:S01]  /*a790*/  IMAD R37, R37, 0x1800, R74 ;  /* 0x0000180025257824 */ /* 0x000fe200078e024a */
[----:B------:R-:W-:-:S05]  /*a7a0*/  LOP3.LUT R0, R0, R72, RZ, 0x3c, !PT ;  /* 0x0000004800007212 */ /* 0x000fca00078e3cff */
[----:B--2---:R-:W-:-:S04]  /*a7b0*/  IMAD.IADD R41, R37, 0x1, R0 ;  /* 0x0000000125297824 */ /* 0x004fc800078e0200 */
[----:B------:R-:W-:-:S05]  /*a7c0*/  IMAD R0, R41, 0x2, R2 ;  /* 0x0000000229007824 */ /* 0x000fca00078e0202 */
[----:B------:R-:W0:Y:S01]  /*a7d0*/  LDS.128 R40, [R0+0xc400] ;  /* 0x00c4000000287984 */ /* 0x000e220000000c00 */
[----:B------:R-:W-:Y:S02]  /*a7e0*/  SHF.R.U64 R66, R4, 0x10, R5 ;  /* 0x0000001004427819 */ /* 0x000fe40000001205 */
[----:B------:R-:W-:Y:S02]  /*a7f0*/  SHF.R.U64 R64, R24, 0x10, R25 ;  /* 0x0000001018407819 */ /* 0x000fe40000001219 */
[----:B------:R-:W-:Y:S02]  /*a800*/  SHF.R.U64 R24, R26, 0x10, R27 ;  /* 0x000000101a187819 */ /* 0x000fe4000000121b */
[----:B------:R-:W-:Y:S02]  /*a810*/  SHF.R.U32.HI R65, RZ, 0x10, R25 ;  /* 0x00000010ff417819 */ /* 0x000fe40000011619 */
[----:B------:R-:W-:Y:S02]  /*a820*/  SHF.R.U32.HI R27, RZ, 0x10, R27 ;  /* 0x00000010ff1b7819 */ /* 0x000fe4000001161b */
[----:B------:R-:W-:-:S02]  /*a830*/  PRMT R66, R20, 0x5432, R66 ;  /* 0x0000543214427816 */ /* 0x000fc40000000042 */
[----:B------:R-:W-:Y:S02]  /*a840*/  PRMT R64, R46, 0x5432, R64 ;  /* 0x000054322e407816 */ /* 0x000fe40000000040 */
[----:B------:R-:W-:Y:S02]  /*a850*/  SHF.R.U32.HI R68, RZ, 0x10, R5 ;  /* 0x00000010ff447819 */ /* 0x000fe40000011605 */
[--C-:B------:R-:W-:Y:S01]  /*a860*/  SHF.R.U64 R26, R6, 0x10, R7.reuse ;  /* 0x00000010061a7819 */ /* 0x100fe20000001207 */
[----:B------:R-:W-:Y:S01]  /*a870*/  IMAD.U32 R67, R66, 0x10000, RZ ;  /* 0x0001000042437824 */ /* 0x000fe200078e00ff */
[----:B------:R-:W-:Y:S02]  /*a880*/  SHF.R.U32.HI R6, RZ, 0x10, R7 ;  /* 0x00000010ff067819 */ /* 0x000fe40000011607 */
[----:B------:R-:W-:Y:S02]  /*a890*/  PRMT R65, R58, 0x5410, R65 ;  /* 0x000054103a417816 */ /* 0x000fe40000000041 */
[----:B------:R-:W-:-:S02]  /*a8a0*/  PRMT R4, R59, 0x5410, R27 ;  /* 0x000054103b047816 */ /* 0x000fc4000000001b */
[----:B------:R-:W-:Y:S02]  /*a8b0*/  PRMT R68, R21, 0x5432, R68 ;  /* 0x0000543215447816 */ /* 0x000fe40000000044 */
[----:B------:R-:W-:-:S03]  /*a8c0*/  PRMT R6, R45, 0x5432, R6 ;  /* 0x000054322d067816 */ /* 0x000fc60000000006 */
[----:B------:R-:W-:Y:S02]  /*a8d0*/  IMAD.U32 R69, R68, 0x10000, RZ ;  /* 0x0001000044457824 */ /* 0x000fe400078e00ff */
[----:B------:R-:W-:Y:S02]  /*a8e0*/  IMAD.U32 R70, R6, 0x10000, RZ ;  /* 0x0001000006467824 */ /* 0x000fe400078e00ff */
[----:B0-----:R-:W-:Y:S01]  /*a8f0*/  IMAD.U32 R27, R40, 0x10000, RZ ;  /* 0x00010000281b7824 */ /* 0x001fe200078e00ff */
[----:B------:R-:W-:Y:S01]  /*a900*/  LOP3.LUT R25, R42, 0xffff0000, RZ, 0xc0, !PT ;  /* 0xffff00002a197812 */ /* 0x000fe200078ec0ff */
[----:B------:R-:W-:Y:S02]  /*a910*/  IMAD.U32 R62, R41, 0x10000, RZ ;  /* 0x00010000293e7824 */ /* 0x000fe400078e00ff */
[----:B------:R-:W-:Y:S01]  /*a920*/  FMUL.FTZ R71, R27, R67 ;  /* 0x000000431b477220 */ /* 0x000fe20000410000 */
[----:B------:R-:W-:Y:S01]  /*a930*/  IMAD.U32 R63, R43, 0x10000, RZ ;  /* 0x000100002b3f7824 */ /* 0x000fe200078e00ff */
[----:B------:R-:W-:-:S02]  /*a940*/  LOP3.LUT R66, R66, 0xffff0000, RZ, 0xc0, !PT ;  /* 0xffff000042427812 */ /* 0x000fc400078ec0ff */
[----:B------:R-:W-:Y:S02]  /*a950*/  LOP3.LUT R68, R68, 0xffff0000, RZ, 0xc0, !PT ;  /* 0xffff000044447812 */ /* 0x000fe400078ec0ff */
[----:B------:R-:W-:Y:S02]  /*a960*/  PRMT R26, R44, 0x5432, R26 ;  /* 0x000054322c1a7816 */ /* 0x000fe4000000001a */
[----:B------:R-:W-:Y:S01]  /*a970*/  PRMT R24, R47, 0x5432, R24 ;  /* 0x000054322f187816 */ /* 0x000fe20000000018 */
[----:B---3--:R-:W0:Y:S02]  /*a980*/  LDS.128 R36, [R76] ;  /* 0x000000004c247984 */ /* 0x008e240000000c00 */
[C---:B0-----:R-:W-:Y:S01]  /*a990*/  IMAD.U32 R58, R36.reuse, 0x10000, RZ ;  /* 0x00010000243a7824 */ /* 0x041fe200078e00ff */
[----:B------:R-:W-:Y:S01]  /*a9a0*/  LOP3.LUT R59, R36, 0xffff0000, RZ, 0xc0, !PT ;  /* 0xffff0000243b7812 */ /* 0x000fe200078ec0ff */
[C---:B------:R-:W-:Y:S01]  /*a9b0*/  IMAD.U32 R7, R38.reuse, 0x10000, RZ ;  /* 0x0001000026077824 */ /* 0x040fe200078e00ff */
[----:B------:R-:W-:Y:S01]  /*a9c0*/  LOP3.LUT R5, R38, 0xffff0000, RZ, 0xc0, !PT ;  /* 0xffff000026057812 */ /* 0x000fe200078ec0ff */
[----:B------:R-:W-:Y:S01]  /*a9d0*/  IMAD.U32 R36, R64, 0x10000, RZ ;  /* 0x0001000040247824 */ /* 0x000fe200078e00ff */
[C---:B------:R-:W-:Y:S01]  /*a9e0*/  LOP3.LUT R38, R39.reuse, 0xffff0000, RZ, 0xc0, !PT ;  /* 0xffff000027267812 */ /* 0x040fe200078ec0ff */
[----:B------:R-:W-:Y:S01]  /*a9f0*/  IMAD.U32 R61, R39, 0x10000, RZ ;  /* 0x00010000273d7824 */ /* 0x000fe200078e00ff */
[----:B------:R-:W-:Y:S01]  /*aa00*/  LOP3.LUT R39, R40, 0xffff0000, RZ, 0xc0, !PT ;  /* 0xffff000028277812 */ /* 0x000fe200078ec0ff */
[----:B------:R-:W-:Y:S01]  /*aa10*/  FMUL.FTZ R73, R27, R36 ;  /* 0x000000241b497220 */ /* 0x000fe20000410000 */
[----:B------:R-:W-:Y:S01]  /*aa20*/  LOP3.LUT R40, R41, 0xffff0000, RZ, 0xc0, !PT ;  /* 0xffff000029287812 */ /* 0x000fe200078ec0ff */
[----:B------:R-:W-:Y:S01]  /*aa30*/  IMAD.U32 R41, R42, 0x10000, RZ ;  /* 0x000100002a297824 */ /* 0x000fe200078e00ff */
[----:B------:R-:W-:Y:S01]  /*aa40*/  LOP3.LUT R42, R43, 0xffff0000, RZ, 0xc0, !PT ;  /* 0xffff00002b2a7812 */ /* 0x000fe200078ec0ff */
[----:B------:R-:W-:-:S02]  /*aa50*/  IMAD.U32 R43, R65, 0x10000, RZ ;  /* 0x00010000412b7824 */ /* 0x000fc400078e00ff */
[C---:B------:R-:W-:Y:S01]  /*aa60*/  FFMA.FTZ R27, R58.reuse, R36, -R71 ;  /* 0x000000243a1b7223 */ /* 0x040fe20000010847 */
[----:B------:R-:W-:Y:S01]  /*aa70*/  FFMA.FTZ R36, R58, R67, R73 ;  /* 0x000000433a247223 */ /* 0x000fe20000010049 */
[----:B------:R-:W-:Y:S02]  /*aa80*/  IMAD.U32 R58, R4, 0x10000, RZ ;  /* 0x00010000043a7824 */ /* 0x000fe400078e00ff */
[C---:B------:R-:W-:Y:S01]  /*aa90*/  FMUL.FTZ R71, R62.reuse, R69 ;  /* 0x000000453e477220 */ /* 0x040fe20000410000 */
[----:B------:R-:W-:Y:S02]  /*aaa0*/  IMAD.U32 R60, R37, 0x10000, RZ ;  /* 0x00010000253c7824 */ /* 0x000fe400078e00ff */
[-C--:B------:R-:W-:Y:S01]  /*aab0*/  FMUL.FTZ R67, R62, R43.reuse ;  /* 0x0000002b3e437220 */ /* 0x080fe20000410000 */
[C---:B------:R-:W-:Y:S01]  /*aac0*/  FMUL.FTZ R62, R63.reuse, R70 ;  /* 0x000000463f3e7220 */ /* 0x040fe20000410000 */
[----:B------:R-:W-:Y:S01]  /*aad0*/  LOP3.LUT R64, R64, 0xffff0000, RZ, 0xc0, !PT ;  /* 0xffff000040407812 */ /* 0x000fe200078ec0ff */
[-C--:B------:R-:W-:Y:S01]  /*aae0*/  FMUL.FTZ R63, R63, R58.reuse ;  /* 0x0000003a3f3f7220 */ /* 0x080fe20000410000 */
[----:B------:R-:W-:Y:S01]  /*aaf0*/  LOP3.LUT R65, R65, 0xffff0000, RZ, 0xc0, !PT ;  /* 0xffff000041417812 */ /* 0x000fe200078ec0ff */
[----:B------:R-:W-:Y:S01]  /*ab00*/  FFMA.FTZ R71, R60, R43, -R71 ;  /* 0x0000002b3c477223 */ /* 0x000fe20000010847 */
[----:B------:R-:W-:Y:S01]  /*ab10*/  FFMA.FTZ R43, R61, R58, -R62 ;  /* 0x0000003a3d2b7223 */ /* 0x000fe2000001083e */
[----:B------:R-:W-:Y:S01]  /*ab20*/  LOP3.LUT R37, R37, 0xffff0000, RZ, 0xc0, !PT ;  /* 0xffff000025257812 */ /* 0x000fe200078ec0ff */
[C---:B------:R-:W-:Y:S01]  /*ab30*/  FMUL.FTZ R58, R39.reuse, R66 ;  /* 0x00000042273a7220 */ /* 0x040fe20000410000 */
[----:B------:R-:W-:Y:S01]  /*ab40*/  FMUL.FTZ R62, R39, R64 ;  /* 0x00000040273e7220 */ /* 0x000fe20000410000 */
[----:B------:R-:W-:Y:S01]  /*ab50*/  FFMA.FTZ R63, R61, R70, R63 ;  /* 0x000000463d3f7223 */ /* 0x000fe2000001003f */
[C---:B------:R-:W-:Y:S01]  /*ab60*/  FMUL.FTZ R39, R40.reuse, R65 ;  /* 0x0000004128277220 */ /* 0x040fe20000410000 */
[----:B------:R-:W-:Y:S01]  /*ab70*/  FMUL.FTZ R70, R40, R68 ;  /* 0x0000004428467220 */ /* 0x000fe20000410000 */
[----:B------:R-:W-:Y:S01]  /*ab80*/  FFMA.FTZ R67, R60, R69, R67 ;  /* 0x000000453c437223 */ /* 0x000fe20000010043 */
[----:B------:R-:W-:Y:S01]  /*ab90*/  FFMA.FTZ R64, R59, R64, -R58 ;  /* 0x000000403b407223 */ /* 0x000fe2000001083a */
[----:B------:R-:W-:-:S02]  /*aba0*/  IMAD.U32 R60, R26, 0x10000, RZ ;  /* 0x000100001a3c7824 */ /* 0x000fc400078e00ff */
[C---:B------:R-:W-:Y:S01]  /*abb0*/  FFMA.FTZ R68, R37.reuse, R68, R39 ;  /* 0x0000004425447223 */ /* 0x040fe20000010027 */
[----:B------:R-:W-:Y:S01]  /*abc0*/  IMAD.U32 R58, R24, 0x10000, RZ ;  /* 0x00010000183a7824 */ /* 0x000fe200078e00ff */
[----:B------:R-:W-:Y:S01]  /*abd0*/  LOP3.LUT R26, R26, 0xffff0000, RZ, 0xc0, !PT ;  /* 0xffff00001a1a7812 */ /* 0x000fe200078ec0ff */
[----:B------:R-:W-:Y:S01]  /*abe0*/  FFMA.FTZ R70, R37, R65, -R70 ;  /* 0x0000004125467223 */ /* 0x000fe20000010846 */
[----:B------:R-:W-:Y:S01]  /*abf0*/  LOP3.LUT R39, R6, 0xffff0000, RZ, 0xc0, !PT ;  /* 0xffff000006277812 */ /* 0x000fe200078ec0ff */
[----:B------:R-:W-:Y:S01]  /*ac00*/  FFMA.FTZ R59, R59, R66, R62 ;  /* 0x000000423b3b7223 */ /* 0x000fe2000001003e */
[----:B------:R-:W-:Y:S02]  /*ac10*/  LOP3.LUT R24, R24, 0xffff0000, RZ, 0xc0, !PT ;  /* 0xffff000018187812 */ /* 0x000fe400078ec0ff */
[----:B------:R-:W-:Y:S01]  /*ac20*/  LOP3.LUT R37, R4, 0xffff0000, RZ, 0xc0, !PT ;  /* 0xffff000004257812 */ /* 0x000fe200078ec0ff */
[C---:B------:R-:W-:Y:S01]  /*ac30*/  FMUL.FTZ R40, R41.reuse, R60 ;  /* 0x0000003c29287220 */ /* 0x040fe20000410000 */
[----:B------:R-:W-:Y:S01]  /*ac40*/  FMUL.FTZ R62, R41, R58 ;  /* 0x0000003a293e7220 */ /* 0x000fe20000410000 */
[C---:B------:R-:W-:Y:S01]  /*ac50*/  FMUL.FTZ R4, R25.reuse, R26 ;  /* 0x0000001a19047220 */ /* 0x040fe20000410000 */
[C---:B------:R-:W-:Y:S01]  /*ac60*/  FMUL.FTZ R61, R42.reuse, R39 ;  /* 0x000000272a3d7220 */ /* 0x040fe20000410000 */
[----:B------:R-:W-:Y:S01]  /*ac70*/  FMUL.FTZ R25, R25, R24 ;  /* 0x0000001819197220 */ /* 0x000fe20000410000 */
[-C--:B------:R-:W-:Y:S01]  /*ac80*/  FMUL.FTZ R6, R42, R37.reuse ;  /* 0x000000252a067220 */ /* 0x080fe20000410000 */
[C---:B------:R-:W-:Y:S01]  /*ac90*/  FFMA.FTZ R40, R7.reuse, R58, -R40 ;  /* 0x0000003a07287223 */ /* 0x040fe20000010828 */
        /* <DEDUP_REMOVED lines=15> */
.L_x_2407:
[----:B------:R-:W-:Y:S05]  /*ad90*/  BSYNC B1 ;  /* 0x0000000000017941 */ /* 0x000fea0003800000 */
.L_x_2406:
[----:B------:R-:W-:Y:S04]  /*ada0*/  BSSY B1, `(.L_x_2408) ;  /* 0x000006a000017945 */ /* 0x000fe80003800000 */
[----:B------:R-:W-:Y:S05]  /*adb0*/  @P1 BRA `(.L_x_2409) ;  /* 0x0000000400a01947 */ /* 0x000fea0003800000 */
[----:B0-----:R-:W3:Y:S04]  /*adc0*/  LDL R0, [R1+0x48] ;  /* 0x0000480001007983 */ /* 0x001ee80000100800 */
[----:B------:R-:W4:Y:S01]  /*add0*/  LDL R58, [R1+0xa4] ;  /* 0x0000a400013a7983 */ /* 0x000f220000100800 */
[--C-:B------:R-:W-:Y:S02]  /*ade0*/  SHF.R.U64 R39, R28, 0x10, R29.reuse ;  /* 0x000000101c277819 */ /* 0x100fe4000000121d */
[----:B------:R-:W-:Y:S02]  /*adf0*/  SHF.R.U32.HI R28, RZ, 0x10, R29 ;  /* 0x00000010ff1c7819 */ /* 0x000fe4000001161d */
[--C-:B------:R-:W-:Y:S02]  /*ae00*/  SHF.R.U64 R29, R8, 0x10, R9.reuse ;  /* 0x00000010081d7819 */ /* 0x100fe40000001209 */
[----:B------:R-:W-:-:S02]  /*ae10*/  SHF.R.U32.HI R8, RZ, 0x10, R9 ;  /* 0x00000010ff087819 */ /* 0x000fc40000011609 */
[----:B------:R-:W-:Y:S02]  /*ae20*/  SHF.R.U64 R37, R30, 0x10, R31 ;  /* 0x000000101e257819 */ /* 0x000fe4000000121f */
[----:B------:R-:W-:Y:S02]  /*ae30*/  PRMT R54, R54, 0x5410, R39 ;  /* 0x0000541036367816 */ /* 0x000fe40000000027 */
[----:B------:R-:W-:Y:S02]  /*ae40*/  PRMT R50, R50, 0x5410, R29 ;  /* 0x0000541032327816 */ /* 0x000fe4000000001d */
[--C-:B------:R-:W-:Y:S02]  /*ae50*/  SHF.R.U64 R9, R10, 0x10, R11.reuse ;  /* 0x000000100a097819 */ /* 0x100fe4000000120b */
[----:B------:R-:W-:Y:S01]  /*ae60*/  PRMT R51, R51, 0x5410, R8 ;  /* 0x0000541033337816 */ /* 0x000fe20000000008 */
[----:B------:R-:W-:Y:S01]  /*ae70*/  IMAD.U32 R39, R50, 0x10000, RZ ;  /* 0x0001000032277824 */ /* 0x000fe200078e00ff */
[----:B------:R-:W-:-:S02]  /*ae80*/  SHF.R.U32.HI R10, RZ, 0x10, R11 ;  /* 0x00000010ff0a7819 */ /* 0x000fc4000001160b */
[----:B------:R-:W-:Y:S01]  /*ae90*/  PRMT R55, R55, 0x5410, R28 ;  /* 0x0000541037377816 */ /* 0x000fe2000000001c */
[----:B------:R-:W-:Y:S01]  /*aea0*/  IMAD.U32 R36, R51, 0x10000, RZ ;  /* 0x0001000033247824 */ /* 0x000fe200078e00ff */
[----:B------:R-:W-:Y:S01]  /*aeb0*/  PRMT R56, R56, 0x5410, R37 ;  /* 0x0000541038387816 */ /* 0x000fe20000000025 */
[----:B------:R-:W-:Y:S01]  /*aec0*/  IMAD.U32 R37, R54, 0x10000, RZ ;  /* 0x0001000036257824 */ /* 0x000fe200078e00ff */
[----:B------:R-:W-:Y:S02]  /*aed0*/  SHF.R.U32.HI R30, RZ, 0x10, R31 ;  /* 0x00000010ff1e7819 */ /* 0x000fe4000001161f */
[----:B------:R-:W-:Y:S02]  /*aee0*/  PRMT R53, R53, 0x5410, R10 ;  /* 0x0000541035357816 */ /* 0x000fe4000000000a */
[----:B------:R-:W-:Y:S02]  /*aef0*/  PRMT R57, R57, 0x5410, R30 ;  /* 0x0000541039397816 */ /* 0x000fe4000000001e */
[----:B------:R-:W-:Y:S01]  /*af00*/  PRMT R52, R52, 0x5410, R9 ;  /* 0x0000541034347816 */ /* 0x000fe20000000009 */
[----:B------:R-:W-:Y:S01]  /*af10*/  IMAD.U32 R38, R53, 0x10000, RZ ;  /* 0x0001000035267824 */ /* 0x000fe200078e00ff */
[----:B---3--:R-:W-:-:S04]  /*af20*/  LEA.HI R0, R3, R0, RZ, 0x1d ;  /* 0x0000000003007211 */ /* 0x008fc800078fe8ff */
[----:B------:R-:W-:-:S04]  /*af30*/  SHF.R.S32.HI R5, RZ, 0x1f, R0 ;  /* 0x0000001fff057819 */ /* 0x000fc80000011400 */
[----:B------:R-:W-:Y:S01]  /*af40*/  LEA.HI R5, R5, R0, RZ, 0x2 ;  /* 0x0000000005057211 */ /* 0x000fe200078f10ff */
[----:B------:R-:W-:-:S03]  /*af50*/  IMAD.SHL.U32 R0, R0, 0x8, RZ ;  /* 0x0000000800007824 */ /* 0x000fc600078e00ff */
[----:B------:R-:W-:Y:S02]  /*af60*/  SHF.R.S32.HI R5, RZ, 0x2, R5 ;  /* 0x00000002ff057819 */ /* 0x000fe40000011405 */
[----:B-----5:R-:W-:-:S03]  /*af70*/  LOP3.LUT R0, R75, 0x18, R0, 0xf8, !PT ;  /* 0x000000184b007812 */ /* 0x020fc600078ef800 */
[----:B------:R-:W-:Y:S01]  /*af80*/  IMAD R5, R5, 0x1800, R74 ;  /* 0x0000180005057824 */ /* 0x000fe200078e024a */
[----:B------:R-:W-:-:S05]  /*af90*/  LOP3.LUT R0, R0, R72, RZ, 0x3c, !PT ;  /* 0x0000004800007212 */ /* 0x000fca00078e3cff */
[----:B------:R-:W-:Y:S02]  /*afa0*/  IMAD.IADD R25, R5, 0x1, R0 ;  /* 0x0000000105197824 */ /* 0x000fe400078e0200 */
[----:B----4-:R-:W0:Y:S02]  /*afb0*/  LDS.128 R4, [R58] ;  /* 0x000000003a047984 */ /* 0x010e240000000c00 */
[----:B------:R-:W-:-:S05]  /*afc0*/  IMAD R0, R25, 0x2, R2 ;  /* 0x0000000219007824 */ /* 0x000fca00078e0202 */
[----:B------:R-:W1:Y:S01]  /*afd0*/  LDS.128 R24, [R0+0xc400] ;  /* 0x00c4000000187984 */ /* 0x000e620000000c00 */
[C---:B0-----:R-:W-:Y:S01]  /*afe0*/  IMAD.U32 R8, R4.reuse, 0x10000, RZ ;  /* 0x0001000004087824 */ /* 0x041fe200078e00ff */
[----:B------:R-:W-:Y:S01]  /*aff0*/  LOP3.LUT R4, R4, 0xffff0000, RZ, 0xc0, !PT ;  /* 0xffff000004047812 */ /* 0x000fe200078ec0ff */
[C---:B------:R-:W-:Y:S01]  /*b000*/  IMAD.U32 R9, R5.reuse, 0x10000, RZ ;  /* 0x0001000005097824 */ /* 0x040fe200078e00ff */
[----:B------:R-:W-:Y:S01]  /*b010*/  LOP3.LUT R5, R5, 0xffff0000, RZ, 0xc0, !PT ;  /* 0xffff000005057812 */ /* 0x000fe200078ec0ff */
[C---:B------:R-:W-:Y:S01]  /*b020*/  IMAD.U32 R11, R7.reuse, 0x10000, RZ ;  /* 0x00010000070b7824 */ /* 0x040fe200078e00ff */
[----:B------:R-:W-:Y:S01]  /*b030*/  LOP3.LUT R7, R7, 0xffff0000, RZ, 0xc0, !PT ;  /* 0xffff000007077812 */ /* 0x000fe200078ec0ff */
[----:B------:R-:W-:Y:S01]  /*b040*/  IMAD.U32 R10, R6, 0x10000, RZ ;  /* 0x00010000060a7824 */ /* 0x000fe200078e00ff */
[----:B-1----:R-:W-:Y:S01]  /*b050*/  SHF.L.U32 R30, R26, 0x10, RZ ;  /* 0x000000101a1e7819 */ /* 0x002fe200000006ff */
[C---:B------:R-:W-:Y:S01]  /*b060*/  IMAD.U32 R28, R24.reuse, 0x10000, RZ ;  /* 0x00010000181c7824 */ /* 0x040fe200078e00ff */
[----:B------:R-:W-:Y:S01]  /*b070*/  LOP3.LUT R24, R24, 0xffff0000, RZ, 0xc0, !PT ;  /* 0xffff000018187812 */ /* 0x000fe200078ec0ff */
[C---:B------:R-:W-:Y:S01]  /*b080*/  IMAD.U32 R29, R25.reuse, 0x10000, RZ ;  /* 0x00010000191d7824 */ /* 0x040fe200078e00ff */
[----:B------:R-:W-:Y:S01]  /*b090*/  LOP3.LUT R25, R25, 0xffff0000, RZ, 0xc0, !PT ;  /* 0xffff000019197812 */ /* 0x000fe200078ec0ff */
[C---:B--2---:R-:W-:Y:S01]  /*b0a0*/  FMUL.FTZ R41, R28.reuse, R39 ;  /* 0x000000271c297220 */ /* 0x044fe20000410000 */
[----:B------:R-:W-:Y:S01]  /*b0b0*/  FMUL.FTZ R43, R28, R37 ;  /* 0x000000251c2b7220 */ /* 0x000fe20000410000 */
[----:B------:R-:W-:-:S02]  /*b0c0*/  IMAD.U32 R28, R55, 0x10000, RZ ;  /* 0x00010000371c7824 */ /* 0x000fc400078e00ff */
[----:B------:R-:W-:Y:S01]  /*b0d0*/  FMUL.FTZ R40, R29, R36 ;  /* 0x000000241d287220 */ /* 0x000fe20000410000 */
        /* <DEDUP_REMOVED lines=16> */
[----:B------:R-:W-:Y:S01]  /*b1e0*/  LOP3.LUT R28, R51, 0xffff0000, RZ, 0xc0, !PT ;  /* 0xffff0000331c7812 */ /* 0x000fe200078ec0ff */
[----:B------:R-:W-:Y:S01]  /*b1f0*/  FFMA.FTZ R24, R4, R9, -R11 ;  /* 0x0000000904187223 */ /* 0x000fe2000001080b */
[----:B------:R-:W-:-:S02]  /*b200*/  IMAD.U32 R11, R52, 0x10000, RZ ;  /* 0x00010000340b7824 */ /* 0x000fc400078e00ff */
[----:B------:R-:W-:Y:S01]  /*b210*/  FFMA.FTZ R36, R4, R29, R31 ;  /* 0x0000001d04247223 */ /* 0x000fe2000001001f */
[----:B------:R-:W-:Y:S02]  /*b220*/  IMAD.U32 R9, R56, 0x10000, RZ ;  /* 0x0001000038097824 */ /* 0x000fe400078e00ff */
[C---:B------:R-:W-:Y:S01]  /*b230*/  FMUL.FTZ R38, R25.reuse, R28 ;  /* 0x0000001c19267220 */ /* 0x040fe20000410000 */
[C---:B------:R-:W-:Y:S01]  /*b240*/  FMUL.FTZ R29, R30.reuse, R11 ;  /* 0x0000000b1e1d7220 */ /* 0x040fe20000410000 */
[-C--:B------:R-:W-:Y:S01]  /*b250*/  FMUL.FTZ R37, R25, R8.reuse ;  /* 0x0000000819257220 */ /* 0x080fe20000410000 */
        /* <DEDUP_REMOVED lines=13> */
[----:B------:R-:W-:Y:S01]  /*b330*/  LOP3.LUT R6, R6, 0xffff0000, RZ, 0xc0, !PT ;  /* 0xffff000006067812 */ /* 0x000fe200078ec0ff */
[C---:B------:R-:W-:Y:S02]  /*b340*/  FMUL.FTZ R30, R27.reuse, R8 ;  /* 0x000000081b1e7220 */ /* 0x040fe40000410000 */
        /* <DEDUP_REMOVED lines=15> */
.L_x_2409:
[----:B------:R-:W-:Y:S05]  /*b440*/  BSYNC B1 ;  /* 0x0000000000017941 */ /* 0x000fea0003800000 */
.L_x_2408:
[----:B------:R-:W-:Y:S05]  /*b450*/  @P2 BRA `(.L_x_2390) ;  /* 0x0000000400a02947 */ /* 0x000fea0003800000 */
[----:B01----:R-:W3:Y:S04]  /*b460*/  LDL R0, [R1+0x4c] ;  /* 0x00004c0001007983 */ /* 0x003ee80000100800 */
[----:B------:R-:W4:Y:S01]  /*b470*/  LDL R36, [R1+0xa0] ;  /* 0x0000a00001247983 */ /* 0x000f220000100800 */
[----:B------:R-:W-:Y:S02]  /*b480*/  SHF.R.U64 R29, R32, 0x10, R33 ;  /* 0x00000010201d7819 */ /* 0x000fe40000001221 */
[----:B------:R-:W-:Y:S02]  /*b490*/  SHF.R.U64 R27, R34, 0x10, R35 ;  /* 0x00000010221b7819 */ /* 0x000fe40000001223 */
[--C-:B------:R-:W-:Y:S02]  /*b4a0*/  SHF.R.U64 R25, R12, 0x10, R13.reuse ;  /* 0x000000100c197819 */ /* 0x100fe4000000120d */
[----:B------:R-:W-:-:S02]  /*b4b0*/  SHF.R.U32.HI R12, RZ, 0x10, R13 ;  /* 0x00000010ff0c7819 */ /* 0x000fc4000001160d */
[----:B------:R-:W-:Y:S02]  /*b4c0*/  PRMT R46, R46, 0x5410, R29 ;  /* 0x000054102e2e7816 */ /* 0x000fe4000000001d */
[----:B------:R-:W-:Y:S02]  /*b4d0*/  PRMT R48, R48, 0x5410, R27 ;  /* 0x0000541030307816 */ /* 0x000fe4000000001b */
[----:B------:R-:W-:Y:S01]  /*b4e0*/  PRMT R25, R20, 0x5410, R25 ;  /* 0x0000541014197816 */ /* 0x000fe20000000019 */
[----:B------:R-:W-:Y:S01]  /*b4f0*/  IMAD.U32 R26, R46, 0x10000, RZ ;  /* 0x000100002e1a7824 */ /* 0x000fe200078e00ff */
[----:B------:R-:W-:Y:S02]  /*b500*/  SHF.R.U32.HI R32, RZ, 0x10, R33 ;  /* 0x00000010ff207819 */ /* 0x000fe40000011621 */
[----:B------:R-:W-:Y:S01]  /*b510*/  PRMT R27, R21, 0x5410, R12 ;  /* 0x00005410151b7816 */ /* 0x000fe2000000000c */
[----:B------:R-:W-:Y:S01]  /*b520*/  IMAD.U32 R28, R25, 0x10000, RZ ;  /* 0x00010000191c7824 */ /* 0x000fe200078e00ff */
[----:B------:R-:W-:-:S02]  /*b530*/  SHF.R.U32.HI R34, RZ, 0x10, R35 ;  /* 0x00000010ff227819 */ /* 0x000fc40000011623 */
[----:B------:R-:W-:Y:S01]  /*b540*/  PRMT R47, R47, 0x5410, R32 ;  /* 0x000054102f2f7816 */ /* 0x000fe20000000020 */
[----:B------:R-:W-:Y:S01]  /*b550*/  IMAD.U32 R29, R27, 0x10000, RZ ;  /* 0x000100001b1d7824 */ /* 0x000fe200078e00ff */
[----:B------:R-:W-:Y:S02]  /*b560*/  PRMT R49, R49, 0x5410, R34 ;  /* 0x0000541031317816 */ /* 0x000fe40000000022 */
[----:B------:R-:W-:Y:S02]  /*b570*/  LOP3.LUT R25, R25, 0xffff0000, RZ, 0xc0, !PT ;  /* 0xffff000019197812 */ /* 0x000fe400078ec0ff */
[----:B---3--:R-:W-:-:S04]  /*b580*/  LEA.HI R3, R3, R0, RZ, 0x1d ;  /* 0x0000000003037211 */ /* 0x008fc800078fe8ff */
[----:B------:R-:W-:Y:S01]  /*b590*/  SHF.R.S32.HI R0, RZ, 0x1f, R3 ;  /* 0x0000001fff007819 */ /* 0x000fe20000011403 */
[----:B----4-:R-:W0:Y:S03]  /*b5a0*/  LDS.128 R4, [R36] ;  /* 0x0000000024047984 */ /* 0x010e260000000c00 */
[----:B------:R-:W-:Y:S01]  /*b5b0*/  LEA.HI R0, R0, R3, RZ, 0x2 ;  /* 0x0000000300007211 */ /* 0x000fe200078f10ff */
[----:B------:R-:W-:-:S03]  /*b5c0*/  IMAD.SHL.U32 R3, R3, 0x8, RZ ;  /* 0x0000000803037824 */ /* 0x000fc600078e00ff */
[----:B------:R-:W-:Y:S02]  /*b5d0*/  SHF.R.S32.HI R0, RZ, 0x2, R0 ;  /* 0x00000002ff007819 */ /* 0x000fe40000011400 */
[----:B-----5:R-:W-:-:S03]  /*b5e0*/  LOP3.LUT R3, R75, 0x18, R3, 0xf8, !PT ;  /* 0x000000184b037812 */ /* 0x020fc600078ef803 */
[----:B------:R-:W-:Y:S01]  /*b5f0*/  IMAD R0, R0, 0x1800, R74 ;  /* 0x0000180000007824 */ /* 0x000fe200078e024a */
[----:B------:R-:W-:-:S05]  /*b600*/  LOP3.LUT R3, R3, R72, RZ, 0x3c, !PT ;  /* 0x0000004803037212 */ /* 0x000fca00078e3cff */
[----:B------:R-:W-:-:S04]  /*b610*/  IMAD.IADD R3, R0, 0x1, R3 ;  /* 0x0000000100037824 */ /* 0x000fc800078e0203 */
[----:B------:R-:W-:Y:S01]  /*b620*/  IMAD R0, R3, 0x2, R2 ;  /* 0x0000000203007824 */ /* 0x000fe200078e0202 */
[--C-:B------:R-:W-:Y:S02]  /*b630*/  SHF.R.U64 R3, R14, 0x10, R15.reuse ;  /* 0x000000100e037819 */ /* 0x100fe4000000120f */
[----:B------:R-:W-:Y:S02]  /*b640*/  SHF.R.U32.HI R14, RZ, 0x10, R15 ;  /* 0x00000010ff0e7819 */ /* 0x000fe4000001160f */
[----:B------:R-:W1:Y:S01]  /*b650*/  LDS.128 R8, [R0+0xc400] ;  /* 0x00c4000000087984 */ /* 0x000e620000000c00 */
[----:B------:R-:W-:Y:S02]  /*b660*/  PRMT R44, R44, 0x5410, R3 ;  /* 0x000054102c2c7816 */ /* 0x000fe40000000003 */
[----:B------:R-:W-:-:S05]  /*b670*/  PRMT R45, R45, 0x5410, R14 ;  /* 0x000054102d2d7816 */ /* 0x000fca000000000e */
[----:B------:R-:W-:Y:S02]  /*b680*/  IMAD.U32 R31, R45, 0x10000, RZ ;  /* 0x000100002d1f7824 */ /* 0x000fe400078e00ff */
        /* <DEDUP_REMOVED lines=8> */
[C---:B-1----:R-:W-:Y:S01]  /*b710*/  IMAD.U32 R15, R8.reuse, 0x10000, RZ ;  /* 0x00010000080f7824 */ /* 0x042fe200078e00ff */
[----:B------:R-:W-:Y:S01]  /*b720*/  LOP3.LUT R8, R8, 0xffff0000, RZ, 0xc0, !PT ;  /* 0xffff000008087812 */ /* 0x000fe200078ec0ff */
[C---:B------:R-:W-:Y:S01]  /*b730*/  IMAD.U32 R20, R9.reuse, 0x10000, RZ ;  /* 0x0001000009147824 */ /* 0x040fe200078e00ff */
[----:B------:R-:W-:Y:S01]  /*b740*/  LOP3.LUT R9, R9, 0xffff0000, RZ, 0xc0, !PT ;  /* 0xffff000009097812 */ /* 0x000fe200078ec0ff */
[C---:B------:R-:W-:Y:S01]  /*b750*/  FMUL.FTZ R30, R15.reuse, R28 ;  /* 0x0000001c0f1e7220 */ /* 0x040fe20000410000 */
[----:B------:R-:W-:Y:S01]  /*b760*/  FMUL.FTZ R32, R15, R26 ;  /* 0x0000001a0f207220 */ /* 0x000fe20000410000 */
[----:B------:R-:W-:-:S02]  /*b770*/  IMAD.U32 R15, R47, 0x10000, RZ ;  /* 0x000100002f0f7824 */ /* 0x000fc400078e00ff */
[C---:B------:R-:W-:Y:S01]  /*b780*/  FMUL.FTZ R33, R20.reuse, R29 ;  /* 0x0000001d14217220 */ /* 0x040fe20000410000 */
[----:B------:R-:W-:Y:S02]  /*b790*/  IMAD.U32 R24, R11, 0x10000, RZ ;  /* 0x000100000b187824 */ /* 0x000fe400078e00ff */
[C---:B------:R-:W-:Y:S01]  /*b7a0*/  FFMA.FTZ R30, R3.reuse, R26, -R30 ;  /* 0x0000001a031e7223 */ /* 0x040fe2000001081e */
[----:B------:R-:W-:Y:S01]  /*b7b0*/  FFMA.FTZ R32, R3, R28, R32 ;  /* 0x0000001c03207223 */ /* 0x000fe20000010020 */
[----:B------:R-:W-:Y:S02]  /*b7c0*/  IMAD.U32 R3, R49, 0x10000, RZ ;  /* 0x0001000031037824 */ /* 0x000fe400078e00ff */
[-C--:B------:R-:W-:Y:S01]  /*b7d0*/  FMUL.FTZ R35, R20, R15.reuse ;  /* 0x0000000f14237220 */ /* 0x080fe20000410000 */
[----:B------:R-:W-:Y:S01]  /*b7e0*/  FFMA.FTZ R33, R12, R15, -R33 ;  /* 0x0000000f0c217223 */ /* 0x000fe20000010821 */
[C---:B------:R-:W-:Y:S01]  /*b7f0*/  FMUL.FTZ R15, R24.reuse, R31 ;  /* 0x0000001f180f7220 */ /* 0x040fe20000410000 */
[----:B------:R-:W-:Y:S01]  /*b800*/  FMUL.FTZ R24, R24, R3 ;  /* 0x0000000318187220 */ /* 0x000fe20000410000 */
[----:B------:R-:W-:Y:S01]  /*b810*/  FFMA.FTZ R35, R12, R29, R35 ;  /* 0x0000001d0c237223 */ /* 0x000fe20000010023 */
[----:B------:R-:W-:Y:S01]  /*b820*/  LOP3.LUT R12, R47, 0xffff0000, RZ, 0xc0, !PT ;  /* 0xffff00002f0c7812 */ /* 0x000fe200078ec0ff */
[----:B------:R-:W-:Y:S01]  /*b830*/  FFMA.FTZ R28, R14, R3, -R15 ;  /* 0x000000030e1c7223 */ /* 0x000fe2000001080f */
[----:B------:R-:W-:Y:S01]  /*b840*/  LOP3.LUT R3, R46, 0xffff0000, RZ, 0xc0, !PT ;  /* 0xffff00002e037812 */ /* 0x000fe200078ec0ff */
[----:B------:R-:W-:Y:S01]  /*b850*/  FFMA.FTZ R31, R14, R31, R24 ;  /* 0x0000001f0e1f7223 */ /* 0x000fe20000010018 */
[----:B------:R-:W-:Y:S01]  /*b860*/  LOP3.LUT R14, R27, 0xffff0000, RZ, 0xc0, !PT ;  /* 0xffff00001b0e7812 */ /* 0x000fe200078ec0ff */
[----:B------:R-:W-:Y:S01]  /*b870*/  FMUL.FTZ R15, R8, R25 ;  /* 0x00000019080f7220 */ /* 0x000fe20000410000 */
[----:B------:R-:W-:-:S02]  /*b880*/  IMAD.U32 R21, R10, 0x10000, RZ ;  /* 0x000100000a157824 */ /* 0x000fc400078e00ff */
[-C--:B------:R-:W-:Y:S01]  /*b890*/  FMUL.FTZ R27, R8, R3.reuse ;  /* 0x00000003081b7220 */ /* 0x080fe20000410000 */
[----:B------:R-:W-:Y:S02]  /*b8a0*/  IMAD.U32 R20, R44, 0x10000, RZ ;  /* 0x000100002c147824 */ /* 0x000fe400078e00ff */
[C---:B------:R-:W-:Y:S01]  /*b8b0*/  FMUL.FTZ R24, R9.reuse, R14 ;  /* 0x0000000e09187220 */ /* 0x040fe20000410000 */
[C---:B------:R-:W-:Y:S01]  /*b8c0*/  FFMA.FTZ R15, R4.reuse, R3, -R15 ;  /* 0x00000003040f7223 */ /* 0x040fe2000001080f */
[----:B------:R-:W-:Y:S01]  /*b8d0*/  FMUL.FTZ R9, R9, R12 ;  /* 0x0000000c09097220 */ /* 0x000fe20000410000 */
[----:B------:R-:W-:Y:S01]  /*b8e0*/  FFMA.FTZ R27, R4, R25, R27 ;  /* 0x00000019041b7223 */ /* 0x000fe2000001001b */
[----:B------:R-:W-:Y:S02]  /*b8f0*/  IMAD.U32 R8, R48, 0x10000, RZ ;  /* 0x0001000030087824 */ /* 0x000fe400078e00ff */
[----:B------:R-:W-:Y:S01]  /*b900*/  FMUL.FTZ R4, R21, R20 ;  /* 0x0000001415047220 */ /* 0x000fe20000410000 */
[C---:B------:R-:W-:Y:S01]  /*b910*/  FFMA.FTZ R24, R5.reuse, R12, -R24 ;  /* 0x0000000c05187223 */ /* 0x040fe20000010818 */
[----:B------:R-:W-:Y:S01]  /*b920*/  FFMA.FTZ R14, R5, R14, R9 ;  /* 0x0000000e050e7223 */ /* 0x000fe20000010009 */
[----:B------:R-:W-:Y:S01]  /*b930*/  LOP3.LUT R10, R10, 0xffff0000, RZ, 0xc0, !PT ;  /* 0xffff00000a0a7812 */ /* 0x000fe200078ec0ff */
[-C--:B------:R-:W-:Y:S01]  /*b940*/  FMUL.FTZ R26, R21, R8.reuse ;  /* 0x00000008151a7220 */ /* 0x080fe20000410000 */
[----:B------:R-:W-:Y:S01]  /*b950*/  FFMA.FTZ R12, R13, R8, -R4 ;  /* 0x000000080d0c7223 */ /* 0x000fe20000010804 */
[----:B------:R-:W-:-:S02]  /*b960*/  LOP3.LUT R5, R44, 0xffff0000, RZ, 0xc0, !PT ;  /* 0xffff00002c057812 */ /* 0x000fc400078ec0ff */
[----:B------:R-:W-:Y:S01]  /*b970*/  LOP3.LUT R11, R11, 0xffff0000, RZ, 0xc0, !PT ;  /* 0xffff00000b0b7812 */ /* 0x000fe200078ec0ff */
[----:B------:R-:W-:Y:S01]  /*b980*/  FFMA.FTZ R26, R13, R20, R26 ;  /* 0x000000140d1a7223 */ /* 0x000fe2000001001a */
[----:B------:R-:W-:Y:S01]  /*b990*/  LOP3.LUT R3, R48, 0xffff0000, RZ, 0xc0, !PT ;  /* 0xffff000030037812 */ /* 0x000fe200078ec0ff */
[C---:B------:R-:W-:Y:S01]  /*b9a0*/  FMUL.FTZ R9, R10.reuse, R5 ;  /* 0x000000050a097220 */ /* 0x040fe20000410000 */
[----:B------:R-:W-:Y:S02]  /*b9b0*/  LOP3.LUT R8, R45, 0xffff0000, RZ, 0xc0, !PT ;  /* 0xffff00002d087812 */ /* 0x000fe400078ec0ff */
[----:B------:R-:W-:Y:S01]  /*b9c0*/  LOP3.LUT R4, R49, 0xffff0000, RZ, 0xc0, !PT ;  /* 0xffff000031047812 */ /* 0x000fe200078ec0ff */
[-C--:B------:R-:W-:Y:S01]  /*b9d0*/  FMUL.FTZ R10, R10, R3.reuse ;  /* 0x000000030a0a7220 */ /* 0x080fe20000410000 */
[----:B------:R-:W-:Y:S01]  /*b9e0*/  FFMA.FTZ R3, R6, R3, -R9 ;  /* 0x0000000306037223 */ /* 0x000fe20000010809 */
[C---:B------:R-:W-:Y:S01]  /*b9f0*/  FMUL.FTZ R20, R11.reuse, R8 ;  /* 0x000000080b147220 */ /* 0x040fe20000410000 */
[----:B------:R-:W-:Y:S01]  /*ba00*/  F2FP.BF16.F32.PACK_AB R9, R14, R35 ;  /* 0x000000230e09723e */ /* 0x000fe200000010ff */
[-C--:B------:R-:W-:Y:S01]  /*ba10*/  FMUL.FTZ R21, R11, R4.reuse ;  /* 0x000000040b157220 */ /* 0x080fe20000410000 */
[----:B------:R-:W-:Y:S01]  /*ba20*/  FFMA.FTZ R11, R6, R5, R10 ;  /* 0x00000005060b7223 */ /* 0x000fe2000001000a */
[----:B------:R-:W-:Y:S01]  /*ba30*/  FFMA.FTZ R13, R7, R4, -R20 ;  /* 0x00000004070d7223 */ /* 0x000fe20000010814 */
[----:B------:R-:W-:Y:S01]  /*ba40*/  F2FP.BF16.F32.PACK_AB R4, R15, R30 ;  /* 0x0000001e0f04723e */ /* 0x000fe200000010ff */
[----:B------:R-:W-:Y:S01]  /*ba50*/  FFMA.FTZ R20, R7, R8, R21 ;  /* 0x0000000807147223 */ /* 0x000fe20000010015 */
[----:B------:R-:W-:-:S02]  /*ba60*/  F2FP.BF16.F32.PACK_AB R5, R24, R33 ;  /* 0x000000211805723e */ /* 0x000fc400000010ff */
[----:B------:R-:W-:Y:S02]  /*ba70*/  F2FP.BF16.F32.PACK_AB R6, R3, R12 ;  /* 0x0000000c0306723e */ /* 0x000fe400000010ff */
[----:B------:R-:W-:Y:S02]  /*ba80*/  F2FP.BF16.F32.PACK_AB R10, R11, R26 ;  /* 0x0000001a0b0a723e */ /* 0x000fe400000010ff */
[----:B------:R-:W-:Y:S02]  /*ba90*/  F2FP.BF16.F32.PACK_AB R7, R13, R28 ;  /* 0x0000001c0d07723e */ /* 0x000fe400000010ff */
[----:B------:R-:W-:Y:S02]  /*baa0*/  F2FP.BF16.F32.PACK_AB R8, R27, R32 ;  /* 0x000000201b08723e */ /* 0x000fe400000010ff */
[----:B------:R-:W-:Y:S01]  /*bab0*/  F2FP.BF16.F32.PACK_AB R11, R20, R31 ;  /* 0x0000001f140b723e */ /* 0x000fe200000010ff */
[----:B------:R0:W-:Y:S04]  /*bac0*/  STS.128 [R36], R4 ;  /* 0x0000000424007388 */ /* 0x0001e80000000c00 */
[----:B------:R0:W-:Y:S02]  /*bad0*/  STS.128 [R0+0xc400], R8 ;  /* 0x00c4000800007388 */ /* 0x0001e40000000c00 */
.L_x_2390:
[----:B------:R-:W-:Y:S05]  /*bae0*/  BSYNC B0 ;  /* 0x0000000000007941 */ /* 0x000fea0003800000 */
.L_x_2383:
        /* <DEDUP_REMOVED lines=8> */
.L_x_2381:
[----:B0--3--:R-:W-:-:S05]  /*bb70*/  IMAD.U32 R0, RZ, RZ, UR41 ;  /* 0x00000029ff007e24 */ /* 0x009fca000f8e00ff */
[----:B------:R-:W-:-:S13]  /*bb80*/  ISETP.NE.AND P0, PT, R0, 0x3, PT ;  /* 0x000000030000780c */ /* 0x000fda0003f05270 */
[----:B------:R-:W-:Y:S05]  /*bb90*/  @!P0 BRA `(.L_x_2410) ;  /* 0x0000000000048947 */ /* 0x000fea0003800000 */
[----:B------:R-:W-:Y:S01]  /*bba0*/  BPT.TRAP 0x1 ;  /* 0x000000040000795c */ /* 0x000fe20000300000 */
.L_x_2410:
[----:B------:R-:W-:Y:S01]  /*bbb0*/  IMAD R0, R19, 0x8, R2 ;  /* 0x0000000813007824 */ /* 0x000fe200078e0202 */
[----:B--2-4-:R-:W-:-:S04]  /*bbc0*/  SHF.L.U32 R5, R137, 0x1f, RZ ;  /* 0x0000001f89057819 */ /* 0x014fc800000006ff */
[----:B------:R0:W2:Y:S01]  /*bbd0*/  SYNCS.PHASECHK.TRANS64.TRYWAIT P1, [R0+URZ+0x2d830], R5 ;  /* 0x02d83005000075a7 */ /* 0x0000a2000802017f */
[----:B------:R-:W-:Y:S05]  /*bbe0*/  @!P0 BRA `(.L_x_2411) ;  /* 0x0000000000048947 */ /* 0x000fea0003800000 */
[----:B------:R-:W-:Y:S01]  /*bbf0*/  BPT.TRAP 0x1 ;  /* 0x000000040000795c */ /* 0x000fe20000300000 */
.L_x_2411:
[----:B-1----:R-:W-:Y:S01]  /*bc00*/  VIADD R3, R2, 0x15400 ;  /* 0x0001540002037836 */ /* 0x002fe20000000000 */
[----:B------:R-:W-:Y:S01]  /*bc10*/  LOP3.LUT R156, R156, 0x10000, RZ, 0xfc, !PT ;  /* 0x000100009c9c7812 */ /* 0x000fe200078efcff */
[----:B------:R-:W-:-:S03]  /*bc20*/  IMAD.MOV.U32 R157, RZ, RZ, -0x7fffffe0 ;  /* 0x80000020ff9d7424 */ /* 0x000fc600078e00ff */
[----:B------:R-:W-:-:S04]  /*bc30*/  SHF.R.U32.HI R3, RZ, 0x4, R3 ;  /* 0x00000004ff037819 */ /* 0x000fc80000011603 */
[----:B------:R-:W-:-:S04]  /*bc40*/  LOP3.LUT R3, R3, 0x3fff, RZ, 0xc0, !PT ;  /* 0x00003fff03037812 */ /* 0x000fc800078ec0ff */
[----:B------:R-:W-:-:S05]  /*bc50*/  LOP3.LUT R3, R3, 0x10000, RZ, 0xfc, !PT ;  /* 0x0001000003037812 */ /* 0x000fca00078efcff */
[----:B------:R1:W-:Y:S01]  /*bc60*/  STL [R1+0x60], R3 ;  /* 0x0000600301007387 */ /* 0x0003e20000100800 */
[----:B--2---:R-:W-:Y:S05]  /*bc70*/  @P1 BRA `(.L_x_2412) ;  /* 0x0000000000081947 */ /* 0x004fea0003800000 */
[----:B------:R-:W2:Y:S02]  /*bc80*/  SYNCS.PHASECHK.TRANS64.TRYWAIT P1, [R0+URZ+0x2d830], R5 ;  /* 0x02d83005000075a7 */ /* 0x000ea4000802017f */
[----:B--2---:R-:W-:Y:S05]  /*bc90*/  @!P1 BRA `(.L_x_2413) ;  /* 0x0000013000a49947 */ /* 0x004fea0003800000 */
.L_x_2412:
[----:B-1----:R-:W3:Y:S01]  /*bca0*/  LDL R3, [R1+0x60] ;  /* 0x0000600001037983 */ /* 0x002ee20000100800 */
[----:B0-2---:R-:W-:Y:S01]  /*bcb0*/  IMAD.MOV.U32 R5, RZ, RZ, -0x7fffffe0 ;  /* 0x80000020ff057424 */ /* 0x005fe200078e00ff */
[----:B------:R-:W-:Y:S05]  /*bcc0*/  WARPSYNC.ALL ;  /* 0x0000000000007948 */ /* 0x000fea0003800000 */
[C---:B------:R-:W-:Y:S01]  /*bcd0*/  R2UR UR4, R156.reuse ;  /* 0x000000009c0472ca */ /* 0x040fe200000e0000 */
[----:B-----5:R-:W-:Y:S01]  /*bce0*/  WARPGROUP.ARRIVE ;  /* 0x00000000000079c5 */ /* 0x020fe20000000000 */
[----:B------:R-:W-:Y:S01]  /*bcf0*/  R2UR UR5, R157 ;  /* 0x000000009d0572ca */ /* 0x000fe200000e0000 */
[----:B------:R-:W-:Y:S01]  /*bd00*/  VIADD R20, R156, 0x2 ;  /* 0x000000029c147836 */ /* 0x000fe20000000000 */
[----:B------:R-:W-:Y:S01]  /*bd10*/  R2UR UR7, R5 ;  /* 0x00000000050772ca */ /* 0x000fe200000e0000 */
[----:B------:R-:W-:-:S02]  /*bd20*/  IMAD.MOV.U32 R21, RZ, RZ, -0x7fffffe0 ;  /* 0x80000020ff157424 */ /* 0x000fc400078e00ff */
[----:B------:R-:W-:Y:S02]  /*bd30*/  IMAD.MOV.U32 R7, RZ, RZ, -0x7fffffe0 ;  /* 0x80000020ff077424 */ /* 0x000fe400078e00ff */
[C---:B------:R-:W-:Y:S01]  /*bd40*/  VIADD R14, R156.reuse, 0x300 ;  /* 0x000003009c0e7836 */ /* 0x040fe20000000000 */
[----:B------:R0:W-:Y:S01]  /*bd50*/  STL.64 [R1+0x30], R20 ;  /* 0x0000301401007387 */ /* 0x0001e20000100a00 */
[----:B------:R-:W-:Y:S02]  /*bd60*/  IMAD.MOV.U32 R15, RZ, RZ, -0x7fffffe0 ;  /* 0x80000020ff0f7424 */ /* 0x000fe400078e00ff */
[C---:B------:R-:W-:Y:S02]  /*bd70*/  VIADD R12, R156.reuse, 0x302 ;  /* 0x000003029c0c7836 */ /* 0x040fe40000000000 */
[----:B------:R-:W-:Y:S01]  /*bd80*/  IMAD.MOV.U32 R13, RZ, RZ, -0x7fffffe0 ;  /* 0x80000020ff0d7424 */ /* 0x000fe200078e00ff */
[----:B------:R0:W-:Y:S01]  /*bd90*/  STL.64 [R1+0x28], R14 ;  /* 0x0000280e01007387 */ /* 0x0001e20000100a00 */
[----:B------:R-:W-:-:S02]  /*bda0*/  VIADD R10, R156, 0x600 ;  /* 0x000006009c0a7836 */ /* 0x000fc40000000000 */
[----:B------:R-:W-:Y:S01]  /*bdb0*/  IMAD.MOV.U32 R11, RZ, RZ, -0x7fffffe0 ;  /* 0x80000020ff0b7424 */ /* 0x000fe200078e00ff */
[----:B------:R0:W-:Y:S01]  /*bdc0*/  STL.64 [R1+0x20], R12 ;  /* 0x0000200c01007387 */ /* 0x0001e20000100a00 */
[----:B------:R-:W-:Y:S02]  /*bdd0*/  VIADD R8, R156, 0x602 ;  /* 0x000006029c087836 */ /* 0x000fe40000000000 */
[----:B------:R-:W-:Y:S01]  /*bde0*/  IMAD.MOV.U32 R9, RZ, RZ, -0x7fffffe0 ;  /* 0x80000020ff097424 */ /* 0x000fe200078e00ff */
[----:B------:R0:W-:Y:S01]  /*bdf0*/  STL.64 [R1+0x18], R10 ;  /* 0x0000180a01007387 */ /* 0x0001e20000100a00 */
[----:B------:R-:W-:-:S03]  /*be00*/  IMAD.MOV.U32 R5, RZ, RZ, -0x7fffffe0 ;  /* 0x80000020ff057424 */ /* 0x000fc600078e00ff */
[----:B------:R0:W-:Y:S01]  /*be10*/  STL.64 [R1+0x10], R8 ;  /* 0x0000100801007387 */ /* 0x0001e20000100a00 */
[----:B---3--:R-:W-:-:S04]  /*be20*/  IMAD R4, R19, 0x600, R3 ;  /* 0x0000060013047824 */ /* 0x008fc800078e0203 */
[C---:B------:R-:W-:Y:S01]  /*be30*/  VIADD R6, R4.reuse, 0x2 ;  /* 0x0000000204067836 */ /* 0x040fe20000000000 */
[----:B------:R-:W-:-:S13]  /*be40*/  R2UR UR6, R4 ;  /* 0x00000000040672ca */ /* 0x000fda00000e0000 */
[----:B------:R-:W-:Y:S01]  /*be50*/  HGMMA.64x128x16.F32.BF16 R24, gdesc[UR4], RZ, !UPT, gsb0 ;  /* 0x01e00000041879f0 */ /* 0x000fe2000c0018ff */
        /* <DEDUP_REMOVED lines=45> */
.L_x_2414:
[----:B------:R-:W2:Y:S01]  /*c130*/  LDL.LU R93, [R1] ;  /* 0x00000000015d7983 */ /* 0x000ea20000300800 */
[----:B------:R-:W0:Y:S01]  /*c140*/  LDC R148, c[0x0][0x448] ;  /* 0x00011200ff947b82 */ /* 0x000e220000000800 */
[----:B------:R-:W-:Y:S01]  /*c150*/  ULDC UR4, c[0x0][0x9d8] ;  /* 0x0002760000047ab9 */ /* 0x000fe20000000800 */
[----:B------:R-:W-:Y:S01]  /*c160*/  ULDC UR47, c[0x0][0x988] ;  /* 0x00026200002f7ab9 */ /* 0x000fe20000000800 */
[----:B------:R-:W3:Y:S01]  /*c170*/  LDL R8, [R1+0x94] ;  /* 0x0000940001087983 */ /* 0x000ee20000100800 */
[----:B------:R-:W-:Y:S01]  /*c180*/  VIADD R0, R0, 0x2d840 ;  /* 0x0002d84000007836 */ /* 0x000fe20000000000 */
[----:B------:R-:W-:Y:S01]  /*c190*/  ULDC UR45, c[0x0][0x9d8] ;  /* 0x00027600002d7ab9 */ /* 0x000fe20000000800 */
[----:B------:R-:W-:Y:S01]  /*c1a0*/  ULDC UR46, c[0x0][0x9d8] ;  /* 0x00027600002e7ab9 */ /* 0x000fe20000000800 */
[----:B------:R-:W3:Y:S01]  /*c1b0*/  LDL R97, [R1+0x84] ;  /* 0x0000840001617983 */ /* 0x000ee20000100800 */
[----:B------:R-:W-:Y:S01]  /*c1c0*/  ULDC UR43, c[0x0][0x988] ;  /* 0x00026200002b7ab9 */ /* 0x000fe20000000800 */
[----:B------:R-:W-:-:S02]  /*c1d0*/  ULDC UR44, c[0x0][0x988] ;  /* 0x00026200002c7ab9 */ /* 0x000fc40000000800 */
[----:B------:R-:W4:Y:S01]  /*c1e0*/  LDL R95, [R1+0x90] ;  /* 0x00009000015f7983 */ /* 0x000f220000100800 */
[----:B------:R-:W-:Y:S01]  /*c1f0*/  FMUL.FTZ R89, R27, UR4 ;  /* 0x000000041b597c20 */ /* 0x000fe20008410000 */
[----:B0-----:R-:W-:Y:S01]  /*c200*/  ISETP.NE.AND P4, PT, R148, 0x1, PT ;  /* 0x000000019400780c */ /* 0x001fe20003f85270 */
[----:B------:R-:W-:-:S12]  /*c210*/  FMUL.FTZ R6, R29, UR4 ;  /* 0x000000041d067c20 */ /* 0x000fd80008410000 */
[----:B------:R-:W0:Y:S08]  /*c220*/  @P4 LDC R27, c[0x0][0x44c] ;  /* 0x00011300ff1b4b82 */ /* 0x000e300000000800 */
[----:B------:R-:W1:Y:S01]  /*c230*/  @P4 LDC R29, c[0x0][0x450] ;  /* 0x00011400ff1d4b82 */ /* 0x000e620000000800 */
[----:B------:R-:W-:Y:S01]  /*c240*/  FMUL.FTZ R90, R26, UR4 ;  /* 0x000000041a5a7c20 */ /* 0x000fe20008410000 */
[----:B------:R-:W-:Y:S01]  /*c250*/  FMUL.FTZ R5, R28, UR4 ;  /* 0x000000041c057c20 */ /* 0x000fe20008410000 */
[----:B------:R-:W-:Y:S01]  /*c260*/  FMUL.FTZ R92, R30, UR4 ;  /* 0x000000041e5c7c20 */ /* 0x000fe20008410000 */
[----:B------:R-:W-:Y:S01]  /*c270*/  MUFU.TANH R89, R89 ;  /* 0x0000005900597308 */ /* 0x000fe20000002400 */
[----:B------:R-:W-:Y:S01]  /*c280*/  FMUL.FTZ R91, R31, UR4 ;  /* 0x000000041f5b7c20 */ /* 0x000fe20008410000 */
[----:B------:R-:W-:-:S06]  /*c290*/  FMUL.FTZ R94, R34, UR4 ;  /* 0x00000004225e7c20 */ /* 0x000fcc0008410000 */
[----:B------:R-:W5:Y:S01]  /*c2a0*/  MUFU.TANH R90, R90 ;  /* 0x0000005a005a7308 */ /* 0x000f620000002400 */
[----:B------:R-:W-:-:S07]  /*c2b0*/  FMUL.FTZ R34, R35, UR4 ;  /* 0x0000000423227c20 */ /* 0x000fce0008410000 */
[----:B------:R-:W5:Y:S01]  /*c2c0*/  MUFU.TANH R92, R92 ;  /* 0x0000005c005c7308 */ /* 0x000f620000002400 */
[----:B------:R-:W-:Y:S01]  /*c2d0*/  FMUL.FTZ R11, R37, UR4 ;  /* 0x00000004250b7c20 */ /* 0x000fe20008410000 */
[----:B------:R-:W-:-:S06]  /*c2e0*/  FMUL.FTZ R37, R38, UR4 ;  /* 0x0000000426257c20 */ /* 0x000fcc0008410000 */
[----:B------:R-:W5:Y:S01]  /*c2f0*/  MUFU.TANH R91, R91 ;  /* 0x0000005b005b7308 */ /* 0x000f620000002400 */
[----:B------:R-:W-:Y:S01]  /*c300*/  FMUL.FTZ R10, R36, UR4 ;  /* 0x00000004240a7c20 */ /* 0x000fe20008410000 */
[----:B------:R-:W-:-:S06]  /*c310*/  FMUL.FTZ R36, R39, UR4 ;  /* 0x0000000427247c20 */ /* 0x000fcc0008410000 */
[----:B------:R-:W5:Y:S01]  /*c320*/  MUFU.TANH R94, R94 ;  /* 0x0000005e005e7308 */ /* 0x000f620000002400 */
[----:B------:R-:W-:Y:S01]  /*c330*/  FMUL.FTZ R38, R43, UR4 ;  /* 0x000000042b267c20 */ /* 0x000fe20008410000 */
[----:B------:R-:W-:Y:S01]  /*c340*/  FMUL.FTZ R9, R33, UR4 ;  /* 0x0000000421097c20 */ /* 0x000fe20008410000 */
[----:B------:R-:W-:-:S05]  /*c350*/  FMUL.FTZ R43, R50, UR4 ;  /* 0x00000004322b7c20 */ /* 0x000fca0008410000 */
        /* <DEDUP_REMOVED lines=14> */
[----:B------:R-:W-:-:S06]  /*c440*/  FMUL.FTZ R41, R47, UR4 ;  /* 0x000000042f297c20 */ /* 0x000fcc0008410000 */
[----:B------:R-:W5:Y:S01]  /*c450*/  MUFU.TANH R38, R38 ;  /* 0x0000002600267308 */ /* 0x000f620000002400 */
[----:B------:R-:W-:-:S07]  /*c460*/  FMUL.FTZ R15, R45, UR4 ;  /* 0x000000042d0f7c20 */ /* 0x000fce0008410000 */
[----:B------:R-:W5:Y:S01]  /*c470*/  MUFU.TANH R40, R40 ;  /* 0x0000002800287308 */ /* 0x000f620000002400 */
[----:B------:R-:W-:-:S07]  /*c480*/  FMUL.FTZ R45, R54, UR4 ;  /* 0x00000004362d7c20 */ /* 0x000fce0008410000 */
        /* <DEDUP_REMOVED lines=13> */
[----:B------:R-:W5:Y:S08]  /*c560*/  MUFU.TANH R47, R47 ;  /* 0x0000002f002f7308 */ /* 0x000f700000002400 */
[----:B------:R-:W5:Y:S08]  /*c570*/  MUFU.TANH R46, R46 ;  /* 0x0000002e002e7308 */ /* 0x000f700000002400 */
[----:B------:R-:W5:Y:S08]  /*c580*/  MUFU.TANH R49, R49 ;  /* 0x0000003100317308 */ /* 0x000f700000002400 */
[----:B------:R-:W5:Y:S01]  /*c590*/  MUFU.TANH R48, R48 ;  /* 0x0000003000307308 */ /* 0x000f620000002400 */
[----:B--2---:R-:W-:Y:S01]  /*c5a0*/  LOP3.LUT R93, R93, 0xfffffffe, RZ, 0xc0, !PT ;  /* 0xfffffffe5d5d7812 */ /* 0x004fe200078ec0ff */
[----:B---3--:R-:W-:-:S04]  /*c5b0*/  IMAD.IADD R8, R8, 0x1, R97 ;  /* 0x0000000108087824 */ /* 0x008fc800078e0261 */
[----:B0-----:R-:W-:Y:S01]  /*c5c0*/  @P4 IMAD.HI.U32 R26, R8, R27, RZ ;  /* 0x0000001b081a4227 */ /* 0x001fe200078e00ff */
[----:B------:R-:W-:-:S04]  /*c5d0*/  @P4 LOP3.LUT R93, R93, 0x1, RZ, 0xfc, !PT ;  /* 0x000000015d5d4812 */ /* 0x000fc800078efcff */
[----:B-1----:R-:W-:Y:S01]  /*c5e0*/  @P4 SHF.R.U32.HI R8, RZ, R29, R26 ;  /* 0x0000001dff084219 */ /* 0x002fe2000001161a */
[----:B------:R-:W-:Y:S01]  /*c5f0*/  STL [R1], R93 ;  /* 0x0000005d01007387 */ /* 0x000fe20000100800 */
[----:B------:R-:W-:-:S03]  /*c600*/  IMAD.MOV.U32 R29, RZ, RZ, -0x80 ;  /* 0xffffff80ff1d7424 */ /* 0x000fc600078e00ff */
[----:B------:R-:W0:Y:S01]  /*c610*/  SHFL.IDX PT, R93, R8, 0x1, 0x1c1f ;  /* 0x003c1f00085d7f89 */ /* 0x000e2200000e0000 */
[----:B------:R-:W-:Y:S02]  /*c620*/  IMAD R28, R88, R29, 0x80 ;  /* 0x00000080581c7424 */ /* 0x000fe400078e021d */
[----:B------:R-:W-:Y:S01]  /*c630*/  FMUL.FTZ R26, R56, UR4 ;  /* 0x00000004381a7c20 */ /* 0x000fe20008410000 */
[----:B------:R-:W-:Y:S01]  /*c640*/  FMUL.FTZ R27, R57, UR4 ;  /* 0x00000004391b7c20 */ /* 0x000fe20008410000 */
[----:B------:R-:W-:Y:S01]  /*c650*/  FMUL.FTZ R58, R83, UR4 ;  /* 0x00000004533a7c20 */ /* 0x000fe20008410000 */
[----:B------:R-:W-:Y:S02]  /*c660*/  VIADD R29, R28, 0x1 ;  /* 0x000000011c1d7836 */ /* 0x000fe40000000000 */
[----:B------:R-:W-:Y:S01]  /*c670*/  FMUL.FTZ R86, R86, UR4 ;  /* 0x0000000456567c20 */ /* 0x000fe20008410000 */
[----:B------:R-:W-:Y:S02]  /*c680*/  IMAD.IADD R28, R147, 0x1, R28 ;  /* 0x00000001931c7824 */ /* 0x000fe400078e021c */
[----:B------:R-:W-:Y:S01]  /*c690*/  FMUL.FTZ R87, R87, UR4 ;  /* 0x0000000457577c20 */ /* 0x000fe20008410000 */
[C---:B----4-:R-:W-:Y:S01]  /*c6a0*/  IMAD R29, R95.reuse, -0x2, R29 ;  /* 0xfffffffe5f1d7824 */ /* 0x050fe200078e021d */
[----:B------:R-:W-:Y:S01]  /*c6b0*/  MUFU.TANH R3, R3 ;  /* 0x0000000300037308 */ /* 0x000fe20000002400 */
[----:B------:R-:W-:-:S02]  /*c6c0*/  IMAD R28, R95, -0x2, R28 ;  /* 0xfffffffe5f1c7824 */ /* 0x000fc400078e021c */
[----:B------:R-:W-:Y:S01]  /*c6d0*/  FMUL.FTZ R64, R64, UR4 ;  /* 0x0000000440407c20 */ /* 0x000fe20008410000 */
[----:B------:R-:W-:Y:S01]  /*c6e0*/  FMUL.FTZ R65, R65, UR4 ;  /* 0x0000000441417c20 */ /* 0x000fe20008410000 */
[----:B------:R-:W-:Y:S01]  /*c6f0*/  IADD3 R29, -R146, R29, R147 ;  /* 0x0000001d921d7210 */ /* 0x000fe20007ffe193 */
[----:B------:R-:W2:Y:S02]  /*c700*/  LDL R98, [R1+0x7c] ;  /* 0x00007c0001627983 */ /* 0x000ea40000100800 */
[----:B------:R-:W-:Y:S02]  /*c710*/  MUFU.TANH R58, R58 ;  /* 0x0000003a003a7308 */ /* 0x000fe40000002400 */
[----:B------:R-:W3:Y:S04]  /*c720*/  LDL R96, [R1+0x8] ;  /* 0x0000080001607983 */ /* 0x000ee80000100800 */
[----:B------:R-:W4:Y:S01]  /*c730*/  LDL R95, [R1+0x4] ;  /* 0x00000400015f7983 */ /* 0x000f220000100800 */
[----:B0-----:R-:W-:-:S04]  /*c740*/  VIADDMNMX R93, R93, R29, R28, PT ;  /* 0x0000001d5d5d7246 */ /* 0x001fc8000380011c */
[C---:B------:R-:W-:Y:S02]  /*c750*/  ISETP.GT.AND P1, PT, R93.reuse, RZ, PT ;  /* 0x000000ff5d00720c */ /* 0x040fe40003f24270 */
[C---:B------:R-:W-:Y:S02]  /*c760*/  ISETP.GT.AND P2, PT, R93.reuse, 0x1, PT ;  /* 0x000000015d00780c */ /* 0x040fe40003f44270 */
[----:B------:R-:W-:Y:S02]  /*c770*/  ISETP.GT.AND P3, PT, R93, 0x8, PT ;  /* 0x000000085d00780c */ /* 0x000fe40003f64270 */
[----:B-----5:R-:W-:Y:S02]  /*c780*/  FSEL R30, R90, -INF , P1 ;  /* 0xff8000005a1e7808 */ /* 0x020fe40000800000 */
[----:B------:R-:W-:Y:S02]  /*c790*/  FSEL R31, R89, -INF , P2 ;  /* 0xff800000591f7808 */ /* 0x000fe40001000000 */
[----:B------:R-:W-:-:S02]  /*c7a0*/  ISETP.GT.AND P1, PT, R93, 0x9, PT ;  /* 0x000000095d00780c */ /* 0x000fc40003f24270 */
[----:B------:R-:W-:Y:S02]  /*c7b0*/  FSEL R33, R92, -INF , P3 ;  /* 0xff8000005c217808 */ /* 0x000fe40001800000 */
[----:B------:R-:W-:Y:S02]  /*c7c0*/  FMNMX.FTZ R50, R30, R31, !PT ;  /* 0x0000001f1e327209 */ /* 0x000fe40007810000 */
[----:B------:R-:W-:Y:S02]  /*c7d0*/  ISETP.GT.AND P2, PT, R93, 0x10, PT ;  /* 0x000000105d00780c */ /* 0x000fe40003f44270 */
[----:B------:R-:W-:Y:S02]  /*c7e0*/  FSEL R32, R91, -INF , P1 ;  /* 0xff8000005b207808 */ /* 0x000fe40000800000 */
[----:B------:R-:W-:Y:S02]  /*c7f0*/  FMNMX.FTZ R51, R33, R50, !PT ;  /* 0x0000003221337209 */ /* 0x000fe40007810000 */
        /* <DEDUP_REMOVED lines=29> */
[----:B------:R-:W-:Y:S01]  /*c9d0*/  FMNMX.FTZ R57, R43, R56, !PT ;  /* 0x000000382b397209 */ /* 0x000fe20007810000 */
[----:B------:R-:W-:Y:S01]  /*c9e0*/  FMUL.FTZ R50, R66, UR4 ;  /* 0x0000000442327c20 */ /* 0x000fe20008410000 */
[----:B------:R-:W-:-:S02]  /*c9f0*/  ISETP.GT.AND P1, PT, R93, 0x39, PT ;  /* 0x000000395d00780c */ /* 0x000fc40003f24270 */
[----:B------:R-:W-:Y:S02]  /*ca00*/  FSEL R45, R45, -INF , P2 ;  /* 0xff8000002d2d7808 */ /* 0x000fe40001000000 */
[----:B------:R-:W-:Y:S01]  /*ca10*/  FMNMX.FTZ R56, R42, R57, !PT ;  /* 0x000000392a387209 */ /* 0x000fe20007810000 */
[----:B------:R-:W-:Y:S01]  /*ca20*/  FMUL.FTZ R51, R67, UR4 ;  /* 0x0000000443337c20 */ /* 0x000fe20008410000 */
[----:B------:R-:W-:Y:S02]  /*ca30*/  ISETP.GT.AND P2, PT, R93, 0x40, PT ;  /* 0x000000405d00780c */ /* 0x000fe40003f44270 */
[----:B------:R-:W-:Y:S02]  /*ca40*/  FSEL R44, R44, -INF , P1 ;  /* 0xff8000002c2c7808 */ /* 0x000fe40000800000 */
[----:B------:R-:W-:Y:S01]  /*ca50*/  FMNMX.FTZ R59, R45, R56, !PT ;  /* 0x000000382d3b7209 */ /* 0x000fe20007810000 */
[----:B------:R-:W0:Y:S01]  /*ca60*/  MUFU.TANH R50, R50 ;  /* 0x0000003200327308 */ /* 0x000e220000002400 */
[----:B------:R-:W-:Y:S01]  /*ca70*/  ISETP.GT.AND P1, PT, R93, 0x41, PT ;  /* 0x000000415d00780c */ /* 0x000fe20003f24270 */
[----:B------:R-:W-:Y:S01]  /*ca80*/  FMUL.FTZ R52, R70, UR4 ;  /* 0x0000000446347c20 */ /* 0x000fe20008410000 */
[----:B------:R-:W-:-:S02]  /*ca90*/  FSEL R47, R47, -INF , P2 ;  /* 0xff8000002f2f7808 */ /* 0x000fc40001000000 */
[----:B------:R-:W-:Y:S01]  /*caa0*/  FMNMX.FTZ R56, R44, R59, !PT ;  /* 0x0000003b2c387209 */ /* 0x000fe20007810000 */
[----:B------:R-:W-:Y:S01]  /*cab0*/  FMUL.FTZ R53, R71, UR4 ;  /* 0x0000000447357c20 */ /* 0x000fe20008410000 */
[----:B------:R-:W-:Y:S01]  /*cac0*/  ISETP.GT.AND P2, PT, R93, 0x48, PT ;  /* 0x000000485d00780c */ /* 0x000fe20003f44270 */
[----:B------:R-:W1:Y:S01]  /*cad0*/  MUFU.TANH R51, R51 ;  /* 0x0000003300337308 */ /* 0x000e620000002400 */
[----:B------:R-:W-:Y:S02]  /*cae0*/  FSEL R46, R46, -INF , P1 ;  /* 0xff8000002e2e7808 */ /* 0x000fe40000800000 */
[----:B------:R-:W-:Y:S01]  /*caf0*/  FMNMX.FTZ R63, R47, R56, !PT ;  /* 0x000000382f3f7209 */ /* 0x000fe20007810000 */
[----:B------:R-:W-:Y:S01]  /*cb00*/  FMUL.FTZ R54, R74, UR4 ;  /* 0x000000044a367c20 */ /* 0x000fe20008410000 */
[----:B------:R-:W-:Y:S02]  /*cb10*/  ISETP.GT.AND P1, PT, R93, 0x49, PT ;  /* 0x000000495d00780c */ /* 0x000fe40003f24270 */
[----:B------:R-:W-:Y:S01]  /*cb20*/  FSEL R49, R49, -INF , P2 ;  /* 0xff80000031317808 */ /* 0x000fe20001000000 */
[----:B------:R-:W5:Y:S01]  /*cb30*/  MUFU.TANH R52, R52 ;  /* 0x0000003400347308 */ /* 0x000f620000002400 */
[----:B------:R-:W-:Y:S01]  /*cb40*/  FMNMX.FTZ R56, R46, R63, !PT ;  /* 0x0000003f2e387209 */ /* 0x000fe20007810000 */
[----:B------:R-:W-:Y:S01]  /*cb50*/  FMUL.FTZ R55, R75, UR4 ;  /* 0x000000044b377c20 */ /* 0x000fe20008410000 */
[----:B------:R-:W-:-:S02]  /*cb60*/  ISETP.GT.AND P2, PT, R93, 0x50, PT ;  /* 0x000000505d00780c */ /* 0x000fc40003f44270 */
[----:B------:R-:W-:Y:S02]  /*cb70*/  FSEL R48, R48, -INF , P1 ;  /* 0xff80000030307808 */ /* 0x000fe40000800000 */
[----:B------:R-:W-:Y:S01]  /*cb80*/  FMNMX.FTZ R63, R49, R56, !PT ;  /* 0x00000038313f7209 */ /* 0x000fe20007810000 */
[----:B------:R-:W5:Y:S01]  /*cb90*/  MUFU.TANH R53, R53 ;  /* 0x0000003500357308 */ /* 0x000f620000002400 */
[----:B------:R-:W-:Y:S01]  /*cba0*/  ISETP.GT.AND P1, PT, R93, 0x51, PT ;  /* 0x000000515d00780c */ /* 0x000fe20003f24270 */
[----:B------:R-:W-:Y:S01]  /*cbb0*/  FMUL.FTZ R57, R78, UR4 ;  /* 0x000000044e397c20 */ /* 0x000fe20008410000 */
[----:B0-----:R-:W-:Y:S02]  /*cbc0*/  FSEL R50, R50, -INF , P2 ;  /* 0xff80000032327808 */ /* 0x001fe40001000000 */
[----:B------:R-:W-:-:S03]  /*cbd0*/  FMNMX.FTZ R63, R48, R63, !PT ;  /* 0x0000003f303f7209 */ /* 0x000fc60007810000 */
[----:B------:R-:W0:Y:S01]  /*cbe0*/  MUFU.TANH R54, R54 ;  /* 0x0000003600367308 */ /* 0x000e220000002400 */
[----:B------:R-:W-:Y:S01]  /*cbf0*/  ISETP.GT.AND P2, PT, R93, 0x58, PT ;  /* 0x000000585d00780c */ /* 0x000fe20003f44270 */
[----:B------:R-:W-:Y:S01]  /*cc00*/  FMUL.FTZ R59, R79, UR4 ;  /* 0x000000044f3b7c20 */ /* 0x000fe20008410000 */
[----:B-1----:R-:W-:Y:S02]  /*cc10*/  FSEL R51, R51, -INF , P1 ;  /* 0xff80000033337808 */ /* 0x002fe40000800000 */
[----:B------:R-:W-:-:S03]  /*cc20*/  FMNMX.FTZ R62, R50, R63, !PT ;  /* 0x0000003f323e7209 */ /* 0x000fc60007810000 */
[----:B------:R-:W1:Y:S01]  /*cc30*/  MUFU.TANH R55, R55 ;  /* 0x0000003700377308 */ /* 0x000e620000002400 */
[----:B------:R-:W-:Y:S01]  /*cc40*/  ISETP.GT.AND P1, PT, R93, 0x59, PT ;  /* 0x000000595d00780c */ /* 0x000fe20003f24270 */
[----:B------:R-:W-:Y:S01]  /*cc50*/  FMUL.FTZ R56, R82, UR4 ;  /* 0x0000000452387c20 */ /* 0x000fe20008410000 */
[----:B-----5:R-:W-:Y:S02]  /*cc60*/  FSEL R52, R52, -INF , P2 ;  /* 0xff80000034347808 */ /* 0x020fe40001000000 */
[----:B------:R-:W-:-:S03]  /*cc70*/  FMNMX.FTZ R63, R51, R62, !PT ;  /* 0x0000003e333f7209 */ /* 0x000fc60007810000 */
[----:B------:R-:W5:Y:S01]  /*cc80*/  MUFU.TANH R57, R57 ;  /* 0x0000003900397308 */ /* 0x000f620000002400 */
[----:B------:R-:W-:Y:S02]  /*cc90*/  ISETP.GT.AND P2, PT, R93, 0x60, PT ;  /* 0x000000605d00780c */ /* 0x000fe40003f44270 */
[----:B------:R-:W-:Y:S02]  /*cca0*/  FSEL R53, R53, -INF , P1 ;  /* 0xff80000035357808 */ /* 0x000fe40000800000 */
[----:B------:R-:W-:-:S03]  /*ccb0*/  FMNMX.FTZ R62, R52, R63, !PT ;  /* 0x0000003f343e7209 */ /* 0x000fc60007810000 */
[----:B------:R-:W5:Y:S01]  /*ccc0*/  MUFU.TANH R59, R59 ;  /* 0x0000003b003b7308 */ /* 0x000f620000002400 */
[----:B------:R-:W-:Y:S02]  /*ccd0*/  ISETP.GT.AND P1, PT, R93, 0x61, PT ;  /* 0x000000615d00780c */ /* 0x000fe40003f24270 */
[----:B0-----:R-:W-:Y:S02]  /*cce0*/  FSEL R54, R54, -INF , P2 ;  /* 0xff80000036367808 */ /* 0x001fe40001000000 */
[----:B------:R-:W-:-:S03]  /*ccf0*/  FMNMX.FTZ R63, R53, R62, !PT ;  /* 0x0000003e353f7209 */ /* 0x000fc60007810000 */
[----:B------:R-:W0:Y:S01]  /*cd00*/  MUFU.TANH R56, R56 ;  /* 0x0000003800387308 */ /* 0x000e220000002400 */
[----:B------:R-:W-:Y:S02]  /*cd10*/  ISETP.GT.AND P2, PT, R93, 0x68, PT ;  /* 0x000000685d00780c */ /* 0x000fe40003f44270 */
[----:B-1----:R-:W-:Y:S02]  /*cd20*/  FSEL R55, R55, -INF , P1 ;  /* 0xff80000037377808 */ /* 0x002fe40000800000 */
[----:B------:R-:W-:Y:S02]  /*cd30*/  FMNMX.FTZ R62, R54, R63, !PT ;  /* 0x0000003f363e7209 */ /* 0x000fe40007810000 */
[----:B------:R-:W-:Y:S01]  /*cd40*/  ISETP.GT.AND P1, PT, R93, 0x69, PT ;  /* 0x000000695d00780c */ /* 0x000fe20003f24270 */
[----:B------:R-:W1:Y:S01]  /*cd50*/  MUFU.TANH R86, R86 ;  /* 0x0000005600567308 */ /* 0x000e620000002400 */
[----:B-----5:R-:W-:Y:S02]  /*cd60*/  FSEL R57, R57, -INF , P2 ;  /* 0xff80000039397808 */ /* 0x020fe40001000000 */
[----:B------:R-:W-:-:S02]  /*cd70*/  FMNMX.FTZ R62, R55, R62, !PT ;  /* 0x0000003e373e7209 */ /* 0x000fc40007810000 */
[----:B------:R-:W-:Y:S02]  /*cd80*/  ISETP.GT.AND P2, PT, R93, 0x70, PT ;  /* 0x000000705d00780c */ /* 0x000fe40003f44270 */
[----:B------:R-:W-:Y:S01]  /*cd90*/  FSEL R59, R59, -INF , P1 ;  /* 0xff8000003b3b7808 */ /* 0x000fe20000800000 */
[----:B------:R-:W5:Y:S01]  /*cda0*/  MUFU.TANH R87, R87 ;  /* 0x0000005700577308 */ /* 0x000f620000002400 */
[----:B------:R-:W-:Y:S02]  /*cdb0*/  FMNMX.FTZ R66, R57, R62, !PT ;  /* 0x0000003e39427209 */ /* 0x000fe40007810000 */
[----:B------:R-:W-:Y:S02]  /*cdc0*/  ISETP.GT.AND P1, PT, R93, 0x71, PT ;  /* 0x000000715d00780c */ /* 0x000fe40003f24270 */
[----:B0-----:R-:W-:Y:S02]  /*cdd0*/  FSEL R56, R56, -INF , P2 ;  /* 0xff80000038387808 */ /* 0x001fe40001000000 */
[----:B------:R-:W-:-:S02]  /*cde0*/  FMNMX.FTZ R63, R59, R66, !PT ;  /* 0x000000423b3f7209 */ /* 0x000fc40007810000 */
[C---:B------:R-:W-:Y:S02]  /*cdf0*/  ISETP.GT.AND P2, PT, R93.reuse, 0x78, PT ;  /* 0x000000785d00780c */ /* 0x040fe40003f44270 */
[----:B------:R-:W-:Y:S02]  /*ce00*/  FSEL R58, R58, -INF , P1 ;  /* 0xff8000003a3a7808 */ /* 0x000fe40000800000 */
[----:B------:R-:W-:Y:S01]  /*ce10*/  FMNMX.FTZ R67, R56, R63, !PT ;  /* 0x0000003f38437209 */ /* 0x000fe20007810000 */
[----:B------:R-:W-:Y:S01]  /*ce20*/  FMUL.FTZ R62, R60, UR4 ;  /* 0x000000043c3e7c20 */ /* 0x000fe20008410000 */
[----:B------:R-:W-:Y:S02]  /*ce30*/  ISETP.GT.AND P1, PT, R93, 0x79, PT ;  /* 0x000000795d00780c */ /* 0x000fe40003f24270 */
[----:B-1----:R-:W-:Y:S02]  /*ce40*/  FSEL R60, R86, -INF , P2 ;  /* 0xff800000563c7808 */ /* 0x002fe40001000000 */
[----:B------:R-:W-:Y:S01]  /*ce50*/  FMNMX.FTZ R67, R58, R67, !PT ;  /* 0x000000433a437209 */ /* 0x000fe20007810000 */
[----:B------:R-:W-:Y:S01]  /*ce60*/  FMUL.FTZ R63, R61, UR4 ;  /* 0x000000043d3f7c20 */ /* 0x000fe20008410000 */
[----:B-----5:R-:W-:-:S02]  /*ce70*/  FSEL R61, R87, -INF , P1 ;  /* 0xff800000573d7808 */ /* 0x020fc40000800000 */
[----:B------:R-:W-:-:S04]  /*ce80*/  FMNMX.FTZ R66, R60, R67, !PT ;  /* 0x000000433c427209 */ /* 0x000fc80007810000 */
[----:B------:R-:W-:-:S05]  /*ce90*/  FMNMX.FTZ R70, R61, R66, !PT ;  /* 0x000000423d467209 */ /* 0x000fca0007810000 */
[----:B------:R-:W0:Y:S02]  /*cea0*/  SHFL.BFLY PT, R71, R70, 0x2, 0x1f ;  /* 0x0c401f0046477f89 */ /* 0x000e2400000e0000 */
[----:B0-----:R-:W-:-:S05]  /*ceb0*/  FMNMX.FTZ R74, R70, R71, !PT ;  /* 0x00000047464a7209 */ /* 0x001fca0007810000 */
[----:B------:R-:W0:Y:S01]  /*cec0*/  SHFL.BFLY PT, R75, R74, 0x1, 0x1f ;  /* 0x0c201f004a4b7f89 */ /* 0x000e2200000e0000 */
[----:B------:R-:W-:-:S03]  /*ced0*/  FMUL.FTZ R71, R77, UR4 ;  /* 0x000000044d477c20 */ /* 0x000fc60008410000 */
[----:B------:R0:W1:Y:S01]  /*cee0*/  SHFL.IDX PT, R77, R8, RZ, 0x1c1f ;  /* 0x001c1fff084d7589 */ /* 0x00006200000e0000 */
[----:B------:R-:W5:Y:S08]  /*cef0*/  MUFU.TANH R4, R4 ;  /* 0x0000000400047308 */ /* 0x000f700000002400 */
[----:B------:R-:W5:Y:S01]  /*cf00*/  MUFU.TANH R5, R5 ;  /* 0x0000000500057308 */ /* 0x000f620000002400 */
[----:B0-----:R-:W-:-:S07]  /*cf10*/  FMNMX.FTZ R8, R74, R75, !PT ;  /* 0x0000004b4a087209 */ /* 0x001fce0007810000 */
[----:B------:R-:W0:Y:S01]  /*cf20*/  MUFU.TANH R6, R6 ;  /* 0x0000000600067308 */ /* 0x000e220000002400 */
[C---:B------:R-:W-:Y:S01]  /*cf30*/  FSETP.NEU.FTZ.AND P1, PT, R8.reuse, -INF , PT ;  /* 0xff8000000800780b */ /* 0x040fe20003f3d000 */
[----:B------:R-:W-:Y:S01]  /*cf40*/  FMUL.FTZ R74, R8, UR47 ;  /* 0x0000002f084a7c20 */ /* 0x000fe20008410000 */
[----:B-1----:R-:W-:-:S05]  /*cf50*/  VIADDMNMX R28, R77, R29, R28, PT ;  /* 0x0000001d4d1c7246 */ /* 0x002fca000380011c */
[----:B------:R-:W1:Y:S01]  /*cf60*/  MUFU.TANH R7, R7 ;  /* 0x0000000700077308 */ /* 0x000e620000002400 */
[----:B------:R-:W-:Y:S02]  /*cf70*/  FSEL R74, R74, RZ, P1 ;  /* 0x000000ff4a4a7208 */ /* 0x000fe40000800000 */
[C---:B------:R-:W-:Y:S02]  /*cf80*/  ISETP.GT.AND P1, PT, R28.reuse, RZ, PT ;  /* 0x000000ff1c00720c */ /* 0x040fe40003f24270 */
[C---:B------:R-:W-:Y:S02]  /*cf90*/  ISETP.GT.AND P2, PT, R28.reuse, 0x1, PT ;  /* 0x000000011c00780c */ /* 0x040fe40003f44270 */
[----:B------:R-:W-:Y:S01]  /*cfa0*/  ISETP.GT.AND P3, PT, R28, 0x8, PT ;  /* 0x000000081c00780c */ /* 0x000fe20003f64270 */
[----:B------:R-:W2:Y:S01]  /*cfb0*/  MUFU.TANH R9, R9 ;  /* 0x0000000900097308 */ /* 0x000ea20000002400 */
[----:B------:R-:W-:Y:S02]  /*cfc0*/  FSEL R3, R3, -INF , P1 ;  /* 0xff80000003037808 */ /* 0x000fe40000800000 */
[----:B-----5:R-:W-:-:S02]  /*cfd0*/  FSEL R4, R4, -INF , P2 ;  /* 0xff80000004047808 */ /* 0x020fc40001000000 */
[----:B------:R-:W-:Y:S02]  /*cfe0*/  ISETP.GT.AND P1, PT, R28, 0x9, PT ;  /* 0x000000091c00780c */ /* 0x000fe40003f24270 */
[----:B------:R-:W-:Y:S01]  /*cff0*/  FSEL R5, R5, -INF , P3 ;  /* 0xff80000005057808 */ /* 0x000fe20001800000 */
[----:B------:R-:W5:Y:S01]  /*d000*/  MUFU.TANH R10, R10 ;  /* 0x0000000a000a7308 */ /* 0x000f620000002400 */
[----:B------:R-:W-:Y:S01]  /*d010*/  FMNMX.FTZ R78, R3, R4, !PT ;  /* 0x00000004034e7209 */ /* 0x000fe20007810000 */
[--C-:B------:R-:W-:Y:S01]  /*d020*/  FFMA.FTZ R29, R30, UR47, -R74.reuse ;  /* 0x0000002f1e1d7c23 */ /* 0x100fe2000801084a */
[----:B------:R-:W-:Y:S02]  /*d030*/  ISETP.GT.AND P2, PT, R28, 0x10, PT ;  /* 0x000000101c00780c */ /* 0x000fe40003f44270 */
[----:B0-----:R-:W-:Y:S02]  /*d040*/  FSEL R6, R6, -INF , P1 ;  /* 0xff80000006067808 */ /* 0x001fe40000800000 */
[----:B------:R-:W-:Y:S01]  /*d050*/  FMNMX.FTZ R77, R5, R78, !PT ;  /* 0x0000004e054d7209 */ /* 0x000fe20007810000 */
[----:B------:R-:W0:Y:S01]  /*d060*/  MUFU.TANH R11, R11 ;  /* 0x0000000b000b7308 */ /* 0x000e220000002400 */
[--C-:B------:R-:W-:Y:S01]  /*d070*/  FFMA.FTZ R30, R31, UR47, -R74.reuse ;  /* 0x0000002f1f1e7c23 */ /* 0x100fe2000801084a */
[----:B------:R-:W-:Y:S01]  /*d080*/  FFMA.FTZ R31, R33, UR47, -R74 ;  /* 0x0000002f211f7c23 */ /* 0x000fe2000801084a */
[----:B------:R-:W-:-:S02]  /*d090*/  ISETP.GT.AND P1, PT, R28, 0x11, PT ;  /* 0x000000111c00780c */ /* 0x000fc40003f24270 */
[----:B-1----:R-:W-:Y:S02]  /*d0a0*/  FSEL R33, R7, -INF , P2 ;  /* 0xff80000007217808 */ /* 0x002fe40001000000 */
[----:B------:R-:W-:Y:S01]  /*d0b0*/  FMNMX.FTZ R78, R6, R77, !PT ;  /* 0x0000004d064e7209 */ /* 0x000fe20007810000 */
[----:B------:R-:W1:Y:S01]  /*d0c0*/  MUFU.TANH R12, R12 ;  /* 0x0000000c000c7308 */ /* 0x000e620000002400 */
[----:B------:R-:W-:Y:S02]  /*d0d0*/  ISETP.GT.AND P2, PT, R28, 0x18, PT ;  /* 0x000000181c00780c */ /* 0x000fe40003f44270 */
[----:B--2---:R-:W-:Y:S02]  /*d0e0*/  FSEL R9, R9, -INF , P1 ;  /* 0xff80000009097808 */ /* 0x004fe40000800000 */
[----:B------:R-:W-:-:S03]  /*d0f0*/  FMNMX.FTZ R78, R33, R78, !PT ;  /* 0x0000004e214e7209 */ /* 0x000fc60007810000 */
[----:B------:R-:W2:Y:S01]  /*d100*/  MUFU.TANH R13, R13 ;  /* 0x0000000d000d7308 */ /* 0x000ea20000002400 */
[----:B------:R-:W-:Y:S01]  /*d110*/  FFMA.FTZ R77, R32, UR47, -R74 ;  /* 0x0000002f204d7c23 */ /* 0x000fe2000801084a */
[----:B------:R-:W-:Y:S02]  /*d120*/  ISETP.GT.AND P1, PT, R28, 0x19, PT ;  /* 0x000000191c00780c */ /* 0x000fe40003f24270 */
[----:B-----5:R-:W-:Y:S02]  /*d130*/  FSEL R32, R10, -INF , P2 ;  /* 0xff8000000a207808 */ /* 0x020fe40001000000 */
[----:B------:R-:W-:Y:S02]  /*d140*/  FMNMX.FTZ R7, R9, R78, !PT ;  /* 0x0000004e09077209 */ /* 0x000fe40007810000 */
[----:B------:R-:W-:Y:S01]  /*d150*/  MUFU.TANH R14, R14 ;  /* 0x0000000e000e7308 */ /* 0x000fe20000002400 */
[----:B------:R-:W-:Y:S02]  /*d160*/  ISETP.GT.AND P2, PT, R28, 0x20, PT ;  /* 0x000000201c00780c */ /* 0x000fe40003f44270 */
[----:B0-----:R-:W-:-:S02]  /*d170*/  FSEL R11, R11, -INF , P1 ;  /* 0xff8000000b0b7808 */ /* 0x001fc40000800000 */
[----:B------:R-:W-:-:S03]  /*d180*/  FMNMX.FTZ R78, R32, R7, !PT ;  /* 0x00000007204e7209 */ /* 0x000fc60007810000 */
[----:B------:R-:W0:Y:S01]  /*d190*/  MUFU.TANH R15, R15 ;  /* 0x0000000f000f7308 */ /* 0x000e220000002400 */
[----:B------:R-:W-:Y:S01]  /*d1a0*/  FFMA.FTZ R79, R35, UR47, -R74 ;  /* 0x0000002f234f7c23 */ /* 0x000fe2000801084a */
[----:B------:R-:W-:Y:S02]  /*d1b0*/  ISETP.GT.AND P1, PT, R28, 0x21, PT ;  /* 0x000000211c00780c */ /* 0x000fe40003f24270 */
[----:B-1----:R-:W-:Y:S02]  /*d1c0*/  FSEL R35, R12, -INF , P2 ;  /* 0xff8000000c237808 */ /* 0x002fe40001000000 */
[----:B------:R-:W-:Y:S02]  /*d1d0*/  FMNMX.FTZ R78, R11, R78, !PT ;  /* 0x0000004e0b4e7209 */ /* 0x000fe40007810000 */
[----:B------:R-:W1:Y:S01]  /*d1e0*/  MUFU.TANH R20, R20 ;  /* 0x0000001400147308 */ /* 0x000e620000002400 */
[----:B------:R-:W-:Y:S02]  /*d1f0*/  ISETP.GT.AND P2, PT, R28, 0x28, PT ;  /* 0x000000281c00780c */ /* 0x000fe40003f44270 */
[----:B--2---:R-:W-:-:S02]  /*d200*/  FSEL R13, R13, -INF , P1 ;  /* 0xff8000000d0d7808 */ /* 0x004fc40000800000 */
[----:B------:R-:W-:-:S03]  /*d210*/  FMNMX.FTZ R78, R35, R78, !PT ;  /* 0x0000004e234e7209 */ /* 0x000fc60007810000 */
[----:B------:R-:W-:Y:S01]  /*d220*/  MUFU.TANH R21, R21 ;  /* 0x0000001500157308 */ /* 0x000fe20000002400 */
[----:B------:R-:W-:Y:S02]  /*d230*/  ISETP.GT.AND P1, PT, R28, 0x29, PT ;  /* 0x000000291c00780c */ /* 0x000fe40003f24270 */
[----:B------:R-:W-:-:S05]  /*d240*/  FMNMX.FTZ R7, R13, R78, !PT ;  /* 0x0000004e0d077209 */ /* 0x000fca0007810000 */
[----:B------:R2:W-:Y:S01]  /*d250*/  MUFU.EX2 R10, R77 ;  /* 0x0000004d000a7308 */ /* 0x0005e20000000800 */
[----:B0-----:R-:W-:-:S07]  /*d260*/  FSEL R15, R15, -INF , P1 ;  /* 0xff8000000f0f7808 */ /* 0x001fce0000800000 */
[----:B------:R-:W0:Y:S01]  /*d270*/  MUFU.TANH R24, R24 ;  /* 0x0000001800187308 */ /* 0x000e220000002400 */
[----:B--2---:R-:W-:Y:S01]  /*d280*/  FFMA.FTZ R77, R34, UR47, -R74 ;  /* 0x0000002f224d7c23 */ /* 0x004fe2000801084a */
[----:B------:R-:W-:Y:S02]  /*d290*/  FSEL R34, R14, -INF , P2 ;  /* 0xff8000000e227808 */ /* 0x000fe40001000000 */
[----:B------:R-:W-:Y:S02]  /*d2a0*/  ISETP.GT.AND P2, PT, R28, 0x30, PT ;  /* 0x000000301c00780c */ /* 0x000fe40003f44270 */
[----:B------:R-:W-:Y:S02]  /*d2b0*/  FMNMX.FTZ R78, R34, R7, !PT ;  /* 0x00000007224e7209 */ /* 0x000fe40007810000 */
[----:B------:R-:W2:Y:S01]  /*d2c0*/  MUFU.TANH R25, R25 ;  /* 0x0000001900197308 */ /* 0x000ea20000002400 */
[----:B------:R-:W-:Y:S01]  /*d2d0*/  FMUL.FTZ R66, R68, UR4 ;  /* 0x0000000444427c20 */ /* 0x000fe20008410000 */
[----:B------:R-:W-:Y:S01]  /*d2e0*/  ISETP.GT.AND P1, PT, R28, 0x31, PT ;  /* 0x000000311c00780c */ /* 0x000fe20003f24270 */
[----:B------:R-:W-:Y:S01]  /*d2f0*/  FMUL.FTZ R68, R72, UR4 ;  /* 0x0000000448447c20 */ /* 0x000fe20008410000 */
[----:B------:R-:W-:-:S04]  /*d300*/  FMNMX.FTZ R78, R15, R78, !PT ;  /* 0x0000004e0f4e7209 */ /* 0x000fc80007810000 */
[----:B------:R5:W-:Y:S01]  /*d310*/  MUFU.EX2 R12, R79 ;  /* 0x0000004f000c7308 */ /* 0x000be20000000800 */
[----:B------:R-:W-:Y:S01]  /*d320*/  FMUL.FTZ R72, R80, UR4 ;  /* 0x0000000450487c20 */ /* 0x000fe20008410000 */
[----:B------:R-:W-:-:S06]  /*d330*/  FFMA.FTZ R80, R36, UR47, -R74 ;  /* 0x0000002f24507c23 */ /* 0x000fcc000801084a */
[----:B------:R-:W3:Y:S01]  /*d340*/  MUFU.TANH R26, R26 ;  /* 0x0000001a001a7308 */ /* 0x000ee20000002400 */
[----:B-----5:R-:W-:Y:S01]  /*d350*/  FFMA.FTZ R79, R37, UR47, -R74 ;  /* 0x0000002f254f7c23 */ /* 0x020fe2000801084a */
[----:B-1----:R-:W-:Y:S02]  /*d360*/  FSEL R37, R20, -INF , P2 ;  /* 0xff80000014257808 */ /* 0x002fe40001000000 */
[----:B------:R-:W-:Y:S02]  /*d370*/  ISETP.GT.AND P2, PT, R28, 0x38, PT ;  /* 0x000000381c00780c */ /* 0x000fe40003f44270 */
[----:B------:R-:W-:Y:S02]  /*d380*/  FMNMX.FTZ R36, R37, R78, !PT ;  /* 0x0000004e25247209 */ /* 0x000fe40007810000 */
[----:B------:R-:W1:Y:S01]  /*d390*/  MUFU.TANH R27, R27 ;  /* 0x0000001b001b7308 */ /* 0x000e620000002400 */
[----:B0-----:R-:W-:-:S07]  /*d3a0*/  FSEL R78, R24, -INF , P2 ;  /* 0xff800000184e7808 */ /* 0x001fce0001000000 */
[----:B------:R0:W-:Y:S01]  /*d3b0*/  MUFU.EX2 R14, R77 ;  /* 0x0000004d000e7308 */ /* 0x0001e20000000800 */
[----:B------:R-:W-:Y:S02]  /*d3c0*/  ISETP.GT.AND P2, PT, R28, 0x40, PT ;  /* 0x000000401c00780c */ /* 0x000fe40003f44270 */
[----:B0-----:R-:W-:-:S05]  /*d3d0*/  FSEL R77, R21, -INF , P1 ;  /* 0xff800000154d7808 */ /* 0x001fca0000800000 */
[----:B------:R-:W0:Y:S01]  /*d3e0*/  MUFU.TANH R62, R62 ;  /* 0x0000003e003e7308 */ /* 0x000e220000002400 */
[----:B------:R-:W-:Y:S02]  /*d3f0*/  ISETP.GT.AND P1, PT, R28, 0x39, PT ;  /* 0x000000391c00780c */ /* 0x000fe40003f24270 */
[----:B------:R-:W-:Y:S02]  /*d400*/  FMNMX.FTZ R7, R77, R36, !PT ;  /* 0x000000244d077209 */ /* 0x000fe40007810000 */
[----:B--2---:R-:W-:Y:S02]  /*d410*/  FSEL R25, R25, -INF , P1 ;  /* 0xff80000019197808 */ /* 0x004fe40000800000 */
[----:B------:R-:W-:Y:S01]  /*d420*/  FMNMX.FTZ R36, R78, R7, !PT ;  /* 0x000000074e247209 */ /* 0x000fe20007810000 */
[----:B------:R-:W2:Y:S01]  /*d430*/  MUFU.TANH R63, R63 ;  /* 0x0000003f003f7308 */ /* 0x000ea20000002400 */
[----:B------:R-:W-:Y:S02]  /*d440*/  ISETP.GT.AND P1, PT, R28, 0x41, PT ;  /* 0x000000411c00780c */ /* 0x000fe40003f24270 */
[----:B---3--:R-:W-:-:S02]  /*d450*/  FSEL R26, R26, -INF , P2 ;  /* 0xff8000001a1a7808 */ /* 0x008fc40001000000 */
[----:B------:R-:W-:-:S03]  /*d460*/  FMNMX.FTZ R7, R25, R36, !PT ;  /* 0x0000002419077209 */ /* 0x000fc60007810000 */
[----:B------:R-:W3:Y:S01]  /*d470*/  MUFU.TANH R64, R64 ;  /* 0x0000004000407308 */ /* 0x000ee20000002400 */
[----:B------:R-:W-:Y:S01]  /*d480*/  FFMA.FTZ R36, R38, UR47, -R74 ;  /* 0x0000002f26247c23 */ /* 0x000fe2000801084a */
[----:B------:R-:W-:Y:S01]  /*d490*/  ISETP.GT.AND P2, PT, R28, 0x48, PT ;  /* 0x000000481c00780c */ /* 0x000fe20003f44270 */
[----:B------:R-:W-:Y:S01]  /*d4a0*/  FMUL.FTZ R67, R69, UR4 ;  /* 0x0000000445437c20 */ /* 0x000fe20008410000 */
[----:B-1----:R-:W-:Y:S02]  /*d4b0*/  FSEL R27, R27, -INF , P1 ;  /* 0xff8000001b1b7808 */ /* 0x002fe40000800000 */
[----:B------:R-:W-:Y:S02]  /*d4c0*/  FMNMX.FTZ R38, R26, R7, !PT ;  /* 0x000000071a267209 */ /* 0x000fe40007810000 */
[----:B------:R-:W1:Y:S01]  /*d4d0*/  MUFU.TANH R65, R65 ;  /* 0x0000004100417308 */ /* 0x000e620000002400 */
[----:B------:R-:W-:Y:S02]  /*d4e0*/  ISETP.GT.AND P1, PT, R28, 0x49, PT ;  /* 0x000000491c00780c */ /* 0x000fe40003f24270 */
[----:B0-----:R-:W-:-:S02]  /*d4f0*/  FSEL R62, R62, -INF , P2 ;  /* 0xff8000003e3e7808 */ /* 0x001fc40001000000 */
[----:B------:R-:W-:-:S03]  /*d500*/  FMNMX.FTZ R7, R27, R38, !PT ;  /* 0x000000261b077209 */ /* 0x000fc60007810000 */
[----:B------:R-:W0:Y:S01]  /*d510*/  MUFU.TANH R66, R66 ;  /* 0x0000004200427308 */ /* 0x000e220000002400 */
[----:B------:R-:W-:Y:S01]  /*d520*/  FFMA.FTZ R38, R40, UR47, -R74 ;  /* 0x0000002f28267c23 */ /* 0x000fe2000801084a */
[----:B------:R-:W-:Y:S01]  /*d530*/  ISETP.GT.AND P2, PT, R28, 0x50, PT ;  /* 0x000000501c00780c */ /* 0x000fe20003f44270 */
[----:B------:R-:W-:Y:S01]  /*d540*/  FMUL.FTZ R69, R73, UR4 ;  /* 0x0000000449457c20 */ /* 0x000fe20008410000 */
[----:B--2---:R-:W-:Y:S02]  /*d550*/  FSEL R63, R63, -INF , P1 ;  /* 0xff8000003f3f7808 */ /* 0x004fe40000800000 */
[----:B------:R-:W-:Y:S02]  /*d560*/  FMNMX.FTZ R40, R62, R7, !PT ;  /* 0x000000073e287209 */ /* 0x000fe40007810000 */
[----:B------:R-:W-:Y:S01]  /*d570*/  MUFU.TANH R67, R67 ;  /* 0x0000004300437308 */ /* 0x000fe20000002400 */
[----:B------:R-:W-:Y:S01]  /*d580*/  ISETP.GT.AND P1, PT, R28, 0x51, PT ;  /* 0x000000511c00780c */ /* 0x000fe20003f24270 */
[----:B------:R-:W-:Y:S01]  /*d590*/  FMUL.FTZ R70, R76, UR4 ;  /* 0x000000044c467c20 */ /* 0x000fe20008410000 */
[----:B---3--:R-:W-:-:S02]  /*d5a0*/  FSEL R64, R64, -INF , P2 ;  /* 0xff80000040407808 */ /* 0x008fc40001000000 */
[----:B------:R-:W-:-:S03]  /*d5b0*/  FMNMX.FTZ R7, R63, R40, !PT ;  /* 0x000000283f077209 */ /* 0x000fc60007810000 */
[----:B------:R-:W2:Y:S01]  /*d5c0*/  MUFU.TANH R68, R68 ;  /* 0x0000004400447308 */ /* 0x000ea20000002400 */
[----:B------:R-:W-:Y:S02]  /*d5d0*/  ISETP.GT.AND P2, PT, R28, 0x58, PT ;  /* 0x000000581c00780c */ /* 0x000fe40003f44270 */
[----:B-1----:R-:W-:Y:S02]  /*d5e0*/  FSEL R65, R65, -INF , P1 ;  /* 0xff80000041417808 */ /* 0x002fe40000800000 */
[----:B------:R-:W-:-:S03]  /*d5f0*/  FMNMX.FTZ R40, R64, R7, !PT ;  /* 0x0000000740287209 */ /* 0x000fc60007810000 */
[----:B------:R-:W1:Y:S01]  /*d600*/  MUFU.TANH R69, R69 ;  /* 0x0000004500457308 */ /* 0x000e620000002400 */
[----:B------:R-:W-:Y:S02]  /*d610*/  ISETP.GT.AND P1, PT, R28, 0x59, PT ;  /* 0x000000591c00780c */ /* 0x000fe40003f24270 */
[----:B------:R-:W-:-:S05]  /*d620*/  FMNMX.FTZ R40, R65, R40, !PT ;  /* 0x0000002841287209 */ /* 0x000fca0007810000 */
[----:B------:R-:W3:Y:S01]  /*d630*/  MUFU.TANH R70, R70 ;  /* 0x0000004600467308 */ /* 0x000ee20000002400 */
[----:B------:R-:W-:-:S07]  /*d640*/  FMUL.FTZ R73, R81, UR4 ;  /* 0x0000000451497c20 */ /* 0x000fce0008410000 */
[----:B------:R0:W-:Y:S02]  /*d650*/  MUFU.EX2 R20, R79 ;  /* 0x0000004f00147308 */ /* 0x0001e40000000800 */
[----:B0-----:R-:W-:-:S06]  /*d660*/  FSEL R79, R66, -INF , P2 ;  /* 0xff800000424f7808 */ /* 0x001fcc0001000000 */
[----:B------:R-:W0:Y:S01]  /*d670*/  MUFU.TANH R71, R71 ;  /* 0x0000004700477308 */ /* 0x000e220000002400 */
[----:B------:R-:W-:Y:S02]  /*d680*/  ISETP.GT.AND P2, PT, R28, 0x60, PT ;  /* 0x000000601c00780c */ /* 0x000fe40003f44270 */
[----:B------:R-:W-:-:S05]  /*d690*/  FMNMX.FTZ R7, R79, R40, !PT ;  /* 0x000000284f077209 */ /* 0x000fca0007810000 */
[----:B------:R5:W-:Y:S01]  /*d6a0*/  MUFU.EX2 R24, R80 ;  /* 0x0000005000187308 */ /* 0x000be20000000800 */
[----:B--2---:R-:W-:Y:S01]  /*d6b0*/  FSEL R81, R68, -INF , P2 ;  /* 0xff80000044517808 */ /* 0x004fe20001000000 */
[----:B------:R-:W-:Y:S01]  /*d6c0*/  FMUL.FTZ R75, R84, UR4 ;  /* 0x00000004544b7c20 */ /* 0x000fe20008410000 */
[----:B-----5:R-:W-:-:S05]  /*d6d0*/  FSEL R80, R67, -INF , P1 ;  /* 0xff80000043507808 */ /* 0x020fca0000800000 */
[----:B------:R-:W2:Y:S01]  /*d6e0*/  MUFU.TANH R72, R72 ;  /* 0x0000004800487308 */ /* 0x000ea20000002400 */
[----:B------:R-:W-:Y:S02]  /*d6f0*/  ISETP.GT.AND P1, PT, R28, 0x61, PT ;  /* 0x000000611c00780c */ /* 0x000fe40003f24270 */
[----:B------:R-:W-:Y:S01]  /*d700*/  FMNMX.FTZ R66, R80, R7, !PT ;  /* 0x0000000750427209 */ /* 0x000fe20007810000 */
[----:B------:R-:W-:Y:S01]  /*d710*/  FMUL.FTZ R76, R85, UR4 ;  /* 0x00000004554c7c20 */ /* 0x000fe20008410000 */
[C---:B------:R-:W-:Y:S02]  /*d720*/  ISETP.GT.AND P2, PT, R28.reuse, 0x68, PT ;  /* 0x000000681c00780c */ /* 0x040fe40003f44270 */
[----:B-1----:R-:W-:Y:S01]  /*d730*/  FSEL R69, R69, -INF , P1 ;  /* 0xff80000045457808 */ /* 0x002fe20000800000 */
[----:B------:R-:W1:Y:S01]  /*d740*/  MUFU.TANH R73, R73 ;  /* 0x0000004900497308 */ /* 0x000e620000002400 */
[----:B------:R-:W-:Y:S02]  /*d750*/  FMNMX.FTZ R66, R81, R66, !PT ;  /* 0x0000004251427209 */ /* 0x000fe40007810000 */
[----:B------:R-:W-:-:S02]  /*d760*/  ISETP.GT.AND P1, PT, R28, 0x69, PT ;  /* 0x000000691c00780c */ /* 0x000fc40003f24270 */
[----:B---3--:R-:W-:Y:S02]  /*d770*/  FSEL R70, R70, -INF , P2 ;  /* 0xff80000046467808 */ /* 0x008fe40001000000 */
[----:B------:R-:W-:Y:S01]  /*d780*/  FMNMX.FTZ R7, R69, R66, !PT ;  /* 0x0000004245077209 */ /* 0x000fe20007810000 */
[----:B------:R-:W3:Y:S01]  /*d790*/  MUFU.TANH R75, R75 ;  /* 0x0000004b004b7308 */ /* 0x000ee20000002400 */
[----:B------:R-:W-:Y:S02]  /*d7a0*/  ISETP.GT.AND P2, PT, R28, 0x70, PT ;  /* 0x000000701c00780c */ /* 0x000fe40003f44270 */
[----:B0-----:R-:W-:Y:S02]  /*d7b0*/  FSEL R71, R71, -INF , P1 ;  /* 0xff80000047477808 */ /* 0x001fe40000800000 */
[----:B------:R-:W-:-:S03]  /*d7c0*/  FMNMX.FTZ R66, R70, R7, !PT ;  /* 0x0000000746427209 */ /* 0x000fc60007810000 */
[----:B------:R-:W0:Y:S01]  /*d7d0*/  MUFU.TANH R76, R76 ;  /* 0x0000004c004c7308 */ /* 0x000e220000002400 */
[----:B------:R-:W-:Y:S02]  /*d7e0*/  ISETP.GT.AND P1, PT, R28, 0x71, PT ;  /* 0x000000711c00780c */ /* 0x000fe40003f24270 */
[----:B--2---:R-:W-:Y:S02]  /*d7f0*/  FSEL R72, R72, -INF , P2 ;  /* 0xff80000048487808 */ /* 0x004fe40001000000 */
[----:B------:R-:W-:Y:S02]  /*d800*/  FMNMX.FTZ R7, R71, R66, !PT ;  /* 0x0000004247077209 */ /* 0x000fe40007810000 */
[----:B------:R-:W-:Y:S02]  /*d810*/  ISETP.GT.AND P2, PT, R28, 0x78, PT ;  /* 0x000000781c00780c */ /* 0x000fe40003f44270 */
[----:B-1----:R-:W-:Y:S02]  /*d820*/  FSEL R73, R73, -INF , P1 ;  /* 0xff80000049497808 */ /* 0x002fe40000800000 */
[----:B------:R-:W-:-:S02]  /*d830*/  FMNMX.FTZ R66, R72, R7, !PT ;  /* 0x0000000748427209 */ /* 0x000fc40007810000 */
[----:B------:R-:W-:Y:S02]  /*d840*/  ISETP.GT.AND P1, PT, R28, 0x79, PT ;  /* 0x000000791c00780c */ /* 0x000fe40003f24270 */
[----:B---3--:R-:W-:Y:S02]  /*d850*/  FSEL R75, R75, -INF , P2 ;  /* 0xff8000004b4b7808 */ /* 0x008fe40001000000 */
[----:B------:R-:W-:Y:S02]  /*d860*/  FMNMX.FTZ R66, R73, R66, !PT ;  /* 0x0000004249427209 */ /* 0x000fe40007810000 */
[----:B0-----:R-:W-:Y:S02]  /*d870*/  FSEL R76, R76, -INF , P1 ;  /* 0xff8000004c4c7808 */ /* 0x001fe40000800000 */
[----:B------:R-:W-:-:S04]  /*d880*/  FMNMX.FTZ R7, R75, R66, !PT ;  /* 0x000000424b077209 */ /* 0x000fc80007810000 */
[----:B------:R-:W-:-:S05]  /*d890*/  FMNMX.FTZ R7, R76, R7, !PT ;  /* 0x000000074c077209 */ /* 0x000fca0007810000 */
[----:B------:R-:W0:Y:S02]  /*d8a0*/  SHFL.BFLY PT, R28, R7, 0x2, 0x1f ;  /* 0x0c401f00071c7f89 */ /* 0x000e2400000e0000 */
[----:B0-----:R-:W-:-:S05]  /*d8b0*/  FMNMX.FTZ R28, R7, R28, !PT ;  /* 0x0000001c071c7209 */ /* 0x001fca0007810000 */
[----:B------:R-:W0:Y:S01]  /*d8c0*/  SHFL.BFLY PT, R7, R28, 0x1, 0x1f ;  /* 0x0c201f001c077f89 */ /* 0x000e2200000e0000 */
[--C-:B------:R-:W-:Y:S01]  /*d8d0*/  FFMA.FTZ R67, R46, UR47, -R74.reuse ;  /* 0x0000002f2e437c23 */ /* 0x100fe2000801084a */
[----:B------:R-:W-:Y:S01]  /*d8e0*/  FFMA.FTZ R46, R56, UR47, -R74 ;  /* 0x0000002f382e7c23 */ /* 0x000fe2000801084a */
[----:B------:R-:W-:Y:S01]  /*d8f0*/  MUFU.EX2 R29, R29 ;  /* 0x0000001d001d7308 */ /* 0x000fe20000000800 */
[----:B0-----:R-:W-:-:S04]  /*d900*/  FMNMX.FTZ R7, R28, R7, !PT ;  /* 0x000000071c077209 */ /* 0x001fc80007810000 */
[C---:B------:R-:W-:Y:S01]  /*d910*/  FSETP.NEU.FTZ.AND P1, PT, R7.reuse, -INF , PT ;  /* 0xff8000000700780b */ /* 0x040fe20003f3d000 */
[----:B------:R-:W-:-:S05]  /*d920*/  FMUL.FTZ R56, R7, UR47 ;  /* 0x0000002f07387c20 */ /* 0x000fca0008410000 */
[----:B------:R-:W-:-:S05]  /*d930*/  FSEL R56, R56, RZ, P1 ;  /* 0x000000ff38387208 */ /* 0x000fca0000800000 */
[--C-:B------:R-:W-:Y:S01]  /*d940*/  FFMA.FTZ R3, R3, UR47, -R56.reuse ;  /* 0x0000002f03037c23 */ /* 0x100fe20008010838 */
[--C-:B------:R-:W-:Y:S01]  /*d950*/  FFMA.FTZ R4, R4, UR47, -R56.reuse ;  /* 0x0000002f04047c23 */ /* 0x100fe20008010838 */
[----:B------:R-:W-:Y:S01]  /*d960*/  FFMA.FTZ R5, R5, UR47, -R56 ;  /* 0x0000002f05057c23 */ /* 0x000fe20008010838 */
[----:B------:R-:W-:Y:S01]  /*d970*/  MUFU.EX2 R30, R30 ;  /* 0x0000001e001e7308 */ /* 0x000fe20000000800 */
[----:B------:R-:W-:Y:S01]  /*d980*/  FFMA.FTZ R21, R39, UR47, -R74 ;  /* 0x0000002f27157c23 */ /* 0x000fe2000801084a */
[----:B------:R-:W-:Y:S01]  /*d990*/  FFMA.FTZ R6, R6, UR47, -R56 ;  /* 0x0000002f06067c23 */ /* 0x000fe20008010838 */
[--C-:B------:R-:W-:Y:S01]  /*d9a0*/  FFMA.FTZ R39, R41, UR47, -R74.reuse ;  /* 0x0000002f29277c23 */ /* 0x100fe2000801084a */
[----:B------:R-:W-:-:S04]  /*d9b0*/  FFMA.FTZ R41, R45, UR47, -R74 ;  /* 0x0000002f2d297c23 */ /* 0x000fc8000801084a */
[----:B------:R-:W-:Y:S01]  /*d9c0*/  MUFU.EX2 R3, R3 ;  /* 0x0000000300037308 */ /* 0x000fe20000000800 */
[--C-:B------:R-:W-:Y:S01]  /*d9d0*/  FFMA.FTZ R45, R49, UR47, -R74.reuse ;  /* 0x0000002f312d7c23 */ /* 0x100fe2000801084a */
[----:B------:R-:W-:-:S06]  /*d9e0*/  FFMA.FTZ R49, R52, UR47, -R74 ;  /* 0x0000002f34317c23 */ /* 0x000fcc000801084a */
[----:B------:R-:W0:Y:S01]  /*d9f0*/  MUFU.EX2 R4, R4 ;  /* 0x0000000400047308 */ /* 0x000e220000000800 */
[----:B------:R-:W-:Y:S01]  /*da00*/  FFMA.FTZ R33, R33, UR47, -R56 ;  /* 0x0000002f21217c23 */ /* 0x000fe20008010838 */
[--C-:B------:R-:W-:Y:S01]  /*da10*/  FFMA.FTZ R52, R53, UR47, -R74.reuse ;  /* 0x0000002f35347c23 */ /* 0x100fe2000801084a */
[----:B------:R-:W-:-:S05]  /*da20*/  FFMA.FTZ R47, R47, UR47, -R74 ;  /* 0x0000002f2f2f7c23 */ /* 0x000fca000801084a */
[----:B------:R-:W-:Y:S01]  /*da30*/  MUFU.EX2 R31, R31 ;  /* 0x0000001f001f7308 */ /* 0x000fe20000000800 */
[--C-:B------:R-:W-:Y:S01]  /*da40*/  FFMA.FTZ R53, R55, UR47, -R74.reuse ;  /* 0x0000002f37357c23 */ /* 0x100fe2000801084a */
[----:B------:R-:W-:-:S06]  /*da50*/  FFMA.FTZ R55, R58, UR47, -R74 ;  /* 0x0000002f3a377c23 */ /* 0x000fcc000801084a */
[----:B------:R-:W1:Y:S01]  /*da60*/  MUFU.EX2 R5, R5 ;  /* 0x0000000500057308 */ /* 0x000e620000000800 */
[----:B------:R-:W-:Y:S01]  /*da70*/  FFMA.FTZ R43, R43, UR47, -R74 ;  /* 0x0000002f2b2b7c23 */ /* 0x000fe2000801084a */
[----:B------:R-:W-:Y:S01]  /*da80*/  FFMA.FTZ R58, R9, UR47, -R56 ;  /* 0x0000002f093a7c23 */ /* 0x000fe20008010838 */
[----:B------:R-:W-:-:S05]  /*da90*/  FFMA.FTZ R68, R48, UR47, -R74 ;  /* 0x0000002f30447c23 */ /* 0x000fca000801084a */
[----:B------:R-:W2:Y:S01]  /*daa0*/  MUFU.EX2 R6, R6 ;  /* 0x0000000600067308 */ /* 0x000ea20000000800 */
[----:B------:R-:W-:Y:S01]  /*dab0*/  FFMA.FTZ R48, R54, UR47, -R74 ;  /* 0x0000002f36307c23 */ /* 0x000fe2000801084a */
[----:B------:R-:W-:Y:S01]  /*dac0*/  FFMA.FTZ R9, R13, UR47, -R56 ;  /* 0x0000002f0d097c23 */ /* 0x000fe20008010838 */
[--C-:B------:R-:W-:Y:S01]  /*dad0*/  FFMA.FTZ R42, R42, UR47, -R74.reuse ;  /* 0x0000002f2a2a7c23 */ /* 0x100fe2000801084a */
[--C-:B------:R-:W-:Y:S01]  /*dae0*/  FFMA.FTZ R44, R44, UR47, -R74.reuse ;  /* 0x0000002f2c2c7c23 */ /* 0x100fe2000801084a */
[----:B------:R-:W-:-:S03]  /*daf0*/  FFMA.FTZ R50, R50, UR47, -R74 ;  /* 0x0000002f32327c23 */ /* 0x000fc6000801084a */
[----:B------:R3:W-:Y:S01]  /*db00*/  MUFU.EX2 R66, R47 ;  /* 0x0000002f00427308 */ /* 0x0007e20000000800 */
[--C-:B------:R-:W-:Y:S01]  /*db10*/  FFMA.FTZ R51, R51, UR47, -R74.reuse ;  /* 0x0000002f33337c23 */ /* 0x100fe2000801084a */
[----:B------:R-:W-:Y:S01]  /*db20*/  FFMA.FTZ R54, R59, UR47, -R74 ;  /* 0x0000002f3b367c23 */ /* 0x000fe2000801084a */
[----:B------:R-:W-:Y:S01]  /*db30*/  FFMA.FTZ R28, R35, UR47, -R56 ;  /* 0x0000002f231c7c23 */ /* 0x000fe20008010838 */
[----:B------:R-:W-:Y:S02]  /*db40*/  IMAD.U32 R13, RZ, RZ, UR40 ;  /* 0x00000028ff0d7e24 */ /* 0x000fe4000f8e00ff */
[--C-:B------:R-:W-:Y:S02]  /*db50*/  FFMA.FTZ R61, R61, UR47, -R74.reuse ;  /* 0x0000002f3d3d7c23 */ /* 0x100fe4000801084a */
[----:B------:R-:W5:Y:S01]  /*db60*/  MUFU.EX2 R33, R33 ;  /* 0x0000002100217308 */ /* 0x000f620000000800 */
[----:B---3--:R-:W-:Y:S01]  /*db70*/  FFMA.FTZ R47, R57, UR47, -R74 ;  /* 0x0000002f392f7c23 */ /* 0x008fe2000801084a */
[--C-:B------:R-:W-:Y:S01]  /*db80*/  FFMA.FTZ R57, R32, UR47, -R56.reuse ;  /* 0x0000002f20397c23 */ /* 0x100fe20008010838 */
[----:B------:R-:W-:Y:S01]  /*db90*/  FFMA.FTZ R35, R26, UR47, -R56 ;  /* 0x0000002f1a237c23 */ /* 0x000fe20008010838 */
[----:B0-----:R-:W-:-:S04]  /*dba0*/  FADD.FTZ R26, R3, R4 ;  /* 0x00000004031a7221 */ /* 0x001fc80000010000 */
[----:B------:R0:W-:Y:S01]  /*dbb0*/  MUFU.EX2 R40, R43 ;  /* 0x0000002b00287308 */ /* 0x0001e20000000800 */
[----:B------:R-:W-:Y:S01]  /*dbc0*/  FFMA.FTZ R32, R15, UR47, -R56 ;  /* 0x0000002f0f207c23 */ /* 0x000fe20008010838 */
[----:B------:R-:W-:Y:S01]  /*dbd0*/  PRMT R0, R13, 0x654, R0 ;  /* 0x000006540d007816 */ /* 0x000fe20000000000 */
[----:B-1----:R-:W-:-:S05]  /*dbe0*/  FADD.FTZ R13, R5, R26 ;  /* 0x0000001a050d7221 */ /* 0x002fca0000010000 */
[----:B------:R-:W1:Y:S01]  /*dbf0*/  MUFU.EX2 R58, R58 ;  /* 0x0000003a003a7308 */ /* 0x000e620000000800 */
[----:B0-----:R-:W-:Y:S01]  /*dc00*/  FFMA.FTZ R43, R60, UR47, -R74 ;  /* 0x0000002f3c2b7c23 */ /* 0x001fe2000801084a */
[----:B------:R-:W-:Y:S01]  /*dc10*/  FADD.FTZ R74, R29, R30 ;  /* 0x0000001e1d4a7221 */ /* 0x000fe20000010000 */
[--C-:B------:R-:W-:Y:S01]  /*dc20*/  FFMA.FTZ R60, R11, UR47, -R56.reuse ;  /* 0x0000002f0b3c7c23 */ /* 0x100fe20008010838 */
[--C-:B------:R-:W-:Y:S01]  /*dc30*/  FFMA.FTZ R59, R78, UR47, -R56.reuse ;  /* 0x0000002f4e3b7c23 */ /* 0x100fe20008010838 */
[----:B------:R-:W-:Y:S01]  /*dc40*/  FFMA.FTZ R82, R27, UR47, -R56 ;  /* 0x0000002f1b527c23 */ /* 0x000fe20008010838 */
[----:B------:R-:W-:Y:S02]  /*dc50*/  FADD.FTZ R15, R31, R74 ;  /* 0x0000004a1f0f7221 */ /* 0x000fe40000010000 */
[----:B------:R-:W0:Y:S01]  /*dc60*/  MUFU.EX2 R57, R57 ;  /* 0x0000003900397308 */ /* 0x000e220000000800 */
[----:B--2---:R-:W-:Y:S01]  /*dc70*/  FADD.FTZ R26, R6, R13 ;  /* 0x0000000d061a7221 */ /* 0x004fe20000010000 */
[----:B------:R-:W-:-:S06]  /*dc80*/  FADD.FTZ R15, R10, R15 ;  /* 0x0000000f0a0f7221 */ /* 0x000fcc0000010000 */
[----:B------:R-:W-:Y:S01]  /*dc90*/  MUFU.EX2 R36, R36 ;  /* 0x0000002400247308 */ /* 0x000fe20000000800 */
[----:B------:R-:W-:Y:S01]  /*dca0*/  FADD.FTZ R15, R12, R15 ;  /* 0x0000000f0c0f7221 */ /* 0x000fe20000010000 */
[----:B-----5:R-:W-:-:S06]  /*dcb0*/  FADD.FTZ R13, R33, R26 ;  /* 0x0000001a210d7221 */ /* 0x020fcc0000010000 */
[----:B------:R-:W-:Y:S01]  /*dcc0*/  MUFU.EX2 R38, R38 ;  /* 0x0000002600267308 */ /* 0x000fe20000000800 */
[--C-:B------:R-:W-:Y:S01]  /*dcd0*/  FFMA.FTZ R78, R25, UR47, -R56.reuse ;  /* 0x0000002f194e7c23 */ /* 0x100fe20008010838 */
[--C-:B------:R-:W-:Y:S01]  /*dce0*/  FFMA.FTZ R62, R62, UR47, -R56.reuse ;  /* 0x0000002f3e3e7c23 */ /* 0x100fe20008010838 */
[----:B------:R-:W-:Y:S01]  /*dcf0*/  FFMA.FTZ R63, R63, UR47, -R56 ;  /* 0x0000002f3f3f7c23 */ /* 0x000fe20008010838 */
[----:B------:R2:W-:Y:S04]  /*dd00*/  SYNCS.ARRIVE.TRANS64.RED.A1T0 RZ, [R0+URZ], RZ ;  /* 0x000000ff00ff79a7 */ /* 0x0005e8000810043f */
[----:B------:R-:W3:Y:S01]  /*dd10*/  MUFU.EX2 R60, R60 ;  /* 0x0000003c003c7308 */ /* 0x000ee20000000800 */
[----:B------:R-:W-:Y:S01]  /*dd20*/  FADD.FTZ R25, R14, R15 ;  /* 0x0000000f0e197221 */ /* 0x000fe20000010000 */
[----:B-1----:R-:W-:Y:S01]  /*dd30*/  FADD.FTZ R26, R58, R13 ;  /* 0x0000000d3a1a7221 */ /* 0x002fe20000010000 */
[----:B------:R-:W-:-:S02]  /*dd40*/  F2FP.BF16.F32.PACK_AB R13, R30, R29 ;  /* 0x0000001d1e0d723e */ /* 0x000fc400000010ff */
[----:B------:R-:W-:Y:S01]  /*dd50*/  FADD.FTZ R29, R20, R25 ;  /* 0x00000019141d7221 */ /* 0x000fe20000010000 */
[----:B0-----:R-:W-:Y:S01]  /*dd60*/  FADD.FTZ R27, R57, R26 ;  /* 0x0000001a391b7221 */ /* 0x001fe20000010000 */
[----:B------:R-:W-:Y:S02]  /*dd70*/  F2FP.BF16.F32.PACK_AB R25, R14, R12 ;  /* 0x0000000c0e19723e */ /* 0x000fe400000010ff */
[----:B------:R-:W-:Y:S01]  /*dd80*/  FADD.FTZ R14, R24, R29 ;  /* 0x0000001d180e7221 */ /* 0x000fe20000010000 */
[----:B---3--:R-:W-:Y:S01]  /*dd90*/  FADD.FTZ R29, R60, R27 ;  /* 0x0000001b3c1d7221 */ /* 0x008fe20000010000 */
[----:B------:R-:W-:Y:S02]  /*dda0*/  F2FP.BF16.F32.PACK_AB R27, R24, R20 ;  /* 0x00000014181b723e */ /* 0x000fe400000010ff */
[----:B------:R-:W-:Y:S02]  /*ddb0*/  F2FP.BF16.F32.PACK_AB R24, R58, R33 ;  /* 0x000000213a18723e */ /* 0x000fe400000010ff */
[----:B------:R-:W3:Y:S01]  /*ddc0*/  LDL R33, [R1+0x80] ;  /* 0x0000800001217983 */ /* 0x000ee20000100800 */
[----:B------:R-:W0:Y:S01]  /*ddd0*/  MUFU.EX2 R28, R28 ;  /* 0x0000001c001c7308 */ /* 0x000e220000000800 */
[----:B------:R-:W-:-:S07]  /*dde0*/  FFMA.FTZ R11, R34, UR47, -R56 ;  /* 0x0000002f220b7c23 */ /* 0x000fce0008010838 */
[----:B------:R-:W1:Y:S01]  /*ddf0*/  MUFU.EX2 R21, R21 ;  /* 0x0000001500157308 */ /* 0x000e620000000800 */
[----:B------:R-:W-:-:S07]  /*de00*/  FFMA.FTZ R34, R37, UR47, -R56 ;  /* 0x0000002f25227c23 */ /* 0x000fce0008010838 */
[----:B------:R-:W5:Y:S01]  /*de10*/  MUFU.EX2 R9, R9 ;  /* 0x0000000900097308 */ /* 0x000f620000000800 */
[----:B------:R-:W-:-:S07]  /*de20*/  FFMA.FTZ R37, R77, UR47, -R56 ;  /* 0x0000002f4d257c23 */ /* 0x000fce0008010838 */
[----:B------:R-:W4:Y:S01]  /*de30*/  MUFU.EX2 R11, R11 ;  /* 0x0000000b000b7308 */ /* 0x000f220000000800 */
[----:B------:R-:W-:Y:S01]  /*de40*/  F2FP.BF16.F32.PACK_AB R12, R4, R3 ;  /* 0x00000003040c723e */ /* 0x000fe200000010ff */
[----:B0-----:R-:W-:Y:S01]  /*de50*/  FADD.FTZ R4, R28, R29 ;  /* 0x0000001d1c047221 */ /* 0x001fe20000010000 */
[----:B------:R-:W-:-:S05]  /*de60*/  F2FP.BF16.F32.PACK_AB R15, R10, R31 ;  /* 0x0000001f0a0f723e */ /* 0x000fca00000010ff */
[----:B------:R-:W0:Y:S01]  /*de70*/  MUFU.EX2 R32, R32 ;  /* 0x0000002000207308 */ /* 0x000e220000000800 */
[----:B-1----:R-:W-:-:S07]  /*de80*/  FADD.FTZ R31, R21, R14 ;  /* 0x0000000e151f7221 */ /* 0x002fce0000010000 */
[----:B------:R-:W1:Y:S01]  /*de90*/  MUFU.EX2 R39, R39 ;  /* 0x0000002700277308 */ /* 0x000e620000000800 */
[----:B-----5:R-:W-:Y:S01]  /*dea0*/  FADD.FTZ R4, R9, R4 ;  /* 0x0000000409047221 */ /* 0x020fe20000010000 */
[----:B------:R-:W-:-:S06]  /*deb0*/  FADD.FTZ R31, R36, R31 ;  /* 0x0000001f241f7221 */ /* 0x000fcc0000010000 */
[----:B------:R-:W5:Y:S01]  /*dec0*/  MUFU.EX2 R34, R34 ;  /* 0x0000002200227308 */ /* 0x000f620000000800 */
[----:B------:R-:W-:Y:S01]  /*ded0*/  F2FP.BF16.F32.PACK_AB R14, R6, R5 ;  /* 0x00000005060e723e */ /* 0x000fe200000010ff */
[----:B----4-:R-:W-:-:S06]  /*dee0*/  FADD.FTZ R5, R11, R4 ;  /* 0x000000040b057221 */ /* 0x010fcc0000010000 */
[----:B------:R-:W4:Y:S01]  /*def0*/  MUFU.EX2 R37, R37 ;  /* 0x0000002500257308 */ /* 0x000f220000000800 */
[----:B------:R-:W-:-:S07]  /*df00*/  FADD.FTZ R6, R38, R31 ;  /* 0x0000001f26067221 */ /* 0x000fce0000010000 */
[----:B------:R-:W2:Y:S01]  /*df10*/  MUFU.EX2 R42, R42 ;  /* 0x0000002a002a7308 */ /* 0x000ea20000000800 */
[----:B0-----:R-:W-:Y:S01]  /*df20*/  FADD.FTZ R5, R32, R5 ;  /* 0x0000000520057221 */ /* 0x001fe20000010000 */
[----:B-1----:R-:W-:-:S06]  /*df30*/  FADD.FTZ R31, R39, R6 ;  /* 0x00000006271f7221 */ /* 0x002fcc0000010000 */
[----:B------:R-:W0:Y:S08]  /*df40*/  MUFU.EX2 R59, R59 ;  /* 0x0000003b003b7308 */ /* 0x000e300000000800 */
[----:B------:R-:W1:Y:S01]  /*df50*/  MUFU.EX2 R41, R41 ;  /* 0x0000002900297308 */ /* 0x000e620000000800 */
[----:B------:R-:W-:Y:S01]  /*df60*/  F2FP.BF16.F32.PACK_AB R29, R36, R21 ;  /* 0x00000015241d723e */ /* 0x000fe200000010ff */
[----:B-----5:R-:W-:-:S06]  /*df70*/  FADD.FTZ R6, R34, R5 ;  /* 0x0000000522067221 */ /* 0x020fcc0000010000 */
[----:B------:R-:W5:Y:S01]  /*df80*/  MUFU.EX2 R78, R78 ;  /* 0x0000004e004e7308 */ /* 0x000f620000000800 */
[----:B------:R-:W-:-:S07]  /*df90*/  FADD.FTZ R21, R40, R31 ;  /* 0x0000001f28157221 */ /* 0x000fce0000010000 */
[----:B------:R-:W5:Y:S01]  /*dfa0*/  MUFU.EX2 R44, R44 ;  /* 0x0000002c002c7308 */ /* 0x000f620000000800 */
[----:B----4-:R-:W-:Y:S01]  /*dfb0*/  FADD.FTZ R6, R37, R6 ;  /* 0x0000000625067221 */ /* 0x010fe20000010000 */
[----:B--2---:R-:W-:-:S06]  /*dfc0*/  FADD.FTZ R20, R42, R21 ;  /* 0x000000152a147221 */ /* 0x004fcc0000010000 */
[----:B------:R-:W2:Y:S01]  /*dfd0*/  MUFU.EX2 R35, R35 ;  /* 0x0000002300237308 */ /* 0x000ea20000000800 */
[----:B------:R-:W-:Y:S01]  /*dfe0*/  F2FP.BF16.F32.PACK_AB R28, R9, R28 ;  /* 0x0000001c091c723e */ /* 0x000fe200000010ff */
[----:B0-----:R-:W-:-:S06]  /*dff0*/  FADD.FTZ R5, R59, R6 ;  /* 0x000000063b057221 */ /* 0x001fcc0000010000 */
[----:B------:R-:W0:Y:S01]  /*e000*/  MUFU.EX2 R82, R82 ;  /* 0x0000005200527308 */ /* 0x000e220000000800 */
[----:B-1----:R-:W-:-:S07]  /*e010*/  FADD.FTZ R9, R41, R20 ;  /* 0x0000001429097221 */ /* 0x002fce0000010000 */
[----:B------:R-:W1:Y:S01]  /*e020*/  MUFU.EX2 R67, R67 ;  /* 0x0000004300437308 */ /* 0x000e620000000800 */
[----:B------:R-:W-:Y:S01]  /*e030*/  FFMA.FTZ R64, R64, UR47, -R56 ;  /* 0x0000002f40407c23 */ /* 0x000fe20008010838 */
[----:B-----5:R-:W-:-:S06]  /*e040*/  FADD.FTZ R6, R78, R5 ;  /* 0x000000054e067221 */ /* 0x020fcc0000010000 */
[----:B------:R-:W4:Y:S01]  /*e050*/  MUFU.EX2 R0, R62 ;  /* 0x0000003e00007308 */ /* 0x000f220000000800 */
[----:B------:R-:W-:Y:S01]  /*e060*/  FFMA.FTZ R65, R65, UR47, -R56 ;  /* 0x0000002f41417c23 */ /* 0x000fe20008010838 */
[----:B------:R-:W-:-:S06]  /*e070*/  FADD.FTZ R9, R44, R9 ;  /* 0x000000092c097221 */ /* 0x000fcc0000010000 */
[----:B------:R-:W5:Y:S01]  /*e080*/  MUFU.EX2 R45, R45 ;  /* 0x0000002d002d7308 */ /* 0x000f620000000800 */
[----:B--2---:R-:W-:Y:S01]  /*e090*/  FADD.FTZ R5, R35, R6 ;  /* 0x0000000623057221 */ /* 0x004fe20000010000 */
[----:B------:R-:W-:-:S06]  /*e0a0*/  FADD.FTZ R6, R66, R9 ;  /* 0x0000000942067221 */ /* 0x000fcc0000010000 */
[----:B------:R-:W2:Y:S01]  /*e0b0*/  MUFU.EX2 R63, R63 ;  /* 0x0000003f003f7308 */ /* 0x000ea20000000800 */
[----:B------:R-:W-:-:S07]  /*e0c0*/  FFMA.FTZ R79, R79, UR47, -R56 ;  /* 0x0000002f4f4f7c23 */ /* 0x000fce0008010838 */
[----:B------:R-:W2:Y:S01]  /*e0d0*/  MUFU.EX2 R68, R68 ;  /* 0x0000004400447308 */ /* 0x000ea20000000800 */
[----:B0-----:R-:W-:Y:S01]  /*e0e0*/  FADD.FTZ R5, R82, R5 ;  /* 0x0000000552057221 */ /* 0x001fe20000010000 */
[----:B-1----:R-:W-:-:S06]  /*e0f0*/  FADD.FTZ R6, R67, R6 ;  /* 0x0000000643067221 */ /* 0x002fcc0000010000 */
[----:B------:R-:W-:Y:S01]  /*e100*/  MUFU.EX2 R62, R64 ;  /* 0x00000040003e7308 */ /* 0x000fe20000000800 */
[----:B------:R-:W-:-:S07]  /*e110*/  FFMA.FTZ R80, R80, UR47, -R56 ;  /* 0x0000002f50507c23 */ /* 0x000fce0008010838 */
[----:B------:R-:W0:Y:S01]  /*e120*/  MUFU.EX2 R50, R50 ;  /* 0x0000003200327308 */ /* 0x000e220000000800 */
[----:B------:R-:W-:Y:S01]  /*e130*/  F2FP.BF16.F32.PACK_AB R26, R60, R57 ;  /* 0x000000393c1a723e */ /* 0x000fe200000010ff */
[----:B------:R1:W-:Y:S01]  /*e140*/  STSM.16.M88.4 [R155+0x21800], R12 ;  /* 0x0218000c9b007844 */ /* 0x0003e20000000200 */
[----:B------:R-:W-:-:S05]  /*e150*/  F2FP.BF16.F32.PACK_AB R31, R39, R38 ;  /* 0x00000026271f723e */ /* 0x000fca00000010ff */
[----:B------:R-:W-:Y:S01]  /*e160*/  MUFU.EX2 R65, R65 ;  /* 0x0000004100417308 */ /* 0x000fe20000000800 */
[----:B------:R-:W-:Y:S01]  /*e170*/  F2FP.BF16.F32.PACK_AB R30, R32, R11 ;  /* 0x0000000b201e723e */ /* 0x000fe200000010ff */
[----:B----4-:R-:W-:Y:S01]  /*e180*/  FADD.FTZ R20, R0, R5 ;  /* 0x0000000500147221 */ /* 0x010fe20000010000 */
[----:B------:R-:W-:-:S05]  /*e190*/  FFMA.FTZ R81, R81, UR47, -R56 ;  /* 0x0000002f51517c23 */ /* 0x000fca0008010838 */
[----:B------:R-:W4:Y:S01]  /*e1a0*/  MUFU.EX2 R51, R51 ;  /* 0x0000003300337308 */ /* 0x000f220000000800 */
[----:B-----5:R-:W-:Y:S01]  /*e1b0*/  FADD.FTZ R5, R45, R6 ;  /* 0x000000062d057221 */ /* 0x020fe20000010000 */
[----:B-1----:R-:W-:Y:S02]  /*e1c0*/  F2FP.BF16.F32.PACK_AB R13, R42, R40 ;  /* 0x000000282a0d723e */ /* 0x002fe400000010ff */
[----:B------:R-:W-:Y:S02]  /*e1d0*/  F2FP.BF16.F32.PACK_AB R12, R37, R34 ;  /* 0x00000022250c723e */ /* 0x000fe400000010ff */
[----:B------:R-:W-:Y:S02]  /*e1e0*/  F2FP.BF16.F32.PACK_AB R14, R78, R59 ;  /* 0x0000003b4e0e723e */ /* 0x000fe400000010ff */
[----:B------:R-:W1:Y:S01]  /*e1f0*/  MUFU.EX2 R10, R79 ;  /* 0x0000004f000a7308 */ /* 0x000e620000000800 */
[----:B------:R-:W-:Y:S01]  /*e200*/  F2FP.BF16.F32.PACK_AB R15, R44, R41 ;  /* 0x000000292c0f723e */ /* 0x000fe200000010ff */
[----:B------:R-:W-:Y:S01]  /*e210*/  STSM.16.M88.4 [R98], R24 ;  /* 0x0000001862007844 */ /* 0x000fe20000000200 */
[----:B--2---:R-:W-:-:S05]  /*e220*/  FADD.FTZ R9, R63, R20 ;  /* 0x000000143f097221 */ /* 0x004fca0000010000 */
[----:B------:R-:W2:Y:S01]  /*e230*/  MUFU.EX2 R49, R49 ;  /* 0x0000003100317308 */ /* 0x000ea20000000800 */
[----:B------:R-:W-:Y:S01]  /*e240*/  STSM.16.M88.4 [R96], R28 ;  /* 0x0000001c60007844 */ /* 0x000fe20000000200 */
[----:B------:R-:W-:Y:S01]  /*e250*/  FADD.FTZ R5, R68, R5 ;  /* 0x0000000544057221 */ /* 0x000fe20000010000 */
[----:B------:R-:W5:Y:S02]  /*e260*/  @P4 LDC R11, c[0x0][0x44c] ;  /* 0x00011300ff0b4b82 */ /* 0x000f640000000800 */
[----:B------:R4:W-:Y:S03]  /*e270*/  STSM.16.M88.4 [R95], R12 ;  /* 0x0000000c5f007844 */ /* 0x0009e60000000200 */
[----:B------:R-:W2:Y:S01]  /*e280*/  MUFU.EX2 R3, R80 ;  /* 0x0000005000037308 */ /* 0x000ea20000000800 */
[--C-:B------:R-:W-:Y:S01]  /*e290*/  FFMA.FTZ R69, R69, UR47, -R56.reuse ;  /* 0x0000002f45457c23 */ /* 0x100fe20008010838 */
[----:B0-----:R-:W-:Y:S01]  /*e2a0*/  FADD.FTZ R6, R50, R5 ;  /* 0x0000000532067221 */ /* 0x001fe20000010000 */
[----:B------:R-:W-:Y:S01]  /*e2b0*/  FFMA.FTZ R70, R70, UR47, -R56 ;  /* 0x0000002f46467c23 */ /* 0x000fe20008010838 */
[----:B------:R-:W0:Y:S04]  /*e2c0*/  @P4 LDC R20, c[0x0][0x450] ;  /* 0x00011400ff144b82 */ /* 0x000e280000000800 */
[----:B------:R-:W2:Y:S01]  /*e2d0*/  MUFU.EX2 R52, R52 ;  /* 0x0000003400347308 */ /* 0x000ea20000000800 */
[----:B----4-:R-:W-:Y:S01]  /*e2e0*/  F2FP.BF16.F32.PACK_AB R14, R63, R0 ;  /* 0x000000003f0e723e */ /* 0x010fe200000010ff */
[----:B------:R-:W-:-:S06]  /*e2f0*/  FADD.FTZ R0, R62, R9 ;  /* 0x000000093e007221 */ /* 0x000fcc0000010000 */
[----:B------:R-:W4:Y:S01]  /*e300*/  MUFU.EX2 R81, R81 ;  /* 0x0000005100517308 */ /* 0x000f220000000800 */
[----:B------:R-:W-:Y:S01]  /*e310*/  FADD.FTZ R6, R51, R6 ;  /* 0x0000000633067221 */ /* 0x000fe20000010000 */
[----:B------:R-:W-:-:S06]  /*e320*/  FADD.FTZ R5, R65, R0 ;  /* 0x0000000041057221 */ /* 0x000fcc0000010000 */
[----:B------:R-:W5:Y:S01]  /*e330*/  MUFU.EX2 R48, R48 ;  /* 0x0000003000307308 */ /* 0x000f620000000800 */
[----:B------:R-:W-:Y:S01]  /*e340*/  FFMA.FTZ R71, R71, UR47, -R56 ;  /* 0x0000002f47477c23 */ /* 0x000fe20008010838 */
[----:B-1----:R-:W-:Y:S01]  /*e350*/  FADD.FTZ R0, R10, R5 ;  /* 0x000000050a007221 */ /* 0x002fe20000010000 */
[----:B--2---:R-:W-:-:S05]  /*e360*/  FADD.FTZ R5, R49, R6 ;  /* 0x0000000631057221 */ /* 0x004fca0000010000 */
[----:B------:R-:W1:Y:S01]  /*e370*/  MUFU.EX2 R4, R69 ;  /* 0x0000004500047308 */ /* 0x000e620000000800 */
[----:B------:R-:W-:-:S07]  /*e380*/  FFMA.FTZ R72, R72, UR47, -R56 ;  /* 0x0000002f48487c23 */ /* 0x000fce0008010838 */
[----:B------:R-:W2:Y:S01]  /*e390*/  MUFU.EX2 R53, R53 ;  /* 0x0000003500357308 */ /* 0x000ea20000000800 */
[----:B------:R-:W-:Y:S01]  /*e3a0*/  FADD.FTZ R0, R3, R0 ;  /* 0x0000000003007221 */ /* 0x000fe20000010000 */
[----:B------:R-:W-:-:S06]  /*e3b0*/  FADD.FTZ R5, R52, R5 ;  /* 0x0000000534057221 */ /* 0x000fcc0000010000 */
[----:B------:R-:W0:Y:S01]  /*e3c0*/  MUFU.EX2 R70, R70 ;  /* 0x0000004600467308 */ /* 0x000e220000000800 */
[--C-:B------:R-:W-:Y:S01]  /*e3d0*/  FFMA.FTZ R73, R73, UR47, -R56.reuse ;  /* 0x0000002f49497c23 */ /* 0x100fe20008010838 */
[----:B------:R-:W-:Y:S01]  /*e3e0*/  F2FP.BF16.F32.PACK_AB R26, R3, R10 ;  /* 0x0000000a031a723e */ /* 0x000fe200000010ff */
[----:B------:R-:W-:Y:S01]  /*e3f0*/  FFMA.FTZ R75, R75, UR47, -R56 ;  /* 0x0000002f4b4b7c23 */ /* 0x000fe20008010838 */
[----:B----4-:R-:W-:-:S04]  /*e400*/  FADD.FTZ R3, R81, R0 ;  /* 0x0000000051037221 */ /* 0x010fc80000010000 */
[----:B------:R-:W4:Y:S01]  /*e410*/  MUFU.EX2 R71, R71 ;  /* 0x0000004700477308 */ /* 0x000f220000000800 */
[----:B------:R-:W-:Y:S01]  /*e420*/  FFMA.FTZ R56, R76, UR47, -R56 ;  /* 0x0000002f4c387c23 */ /* 0x000fe20008010838 */
[----:B-----5:R-:W-:-:S06]  /*e430*/  FADD.FTZ R0, R48, R5 ;  /* 0x0000000530007221 */ /* 0x020fcc0000010000 */
[----:B------:R-:W5:Y:S01]  /*e440*/  MUFU.EX2 R47, R47 ;  /* 0x0000002f002f7308 */ /* 0x000f620000000800 */
[----:B-1----:R-:W-:Y:S01]  /*e450*/  FADD.FTZ R3, R4, R3 ;  /* 0x0000000304037221 */ /* 0x002fe20000010000 */
[----:B--2---:R-:W-:-:S06]  /*e460*/  FADD.FTZ R6, R53, R0 ;  /* 0x0000000035067221 */ /* 0x004fcc0000010000 */
[----:B------:R-:W-:Y:S01]  /*e470*/  MUFU.EX2 R72, R72 ;  /* 0x0000004800487308 */ /* 0x000fe20000000800 */
[----:B------:R-:W-:-:S04]  /*e480*/  @P4 IMAD.HI.U32 R5, R97, R11, RZ ;  /* 0x0000000b61054227 */ /* 0x000fc800078e00ff */
[----:B0-----:R-:W-:-:S03]  /*e490*/  FADD.FTZ R10, R70, R3 ;  /* 0x00000003460a7221 */ /* 0x001fc60000010000 */
[----:B------:R-:W0:Y:S01]  /*e4a0*/  MUFU.EX2 R54, R54 ;  /* 0x0000003600367308 */ /* 0x000e220000000800 */
[----:B------:R-:W-:-:S07]  /*e4b0*/  F2FP.BF16.F32.PACK_AB R12, R82, R35 ;  /* 0x00000023520c723e */ /* 0x000fce00000010ff */
[----:B------:R-:W1:Y:S01]  /*e4c0*/  MUFU.EX2 R73, R73 ;  /* 0x0000004900497308 */ /* 0x000e620000000800 */
[----:B------:R-:W-:Y:S01]  /*e4d0*/  F2FP.BF16.F32.PACK_AB R13, R67, R66 ;  /* 0x00000042430d723e */ /* 0x000fe200000010ff */
[----:B------:R-:W-:Y:S01]  /*e4e0*/  IMAD.MOV.U32 R9, RZ, RZ, R97 ;  /* 0x000000ffff097224 */ /* 0x000fe200078e0061 */
[----:B------:R-:W-:-:S05]  /*e4f0*/  F2FP.BF16.F32.PACK_AB R15, R68, R45 ;  /* 0x0000002d440f723e */ /* 0x000fca00000010ff */
[----:B------:R-:W2:Y:S01]  /*e500*/  MUFU.EX2 R46, R46 ;  /* 0x0000002e002e7308 */ /* 0x000ea20000000800 */
[----:B------:R-:W-:Y:S01]  /*e510*/  @P4 SHF.R.U32.HI R9, RZ, R20, R5 ;  /* 0x00000014ff094219 */ /* 0x000fe20000011605 */
[----:B----4-:R-:W-:-:S06]  /*e520*/  FADD.FTZ R5, R71, R10 ;  /* 0x0000000a47057221 */ /* 0x010fcc0000010000 */
[----:B------:R-:W-:Y:S08]  /*e530*/  MUFU.EX2 R55, R55 ;  /* 0x0000003700377308 */ /* 0x000ff00000000800 */
[----:B------:R-:W-:Y:S08]  /*e540*/  MUFU.EX2 R43, R43 ;  /* 0x0000002b002b7308 */ /* 0x000ff00000000800 */
[----:B------:R-:W4:Y:S08]  /*e550*/  MUFU.EX2 R75, R75 ;  /* 0x0000004b004b7308 */ /* 0x000f300000000800 */
[----:B------:R-:W4:Y:S08]  /*e560*/  MUFU.EX2 R56, R56 ;  /* 0x0000003800387308 */ /* 0x000f300000000800 */
[----:B------:R-:W4:Y:S01]  /*e570*/  MUFU.EX2 R0, R61 ;  /* 0x0000003d00007308 */ /* 0x000f220000000800 */
[----:B------:R3:W-:Y:S01]  /*e580*/  STSM.16.M88.4 [R155+0x27800], R12 ;  /* 0x0278000c9b007844 */ /* 0x0007e20000000200 */
[----:B-----5:R-:W-:Y:S01]  /*e590*/  FADD.FTZ R3, R47, R6 ;  /* 0x000000062f037221 */ /* 0x020fe20000010000 */
[----:B------:R-:W-:-:S02]  /*e5a0*/  F2FP.BF16.F32.PACK_AB R24, R65, R62 ;  /* 0x0000003e4118723e */ /* 0x000fc400000010ff */
[----:B------:R-:W-:Y:S02]  /*e5b0*/  F2FP.BF16.F32.PACK_AB R25, R51, R50 ;  /* 0x000000323319723e */ /* 0x000fe400000010ff */
[----:B------:R-:W-:Y:S01]  /*e5c0*/  F2FP.BF16.F32.PACK_AB R27, R52, R49 ;  /* 0x00000031341b723e */ /* 0x000fe200000010ff */
[----:B0-----:R-:W-:Y:S01]  /*e5d0*/  FADD.FTZ R3, R54, R3 ;  /* 0x0000000336037221 */ /* 0x001fe20000010000 */
[----:B---3--:R-:W-:Y:S01]  /*e5e0*/  F2FP.BF16.F32.PACK_AB R12, R4, R81 ;  /* 0x00000051040c723e */ /* 0x008fe200000010ff */
[----:B------:R-:W-:Y:S01]  /*e5f0*/  FADD.FTZ R4, R72, R5 ;  /* 0x0000000548047221 */ /* 0x000fe20000010000 */
[----:B------:R-:W-:Y:S01]  /*e600*/  IADD3 R5, R9, R147, -R146 ;  /* 0x0000009309057210 */ /* 0x000fe20007ffe892 */
[----:B------:R0:W-:Y:S02]  /*e610*/  STSM.16.M88.4 [R33], R24 ;  /* 0x0000001821007844 */ /* 0x0001e40000000200 */
[----:B-1----:R-:W-:Y:S01]  /*e620*/  FADD.FTZ R4, R73, R4 ;  /* 0x0000000449047221 */ /* 0x002fe20000010000 */
[----:B------:R-:W-:Y:S01]  /*e630*/  F2FP.BF16.F32.PACK_AB R13, R53, R48 ;  /* 0x00000030350d723e */ /* 0x000fe200000010ff */
[----:B--2---:R-:W-:Y:S01]  /*e640*/  FADD.FTZ R6, R46, R3 ;  /* 0x000000032e067221 */ /* 0x004fe20000010000 */
[----:B------:R-:W-:-:S02]  /*e650*/  F2FP.BF16.F32.PACK_AB R14, R71, R70 ;  /* 0x00000046470e723e */ /* 0x000fc400000010ff */
[----:B------:R-:W-:Y:S01]  /*e660*/  F2FP.BF16.F32.PACK_AB R15, R54, R47 ;  /* 0x0000002f360f723e */ /* 0x000fe200000010ff */
[----:B----4-:R-:W-:Y:S01]  /*e670*/  FADD.FTZ R3, R75, R4 ;  /* 0x000000044b037221 */ /* 0x010fe20000010000 */
[----:B------:R-:W-:-:S03]  /*e680*/  SHF.R.S32.HI R4, RZ, 0x1f, R5 ;  /* 0x0000001fff047819 */ /* 0x000fc60000011405 */
[----:B------:R1:W-:Y:S01]  /*e690*/  STSM.16.M88.4 [R96+0x6000], R12 ;  /* 0x0060000c60007844 */ /* 0x0003e20000000200 */
[----:B0-----:R-:W-:Y:S02]  /*e6a0*/  F2FP.BF16.F32.PACK_AB R24, R73, R72 ;  /* 0x000000484918723e */ /* 0x001fe400000010ff */
[----:B------:R-:W-:Y:S02]  /*e6b0*/  F2FP.BF16.F32.PACK_AB R25, R55, R46 ;  /* 0x0000002e3719723e */ /* 0x000fe400000010ff */
[----:B------:R-:W-:Y:S02]  /*e6c0*/  F2FP.BF16.F32.PACK_AB R26, R56, R75 ;  /* 0x0000004b381a723e */ /* 0x000fe400000010ff */
[----:B------:R-:W-:Y:S02]  /*e6d0*/  F2FP.BF16.F32.PACK_AB R27, R0, R43 ;  /* 0x0000002b001b723e */ /* 0x000fe400000010ff */
[----:B------:R-:W-:-:S03]  /*e6e0*/  LEA.HI R5, R4, R5, RZ, 0x7 ;  /* 0x0000000504057211 */ /* 0x000fc600078f38ff */
[----:B------:R0:W-:Y:S01]  /*e6f0*/  STSM.16.M88.4 [R95+0x6000], R24 ;  /* 0x006000185f007844 */ /* 0x0001e20000000200 */
[----:B------:R2:W-:Y:S06]  /*e700*/  MEMBAR.ALL.CTA ;  /* 0x0000000000007992 */ /* 0x0005ec0000008000 */
[----:B--2---:R-:W2:Y:S01]  /*e710*/  FENCE.VIEW.ASYNC.S ;  /* 0x00000000000073c6 */ /* 0x004ea20000000000 */
[----:B------:R-:W-:Y:S01]  /*e720*/  SHF.R.S32.HI R5, RZ, 0x7, R5 ;  /* 0x00000007ff057819 */ /* 0x000fe20000011405 */
[----:B------:R-:W-:-:S03]  /*e730*/  VIADD R4, R88, 0xfffffffe ;  /* 0xfffffffe58047836 */ /* 0x000fc60000000000 */
[----:B------:R-:W-:-:S04]  /*e740*/  VIMNMX R145, RZ, R5, !PT ;  /* 0x00000005ff917248 */ /* 0x000fc80007fe0100 */
[----:B------:R-:W-:Y:S01]  /*e750*/  ISETP.GE.AND P1, PT, R4, R145, PT ;  /* 0x000000910400720c */ /* 0x000fe20003f26270 */
[----:B------:R-:W-:-:S04]  /*e760*/  FADD.FTZ R6, R55, R6 ;  /* 0x0000000637067221 */ /* 0x000fc80000010000 */
[----:B------:R-:W-:Y:S01]  /*e770*/  FADD.FTZ R43, R43, R6 ;  /* 0x000000062b2b7221 */ /* 0x000fe20000010000 */
[----:B------:R-:W-:Y:S01]  /*e780*/  FADD.FTZ R3, R56, R3 ;  /* 0x0000000338037221 */ /* 0x000fe20000010000 */
[----:B------:R-:W-:Y:S02]  /*e790*/  CS2R R134, SRZ ;  /* 0x0000000000867805 */ /* 0x000fe4000001ff00 */
[----:B------:R-:W-:Y:S01]  /*e7a0*/  CS2R R132, SRZ ;  /* 0x0000000000847805 */ /* 0x000fe2000001ff00 */
[----:B------:R-:W-:Y:S01]  /*e7b0*/  FADD.FTZ R0, R0, R43 ;  /* 0x0000002b00007221 */ /* 0x000fe20000010000 */
        /* <DEDUP_REMOVED lines=17> */
[----:B-1----:R-:W-:Y:S02]  /*e8d0*/  CS2R R96, SRZ ;  /* 0x0000000000607805 */ /* 0x002fe4000001ff00 */
[----:B0-----:R-:W-:Y:S02]  /*e8e0*/  CS2R R94, SRZ ;  /* 0x00000000005e7805 */ /* 0x001fe4000001ff00 */
[----:B------:R-:W-:Y:S02]  /*e8f0*/  CS2R R92, SRZ ;  /* 0x00000000005c7805 */ /* 0x000fe4000001ff00 */
[----:B------:R-:W-:-:S02]  /*e900*/  CS2R R90, SRZ ;  /* 0x00000000005a7805 */ /* 0x000fc4000001ff00 */
[----:B------:R-:W-:Y:S01]  /*e910*/  CS2R R88, SRZ ;  /* 0x0000000000587805 */ /* 0x000fe2000001ff00 */
[----:B--2---:R-:W-:Y:S01]  /*e920*/  NOP ;  /* 0x0000000000007918 */ /* 0x004fe20000000000 */
[----:B------:R-:W-:Y:S05]  /*e930*/  @!P1 BRA `(.L_x_2415) ;  /* 0x0000003400989947 */ /* 0x000fea0003800000 */
[----:B------:R-:W-:Y:S01]  /*e940*/  IMAD.MOV.U32 R6, RZ, RZ, R8 ;  /* 0x000000ffff067224 */ /* 0x000fe200078e0008 */
[----:B------:R-:W-:Y:S01]  /*e950*/  MOV R5, R19 ;  /* 0x0000001300057202 */ /* 0x000fe20000000f00 */
[----:B------:R-:W-:Y:S02]  /*e960*/  IMAD.MOV.U32 R9, RZ, RZ, R7 ;  /* 0x000000ffff097224 */ /* 0x000fe400078e0007 */
[----:B------:R-:W-:Y:S02]  /*e970*/  IMAD.MOV.U32 R10, RZ, RZ, R137 ;  /* 0x000000ffff0a7224 */ /* 0x000fe400078e0089 */
[----:B------:R-:W-:-:S07]  /*e980*/  IMAD.MOV.U32 R135, RZ, RZ, RZ ;  /* 0x000000ffff877224 */ /* 0x000fce00078e00ff */
.L_x_2427:
[----:B--2---:R-:W2:Y:S01]  /*e990*/  LDL R7, [R1+0x5c] ;  /* 0x00005c0001077983 */ /* 0x004ea20000100800 */
        /* <DEDUP_REMOVED lines=8> */
.L_x_2417:
[----:B------:R-:W-:Y:S01]  /*ea20*/  VIADD R7, R5, 0x1 ;  /* 0x0000000105077836 */ /* 0x000fe20000000000 */
[----:B------:R-:W-:-:S04]  /*ea30*/  SHF.L.U32 R8, R137, 0x1f, RZ ;  /* 0x0000001f89087819 */ /* 0x000fc800000006ff */
[----:B------:R-:W-:-:S04]  /*ea40*/  ISETP.NE.AND P2, PT, R7, 0x2, PT ;  /* 0x000000020700780c */ /* 0x000fc80003f45270 */
[----:B------:R-:W-:-:S05]  /*ea50*/  SEL R7, R7, RZ, P2 ;  /* 0x000000ff07077207 */ /* 0x000fca0001000000 */
[----:B------:R-:W-:-:S04]  /*ea60*/  IMAD R7, R7, 0x8, R2 ;  /* 0x0000000807077824 */ /* 0x000fc800078e0202 */
[----:B------:R0:W1:Y:S01]  /*ea70*/  SYNCS.PHASECHK.TRANS64.TRYWAIT P2, [R7+URZ+0x2d830], R8 ;  /* 0x02d83008070075a7 */ /* 0x000062000804017f */
[----:B------:R-:W-:Y:S05]  /*ea80*/  @!P0 BRA `(.L_x_2418) ;  /* 0x0000000000048947 */ /* 0x000fea0003800000 */
[----:B------:R-:W-:Y:S01]  /*ea90*/  BPT.TRAP 0x1 ;  /* 0x000000040000795c */ /* 0x000fe20000300000 */
.L_x_2418:
[----:B------:R-:W-:Y:S04]  /*eaa0*/  BSSY B0, `(.L_x_2416) ;  /* 0x0000004000007945 */ /* 0x000fe80003800000 */
[----:B-1----:R-:W-:Y:S05]  /*eab0*/  @P2 BRA `(.L_x_2419) ;  /* 0x0000000000082947 */ /* 0x002fea0003800000 */
[----:B------:R-:W1:Y:S02]  /*eac0*/  SYNCS.PHASECHK.TRANS64.TRYWAIT P2, [R7+URZ+0x2d830], R8 ;  /* 0x02d83008070075a7 */ /* 0x000e64000804017f */
[----:B-1----:R-:W-:Y:S05]  /*ead0*/  @!P2 BRA `(.L_x_2420) ;  /* 0x000001040028a947 */ /* 0x002fea0003800000 */
.L_x_2419:
[----:B------:R-:W-:Y:S05]  /*eae0*/  BSYNC B0 ;  /* 0x0000000000007941 */ /* 0x000fea0003800000 */
.L_x_2416:
[----:B01----:R-:W2:Y:S01]  /*eaf0*/  LDL R8, [R1+0x60] ;  /* 0x0000600001087983 */ /* 0x003ea20000100800 */
[----:B------:R-:W-:-:S03]  /*eb00*/  VIADD R19, R5, 0x1 ;  /* 0x0000000105137836 */ /* 0x000fc60000000000 */
[----:B------:R-:W3:Y:S02]  /*eb10*/  LDL.64 R152, [R1+0x28] ;  /* 0x0000280001987983 */ /* 0x000ee40000100a00 */
[C---:B------:R-:W-:Y:S01]  /*eb20*/  ISETP.NE.AND P2, PT, R19.reuse, 0x2, PT ;  /* 0x000000021300780c */ /* 0x040fe20003f45270 */
[----:B------:R-:W0:Y:S03]  /*eb30*/  S2R R7, SR_TID.X ;  /* 0x0000000000077919 */ /* 0x000e260000002100 */
[----:B------:R-:W-:Y:S01]  /*eb40*/  SEL R19, R19, RZ, P2 ;  /* 0x000000ff13137207 */ /* 0x000fe20001000000 */
[----:B------:R-:W-:Y:S01]  /*eb50*/  IMAD.MOV.U32 R15, RZ, RZ, -0x7fffffe0 ;  /* 0x80000020ff0f7424 */ /* 0x000fe200078e00ff */
[----:B------:R-:W-:Y:S05]  /*eb60*/  WARPSYNC.ALL ;  /* 0x0000000000007948 */ /* 0x000fea0003800000 */
[----:B------:R-:W-:Y:S01]  /*eb70*/  R2UR UR15, R15 ;  /* 0x000000000f0f72ca */ /* 0x000fe200000e0000 */
[----:B------:R-:W-:Y:S01]  /*eb80*/  IMAD.MOV.U32 R13, RZ, RZ, -0x7fffffe0 ;  /* 0x80000020ff0d7424 */ /* 0x000fe200078e00ff */
[----:B------:R-:W4:Y:S04]  /*eb90*/  LDL.64 R150, [R1+0x20] ;  /* 0x0000200001967983 */ /* 0x000f280000100a00 */
[----:B------:R-:W5:Y:S04]  /*eba0*/  LDL.64 R142, [R1+0x18] ;  /* 0x00001800018e7983 */ /* 0x000f680000100a00 */
[----:B------:R-:W5:Y:S01]  /*ebb0*/  LDL.64 R140, [R1+0x10] ;  /* 0x00001000018c7983 */ /* 0x000f620000100a00 */
[----:B0-----:R-:W-:-:S05]  /*ebc0*/  SHF.R.U32.HI R7, RZ, 0x7, R7 ;  /* 0x00000007ff077819 */ /* 0x001fca0000011607 */
[----:B------:R-:W-:Y:S01]  /*ebd0*/  VIADD R7, R7, 0x8 ;  /* 0x0000000807077836 */ /* 0x000fe20000000000 */
[----:B------:R-:W-:Y:S01]  /*ebe0*/  R2UR UR7, R13 ;  /* 0x000000000d0772ca */ /* 0x000fe200000e0000 */
[----:B------:R-:W-:Y:S01]  /*ebf0*/  IMAD.MOV.U32 R25, RZ, RZ, -0x7fffffe0 ;  /* 0x80000020ff197424 */ /* 0x000fe200078e00ff */
[----:B------:R-:W-:Y:S02]  /*ec00*/  R2UR UR4, R156 ;  /* 0x000000009c0472ca */ /* 0x000fe400000e0000 */
[----:B------:R-:W-:Y:S02]  /*ec10*/  R2UR UR5, R157 ;  /* 0x000000009d0572ca */ /* 0x000fe400000e0000 */
[----:B------:R-:W-:Y:S01]  /*ec20*/  R2UR UR23, R25 ;  /* 0x00000000191772ca */ /* 0x000fe200000e0000 */
[----:B------:R-:W-:Y:S02]  /*ec30*/  IMAD.MOV.U32 R21, RZ, RZ, -0x7fffffe0 ;  /* 0x80000020ff157424 */ /* 0x000fe400078e00ff */
[----:B--2---:R-:W-:-:S04]  /*ec40*/  IMAD R12, R19, 0x600, R8 ;  /* 0x00000600130c7824 */ /* 0x004fc800078e0208 */
[----:B------:R-:W-:-:S05]  /*ec50*/  VIADD R14, R12, 0x200 ;  /* 0x000002000c0e7836 */ /* 0x000fca0000000000 */
[----:B------:R-:W-:Y:S02]  /*ec60*/  R2UR UR14, R14 ;  /* 0x000000000e0e72ca */ /* 0x000fe400000e0000 */
[----:B------:R-:W2:Y:S01]  /*ec70*/  LDL.64 R14, [R1+0x30] ;  /* 0x00003000010e7983 */ /* 0x000ea20000100a00 */
[C---:B------:R-:W-:Y:S01]  /*ec80*/  R2UR UR6, R12.reuse ;  /* 0x000000000c0672ca */ /* 0x040fe200000e0000 */
[----:B------:R-:W-:-:S05]  /*ec90*/  VIADD R24, R12, 0x400 ;  /* 0x000004000c187836 */ /* 0x000fca0000000000 */
[----:B------:R-:W-:Y:S01]  /*eca0*/  R2UR UR22, R24 ;  /* 0x00000000181672ca */ /* 0x000fe200000e0000 */
[----:B------:R0:W-:Y:S06]  /*ecb0*/  BAR.SYNC.DEFER_BLOCKING R7, 0x100 ;  /* 0x000400070000751d */ /* 0x0001ec0000010000 */
[----:B------:R-:W-:-:S06]  /*ecc0*/  WARPGROUP.ARRIVE ;  /* 0x00000000000079c5 */ /* 0x000fcc0000000000 */
[----:B------:R-:W-:Y:S01]  /*ecd0*/  HGMMA.64x128x16.F32.BF16 R24, gdesc[UR4], RZ, !UPT, gsb0 ;  /* 0x01e00000041879f0 */ /* 0x000fe2000c0018ff */
[----:B------:R-:W-:Y:S01]  /*ece0*/  VIADD R20, R12, 0x2 ;  /* 0x000000020c147836 */ /* 0x000fe20000000000 */
[----:B------:R-:W-:-:S04]  /*ecf0*/  R2UR UR11, R21 ;  /* 0x00000000150b72ca */ /* 0x000fc800000e0000 */
[----:B------:R-:W-:Y:S02]  /*ed00*/  R2UR UR10, R20 ;  /* 0x00000000140a72ca */ /* 0x000fe400000e0000 */
[----:B---3--:R-:W-:Y:S02]  /*ed10*/  R2UR UR12, R152 ;  /* 0x00000000980c72ca */ /* 0x008fe400000e0000 */
        /* <DEDUP_REMOVED lines=8> */
[----:B----4-:R-:W-:Y:S02]  /*eda0*/  R2UR UR16, R150 ;  /* 0x00000000961072ca */ /* 0x010fe400000e0000 */
[----:B------:R-:W-:Y:S02]  /*edb0*/  R2UR UR18, R20 ;  /* 0x00000000141272ca */ /* 0x000fe400000e0000 */
[----:B------:R-:W-:Y:S01]  /*edc0*/  R2UR UR17, R151 ;  /* 0x00000000971172ca */ /* 0x000fe200000e0000 */
[----:B------:R-:W-:Y:S02]  /*edd0*/  WARPGROUP.DEPBAR.LE gsb0, 0x0 ;  /* 0x00008000000079c5 */ /* 0x000fe40000010000 */
[----:B------:R-:W-:-:S06]  /*ede0*/  WARPGROUP.ARRIVE ;  /* 0x00000000000079c5 */ /* 0x000fcc0000000000 */
[----:B------:R-:W-:Y:S01]  /*edf0*/  HGMMA.64x128x16.F32.BF16 R24, gdesc[UR12], R24, gsb0 ;  /* 0x01e000000c1879f0 */ /* 0x000fe20008001818 */
[----:B-----5:R-:W-:Y:S02]  /*ee00*/  R2UR UR20, R142 ;  /* 0x000000008e1472ca */ /* 0x020fe400000e0000 */
        /* <DEDUP_REMOVED lines=19> */
.L_x_2422:
[----:B------:R-:W-:Y:S01]  /*ef40*/  SHF.L.U32 R7, R10, 0x1f, RZ ;  /* 0x0000001f0a077819 */ /* 0x000fe200000006ff */
[----:B------:R-:W-:-:S04]  /*ef50*/  IMAD R8, R5, 0x8, R2 ;  /* 0x0000000805087824 */ /* 0x000fc800078e0202 */
[----:B------:R0:W1:Y:S01]  /*ef60*/  SYNCS.PHASECHK.TRANS64.TRYWAIT P1, [R8+URZ+0x2d850], R7 ;  /* 0x02d85007080075a7 */ /* 0x000062000802017f */
[----:B------:R-:W-:Y:S05]  /*ef70*/  @!P0 BRA `(.L_x_2423) ;  /* 0x0000000000048947 */ /* 0x000fea0003800000 */
[----:B------:R-:W-:Y:S01]  /*ef80*/  BPT.TRAP 0x1 ;  /* 0x000000040000795c */ /* 0x000fe20000300000 */
.L_x_2423:
[----:B-1----:R-:W-:Y:S05]  /*ef90*/  @P1 BRA `(.L_x_2421) ;  /* 0x0000000000081947 */ /* 0x002fea0003800000 */
[----:B------:R-:W1:Y:S02]  /*efa0*/  SYNCS.PHASECHK.TRANS64.TRYWAIT P1, [R8+URZ+0x2d850], R7 ;  /* 0x02d85007080075a7 */ /* 0x000e64000802017f */
[----:B-1----:R-:W-:Y:S05]  /*efb0*/  @!P1 BRA `(.L_x_2424) ;  /* 0x0000010000049947 */ /* 0x002fea0003800000 */
.L_x_2421:
        /* <DEDUP_REMOVED lines=96> */
.L_x_2425:
[----:B------:R-:W2:Y:S04]  /*f5c0*/  LDL R11, [R1+0x84] ;  /* 0x00008400010b7983 */ /* 0x000ea80000100800 */
[----:B------:R-:W2:Y:S01]  /*f5d0*/  LDL R10, [R1+0x94] ;  /* 0x00009400010a7983 */ /* 0x000ea20000100800 */
[----:B------:R-:W-:-:S03]  /*f5e0*/  ISETP.NE.AND P1, PT, R148, 0x1, PT ;  /* 0x000000019400780c */ /* 0x000fc60003f25270 */
[----:B------:R-:W3:Y:S10]  /*f5f0*/  LDL R140, [R1+0x90] ;  /* 0x00009000018c7983 */ /* 0x000ef40000100800 */
[----:B------:R-:W1:Y:S08]  /*f600*/  @P1 LDC R8, c[0x0][0x44c] ;  /* 0x00011300ff081b82 */ /* 0x000e700000000800 */
[----:B0-----:R-:W0:Y:S01]  /*f610*/  @P1 LDC R7, c[0x0][0x450] ;  /* 0x00011400ff071b82 */ /* 0x001e220000000800 */
[----:B------:R-:W-:Y:S01]  /*f620*/  FMUL.FTZ R141, R30, UR46 ;  /* 0x0000002e1e8d7c20 */ /* 0x000fe20008410000 */
[----:B------:R-:W-:Y:S01]  /*f630*/  FMUL.FTZ R30, R33, UR46 ;  /* 0x0000002e211e7c20 */ /* 0x000fe20008410000 */
[----:B------:R-:W-:Y:S01]  /*f640*/  FMUL.FTZ R33, R36, UR46 ;  /* 0x0000002e24217c20 */ /* 0x000fe20008410000 */
[----:B------:R-:W-:Y:S01]  /*f650*/  FMUL.FTZ R14, R38, UR46 ;  /* 0x0000002e260e7c20 */ /* 0x000fe20008410000 */
[----:B------:R-:W-:-:S02]  /*f660*/  IMAD.MOV.U32 R38, RZ, RZ, -0x80 ;  /* 0xffffff80ff267424 */ /* 0x000fc400078e00ff */
[----:B------:R-:W-:Y:S02]  /*f670*/  FMUL.FTZ R13, R29, UR46 ;  /* 0x0000002e1d0d7c20 */ /* 0x000fe40008410000 */
[----:B------:R-:W-:-:S04]  /*f680*/  IMAD R38, R4, R38, 0x1 ;  /* 0x0000000104267424 */ /* 0x000fc800078e0226 */
        /* <DEDUP_REMOVED lines=16> */
[----:B------:R-:W-:-:S03]  /*f790*/  FMUL.FTZ R143, R27, UR46 ;  /* 0x0000002e1b8f7c20 */ /* 0x000fc60008410000 */
[----:B------:R-:W-:Y:S01]  /*f7a0*/  MUFU.TANH R30, R30 ;  /* 0x0000001e001e7308 */ /* 0x000fe20000002400 */
[----:B------:R-:W-:Y:S01]  /*f7b0*/  FMUL.FTZ R27, R47, UR46 ;  /* 0x0000002e2f1b7c20 */ /* 0x000fe20008410000 */
[----:B------:R-:W-:Y:S01]  /*f7c0*/  FMUL.FTZ R53, R66, UR46 ;  /* 0x0000002e42357c20 */ /* 0x000fe20008410000 */
[----:B------:R-:W-:Y:S01]  /*f7d0*/  FMUL.FTZ R47, R49, UR46 ;  /* 0x0000002e312f7c20 */ /* 0x000fe20008410000 */
[----:B------:R-:W-:-:S04]  /*f7e0*/  FMUL.FTZ R66, R69, UR46 ;  /* 0x0000002e45427c20 */ /* 0x000fc80008410000 */
[----:B------:R-:W-:Y:S01]  /*f7f0*/  MUFU.TANH R51, R51 ;  /* 0x0000003300337308 */ /* 0x000fe20000002400 */
[----:B------:R-:W-:Y:S01]  /*f800*/  FMUL.FTZ R49, R70, UR46 ;  /* 0x0000002e46317c20 */ /* 0x000fe20008410000 */
[----:B------:R-:W-:Y:S01]  /*f810*/  FMUL.FTZ R70, R73, UR46 ;  /* 0x0000002e49467c20 */ /* 0x000fe20008410000 */
[----:B------:R-:W-:-:S05]  /*f820*/  FMUL.FTZ R85, R85, UR46 ;  /* 0x0000002e55557c20 */ /* 0x000fca0008410000 */
[----:B------:R-:W-:Y:S01]  /*f830*/  MUFU.TANH R28, R28 ;  /* 0x0000001c001c7308 */ /* 0x000fe20000002400 */
[----:B------:R-:W-:-:S07]  /*f840*/  FMUL.FTZ R142, R78, UR46 ;  /* 0x0000002e4e8e7c20 */ /* 0x000fce0008410000 */
[----:B------:R-:W-:Y:S08]  /*f850*/  MUFU.TANH R59, R59 ;  /* 0x0000003b003b7308 */ /* 0x000ff00000002400 */
[----:B------:R-:W-:Y:S08]  /*f860*/  MUFU.TANH R66, R66 ;  /* 0x0000004200427308 */ /* 0x000ff00000002400 */
[----:B------:R-:W-:Y:S01]  /*f870*/  MUFU.TANH R78, R85 ;  /* 0x00000055004e7308 */ /* 0x000fe20000002400 */
[----:B------:R-:W-:Y:S01]  /*f880*/  FMUL.FTZ R32, R58, UR46 ;  /* 0x0000002e3a207c20 */ /* 0x000fe20008410000 */
[----:B------:R-:W-:-:S06]  /*f890*/  FMUL.FTZ R58, R60, UR46 ;  /* 0x0000002e3c3a7c20 */ /* 0x000fcc0008410000 */
[----:B------:R-:W-:Y:S01]  /*f8a0*/  MUFU.TANH R74, R74 ;  /* 0x0000004a004a7308 */ /* 0x000fe20000002400 */
[----:B------:R-:W-:Y:S01]  /*f8b0*/  FMUL.FTZ R60, R64, UR46 ;  /* 0x0000002e403c7c20 */ /* 0x000fe20008410000 */
[----:B------:R-:W-:Y:S01]  /*f8c0*/  FMUL.FTZ R64, R68, UR46 ;  /* 0x0000002e44407c20 */ /* 0x000fe20008410000 */
[----:B------:R-:W-:Y:S01]  /*f8d0*/  FMUL.FTZ R68, R72, UR46 ;  /* 0x0000002e48447c20 */ /* 0x000fe20008410000 */
[----:B------:R-:W-:Y:S01]  /*f8e0*/  FMUL.FTZ R72, R76, UR46 ;  /* 0x0000002e4c487c20 */ /* 0x000fe20008410000 */
[----:B------:R-:W-:-:S03]  /*f8f0*/  FMUL.FTZ R76, R80, UR46 ;  /* 0x0000002e504c7c20 */ /* 0x000fc60008410000 */
[----:B------:R-:W-:Y:S08]  /*f900*/  MUFU.TANH R26, R26 ;  /* 0x0000001a001a7308 */ /* 0x000ff00000002400 */
[----:B------:R-:W-:Y:S08]  /*f910*/  MUFU.TANH R33, R33 ;  /* 0x0000002100217308 */ /* 0x000ff00000002400 */
[----:B------:R-:W-:Y:S01]  /*f920*/  MUFU.TANH R42, R42 ;  /* 0x0000002a002a7308 */ /* 0x000fe20000002400 */
[----:B------:R-:W-:Y:S01]  /*f930*/  FMUL.FTZ R21, R50, UR46 ;  /* 0x0000002e32157c20 */ /* 0x000fe20008410000 */
[----:B------:R-:W-:Y:S01]  /*f940*/  FMUL.FTZ R50, R52, UR46 ;  /* 0x0000002e34327c20 */ /* 0x000fe20008410000 */
[----:B------:R-:W-:-:S05]  /*f950*/  FMUL.FTZ R24, R54, UR46 ;  /* 0x0000002e36187c20 */ /* 0x000fca0008410000 */
[----:B------:R-:W-:Y:S01]  /*f960*/  MUFU.TANH R47, R47 ;  /* 0x0000002f002f7308 */ /* 0x000fe20000002400 */
[----:B------:R-:W-:-:S07]  /*f970*/  FMUL.FTZ R54, R56, UR46 ;  /* 0x0000002e38367c20 */ /* 0x000fce0008410000 */
[----:B------:R-:W-:Y:S01]  /*f980*/  MUFU.TANH R50, R50 ;  /* 0x0000003200327308 */ /* 0x000fe20000002400 */
[----:B------:R-:W-:-:S07]  /*f990*/  FMUL.FTZ R52, R67, UR46 ;  /* 0x0000002e43347c20 */ /* 0x000fce0008410000 */
[----:B------:R-:W-:Y:S01]  /*f9a0*/  MUFU.TANH R54, R54 ;  /* 0x0000003600367308 */ /* 0x000fe20000002400 */
[----:B------:R-:W-:-:S07]  /*f9b0*/  FMUL.FTZ R61, R65, UR46 ;  /* 0x0000002e413d7c20 */ /* 0x000fce0008410000 */
[----:B------:R-:W-:Y:S01]  /*f9c0*/  MUFU.TANH R58, R58 ;  /* 0x0000003a003a7308 */ /* 0x000fe20000002400 */
[----:B--2---:R-:W-:-:S04]  /*f9d0*/  IMAD.IADD R10, R10, 0x1, R11 ;  /* 0x000000010a0a7824 */ /* 0x004fc800078e020b */
[----:B-1----:R-:W-:-:S05]  /*f9e0*/  @P1 IMAD.HI.U32 R8, R10, R8, RZ ;  /* 0x000000080a081227 */ /* 0x002fca00078e00ff */
[----:B0-----:R-:W-:-:S05]  /*f9f0*/  @P1 SHF.R.U32.HI R10, RZ, R7, R8 ;  /* 0x00000007ff0a1219 */ /* 0x001fca0000011608 */
[----:B------:R-:W0:Y:S01]  /*fa00*/  SHFL.IDX PT, R36, R10, RZ, 0x1c1f ;  /* 0x001c1fff0a247589 */ /* 0x000e2200000e0000 */
[----:B------:R-:W-:Y:S01]  /*fa10*/  FMUL.FTZ R8, R35, UR46 ;  /* 0x0000002e23087c20 */ /* 0x000fe20008410000 */
[----:B---3--:R-:W-:Y:S02]  /*fa20*/  IMAD R38, R140, -0x2, R38 ;  /* 0xfffffffe8c267824 */ /* 0x008fe400078e0226 */
[----:B------:R-:W-:Y:S01]  /*fa30*/  FMUL.FTZ R35, R37, UR46 ;  /* 0x0000002e25237c20 */ /* 0x000fe20008410000 */
[----:B------:R-:W-:Y:S01]  /*fa40*/  FMUL.FTZ R11, R25, UR46 ;  /* 0x0000002e190b7c20 */ /* 0x000fe20008410000 */
[----:B------:R-:W-:Y:S01]  /*fa50*/  FMUL.FTZ R25, R43, UR46 ;  /* 0x0000002e2b197c20 */ /* 0x000fe20008410000 */
[----:B------:R-:W-:Y:S01]  /*fa60*/  FMUL.FTZ R43, R45, UR46 ;  /* 0x0000002e2d2b7c20 */ /* 0x000fe20008410000 */
[----:B------:R-:W-:Y:S01]  /*fa70*/  IADD3 R38, -R146, R38, R147 ;  /* 0x0000002692267210 */ /* 0x000fe20007ffe193 */
[----:B------:R1:W2:Y:S01]  /*fa80*/  SHFL.IDX PT, R44, R10, 0x1, 0x1c1f ;  /* 0x003c1f000a2c7f89 */ /* 0x0002a200000e0000 */
[----:B------:R-:W3:Y:S01]  /*fa90*/  MUFU.TANH R35, R35 ;  /* 0x0000002300237308 */ /* 0x000ee20000002400 */
[----:B-1----:R-:W-:-:S07]  /*faa0*/  FMUL.FTZ R10, R81, UR46 ;  /* 0x0000002e510a7c20 */ /* 0x002fce0008410000 */
[----:B------:R-:W1:Y:S01]  /*fab0*/  MUFU.TANH R11, R11 ;  /* 0x0000000b000b7308 */ /* 0x000e620000002400 */
[----:B0-----:R-:W-:-:S07]  /*fac0*/  IMAD.IADD R81, R38, 0x1, R36 ;  /* 0x0000000126517824 */ /* 0x001fce00078e0224 */
[----:B------:R-:W0:Y:S01]  /*fad0*/  MUFU.TANH R43, R43 ;  /* 0x0000002b002b7308 */ /* 0x000e220000002400 */
[----:B------:R-:W-:Y:S01]  /*fae0*/  ISETP.GT.AND P1, PT, R81, 0x9, PT ;  /* 0x000000095100780c */ /* 0x000fe20003f24270 */
[----:B------:R-:W-:-:S03]  /*faf0*/  FMUL.FTZ R37, R40, UR46 ;  /* 0x0000002e28257c20 */ /* 0x000fc60008410000 */
[----:B----4-:R-:W-:Y:S02]  /*fb00*/  FSEL R77, R13, -INF , P1 ;  /* 0xff8000000d4d7808 */ /* 0x010fe40000800000 */
[C---:B------:R-:W-:Y:S01]  /*fb10*/  ISETP.GT.AND P1, PT, R81.reuse, 0x19, PT ;  /* 0x000000195100780c */ /* 0x040fe20003f24270 */
[----:B------:R-:W-:Y:S01]  /*fb20*/  FMUL.FTZ R45, R48, UR46 ;  /* 0x0000002e302d7c20 */ /* 0x000fe20008410000 */
[----:B------:R-:W-:Y:S02]  /*fb30*/  ISETP.GT.AND P3, PT, R81, 0x1, PT ;  /* 0x000000015100780c */ /* 0x000fe40003f64270 */
[----:B---3--:R-:W-:Y:S01]  /*fb40*/  FSEL R73, R35, -INF , P1 ;  /* 0xff80000023497808 */ /* 0x008fe20000800000 */
[----:B------:R-:W3:Y:S01]  /*fb50*/  MUFU.TANH R37, R37 ;  /* 0x0000002500257308 */ /* 0x000ee20000002400 */
[----:B------:R-:W-:Y:S02]  /*fb60*/  ISETP.GT.AND P1, PT, R81, 0x29, PT ;  /* 0x000000295100780c */ /* 0x000fe40003f24270 */
[----:B-1----:R-:W-:-:S02]  /*fb70*/  FSEL R85, R11, -INF , P3 ;  /* 0xff8000000b557808 */ /* 0x002fc40001800000 */
[C---:B------:R-:W-:Y:S02]  /*fb80*/  ISETP.GT.AND P2, PT, R81.reuse, RZ, PT ;  /* 0x000000ff5100720c */ /* 0x040fe40003f44270 */
[----:B------:R-:W-:Y:S02]  /*fb90*/  ISETP.GT.AND P3, PT, R81, 0x11, PT ;  /* 0x000000115100780c */ /* 0x000fe40003f64270 */
[----:B0-----:R-:W-:Y:S01]  /*fba0*/  FSEL R69, R43, -INF , P1 ;  /* 0xff8000002b457808 */ /* 0x001fe20000800000 */
[----:B------:R-:W-:Y:S01]  /*fbb0*/  FMUL.FTZ R40, R41, UR46 ;  /* 0x0000002e29287c20 */ /* 0x000fe20008410000 */
[----:B------:R-:W-:Y:S01]  /*fbc0*/  ISETP.GT.AND P1, PT, R81, 0x39, PT ;  /* 0x000000395100780c */ /* 0x000fe20003f24270 */
[----:B------:R-:W0:Y:S01]  /*fbd0*/  MUFU.TANH R45, R45 ;  /* 0x0000002d002d7308 */ /* 0x000e220000002400 */
[----:B------:R-:W-:Y:S01]  /*fbe0*/  FMUL.FTZ R41, R75, UR46 ;  /* 0x0000002e4b297c20 */ /* 0x000fe20008410000 */
[----:B------:R-:W-:Y:S02]  /*fbf0*/  FSEL R139, R139, -INF , P2 ;  /* 0xff8000008b8b7808 */ /* 0x000fe40001000000 */
[----:B------:R-:W-:-:S02]  /*fc00*/  FSEL R75, R30, -INF , P3 ;  /* 0xff8000001e4b7808 */ /* 0x000fc40001800000 */
[----:B------:R-:W-:Y:S02]  /*fc10*/  ISETP.GT.AND P2, PT, R81, 0x10, PT ;  /* 0x000000105100780c */ /* 0x000fe40003f44270 */
[----:B------:R-:W-:Y:S01]  /*fc20*/  FSEL R30, R51, -INF , P1 ;  /* 0xff800000331e7808 */ /* 0x000fe20000800000 */
[----:B------:R-:W-:Y:S01]  /*fc30*/  FMUL.FTZ R7, R31, UR46 ;  /* 0x0000002e1f077c20 */ /* 0x000fe20008410000 */
[C---:B------:R-:W-:Y:S02]  /*fc40*/  ISETP.GT.AND P1, PT, R81.reuse, 0x49, PT ;  /* 0x000000495100780c */ /* 0x040fe40003f24270 */
[----:B------:R-:W-:Y:S02]  /*fc50*/  FSEL R36, R28, -INF , P2 ;  /* 0xff8000001c247808 */ /* 0x000fe40001000000 */
[----:B------:R-:W-:Y:S02]  /*fc60*/  ISETP.GT.AND P2, PT, R81, 0x20, PT ;  /* 0x000000205100780c */ /* 0x000fe40003f44270 */
[----:B------:R-:W-:-:S02]  /*fc70*/  FSEL R59, R59, -INF , P1 ;  /* 0xff8000003b3b7808 */ /* 0x000fc40000800000 */
[----:B------:R-:W-:Y:S01]  /*fc80*/  ISETP.GT.AND P1, PT, R81, 0x59, PT ;  /* 0x000000595100780c */ /* 0x000fe20003f24270 */
[----:B------:R-:W1:Y:S01]  /*fc90*/  MUFU.TANH R7, R7 ;  /* 0x0000000700077308 */ /* 0x000e620000002400 */
[----:B---3--:R-:W-:Y:S02]  /*fca0*/  FSEL R80, R37, -INF , P2 ;  /* 0xff80000025507808 */ /* 0x008fe40001000000 */
[C---:B------:R-:W-:Y:S02]  /*fcb0*/  ISETP.GT.AND P2, PT, R81.reuse, 0x30, PT ;  /* 0x000000305100780c */ /* 0x040fe40003f44270 */
[----:B------:R-:W-:Y:S02]  /*fcc0*/  FSEL R51, R66, -INF , P1 ;  /* 0xff80000042337808 */ /* 0x000fe40000800000 */
[----:B------:R-:W-:Y:S02]  /*fcd0*/  ISETP.GT.AND P1, PT, R81, 0x69, PT ;  /* 0x000000695100780c */ /* 0x000fe40003f24270 */
[----:B0-----:R-:W-:Y:S01]  /*fce0*/  FSEL R28, R45, -INF , P2 ;  /* 0xff8000002d1c7808 */ /* 0x001fe20001000000 */
[----:B--2---:R-:W-:Y:S01]  /*fcf0*/  IMAD.IADD R44, R38, 0x1, R44 ;  /* 0x00000001262c7824 */ /* 0x004fe200078e022c */
[----:B------:R-:W-:-:S02]  /*fd00*/  FSEL R45, R74, -INF , P1 ;  /* 0xff8000004a2d7808 */ /* 0x000fc40000800000 */
[----:B------:R-:W-:-:S04]  /*fd10*/  ISETP.GT.AND P1, PT, R81, 0x79, PT ;  /* 0x000000795100780c */ /* 0x000fc80003f24270 */
[----:B------:R-:W-:Y:S02]  /*fd20*/  FSEL R11, R78, -INF , P1 ;  /* 0xff8000004e0b7808 */ /* 0x000fe40000800000 */
[----:B------:R-:W-:Y:S02]  /*fd30*/  ISETP.GT.AND P1, PT, R44, 0x9, PT ;  /* 0x000000092c00780c */ /* 0x000fe40003f24270 */
[----:B------:R-:W-:Y:S02]  /*fd40*/  ISETP.GT.AND P4, PT, R81, 0x8, PT ;  /* 0x000000085100780c */ /* 0x000fe40003f84270 */
[----:B-1----:R-:W-:Y:S02]  /*fd50*/  FSEL R35, R7, -INF , P1 ;  /* 0xff80000007237808 */ /* 0x002fe40000800000 */
[----:B------:R-:W-:Y:S01]  /*fd60*/  FMNMX.FTZ R7, R139, R9, !PT ;  /* 0x000000098b077209 */ /* 0x000fe20007810000 */
[----:B------:R-:W-:Y:S01]  /*fd70*/  FMUL.FTZ R140, R84, UR46 ;  /* 0x0000002e548c7c20 */ /* 0x000fe20008410000 */
[----:B------:R-:W-:-:S02]  /*fd80*/  FSEL R84, R26, -INF , P4 ;  /* 0xff8000001a547808 */ /* 0x000fc40002000000 */
[----:B------:R-:W-:-:S04]  /*fd90*/  FMNMX.FTZ R7, R85, R7, !PT ;  /* 0x0000000755077209 */ /* 0x000fc80007810000 */
[----:B------:R-:W-:Y:S01]  /*fda0*/  FMNMX.FTZ R7, R84, R7, !PT ;  /* 0x0000000754077209 */ /* 0x000fe20007810000 */
[----:B------:R-:W0:Y:S03]  /*fdb0*/  MUFU.TANH R40, R40 ;  /* 0x0000002800287308 */ /* 0x000e260000002400 */
[----:B------:R-:W-:Y:S02]  /*fdc0*/  FMNMX.FTZ R7, R77, R7, !PT ;  /* 0x000000074d077209 */ /* 0x000fe40007810000 */
[----:B------:R-:W-:Y:S02]  /*fdd0*/  ISETP.GT.AND P4, PT, R81, 0x18, PT ;  /* 0x000000185100780c */ /* 0x000fe40003f84270 */
[----:B------:R-:W-:Y:S02]  /*fde0*/  FMNMX.FTZ R7, R36, R7, !PT ;  /* 0x0000000724077209 */ /* 0x000fe40007810000 */
[----:B------:R-:W-:-:S02]  /*fdf0*/  FSEL R38, R33, -INF , P4 ;  /* 0xff80000021267808 */ /* 0x000fc40002000000 */
[----:B------:R-:W-:-:S04]  /*fe00*/  FMNMX.FTZ R7, R75, R7, !PT ;  /* 0x000000074b077209 */ /* 0x000fc80007810000 */
[----:B------:R-:W-:Y:S02]  /*fe10*/  FMNMX.FTZ R7, R38, R7, !PT ;  /* 0x0000000726077209 */ /* 0x000fe40007810000 */
[----:B------:R-:W-:Y:S02]  /*fe20*/  ISETP.GT.AND P3, PT, R81, 0x21, PT ;  /* 0x000000215100780c */ /* 0x000fe40003f64270 */
[----:B------:R-:W-:Y:S01]  /*fe30*/  FMNMX.FTZ R7, R73, R7, !PT ;  /* 0x0000000749077209 */ /* 0x000fe20007810000 */
[----:B------:R-:W-:Y:S01]  /*fe40*/  FMUL.FTZ R48, R71, UR46 ;  /* 0x0000002e47307c20 */ /* 0x000fe20008410000 */
[----:B------:R-:W-:Y:S02]  /*fe50*/  ISETP.GT.AND P4, PT, R81, 0x28, PT ;  /* 0x000000285100780c */ /* 0x000fe40003f84270 */
[----:B0-----:R-:W-:Y:S02]  /*fe60*/  FSEL R71, R40, -INF , P3 ;  /* 0xff80000028477808 */ /* 0x001fe40001800000 */
[----:B------:R-:W-:-:S02]  /*fe70*/  FMNMX.FTZ R7, R80, R7, !PT ;  /* 0x0000000750077209 */ /* 0x000fc40007810000 */
[----:B------:R-:W-:Y:S02]  /*fe80*/  FSEL R26, R42, -INF , P4 ;  /* 0xff8000002a1a7808 */ /* 0x000fe40002000000 */
[----:B------:R-:W-:Y:S01]  /*fe90*/  FMNMX.FTZ R7, R71, R7, !PT ;  /* 0x0000000747077209 */ /* 0x000fe20007810000 */
[----:B------:R-:W-:Y:S01]  /*fea0*/  FMUL.FTZ R31, R55, UR46 ;  /* 0x0000002e371f7c20 */ /* 0x000fe20008410000 */
[----:B------:R-:W-:Y:S02]  /*feb0*/  FMUL.FTZ R55, R57, UR46 ;  /* 0x0000002e39377c20 */ /* 0x000fe40008410000 */
[----:B------:R-:W-:Y:S02]  /*fec0*/  FMNMX.FTZ R7, R26, R7, !PT ;  /* 0x000000071a077209 */ /* 0x000fe40007810000 */
[----:B------:R-:W-:Y:S02]  /*fed0*/  ISETP.GT.AND P3, PT, R81, 0x31, PT ;  /* 0x000000315100780c */ /* 0x000fe40003f64270 */
[----:B------:R-:W-:Y:S01]  /*fee0*/  FMNMX.FTZ R7, R69, R7, !PT ;  /* 0x0000000745077209 */ /* 0x000fe20007810000 */
[----:B------:R-:W0:Y:S01]  /*fef0*/  MUFU.TANH R55, R55 ;  /* 0x0000003700377308 */ /* 0x000e220000002400 */
[----:B------:R-:W-:-:S02]  /*ff00*/  ISETP.GT.AND P4, PT, R81, 0x38, PT ;  /* 0x000000385100780c */ /* 0x000fc40003f84270 */
[----:B------:R-:W-:Y:S02]  /*ff10*/  FSEL R67, R47, -INF , P3 ;  /* 0xff8000002f437808 */ /* 0x000fe40001800000 */
[----:B------:R-:W-:Y:S02]  /*ff20*/  FMNMX.FTZ R7, R28, R7, !PT ;  /* 0x000000071c077209 */ /* 0x000fe40007810000 */
[----:B------:R-:W-:Y:S02]  /*ff30*/  FSEL R65, R50, -INF , P4 ;  /* 0xff80000032417808 */ /* 0x000fe40002000000 */
[----:B------:R-:W-:Y:S02]  /*ff40*/  FMNMX.FTZ R7, R67, R7, !PT ;  /* 0x0000000743077209 */ /* 0x000fe40007810000 */
[----:B------:R-:W-:Y:S02]  /*ff50*/  ISETP.GT.AND P2, PT, R81, 0x40, PT ;  /* 0x000000405100780c */ /* 0x000fe40003f44270 */
[----:B------:R-:W-:Y:S01]  /*ff60*/  FMNMX.FTZ R7, R65, R7, !PT ;  /* 0x0000000741077209 */ /* 0x000fe20007810000 */
[----:B------:R-:W-:Y:S01]  /*ff70*/  FMUL.FTZ R57, R62, UR46 ;  /* 0x0000002e3e397c20 */ /* 0x000fe20008410000 */
[----:B------:R-:W1:Y:S01]  /*ff80*/  MUFU.TANH R60, R60 ;  /* 0x0000003c003c7308 */ /* 0x000e620000002400 */
[----:B------:R-:W-:-:S02]  /*ff90*/  ISETP.GT.AND P3, PT, R81, 0x41, PT ;  /* 0x000000415100780c */ /* 0x000fc40003f64270 */
[----:B------:R-:W-:Y:S02]  /*ffa0*/  FSEL R62, R54, -INF , P2 ;  /* 0xff800000363e7808 */ /* 0x000fe40001000000 */
[----:B------:R-:W-:Y:S01]  /*ffb0*/  FMNMX.FTZ R7, R30, R7, !PT ;  /* 0x000000071e077209 */ /* 0x000fe20007810000 */
[----:B------:R-:W-:Y:S01]  /*ffc0*/  FMUL.FTZ R56, R63, UR46 ;  /* 0x0000002e3f387c20 */ /* 0x000fe20008410000 */
[----:B------:R-:W-:Y:S01]  /*ffd0*/  ISETP.GT.AND P4, PT, R81, 0x48, PT ;  /* 0x000000485100780c */ /* 0x000fe20003f84270 */
[----:B------:R-:W2:Y:S01]  /*ffe0*/  MUFU.TANH R61, R61 ;  /* 0x0000003d003d7308 */ /* 0x000ea20000002400 */
[----:B0-----:R-:W-:Y:S02]  /*fff0*/  FSEL R63, R55, -INF , P3 ;  /* 0xff800000373f7808 */ /* 0x001fe40001800000 */
[----:B------:R-:W-:Y:S02]  /*10000*/  FMNMX.FTZ R7, R62, R7, !PT ;  /* 0x000000073e077209 */ /* 0x000fe40007810000 */
[----:B------:R-:W-:-:S02]  /*10010*/  FSEL R58, R58, -INF , P4 ;  /* 0xff8000003a3a7808 */ /* 0x000fc40002000000 */
[----:B------:R-:W-:Y:S01]  /*10020*/  FMNMX.FTZ R7, R63, R7, !PT ;  /* 0x000000073f077209 */ /* 0x000fe20007810000 */
[----:B------:R-:W0:Y:S01]  /*10030*/  MUFU.TANH R64, R64 ;  /* 0x0000004000407308 */ /* 0x000e220000002400 */
[C---:B------:R-:W-:Y:S02]  /*10040*/  ISETP.GT.AND P2, PT, R81.reuse, 0x50, PT ;  /* 0x000000505100780c */ /* 0x040fe40003f44270 */
[----:B------:R-:W-:Y:S02]  /*10050*/  FMNMX.FTZ R7, R58, R7, !PT ;  /* 0x000000073a077209 */ /* 0x000fe40007810000 */
[----:B------:R-:W-:Y:S02]  /*10060*/  ISETP.GT.AND P3, PT, R81, 0x51, PT ;  /* 0x000000515100780c */ /* 0x000fe40003f64270 */
[----:B-1----:R-:W-:Y:S01]  /*10070*/  FSEL R54, R60, -INF , P2 ;  /* 0xff8000003c367808 */ /* 0x002fe20001000000 */
[----:B------:R-:W1:Y:S01]  /*10080*/  MUFU.TANH R68, R68 ;  /* 0x0000004400447308 */ /* 0x000e620000002400 */
[----:B------:R-:W-:-:S02]  /*10090*/  FMNMX.FTZ R7, R59, R7, !PT ;  /* 0x000000073b077209 */ /* 0x000fc40007810000 */
[----:B------:R-:W-:Y:S02]  /*100a0*/  ISETP.GT.AND P4, PT, R81, 0x58, PT ;  /* 0x000000585100780c */ /* 0x000fe40003f84270 */
[----:B--2---:R-:W-:Y:S02]  /*100b0*/  FSEL R55, R61, -INF , P3 ;  /* 0xff8000003d377808 */ /* 0x004fe40001800000 */
[----:B------:R-:W-:Y:S01]  /*100c0*/  FMNMX.FTZ R7, R54, R7, !PT ;  /* 0x0000000736077209 */ /* 0x000fe20007810000 */
[----:B------:R-:W2:Y:S01]  /*100d0*/  MUFU.TANH R70, R70 ;  /* 0x0000004600467308 */ /* 0x000ea20000002400 */
[----:B0-----:R-:W-:Y:S02]  /*100e0*/  FSEL R50, R64, -INF , P4 ;  /* 0xff80000040327808 */ /* 0x001fe40002000000 */
[----:B------:R-:W-:-:S05]  /*100f0*/  FMNMX.FTZ R7, R55, R7, !PT ;  /* 0x0000000737077209 */ /* 0x000fca0007810000 */
[----:B------:R-:W0:Y:S01]  /*10100*/  MUFU.TANH R72, R72 ;  /* 0x0000004800487308 */ /* 0x000e220000002400 */
[C---:B------:R-:W-:Y:S02]  /*10110*/  ISETP.GT.AND P2, PT, R81.reuse, 0x60, PT ;  /* 0x000000605100780c */ /* 0x040fe40003f44270 */
[----:B------:R-:W-:Y:S02]  /*10120*/  FMNMX.FTZ R7, R50, R7, !PT ;  /* 0x0000000732077209 */ /* 0x000fe40007810000 */
[----:B------:R-:W-:Y:S02]  /*10130*/  ISETP.GT.AND P3, PT, R81, 0x61, PT ;  /* 0x000000615100780c */ /* 0x000fe40003f64270 */
[----:B-1----:R-:W-:Y:S01]  /*10140*/  FSEL R40, R68, -INF , P2 ;  /* 0xff80000044287808 */ /* 0x002fe20001000000 */
[----:B------:R-:W1:Y:S01]  /*10150*/  MUFU.TANH R76, R76 ;  /* 0x0000004c004c7308 */ /* 0x000e620000002400 */
[----:B------:R-:W-:Y:S02]  /*10160*/  FMNMX.FTZ R7, R51, R7, !PT ;  /* 0x0000000733077209 */ /* 0x000fe40007810000 */
[----:B------:R-:W-:-:S02]  /*10170*/  ISETP.GT.AND P4, PT, R81, 0x68, PT ;  /* 0x000000685100780c */ /* 0x000fc40003f84270 */
        /* <DEDUP_REMOVED lines=8> */
[C---:B------:R-:W-:Y:S02]  /*10200*/  ISETP.GT.AND P3, PT, R81.reuse, 0x71, PT ;  /* 0x000000715100780c */ /* 0x040fe40003f64270 */
[----:B------:R-:W-:Y:S01]  /*10210*/  ISETP.GT.AND P4, PT, R81, 0x78, PT ;  /* 0x000000785100780c */ /* 0x000fe20003f84270 */
[----:B------:R-:W3:Y:S01]  /*10220*/  MUFU.TANH R143, R143 ;  /* 0x0000008f008f7308 */ /* 0x000ee20000002400 */
[----:B-1----:R-:W-:Y:S02]  /*10230*/  FSEL R81, R76, -INF , P2 ;  /* 0xff8000004c517808 */ /* 0x002fe40001000000 */
[----:B------:R-:W-:-:S02]  /*10240*/  FMNMX.FTZ R7, R45, R7, !PT ;  /* 0x000000072d077209 */ /* 0x000fc40007810000 */
[----:B--2---:R-:W-:Y:S02]  /*10250*/  FSEL R13, R10, -INF , P3 ;  /* 0xff8000000a0d7808 */ /* 0x004fe40001800000 */
[----:B------:R-:W-:Y:S01]  /*10260*/  FMNMX.FTZ R7, R81, R7, !PT ;  /* 0x0000000751077209 */ /* 0x000fe20007810000 */
[----:B------:R-:W1:Y:S01]  /*10270*/  MUFU.TANH R8, R8 ;  /* 0x0000000800087308 */ /* 0x000e620000002400 */
[----:B0-----:R-:W-:Y:S02]  /*10280*/  FSEL R10, R140, -INF , P4 ;  /* 0xff8000008c0a7808 */ /* 0x001fe40002000000 */
[----:B------:R-:W-:Y:S02]  /*10290*/  FMNMX.FTZ R7, R13, R7, !PT ;  /* 0x000000070d077209 */ /* 0x000fe40007810000 */
[----:B------:R-:W-:Y:S02]  /*102a0*/  ISETP.GT.AND P3, PT, R44, 0x1, PT ;  /* 0x000000012c00780c */ /* 0x000fe40003f64270 */
[----:B------:R-:W-:-:S02]  /*102b0*/  FMNMX.FTZ R7, R10, R7, !PT ;  /* 0x000000070a077209 */ /* 0x000fc40007810000 */
[----:B---3--:R-:W-:Y:S02]  /*102c0*/  FSEL R33, R143, -INF , P3 ;  /* 0xff8000008f217808 */ /* 0x008fe40001800000 */
[----:B------:R-:W-:Y:S02]  /*102d0*/  ISETP.GT.AND P3, PT, R44, 0x11, PT ;  /* 0x000000112c00780c */ /* 0x000fe40003f64270 */
[----:B------:R-:W-:Y:S02]  /*102e0*/  FMNMX.FTZ R7, R11, R7, !PT ;  /* 0x000000070b077209 */ /* 0x000fe40007810000 */
[----:B-1----:R-:W-:-:S03]  /*102f0*/  FSEL R37, R8, -INF , P3 ;  /* 0xff80000008257808 */ /* 0x002fc60001800000 */
[----:B------:R-:W0:Y:S01]  /*10300*/  SHFL.BFLY PT, R8, R7, 0x2, 0x1f ;  /* 0x0c401f0007087f89 */ /* 0x000e2200000e0000 */
[----:B------:R-:W1:Y:S01]  /*10310*/  MUFU.TANH R144, R144 ;  /* 0x0000009000907308 */ /* 0x000e620000002400 */
[----:B------:R-:W-:-:S07]  /*10320*/  FMUL.FTZ R39, R39, UR46 ;  /* 0x0000002e27277c20 */ /* 0x000fce0008410000 */
[----:B------:R-:W2:Y:S08]  /*10330*/  MUFU.TANH R141, R141 ;  /* 0x0000008d008d7308 */ /* 0x000eb00000002400 */
[----:B------:R-:W3:Y:S01]  /*10340*/  MUFU.TANH R12, R12 ;  /* 0x0000000c000c7308 */ /* 0x000ee20000002400 */
[----:B0-----:R-:W-:-:S07]  /*10350*/  FMNMX.FTZ R7, R7, R8, !PT ;  /* 0x0000000807077209 */ /* 0x001fce0007810000 */
[----:B------:R-:W0:Y:S01]  /*10360*/  MUFU.TANH R14, R14 ;  /* 0x0000000e000e7308 */ /* 0x000e220000002400 */
[C---:B------:R-:W-:Y:S01]  /*10370*/  ISETP.GT.AND P2, PT, R44.reuse, RZ, PT ;  /* 0x000000ff2c00720c */ /* 0x040fe20003f44270 */
[----:B------:R-:W4:Y:S01]  /*10380*/  SHFL.BFLY PT, R8, R7, 0x1, 0x1f ;  /* 0x0c201f0007087f89 */ /* 0x000f2200000e0000 */
[----:B------:R-:W-:-:S05]  /*10390*/  ISETP.GT.AND P4, PT, R44, 0x8, PT ;  /* 0x000000082c00780c */ /* 0x000fca0003f84270 */
[----:B------:R-:W5:Y:S01]  /*103a0*/  MUFU.TANH R39, R39 ;  /* 0x0000002700277308 */ /* 0x000f620000002400 */
[----:B-1----:R-:W-:-:S07]  /*103b0*/  FSEL R78, R144, -INF , P2 ;  /* 0xff800000904e7808 */ /* 0x002fce0001000000 */
[----:B------:R-:W1:Y:S01]  /*103c0*/  MUFU.TANH R15, R15 ;  /* 0x0000000f000f7308 */ /* 0x000e620000002400 */
[----:B--2---:R-:W-:-:S07]  /*103d0*/  FSEL R76, R141, -INF , P4 ;  /* 0xff8000008d4c7808 */ /* 0x004fce0002000000 */
[----:B------:R-:W2:Y:S08]  /*103e0*/  MUFU.TANH R25, R25 ;  /* 0x0000001900197308 */ /* 0x000eb00000002400 */
[----:B------:R-:W4:Y:S01]  /*103f0*/  MUFU.TANH R20, R20 ;  /* 0x0000001400147308 */ /* 0x000f220000002400 */
[C---:B------:R-:W-:Y:S02]  /*10400*/  ISETP.GT.AND P2, PT, R44.reuse, 0x10, PT ;  /* 0x000000102c00780c */ /* 0x040fe40003f44270 */
[----:B------:R-:W-:-:S05]  /*10410*/  ISETP.GT.AND P4, PT, R44, 0x18, PT ;  /* 0x000000182c00780c */ /* 0x000fca0003f84270 */
[----:B------:R-:W4:Y:S01]  /*10420*/  MUFU.TANH R27, R27 ;  /* 0x0000001b001b7308 */ /* 0x000f220000002400 */
[----:B---3--:R-:W-:-:S07]  /*10430*/  FSEL R74, R12, -INF , P2 ;  /* 0xff8000000c4a7808 */ /* 0x008fce0001000000 */
[----:B------:R-:W3:Y:S01]  /*10440*/  MUFU.TANH R21, R21 ;  /* 0x0000001500157308 */ /* 0x000ee20000002400 */
[----:B0-----:R-:W-:-:S07]  /*10450*/  FSEL R72, R14, -INF , P4 ;  /* 0xff8000000e487808 */ /* 0x001fce0002000000 */
[----:B------:R-:W0:Y:S08]  /*10460*/  MUFU.TANH R29, R29 ;  /* 0x0000001d001d7308 */ /* 0x000e300000002400 */
[----:B------:R-:W0:Y:S01]  /*10470*/  MUFU.TANH R24, R24 ;  /* 0x0000001800187308 */ /* 0x000e220000002400 */
[C---:B------:R-:W-:Y:S02]  /*10480*/  ISETP.GT.AND P1, PT, R44.reuse, 0x19, PT ;  /* 0x000000192c00780c */ /* 0x040fe40003f24270 */
[----:B------:R-:W-:-:S02]  /*10490*/  ISETP.GT.AND P2, PT, R44, 0x20, PT ;  /* 0x000000202c00780c */ /* 0x000fc40003f44270 */
[----:B------:R-:W-:-:S03]  /*104a0*/  ISETP.GT.AND P3, PT, R44, 0x21, PT ;  /* 0x000000212c00780c */ /* 0x000fc60003f64270 */
[----:B------:R-:W0:Y:S01]  /*104b0*/  MUFU.TANH R31, R31 ;  /* 0x0000001f001f7308 */ /* 0x000e220000002400 */
[----:B------:R-:W-:-:S07]  /*104c0*/  ISETP.GT.AND P4, PT, R44, 0x28, PT ;  /* 0x000000282c00780c */ /* 0x000fce0003f84270 */
[----:B------:R-:W0:Y:S01]  /*104d0*/  MUFU.TANH R32, R32 ;  /* 0x0000002000207308 */ /* 0x000e220000002400 */
[----:B-----5:R-:W-:-:S07]  /*104e0*/  FSEL R39, R39, -INF , P1 ;  /* 0xff80000027277808 */ /* 0x020fce0000800000 */
[----:B------:R-:W5:Y:S01]  /*104f0*/  MUFU.TANH R34, R34 ;  /* 0x0000002200227308 */ /* 0x000f620000002400 */
[----:B-1----:R-:W-:-:S07]  /*10500*/  FSEL R70, R15, -INF , P2 ;  /* 0xff8000000f467808 */ /* 0x002fce0001000000 */
[----:B------:R-:W1:Y:S01]  /*10510*/  MUFU.TANH R57, R57 ;  /* 0x0000003900397308 */ /* 0x000e620000002400 */
[----:B--2---:R-:W-:Y:S02]  /*10520*/  FSEL R25, R25, -INF , P3 ;  /* 0xff80000019197808 */ /* 0x004fe40001800000 */
[----:B----4-:R-:W-:Y:S02]  /*10530*/  FSEL R68, R20, -INF , P4 ;  /* 0xff80000014447808 */ /* 0x010fe40002000000 */
[----:B------:R-:W-:-:S03]  /*10540*/  ISETP.GT.AND P1, PT, R44, 0x29, PT ;  /* 0x000000292c00780c */ /* 0x000fc60003f24270 */
[----:B------:R-:W2:Y:S01]  /*10550*/  MUFU.TANH R56, R56 ;  /* 0x0000003800387308 */ /* 0x000ea20000002400 */
[C---:B------:R-:W-:Y:S02]  /*10560*/  ISETP.GT.AND P2, PT, R44.reuse, 0x30, PT ;  /* 0x000000302c00780c */ /* 0x040fe40003f44270 */
[C---:B------:R-:W-:Y:S02]  /*10570*/  ISETP.GT.AND P3, PT, R44.reuse, 0x31, PT ;  /* 0x000000312c00780c */ /* 0x040fe40003f64270 */
[----:B------:R-:W-:-:S03]  /*10580*/  ISETP.GT.AND P4, PT, R44, 0x38, PT ;  /* 0x000000382c00780c */ /* 0x000fc60003f84270 */
[----:B------:R-:W4:Y:S01]  /*10590*/  MUFU.TANH R53, R53 ;  /* 0x0000003500357308 */ /* 0x000f220000002400 */
[----:B------:R-:W-:-:S07]  /*105a0*/  FSEL R27, R27, -INF , P1 ;  /* 0xff8000001b1b7808 */ /* 0x000fce0000800000 */
[----:B------:R-:W4:Y:S01]  /*105b0*/  MUFU.TANH R52, R52 ;  /* 0x0000003400347308 */ /* 0x000f220000002400 */
[----:B---3--:R-:W-:-:S07]  /*105c0*/  FSEL R66, R21, -INF , P2 ;  /* 0xff80000015427808 */ /* 0x008fce0001000000 */
[----:B------:R-:W3:Y:S01]  /*105d0*/  MUFU.TANH R49, R49 ;  /* 0x0000003100317308 */ /* 0x000ee20000002400 */
[----:B0-----:R-:W-:Y:S02]  /*105e0*/  FSEL R29, R29, -INF , P3 ;  /* 0xff8000001d1d7808 */ /* 0x001fe40001800000 */
[----:B------:R-:W-:Y:S02]  /*105f0*/  FSEL R64, R24, -INF , P4 ;  /* 0xff80000018407808 */ /* 0x000fe40002000000 */
[----:B------:R-:W-:-:S03]  /*10600*/  ISETP.GT.AND P1, PT, R44, 0x39, PT ;  /* 0x000000392c00780c */ /* 0x000fc60003f24270 */
[----:B------:R-:W0:Y:S01]  /*10610*/  MUFU.TANH R48, R48 ;  /* 0x0000003000307308 */ /* 0x000e220000002400 */
[C---:B------:R-:W-:Y:S02]  /*10620*/  ISETP.GT.AND P2, PT, R44.reuse, 0x40, PT ;  /* 0x000000402c00780c */ /* 0x040fe40003f44270 */
[C---:B------:R-:W-:Y:S02]  /*10630*/  ISETP.GT.AND P3, PT, R44.reuse, 0x41, PT ;  /* 0x000000412c00780c */ /* 0x040fe40003f64270 */
[----:B------:R-:W-:-:S03]  /*10640*/  ISETP.GT.AND P4, PT, R44, 0x48, PT ;  /* 0x000000482c00780c */ /* 0x000fc60003f84270 */
[----:B------:R-:W0:Y:S01]  /*10650*/  MUFU.TANH R46, R46 ;  /* 0x0000002e002e7308 */ /* 0x000e220000002400 */
[----:B------:R-:W-:-:S07]  /*10660*/  FMNMX.FTZ R7, R7, R8, !PT ;  /* 0x0000000807077209 */ /* 0x000fce0007810000 */
[----:B------:R-:W0:Y:S01]  /*10670*/  MUFU.TANH R41, R41 ;  /* 0x0000002900297308 */ /* 0x000e220000002400 */
[----:B------:R-:W-:-:S07]  /*10680*/  FSEL R31, R31, -INF , P1 ;  /* 0xff8000001f1f7808 */ /* 0x000fce0000800000 */
[----:B------:R-:W0:Y:S01]  /*10690*/  MUFU.TANH R43, R142 ;  /* 0x0000008e002b7308 */ /* 0x000e220000002400 */
[----:B------:R-:W-:Y:S01]  /*106a0*/  FSEL R61, R32, -INF , P2 ;  /* 0xff800000203d7808 */ /* 0x000fe20001000000 */
[----:B------:R-:W-:Y:S01]  /*106b0*/  UMOV UR47, UR44 ;  /* 0x0000002c002f7c82 */ /* 0x000fe20008000000 */
[----:B-----5:R-:W-:Y:S02]  /*106c0*/  FSEL R60, R34, -INF , P3 ;  /* 0xff800000223c7808 */ /* 0x020fe40001800000 */
[----:B-1----:R-:W-:Y:S02]  /*106d0*/  FSEL R57, R57, -INF , P4 ;  /* 0xff80000039397808 */ /* 0x002fe40002000000 */
[C---:B------:R-:W-:Y:S02]  /*106e0*/  ISETP.GT.AND P1, PT, R44.reuse, 0x49, PT ;  /* 0x000000492c00780c */ /* 0x040fe40003f24270 */
[C---:B------:R-:W-:Y:S02]  /*106f0*/  ISETP.GT.AND P2, PT, R44.reuse, 0x50, PT ;  /* 0x000000502c00780c */ /* 0x040fe40003f44270 */
[----:B------:R-:W-:-:S02]  /*10700*/  ISETP.GT.AND P3, PT, R44, 0x51, PT ;  /* 0x000000512c00780c */ /* 0x000fc40003f64270 */
[----:B------:R-:W-:Y:S01]  /*10710*/  ISETP.GT.AND P4, PT, R44, 0x58, PT ;  /* 0x000000582c00780c */ /* 0x000fe20003f84270 */
[C---:B------:R-:W-:Y:S01]  /*10720*/  FMUL.FTZ R8, R7.reuse, UR47 ;  /* 0x0000002f07087c20 */ /* 0x040fe20008410000 */
[----:B------:R-:W-:Y:S02]  /*10730*/  FSETP.NEU.FTZ.AND P6, PT, R7, -INF , PT ;  /* 0xff8000000700780b */ /* 0x000fe40003fdd000 */
[----:B--2---:R-:W-:Y:S02]  /*10740*/  FSEL R56, R56, -INF , P1 ;  /* 0xff80000038387808 */ /* 0x004fe40000800000 */
[----:B----4-:R-:W-:Y:S02]  /*10750*/  FSEL R53, R53, -INF , P2 ;  /* 0xff80000035357808 */ /* 0x010fe40001000000 */
[----:B------:R-:W-:Y:S02]  /*10760*/  FSEL R52, R52, -INF , P3 ;  /* 0xff80000034347808 */ /* 0x000fe40001800000 */
[----:B---3--:R-:W-:-:S02]  /*10770*/  FSEL R49, R49, -INF , P4 ;  /* 0xff80000031317808 */ /* 0x008fc40002000000 */
[C---:B------:R-:W-:Y:S02]  /*10780*/  ISETP.GT.AND P1, PT, R44.reuse, 0x59, PT ;  /* 0x000000592c00780c */ /* 0x040fe40003f24270 */
[C---:B------:R-:W-:Y:S02]  /*10790*/  ISETP.GT.AND P2, PT, R44.reuse, 0x60, PT ;  /* 0x000000602c00780c */ /* 0x040fe40003f44270 */
[C---:B------:R-:W-:Y:S02]  /*107a0*/  ISETP.GT.AND P3, PT, R44.reuse, 0x61, PT ;  /* 0x000000612c00780c */ /* 0x040fe40003f64270 */
[----:B------:R-:W-:Y:S01]  /*107b0*/  ISETP.GT.AND P4, PT, R44, 0x68, PT ;  /* 0x000000682c00780c */ /* 0x000fe20003f84270 */
[----:B------:R-:W-:Y:S01]  /*107c0*/  FMUL.FTZ R79, R79, UR46 ;  /* 0x0000002e4f4f7c20 */ /* 0x000fe20008410000 */
[----:B------:R-:W-:Y:S02]  /*107d0*/  FSEL R12, R7, RZ, P6 ;  /* 0x000000ff070c7208 */ /* 0x000fe40003000000 */
[----:B------:R-:W-:-:S02]  /*107e0*/  FSEL R8, R8, RZ, P6 ;  /* 0x000000ff08087208 */ /* 0x000fc40003000000 */
[----:B0-----:R-:W-:Y:S02]  /*107f0*/  FSEL R48, R48, -INF , P1 ;  /* 0xff80000030307808 */ /* 0x001fe40000800000 */
[----:B------:R-:W-:Y:S02]  /*10800*/  FSEL R46, R46, -INF , P2 ;  /* 0xff8000002e2e7808 */ /* 0x000fe40001000000 */
[----:B------:R-:W-:Y:S02]  /*10810*/  FSEL R41, R41, -INF , P3 ;  /* 0xff80000029297808 */ /* 0x000fe40001800000 */
[----:B------:R-:W-:Y:S01]  /*10820*/  FSEL R43, R43, -INF , P4 ;  /* 0xff8000002b2b7808 */ /* 0x000fe20002000000 */
[----:B------:R-:W-:Y:S01]  /*10830*/  FADD.FTZ R12, -R12, R9 ;  /* 0x000000090c0c7221 */ /* 0x000fe20000010100 */
[C---:B------:R-:W-:Y:S02]  /*10840*/  ISETP.GT.AND P1, PT, R44.reuse, 0x69, PT ;  /* 0x000000692c00780c */ /* 0x040fe40003f24270 */
[----:B------:R-:W-:-:S02]  /*10850*/  ISETP.GT.AND P2, PT, R44, 0x70, PT ;  /* 0x000000702c00780c */ /* 0x000fc40003f44270 */
[C---:B------:R-:W-:Y:S02]  /*10860*/  ISETP.GT.AND P3, PT, R44.reuse, 0x71, PT ;  /* 0x000000712c00780c */ /* 0x040fe40003f64270 */
[C---:B------:R-:W-:Y:S02]  /*10870*/  ISETP.GT.AND P4, PT, R44.reuse, 0x78, PT ;  /* 0x000000782c00780c */ /* 0x040fe40003f84270 */
[----:B------:R-:W-:Y:S01]  /*10880*/  ISETP.GT.AND P5, PT, R44, 0x79, PT ;  /* 0x000000792c00780c */ /* 0x000fe20003fa4270 */
[--C-:B------:R-:W-:Y:S01]  /*10890*/  FFMA.FTZ R32, R139, UR47, -R8.reuse ;  /* 0x0000002f8b207c23 */ /* 0x100fe20008010808 */
[----:B------:R0:W1:Y:S01]  /*108a0*/  MUFU.TANH R44, R79 ;  /* 0x0000004f002c7308 */ /* 0x0000620000002400 */
        /* <DEDUP_REMOVED lines=8> */
[--C-:B0-----:R-:W-:Y:S01]  /*10930*/  FFMA.FTZ R79, R85, UR47, -R8.reuse ;  /* 0x0000002f554f7c23 */ /* 0x101fe20008010808 */
        /* <DEDUP_REMOVED lines=44> */
[----:B------:R-:W-:Y:S01]  /*10c00*/  FMNMX.FTZ R8, R52, R8, !PT ;  /* 0x0000000834087209 */ /* 0x000fe20007810000 */
[----:B------:R-:W-:-:S03]  /*10c10*/  FMUL.FTZ R15, R83, UR46 ;  /* 0x0000002e530f7c20 */ /* 0x000fc60008410000 */
[----:B------:R-:W-:Y:S01]  /*10c20*/  FMNMX.FTZ R8, R49, R8, !PT ;  /* 0x0000000831087209 */ /* 0x000fe20007810000 */
[----:B------:R-:W0:Y:S01]  /*10c30*/  MUFU.TANH R14, R14 ;  /* 0x0000000e000e7308 */ /* 0x000e220000002400 */
[----:B------:R-:W-:Y:S02]  /*10c40*/  FMUL.FTZ R20, R86, UR46 ;  /* 0x0000002e56147c20 */ /* 0x000fe40008410000 */
[----:B------:R-:W-:Y:S01]  /*10c50*/  FMNMX.FTZ R8, R48, R8, !PT ;  /* 0x0000000830087209 */ /* 0x000fe20007810000 */
[----:B------:R-:W-:-:S03]  /*10c60*/  FMUL.FTZ R21, R87, UR46 ;  /* 0x0000002e57157c20 */ /* 0x000fc60008410000 */
[----:B------:R-:W-:Y:S01]  /*10c70*/  FMNMX.FTZ R8, R46, R8, !PT ;  /* 0x000000082e087209 */ /* 0x000fe20007810000 */
[----:B------:R-:W2:Y:S03]  /*10c80*/  MUFU.TANH R15, R15 ;  /* 0x0000000f000f7308 */ /* 0x000ea60000002400 */
[----:B------:R-:W-:-:S05]  /*10c90*/  FMNMX.FTZ R8, R41, R8, !PT ;  /* 0x0000000829087209 */ /* 0x000fca0007810000 */
[----:B------:R-:W3:Y:S01]  /*10ca0*/  MUFU.TANH R20, R20 ;  /* 0x0000001400147308 */ /* 0x000ee20000002400 */
[----:B-1----:R-:W-:Y:S02]  /*10cb0*/  FSEL R44, R44, -INF , P1 ;  /* 0xff8000002c2c7808 */ /* 0x002fe40000800000 */
[----:B------:R-:W-:-:S05]  /*10cc0*/  FMNMX.FTZ R8, R43, R8, !PT ;  /* 0x000000082b087209 */ /* 0x000fca0007810000 */
[----:B------:R-:W1:Y:S01]  /*10cd0*/  MUFU.TANH R21, R21 ;  /* 0x0000001500157308 */ /* 0x000e620000002400 */
[----:B0-----:R-:W-:Y:S02]  /*10ce0*/  FSEL R14, R14, -INF , P2 ;  /* 0xff8000000e0e7808 */ /* 0x001fe40001000000 */
[----:B------:R-:W-:Y:S02]  /*10cf0*/  FMNMX.FTZ R8, R44, R8, !PT ;  /* 0x000000082c087209 */ /* 0x000fe40007810000 */
[----:B--2---:R-:W-:Y:S02]  /*10d00*/  FSEL R15, R15, -INF , P3 ;  /* 0xff8000000f0f7808 */ /* 0x004fe40001800000 */
[----:B------:R-:W-:Y:S02]  /*10d10*/  FMNMX.FTZ R8, R14, R8, !PT ;  /* 0x000000080e087209 */ /* 0x000fe40007810000 */
[----:B---3--:R-:W-:Y:S02]  /*10d20*/  FSEL R20, R20, -INF , P4 ;  /* 0xff80000014147808 */ /* 0x008fe40002000000 */
[----:B------:R-:W-:-:S04]  /*10d30*/  FMNMX.FTZ R8, R15, R8, !PT ;  /* 0x000000080f087209 */ /* 0x000fc80007810000 */
[----:B------:R-:W-:Y:S02]  /*10d40*/  FMNMX.FTZ R8, R20, R8, !PT ;  /* 0x0000000814087209 */ /* 0x000fe40007810000 */
[----:B-1----:R-:W-:-:S04]  /*10d50*/  FSEL R21, R21, -INF , P5 ;  /* 0xff80000015157808 */ /* 0x002fc80002800000 */
[----:B------:R-:W-:-:S05]  /*10d60*/  FMNMX.FTZ R8, R21, R8, !PT ;  /* 0x0000000815087209 */ /* 0x000fca0007810000 */
[----:B------:R-:W0:Y:S02]  /*10d70*/  SHFL.BFLY PT, R13, R8, 0x2, 0x1f ;  /* 0x0c401f00080d7f89 */ /* 0x000e2400000e0000 */
[----:B0-----:R-:W-:-:S05]  /*10d80*/  FMNMX.FTZ R8, R8, R13, !PT ;  /* 0x0000000d08087209 */ /* 0x001fca0007810000 */
[----:B------:R-:W0:Y:S01]  /*10d90*/  SHFL.BFLY PT, R13, R8, 0x1, 0x1f ;  /* 0x0c201f00080d7f89 */ /* 0x000e2200000e0000 */
[----:B------:R-:W-:Y:S01]  /*10da0*/  FMUL.FTZ R12, R12, UR47 ;  /* 0x0000002f0c0c7c20 */ /* 0x000fe20008410000 */
[----:B------:R-:W-:Y:S01]  /*10db0*/  MUFU.EX2 R32, R32 ;  /* 0x0000002000207308 */ /* 0x000fe20000000800 */
[----:B0-----:R-:W-:-:S04]  /*10dc0*/  FMNMX.FTZ R8, R8, R13, !PT ;  /* 0x0000000d08087209 */ /* 0x001fc80007810000 */
[C---:B------:R-:W-:Y:S01]  /*10dd0*/  FSETP.NEU.FTZ.AND P1, PT, R8.reuse, -INF , PT ;  /* 0xff8000000800780b */ /* 0x040fe20003f3d000 */
[----:B------:R-:W-:-:S03]  /*10de0*/  FMUL.FTZ R80, R8, UR47 ;  /* 0x0000002f08507c20 */ /* 0x000fc60008410000 */
[----:B------:R-:W-:Y:S02]  /*10df0*/  FSEL R13, R8, RZ, P1 ;  /* 0x000000ff080d7208 */ /* 0x000fe40000800000 */
[----:B------:R-:W-:-:S03]  /*10e00*/  FSEL R80, R80, RZ, P1 ;  /* 0x000000ff50507208 */ /* 0x000fc60000800000 */
[----:B------:R-:W-:Y:S02]  /*10e10*/  FADD.FTZ R13, -R13, R6 ;  /* 0x000000060d0d7221 */ /* 0x000fe40000010100 */
[--C-:B------:R-:W-:Y:S02]  /*10e20*/  FFMA.FTZ R78, R78, UR47, -R80.reuse ;  /* 0x0000002f4e4e7c23 */ /* 0x100fe40008010850 */
[----:B------:R-:W-:Y:S01]  /*10e30*/  FMUL.FTZ R13, R13, UR47 ;  /* 0x0000002f0d0d7c20 */ /* 0x000fe20008410000 */
[--C-:B------:R-:W-:Y:S01]  /*10e40*/  FFMA.FTZ R33, R33, UR47, -R80.reuse ;  /* 0x0000002f21217c23 */ /* 0x100fe20008010850 */
[----:B------:R-:W0:Y:S01]  /*10e50*/  MUFU.EX2 R12, R12 ;  /* 0x0000000c000c7308 */ /* 0x000e220000000800 */
[--C-:B------:R-:W-:Y:S01]  /*10e60*/  FFMA.FTZ R76, R76, UR47, -R80.reuse ;  /* 0x0000002f4c4c7c23 */ /* 0x100fe20008010850 */
[----:B------:R-:W-:-:S06]  /*10e70*/  FFMA.FTZ R35, R35, UR47, -R80 ;  /* 0x0000002f23237c23 */ /* 0x000fcc0008010850 */
[----:B------:R-:W-:Y:S01]  /*10e80*/  MUFU.EX2 R78, R78 ;  /* 0x0000004e004e7308 */ /* 0x000fe20000000800 */
[--C-:B------:R-:W-:Y:S01]  /*10e90*/  FFMA.FTZ R74, R74, UR47, -R80.reuse ;  /* 0x0000002f4a4a7c23 */ /* 0x100fe20008010850 */
[----:B------:R-:W-:-:S06]  /*10ea0*/  FFMA.FTZ R37, R37, UR47, -R80 ;  /* 0x0000002f25257c23 */ /* 0x000fcc0008010850 */
[----:B------:R-:W1:Y:S01]  /*10eb0*/  MUFU.EX2 R13, R13 ;  /* 0x0000000d000d7308 */ /* 0x000e620000000800 */
[--C-:B------:R-:W-:Y:S01]  /*10ec0*/  FFMA.FTZ R72, R72, UR47, -R80.reuse ;  /* 0x0000002f48487c23 */ /* 0x100fe20008010850 */
[--C-:B------:R-:W-:Y:S01]  /*10ed0*/  FFMA.FTZ R39, R39, UR47, -R80.reuse ;  /* 0x0000002f27277c23 */ /* 0x100fe20008010850 */
[--C-:B------:R-:W-:Y:S01]  /*10ee0*/  FFMA.FTZ R70, R70, UR47, -R80.reuse ;  /* 0x0000002f46467c23 */ /* 0x100fe20008010850 */
[--C-:B------:R-:W-:Y:S01]  /*10ef0*/  FFMA.FTZ R25, R25, UR47, -R80.reuse ;  /* 0x0000002f19197c23 */ /* 0x100fe20008010850 */
[----:B------:R-:W-:-:S03]  /*10f00*/  FFMA.FTZ R68, R68, UR47, -R80 ;  /* 0x0000002f44447c23 */ /* 0x000fc60008010850 */
[----:B------:R-:W2:Y:S01]  /*10f10*/  MUFU.EX2 R79, R79 ;  /* 0x0000004f004f7308 */ /* 0x000ea20000000800 */
[--C-:B------:R-:W-:Y:S01]  /*10f20*/  FFMA.FTZ R27, R27, UR47, -R80.reuse ;  /* 0x0000002f1b1b7c23 */ /* 0x100fe20008010850 */
[--C-:B------:R-:W-:Y:S01]  /*10f30*/  FFMA.FTZ R66, R66, UR47, -R80.reuse ;  /* 0x0000002f42427c23 */ /* 0x100fe20008010850 */
[--C-:B------:R-:W-:Y:S01]  /*10f40*/  FFMA.FTZ R29, R29, UR47, -R80.reuse ;  /* 0x0000002f1d1d7c23 */ /* 0x100fe20008010850 */
[--C-:B------:R-:W-:Y:S01]  /*10f50*/  FFMA.FTZ R64, R64, UR47, -R80.reuse ;  /* 0x0000002f40407c23 */ /* 0x100fe20008010850 */
[--C-:B------:R-:W-:Y:S01]  /*10f60*/  FFMA.FTZ R31, R31, UR47, -R80.reuse ;  /* 0x0000002f1f1f7c23 */ /* 0x100fe20008010850 */
[--C-:B------:R-:W-:Y:S02]  /*10f70*/  FFMA.FTZ R61, R61, UR47, -R80.reuse ;  /* 0x0000002f3d3d7c23 */ /* 0x100fe40008010850 */
[----:B------:R-:W3:Y:S01]  /*10f80*/  MUFU.EX2 R33, R33 ;  /* 0x0000002100217308 */ /* 0x000ee20000000800 */
        /* <DEDUP_REMOVED lines=15> */
[----:B------:R-:W4:Y:S01]  /*11080*/  MUFU.EX2 R34, R34 ;  /* 0x0000002200227308 */ /* 0x000f220000000800 */
[----:B------:R-:W-:-:S04]  /*11090*/  IMAD R80, R19, 0x8, R2 ;  /* 0x0000000813507824 */ /* 0x000fc800078e0202 */
[----:B------:R-:W-:-:S03]  /*110a0*/  VIADD R80, R80, 0x2d840 ;  /* 0x0002d84050507836 */ /* 0x000fc60000000000 */
[----:B------:R-:W5:Y:S01]  /*110b0*/  MUFU.EX2 R76, R76 ;  /* 0x0000004c004c7308 */ /* 0x000f620000000800 */
[----:B0-----:R-:W-:-:S07]  /*110c0*/  FFMA.FTZ R3, R12, R3, R32 ;  /* 0x000000030c037223 */ /* 0x001fce0000010020 */
[----:B------:R0:W-:Y:S01]  /*110d0*/  MUFU.EX2 R6, R81 ;  /* 0x0000005100067308 */ /* 0x0001e20000000800 */
[----:B-1----:R-:W-:-:S07]  /*110e0*/  FFMA.FTZ R0, R13, R0, R78 ;  /* 0x000000000d007223 */ /* 0x002fce000001004e */
[----:B------:R-:W1:Y:S01]  /*110f0*/  MUFU.EX2 R77, R77 ;  /* 0x0000004d004d7308 */ /* 0x000e620000000800 */
[----:B0-----:R-:W-:-:S07]  /*11100*/  IMAD.U32 R81, RZ, RZ, UR40 ;  /* 0x00000028ff517e24 */ /* 0x001fce000f8e00ff */
[----:B------:R-:W0:Y:S01]  /*11110*/  MUFU.EX2 R35, R35 ;  /* 0x0000002300237308 */ /* 0x000e220000000800 */
[----:B------:R-:W-:Y:S01]  /*11120*/  PRMT R80, R81, 0x654, R80 ;  /* 0x0000065451507816 */ /* 0x000fe20000000050 */
[----:B--2---:R-:W-:-:S03]  /*11130*/  FADD.FTZ R3, R79, R3 ;  /* 0x000000034f037221 */ /* 0x004fc60000010000 */
[----:B------:R3:W-:Y:S03]  /*11140*/  SYNCS.ARRIVE.TRANS64.RED.A1T0 RZ, [R80+URZ], RZ ;  /* 0x000000ff50ff79a7 */ /* 0x0007e6000810043f */
[----:B------:R-:W2:Y:S08]  /*11150*/  MUFU.EX2 R36, R36 ;  /* 0x0000002400247308 */ /* 0x000eb00000000800 */
[----:B------:R-:W2:Y:S01]  /*11160*/  MUFU.EX2 R74, R74 ;  /* 0x0000004a004a7308 */ /* 0x000ea20000000800 */
[----:B---3--:R-:W-:Y:S01]  /*11170*/  FADD.FTZ R80, R33, R0 ;  /* 0x0000000021507221 */ /* 0x008fe20000010000 */
[----:B----4-:R-:W-:-:S06]  /*11180*/  FADD.FTZ R0, R34, R3 ;  /* 0x0000000322007221 */ /* 0x010fcc0000010000 */
[----:B------:R-:W3:Y:S01]  /*11190*/  MUFU.EX2 R75, R75 ;  /* 0x0000004b004b7308 */ /* 0x000ee20000000800 */
[----:B-----5:R-:W-:-:S07]  /*111a0*/  FADD.FTZ R3, R76, R80 ;  /* 0x000000504c037221 */ /* 0x020fce0000010000 */
[----:B------:R-:W4:Y:S01]  /*111b0*/  MUFU.EX2 R37, R37 ;  /* 0x0000002500257308 */ /* 0x000f220000000800 */
[----:B-1----:R-:W-:Y:S01]  /*111c0*/  FADD.FTZ R0, R77, R0 ;  /* 0x000000004d007221 */ /* 0x002fe20000010000 */
[----:B0-----:R-:W-:-:S06]  /*111d0*/  FADD.FTZ R3, R35, R3 ;  /* 0x0000000323037221 */ /* 0x001fcc0000010000 */
[----:B------:R-:W0:Y:S08]  /*111e0*/  MUFU.EX2 R38, R38 ;  /* 0x0000002600267308 */ /* 0x000e300000000800 */
[----:B------:R-:W1:Y:S01]  /*111f0*/  MUFU.EX2 R72, R72 ;  /* 0x0000004800487308 */ /* 0x000e620000000800 */
[----:B--2---:R-:W-:Y:S01]  /*11200*/  FADD.FTZ R0, R36, R0 ;  /* 0x0000000024007221 */ /* 0x004fe20000010000 */
[----:B------:R-:W-:-:S06]  /*11210*/  FADD.FTZ R3, R74, R3 ;  /* 0x000000034a037221 */ /* 0x000fcc0000010000 */
[----:B------:R-:W2:Y:S08]  /*11220*/  MUFU.EX2 R73, R73 ;  /* 0x0000004900497308 */ /* 0x000eb00000000800 */
[----:B------:R-:W5:Y:S01]  /*11230*/  MUFU.EX2 R39, R39 ;  /* 0x0000002700277308 */ /* 0x000f620000000800 */
[----:B---3--:R-:W-:Y:S01]  /*11240*/  FADD.FTZ R0, R75, R0 ;  /* 0x000000004b007221 */ /* 0x008fe20000010000 */
[----:B----4-:R-:W-:-:S06]  /*11250*/  FADD.FTZ R3, R37, R3 ;  /* 0x0000000325037221 */ /* 0x010fcc0000010000 */
[----:B------:R-:W3:Y:S08]  /*11260*/  MUFU.EX2 R24, R24 ;  /* 0x0000001800187308 */ /* 0x000ef00000000800 */
[----:B------:R-:W4:Y:S01]  /*11270*/  MUFU.EX2 R70, R70 ;  /* 0x0000004600467308 */ /* 0x000f220000000800 */
[----:B0-----:R-:W-:Y:S01]  /*11280*/  FADD.FTZ R0, R38, R0 ;  /* 0x0000000026007221 */ /* 0x001fe20000010000 */
[----:B-1----:R-:W-:-:S06]  /*11290*/  FADD.FTZ R3, R72, R3 ;  /* 0x0000000348037221 */ /* 0x002fcc0000010000 */
[----:B------:R-:W0:Y:S08]  /*112a0*/  MUFU.EX2 R71, R71 ;  /* 0x0000004700477308 */ /* 0x000e300000000800 */
[----:B------:R-:W1:Y:S01]  /*112b0*/  MUFU.EX2 R25, R25 ;  /* 0x0000001900197308 */ /* 0x000e620000000800 */
[----:B--2---:R-:W-:Y:S01]  /*112c0*/  FADD.FTZ R0, R73, R0 ;  /* 0x0000000049007221 */ /* 0x004fe20000010000 */
[----:B-----5:R-:W-:-:S06]  /*112d0*/  FADD.FTZ R3, R39, R3 ;  /* 0x0000000327037221 */ /* 0x020fcc0000010000 */
        /* <DEDUP_REMOVED lines=72> */
[----:B------:R-:W2:Y:S01]  /*11760*/  MUFU.EX2 R14, R14 ;  /* 0x0000000e000e7308 */ /* 0x000ea20000000800 */
        /* <DEDUP_REMOVED lines=8> */
[----:B------:R-:W-:Y:S01]  /*117f0*/  FADD.FTZ R0, R6, R0 ;  /* 0x0000000006007221 */ /* 0x000fe20000010000 */
[----:B--2---:R-:W-:-:S06]  /*11800*/  FADD.FTZ R3, R14, R3 ;  /* 0x000000030e037221 */ /* 0x004fcc0000010000 */
[----:B------:R-:W2:Y:S08]  /*11810*/  MUFU.EX2 R11, R11 ;  /* 0x0000000b000b7308 */ /* 0x000eb00000000800 */
[----:B------:R-:W5:Y:S01]  /*11820*/  MUFU.EX2 R21, R21 ;  /* 0x0000001500157308 */ /* 0x000f620000000800 */
[----:B---3--:R-:W-:Y:S01]  /*11830*/  FADD.FTZ R0, R9, R0 ;  /* 0x0000000009007221 */ /* 0x008fe20000010000 */
[----:B----4-:R-:W-:-:S03]  /*11840*/  FADD.FTZ R3, R15, R3 ;  /* 0x000000030f037221 */ /* 0x010fc60000010000 */
[----:B0-----:R-:W-:Y:S01]  /*11850*/  FADD.FTZ R0, R10, R0 ;  /* 0x000000000a007221 */ /* 0x001fe20000010000 */
[----:B-1----:R-:W-:-:S03]  /*11860*/  FADD.FTZ R80, R20, R3 ;  /* 0x0000000314507221 */ /* 0x002fc60000010000 */
[----:B--2---:R-:W-:Y:S01]  /*11870*/  FADD.FTZ R3, R11, R0 ;  /* 0x000000000b037221 */ /* 0x004fe20000010000 */
[----:B-----5:R-:W-:Y:S01]  /*11880*/  FADD.FTZ R0, R21, R80 ;  /* 0x0000005015007221 */ /* 0x020fe20000010000 */
[----:B------:R-:W-:Y:S06]  /*11890*/  @!P0 BRA `(.L_x_2426) ;  /* 0x0000000000048947 */ /* 0x000fec0003800000 */
[----:B------:R-:W-:Y:S01]  /*118a0*/  BPT.TRAP 0x1 ;  /* 0x000000040000795c */ /* 0x000fe20000300000 */
.L_x_2426:
[----:B------:R-:W2:Y:S04]  /*118b0*/  LDL R84, [R1+0x7c] ;  /* 0x00007c0001547983 */ /* 0x000ea80000100800 */
[----:B------:R-:W3:Y:S04]  /*118c0*/  LDL R82, [R1+0x8] ;  /* 0x0000080001527983 */ /* 0x000ee80000100800 */
[----:B------:R-:W4:Y:S04]  /*118d0*/  LDL R81, [R1+0x4] ;  /* 0x0000040001517983 */ /* 0x000f280000100800 */
        /* <DEDUP_REMOVED lines=26> */
[----:B-1----:R-:W-:Y:S02]  /*11a80*/  F2FP.BF16.F32.PACK_AB R32, R63, R62 ;  /* 0x0000003e3f20723e */ /* 0x002fe400000010ff */
[----:B------:R-:W-:Y:S02]  /*11a90*/  F2FP.BF16.F32.PACK_AB R33, R60, R61 ;  /* 0x0000003d3c21723e */ /* 0x000fe400000010ff */
[----:B------:R-:W-:Y:S02]  /*11aa0*/  F2FP.BF16.F32.PACK_AB R34, R59, R58 ;  /* 0x0000003a3b22723e */ /* 0x000fe400000010ff */
[----:B------:R-:W-:-:S02]  /*11ab0*/  F2FP.BF16.F32.PACK_AB R35, R56, R57 ;  /* 0x000000393823723e */ /* 0x000fc400000010ff */
        /* <DEDUP_REMOVED lines=51> */
[----:B0-----:R-:W-:Y:S01]  /*11df0*/  IMAD.MOV.U32 R5, RZ, RZ, R19 ;  /* 0x000000ffff057224 */ /* 0x001fe200078e0013 */
        /* <DEDUP_REMOVED lines=21> */
[----:B------:R-:W-:-:S02]  /*11f50*/  IMAD.MOV.U32 R6, RZ, RZ, R8 ;  /* 0x000000ffff067224 */ /* 0x000fc400078e0008 */
[----:B------:R-:W-:Y:S02]  /*11f60*/  IMAD.MOV.U32 R9, RZ, RZ, R7 ;  /* 0x000000ffff097224 */ /* 0x000fe400078e0007 */
[----:B------:R-:W-:Y:S01]  /*11f70*/  IMAD.MOV.U32 R10, RZ, RZ, R137 ;  /* 0x000000ffff0a7224 */ /* 0x000fe200078e0089 */
[----:B0-----:R-:W-:Y:S01]  /*11f80*/  NOP ;  /* 0x0000000000007918 */ /* 0x001fe20000000000 */
[----:B------:R-:W-:Y:S05]  /*11f90*/  @P1 BRA `(.L_x_2427) ;  /* 0xffffffc8007c1947 */ /* 0x000fea000383ffff */
.L_x_2415:
[----:B------:R-:W-:-:S13]  /*11fa0*/  ISETP.GE.AND P1, PT, R4, RZ, PT ;  /* 0x000000ff0400720c */ /* 0x000fda0003f26270 */
[----:B------:R-:W-:Y:S05]  /*11fb0*/  @!P1 BRA `(.L_x_2428) ;  /* 0x0000002c00389947 */ /* 0x000fea0003800000 */
[----:B------:R-:W-:Y:S02]  /*11fc0*/  IMAD.MOV.U32 R9, RZ, RZ, R8 ;  /* 0x000000ffff097224 */ /* 0x000fe400078e0008 */
[----:B------:R-:W-:Y:S02]  /*11fd0*/  IMAD.MOV.U32 R6, RZ, RZ, R7 ;  /* 0x000000ffff067224 */ /* 0x000fe400078e0007 */
[----:B------:R-:W-:Y:S02]  /*11fe0*/  IMAD.MOV.U32 R10, RZ, RZ, R137 ;  /* 0x000000ffff0a7224 */ /* 0x000fe400078e0089 */
[----:B------:R-:W-:-:S07]  /*11ff0*/  IMAD.MOV.U32 R5, RZ, RZ, R19 ;  /* 0x000000ffff057224 */ /* 0x000fce00078e0013 */
.L_x_2440:
[----:B---3--:R-:W3:Y:S01]  /*12000*/  LDL R7, [R1+0x5c] ;  /* 0x00005c0001077983 */ /* 0x008ee20000100800 */
[----:B------:R-:W-:Y:S01]  /*12010*/  ISETP.NE.AND P1, PT, R5, 0x1, PT ;  /* 0x000000010500780c */ /* 0x000fe20003f25270 */
[----:B------:R-:W-:Y:S05]  /*12020*/  YIELD ;  /* 0x0000000000007946 */ /* 0x000fea0003800000 */
[----:B------:R-:W-:-:S04]  /*12030*/  SEL R137, RZ, 0x1, P1 ;  /* 0x00000001ff897807 */ /* 0x000fc80000800000 */
[----:B------:R-:W-:Y:S02]  /*12040*/  LOP3.LUT R137, R10, R137, RZ, 0x3c, !PT ;  /* 0x000000890a897212 */ /* 0x000fe400078e3cff */
[----:B---3--:R-:W-:-:S13]  /*12050*/  ISETP.NE.AND P1, PT, R7, RZ, PT ;  /* 0x000000ff0700720c */ /* 0x008fda0003f25270 */
[----:B------:R-:W-:Y:S05]  /*12060*/  @P1 BRA `(.L_x_2429) ;  /* 0x00000000003c1947 */ /* 0x000fea0003800000 */
[----:B------:R-:W-:Y:S05]  /*12070*/  @!P0 BRA `(.L_x_2430) ;  /* 0x0000000000048947 */ /* 0x000fea0003800000 */
[----:B------:R-:W-:Y:S01]  /*12080*/  BPT.TRAP 0x1 ;  /* 0x000000040000795c */ /* 0x000fe20000300000 */
.L_x_2430:
[----:B------:R-:W-:Y:S01]  /*12090*/  VIADD R7, R5, 0x1 ;  /* 0x0000000105077836 */ /* 0x000fe20000000000 */
[----:B------:R-:W-:-:S04]  /*120a0*/  SHF.L.U32 R8, R137, 0x1f, RZ ;  /* 0x0000001f89087819 */ /* 0x000fc800000006ff */
[----:B------:R-:W-:-:S04]  /*120b0*/  ISETP.NE.AND P2, PT, R7, 0x2, PT ;  /* 0x000000020700780c */ /* 0x000fc80003f45270 */
[----:B------:R-:W-:-:S04]  /*120c0*/  SEL R7, R7, RZ, P2 ;  /* 0x000000ff07077207 */ /* 0x000fc80001000000 */
[----:B------:R-:W-:-:S04]  /*120d0*/  LEA R7, R7, R2, 0x3 ;  /* 0x0000000207077211 */ /* 0x000fc800078e18ff */
[----:B------:R0:W1:Y:S01]  /*120e0*/  SYNCS.PHASECHK.TRANS64.TRYWAIT P2, [R7+URZ+0x2d830], R8 ;  /* 0x02d83008070075a7 */ /* 0x000062000804017f */
[----:B------:R-:W-:Y:S05]  /*120f0*/  @!P0 BRA `(.L_x_2431) ;  /* 0x0000000000048947 */ /* 0x000fea0003800000 */
[----:B------:R-:W-:Y:S01]  /*12100*/  BPT.TRAP 0x1 ;  /* 0x000000040000795c */ /* 0x000fe20000300000 */
.L_x_2431:
[----:B------:R-:W-:Y:S04]  /*12110*/  BSSY B0, `(.L_x_2429) ;  /* 0x0000004000007945 */ /* 0x000fe80003800000 */
[----:B-1----:R-:W-:Y:S05]  /*12120*/  @P2 BRA `(.L_x_2432) ;  /* 0x0000000000082947 */ /* 0x002fea0003800000 */
[----:B------:R-:W1:Y:S02]  /*12130*/  SYNCS.PHASECHK.TRANS64.TRYWAIT P2, [R7+URZ+0x2d830], R8 ;  /* 0x02d83008070075a7 */ /* 0x000e64000804017f */
[----:B-1----:R-:W-:Y:S05]  /*12140*/  @!P2 BRA `(.L_x_2433) ;  /* 0x000000cc00b4a947 */ /* 0x002fea0003800000 */
.L_x_2432:
[----:B------:R-:W-:Y:S05]  /*12150*/  BSYNC B0 ;  /* 0x0000000000007941 */ /* 0x000fea0003800000 */
.L_x_2429:
[----:B01----:R-:W3:Y:S04]  /*12160*/  LDL R8, [R1+0x60] ;  /* 0x0000600001087983 */ /* 0x003ee80000100800 */
        /* <DEDUP_REMOVED lines=12> */
[----:B------:R-:W-:Y:S01]  /*12230*/  IMAD.MOV.U32 R13, RZ, RZ, -0x7fffffe0 ;  /* 0x80000020ff0d7424 */ /* 0x000fe200078e00ff */
[----:B------:R-:W-:Y:S01]  /*12240*/  R2UR UR4, R156 ;  /* 0x000000009c0472ca */ /* 0x000fe200000e0000 */
[----:B--2---:R-:W-:Y:S01]  /*12250*/  IMAD.MOV.U32 R25, RZ, RZ, -0x7fffffe0 ;  /* 0x80000020ff197424 */ /* 0x004fe200078e00ff */
[----:B------:R-:W-:Y:S02]  /*12260*/  R2UR UR5, R157 ;  /* 0x000000009d0572ca */ /* 0x000fe400000e0000 */
[----:B------:R-:W-:Y:S02]  /*12270*/  R2UR UR7, R13 ;  /* 0x000000000d0772ca */ /* 0x000fe400000e0000 */
[----:B------:R-:W-:Y:S01]  /*12280*/  R2UR UR23, R25 ;  /* 0x00000000191772ca */ /* 0x000fe200000e0000 */
[----:B------:R-:W-:-:S05]  /*12290*/  IMAD.MOV.U32 R21, RZ, RZ, -0x7fffffe0 ;  /* 0x80000020ff157424 */ /* 0x000fca00078e00ff */
[----:B------:R-:W-:Y:S01]  /*122a0*/  R2UR UR11, R21 ;  /* 0x00000000150b72ca */ /* 0x000fe200000e0000 */
[----:B------:R0:W-:Y:S01]  /*122b0*/  BAR.SYNC.DEFER_BLOCKING R7, 0x100 ;  /* 0x000400070000751d */ /* 0x0001e20000010000 */
[----:B------:R-:W-:Y:S02]  /*122c0*/  IMAD.MOV.U32 R15, RZ, RZ, -0x7fffffe0 ;  /* 0x80000020ff0f7424 */ /* 0x000fe400078e00ff */
[----:B---3--:R-:W-:-:S04]  /*122d0*/  IMAD R12, R19, 0x600, R8 ;  /* 0x00000600130c7824 */ /* 0x008fc800078e0208 */
[C---:B------:R-:W-:Y:S01]  /*122e0*/  VIADD R24, R12.reuse, 0x400 ;  /* 0x000004000c187836 */ /* 0x040fe20000000000 */
[----:B------:R-:W-:-:S04]  /*122f0*/  R2UR UR6, R12 ;  /* 0x000000000c0672ca */ /* 0x000fc800000e0000 */
[----:B------:R-:W-:Y:S02]  /*12300*/  R2UR UR22, R24 ;  /* 0x00000000181672ca */ /* 0x000fe400000e0000 */
[----:B------:R-:W-:-:S07]  /*12310*/  WARPGROUP.ARRIVE ;  /* 0x00000000000079c5 */ /* 0x000fce0000000000 */
        /* <DEDUP_REMOVED lines=41> */
.L_x_2435:
[----:B------:R-:W-:Y:S01]  /*125b0*/  SHF.L.U32 R7, R10, 0x1f, RZ ;  /* 0x0000001f0a077819 */ /* 0x000fe200000006ff */
[----:B------:R-:W-:-:S04]  /*125c0*/  IMAD R8, R5, 0x8, R2 ;  /* 0x0000000805087824 */ /* 0x000fc800078e0202 */
[----:B------:R0:W1:Y:S01]  /*125d0*/  SYNCS.PHASECHK.TRANS64.TRYWAIT P1, [R8+URZ+0x2d850], R7 ;  /* 0x02d85007080075a7 */ /* 0x000062000802017f */
[----:B------:R-:W-:Y:S05]  /*125e0*/  @!P0 BRA `(.L_x_2436) ;  /* 0x0000000000048947 */ /* 0x000fea0003800000 */
[----:B------:R-:W-:Y:S01]  /*125f0*/  BPT.TRAP 0x1 ;  /* 0x000000040000795c */ /* 0x000fe20000300000 */
.L_x_2436:
[----:B-1----:R-:W-:Y:S05]  /*12600*/  @P1 BRA `(.L_x_2434) ;  /* 0x0000000000081947 */ /* 0x002fea0003800000 */
[----:B------:R-:W1:Y:S02]  /*12610*/  SYNCS.PHASECHK.TRANS64.TRYWAIT P1, [R8+URZ+0x2d850], R7 ;  /* 0x02d85007080075a7 */ /* 0x000e64000802017f */
[----:B-1----:R-:W-:Y:S05]  /*12620*/  @!P1 BRA `(.L_x_2437) ;  /* 0x000000c800909947 */ /* 0x002fea0003800000 */
.L_x_2434:
        /* <DEDUP_REMOVED lines=96> */
.L_x_2438:
[----:B------:R-:W-:Y:S01]  /*12c30*/  FMUL.FTZ R10, R24, UR45 ;  /* 0x0000002d180a7c20 */ /* 0x000fe20008410000 */
[----:B------:R-:W-:Y:S01]  /*12c40*/  FMUL.FTZ R13, R25, UR45 ;  /* 0x0000002d190d7c20 */ /* 0x000fe20008410000 */
[----:B------:R-:W-:Y:S01]  /*12c50*/  FMUL.FTZ R24, R28, UR45 ;  /* 0x0000002d1c187c20 */ /* 0x000fe20008410000 */
[----:B0-----:R-:W-:Y:S02]  /*12c60*/  IMAD R7, R19, 0x8, R2 ;  /* 0x0000000813077824 */ /* 0x001fe400078e0202 */
[----:B------:R-:W-:Y:S01]  /*12c70*/  FMUL.FTZ R153, R26, UR45 ;  /* 0x0000002d1a997c20 */ /* 0x000fe20008410000 */
[----:B------:R-:W-:Y:S01]  /*12c80*/  FMUL.FTZ R26, R29, UR45 ;  /* 0x0000002d1d1a7c20 */ /* 0x000fe20008410000 */
[----:B------:R-:W0:Y:S01]  /*12c90*/  MUFU.TANH R10, R10 ;  /* 0x0000000a000a7308 */ /* 0x000e220000002400 */
[----:B------:R-:W-:Y:S02]  /*12ca0*/  VIADD R7, R7, 0x2d840 ;  /* 0x0002d84007077836 */ /* 0x000fe40000000000 */
[----:B------:R-:W-:Y:S01]  /*12cb0*/  FMUL.FTZ R28, R32, UR45 ;  /* 0x0000002d201c7c20 */ /* 0x000fe20008410000 */
[----:B------:R-:W-:-:S02]  /*12cc0*/  IMAD.U32 R8, RZ, RZ, UR40 ;  /* 0x00000028ff087e24 */ /* 0x000fc4000f8e00ff */
        /* <DEDUP_REMOVED lines=220> */
[----:B0-----:R-:W-:Y:S01]  /*13a90*/  FFMA.FTZ R33, R152, UR47, -R80 ;  /* 0x0000002f98217c23 */ /* 0x001fe20008010850 */
[----:B------:R-:W-:Y:S01]  /*13aa0*/  FFMA.FTZ R37, R37, UR47, -R38 ;  /* 0x0000002f25257c23 */ /* 0x000fe20008010826 */
[----:B------:R-:W-:Y:S01]  /*13ab0*/  FFMA.FTZ R74, R149, UR47, -R80 ;  /* 0x0000002f954a7c23 */ /* 0x000fe20008010850 */
[--C-:B------:R-:W-:Y:S01]  /*13ac0*/  FFMA.FTZ R28, R28, UR47, -R38.reuse ;  /* 0x0000002f1c1c7c23 */ /* 0x100fe20008010826 */
[----:B------:R-:W-:Y:S01]  /*13ad0*/  FFMA.FTZ R51, R69, UR47, -R38 ;  /* 0x0000002f45337c23 */ /* 0x000fe20008010826 */
        /* <DEDUP_REMOVED lines=30> */
[--C-:B------:R-:W-:Y:S01]  /*13cc0*/  FFMA.FTZ R40, R40, UR47, -R38.reuse ;  /* 0x0000002f28287c23 */ /* 0x100fe20008010826 */
[--C-:B------:R-:W-:Y:S01]  /*13cd0*/  FFMA.FTZ R139, R139, UR47, -R38.reuse ;  /* 0x0000002f8b8b7c23 */ /* 0x100fe20008010826 */
[--C-:B------:R-:W-:Y:S01]  /*13ce0*/  FFMA.FTZ R140, R140, UR47, -R38.reuse ;  /* 0x0000002f8c8c7c23 */ /* 0x100fe20008010826 */
[----:B------:R-:W-:Y:S01]  /*13cf0*/  FFMA.FTZ R62, R141, UR47, -R38 ;  /* 0x0000002f8d3e7c23 */ /* 0x000fe20008010826 */
[----:B------:R-:W2:Y:S01]  /*13d00*/  MUFU.EX2 R79, R79 ;  /* 0x0000004f004f7308 */ /* 0x000ea20000000800 */
[----:B0-----:R-:W-:Y:S01]  /*13d10*/  FFMA.FTZ R76, R151, UR47, -R80 ;  /* 0x0000002f974c7c23 */ /* 0x001fe20008010850 */
[----:B-1----:R-:W-:Y:S01]  /*13d20*/  FFMA.FTZ R0, R6, R0, R78 ;  /* 0x0000000006007223 */ /* 0x002fe2000001004e */
        /* <DEDUP_REMOVED lines=10> */
[----:B------:R-:W-:-:S03]  /*13dd0*/  FFMA.FTZ R13, R85, UR47, -R38 ;  /* 0x0000002f550d7c23 */ /* 0x000fc60008010826 */
[----:B------:R-:W0:Y:S01]  /*13de0*/  MUFU.EX2 R33, R33 ;  /* 0x0000002100217308 */ /* 0x000e220000000800 */
[----:B--2---:R-:W-:-:S07]  /*13df0*/  FADD.FTZ R3, R79, R3 ;  /* 0x000000034f037221 */ /* 0x004fce0000010000 */
[----:B------:R1:W-:Y:S08]  /*13e00*/  MUFU.EX2 R26, R35 ;  /* 0x00000023001a7308 */ /* 0x0003f00000000800 */
[----:B------:R-:W2:Y:S01]  /*13e10*/  MUFU.EX2 R34, R24 ;  /* 0x0000001800227308 */ /* 0x000ea20000000800 */
[----:B-1----:R-:W-:-:S07]  /*13e20*/  FFMA.FTZ R35, R150, UR47, -R80 ;  /* 0x0000002f96237c23 */ /* 0x002fce0008010850 */
[----:B------:R-:W1:Y:S08]  /*13e30*/  MUFU.EX2 R76, R76 ;  /* 0x0000004c004c7308 */ /* 0x000e700000000800 */
[----:B------:R-:W3:Y:S08]  /*13e40*/  MUFU.EX2 R35, R35 ;  /* 0x0000002300237308 */ /* 0x000ef00000000800 */
[----:B------:R4:W-:Y:S08]  /*13e50*/  MUFU.EX2 R69, R37 ;  /* 0x0000002500457308 */ /* 0x0009f00000000800 */
[----:B------:R-:W5:Y:S01]  /*13e60*/  MUFU.EX2 R36, R28 ;  /* 0x0000001c00247308 */ /* 0x000f620000000800 */
[----:B----4-:R-:W-:-:S07]  /*13e70*/  FFMA.FTZ R37, R148, UR47, -R80 ;  /* 0x0000002f94257c23 */ /* 0x010fce0008010850 */
[----:B------:R-:W4:Y:S08]  /*13e80*/  MUFU.EX2 R74, R74 ;  /* 0x0000004a004a7308 */ /* 0x000f300000000800 */
[----:B------:R-:W-:Y:S08]  /*13e90*/  MUFU.EX2 R24, R47 ;  /* 0x0000002f00187308 */ /* 0x000ff00000000800 */
[----:B------:R-:W-:Y:S08]  /*13ea0*/  MUFU.EX2 R47, R45 ;  /* 0x0000002d002f7308 */ /* 0x000ff00000000800 */
[----:B------:R-:W4:Y:S08]  /*13eb0*/  MUFU.EX2 R75, R75 ;  /* 0x0000004b004b7308 */ /* 0x000f300000000800 */
[----:B------:R0:W-:Y:S08]  /*13ec0*/  MUFU.EX2 R45, R66 ;  /* 0x00000042002d7308 */ /* 0x0001f00000000800 */
[----:B------:R-:W4:Y:S01]  /*13ed0*/  MUFU.EX2 R37, R37 ;  /* 0x0000002500257308 */ /* 0x000f220000000800 */
[----:B0-----:R-:W-:Y:S01]  /*13ee0*/  FFMA.FTZ R66, R12, UR47, -R80 ;  /* 0x0000002f0c427c23 */ /* 0x001fe20008010850 */
[----:B------:R-:W-:Y:S01]  /*13ef0*/  FADD.FTZ R80, R33, R0 ;  /* 0x0000000021507221 */ /* 0x000fe20000010000 */
[----:B--2---:R-:W-:-:S03]  /*13f00*/  FADD.FTZ R0, R34, R3 ;  /* 0x0000000322007221 */ /* 0x004fc60000010000 */
[----:B-1----:R-:W-:Y:S01]  /*13f10*/  FADD.FTZ R3, R76, R80 ;  /* 0x000000504c037221 */ /* 0x002fe20000010000 */
[----:B------:R-:W-:Y:S01]  /*13f20*/  FADD.FTZ R0, R77, R0 ;  /* 0x000000004d007221 */ /* 0x000fe20000010000 */
[----:B------:R-:W0:Y:S02]  /*13f30*/  MUFU.EX2 R38, R30 ;  /* 0x0000001e00267308 */ /* 0x000e240000000800 */
[----:B---3--:R-:W-:Y:S01]  /*13f40*/  FADD.FTZ R3, R35, R3 ;  /* 0x0000000323037221 */ /* 0x008fe20000010000 */
[----:B-----5:R-:W-:-:S03]  /*13f50*/  FADD.FTZ R0, R36, R0 ;  /* 0x0000000024007221 */ /* 0x020fc60000010000 */
[----:B----4-:R-:W-:Y:S01]  /*13f60*/  FADD.FTZ R3, R74, R3 ;  /* 0x000000034a037221 */ /* 0x010fe20000010000 */
[----:B------:R-:W-:Y:S01]  /*13f70*/  FADD.FTZ R0, R75, R0 ;  /* 0x000000004b007221 */ /* 0x000fe20000010000 */
[----:B------:R-:W1:Y:S02]  /*13f80*/  MUFU.EX2 R72, R72 ;  /* 0x0000004800487308 */ /* 0x000e640000000800 */
[----:B------:R-:W-:-:S06]  /*13f90*/  FADD.FTZ R3, R37, R3 ;  /* 0x0000000325037221 */ /* 0x000fcc0000010000 */
        /* <DEDUP_REMOVED lines=70> */
[----:B------:R-:W-:-:S03]  /*14400*/  FADD.FTZ R0, R47, R0 ;  /* 0x000000002f007221 */ /* 0x000fc60000010000 */
        /* <DEDUP_REMOVED lines=26> */
.L_x_2439:
        /* <DEDUP_REMOVED lines=111> */
.L_x_2428:
[----:B------:R-:W-:Y:S05]  /*14ca0*/  WARPSYNC.ALL ;  /* 0x0000000000007948 */ /* 0x000fea0003800000 */
[----:B------:R-:W-:Y:S06]  /*14cb0*/  BAR.ARV 0x8, 0x200 ;  /* 0x0208000000007b1d */ /* 0x000fec0000002000 */
[----:B------:R-:W-:Y:S05]  /*14cc0*/  @!P0 BRA `(.L_x_2441) ;  /* 0x0000000000048947 */ /* 0x000fea0003800000 */
[----:B------:R-:W-:Y:S01]  /*14cd0*/  BPT.TRAP 0x1 ;  /* 0x000000040000795c */ /* 0x000fe20000300000 */
.L_x_2441:
[----:B------:R-:W-:Y:S01]  /*14ce0*/  IMAD R6, R19, 0x8, R2 ;  /* 0x0000000813067824 */ /* 0x000fe200078e0202 */
[----:B------:R-:W-:-:S04]  /*14cf0*/  SHF.L.U32 R9, R137, 0x1f, RZ ;  /* 0x0000001f89097819 */ /* 0x000fc800000006ff */
[----:B------:R0:W1:Y:S01]  /*14d00*/  SYNCS.PHASECHK.TRANS64.TRYWAIT P1, [R6+URZ+0x2d850], R9 ;  /* 0x02d85009060075a7 */ /* 0x000062000802017f */
[----:B------:R-:W-:Y:S05]  /*14d10*/  @!P0 BRA `(.L_x_2442) ;  /* 0x0000000000048947 */ /* 0x000fea0003800000 */
[----:B------:R-:W-:Y:S01]  /*14d20*/  BPT.TRAP 0x1 ;  /* 0x000000040000795c */ /* 0x000fe20000300000 */
.L_x_2442:
[----:B------:R-:W4:Y:S01]  /*14d30*/  LDL.LU R4, [R1+0x64] ;  /* 0x0000640001047983 */ /* 0x000f220000300800 */
[----:B------:R-:W-:Y:S02]  /*14d40*/  VIADD R2, R2, 0x400 ;  /* 0x0000040002027836 */ /* 0x000fe40000000000 */
[----:B------:R-:W-:-:S03]  /*14d50*/  IMAD.MOV.U32 R5, RZ, RZ, 0x40000040 ;  /* 0x40000040ff057424 */ /* 0x000fc600078e00ff */
[----:B------:R-:W-:-:S04]  /*14d60*/  SHF.R.U32.HI R2, RZ, 0x4, R2 ;  /* 0x00000004ff027819 */ /* 0x000fc80000011602 */
[----:B------:R-:W-:-:S04]  /*14d70*/  LOP3.LUT R2, R2, 0x3fff, RZ, 0xc0, !PT ;  /* 0x00003fff02027812 */ /* 0x000fc800078ec0ff */
[----:B------:R-:W-:Y:S02]  /*14d80*/  LOP3.LUT R2, R2, 0x2000000, RZ, 0xfc, !PT ;  /* 0x0200000002027812 */ /* 0x000fe400078efcff */
[----:B----4-:R-:W-:Y:S01]  /*14d90*/  LOP3.LUT R4, R4, 0x10000, RZ, 0xfc, !PT ;  /* 0x0001000004047812 */ /* 0x010fe200078efcff */
[----:B-1----:R-:W-:Y:S06]  /*14da0*/  @P1 BRA `(.L_x_2443) ;  /* 0x0000000000081947 */ /* 0x002fec0003800000 */
[----:B------:R-:W1:Y:S02]  /*14db0*/  SYNCS.PHASECHK.TRANS64.TRYWAIT P1, [R6+URZ+0x2d850], R9 ;  /* 0x02d85009060075a7 */ /* 0x000e64000802017f */
[----:B-1----:R-:W-:Y:S05]  /*14dc0*/  @!P1 BRA `(.L_x_2444) ;  /* 0x000000a000bc9947 */ /* 0x002fea0003800000 */
.L_x_2443:
        /* <DEDUP_REMOVED lines=11> */
[----:B------:R-:W4:Y:S01]  /*14e80*/  SHFL.BFLY PT, R2, R3, 0x2, 0x1f ;  /* 0x0c401f0003027f89 */ /* 0x000f2200000e0000 */
[----:B------:R-:W-:-:S02]  /*14e90*/  IMAD.MOV.U32 R15, RZ, RZ, -0x7fffffe0 ;  /* 0x80000020ff0f7424 */ /* 0x000fc400078e00ff */
[----:B------:R-:W-:Y:S02]  /*14ea0*/  IMAD.MOV.U32 R5, RZ, RZ, 0x40000040 ;  /* 0x40000040ff057424 */ /* 0x000fe400078e00ff */
[----:B------:R-:W-:-:S06]  /*14eb0*/  IMAD.MOV.U32 R11, RZ, RZ, -0x7fffffe0 ;  /* 0x80000020ff0b7424 */ /* 0x000fcc00078e00ff */
        /* <DEDUP_REMOVED lines=12> */
[----:B------:R-:W-:Y:S02]  /*14f80*/  R2UR UR4, R12 ;  /* 0x000000000c0472ca */ /* 0x000fe400000e0000 */
[----:B------:R-:W-:Y:S01]  /*14f90*/  R2UR UR5, R13 ;  /* 0x000000000d0572ca */ /* 0x000fe200000e0000 */
[----:B------:R-:W-:Y:S01]  /*14fa0*/  IMAD.MOV.U32 R13, RZ, RZ, 0x40000040 ;  /* 0x40000040ff0d7424 */ /* 0x000fe200078e00ff */
[----:B------:R-:W-:Y:S01]  /*14fb0*/  R2UR UR6, R14 ;  /* 0x000000000e0672ca */ /* 0x000fe200000e0000 */
[----:B------:R-:W-:Y:S01]  /*14fc0*/  VIADD R14, R10, 0xc0 ;  /* 0x000000c00a0e7836 */ /* 0x000fe20000000000 */
[----:B------:R-:W-:Y:S01]  /*14fd0*/  R2UR UR7, R15 ;  /* 0x000000000f0772ca */ /* 0x000fe200000e0000 */
[----:B------:R-:W-:Y:S01]  /*14fe0*/  IMAD.MOV.U32 R15, RZ, RZ, -0x7fffffe0 ;  /* 0x80000020ff0f7424 */ /* 0x000fe200078e00ff */
[----:B------:R-:W-:Y:S01]  /*14ff0*/  IADD3 R12, R4, 0x6, RZ ;  /* 0x00000006040c7810 */ /* 0x000fe20007ffe0ff */
[----:B------:R-:W-:-:S02]  /*15000*/  WARPGROUP.DEPBAR.LE gsb0, 0x0 ;  /* 0x00008000000079c5 */ /* 0x000fc40000010000 */
[----:B------:R-:W-:-:S08]  /*15010*/  WARPGROUP.ARRIVE ;  /* 0x00000000000079c5 */ /* 0x000fd00000000000 */
        /* <DEDUP_REMOVED lines=45> */
[----:B----4-:R-:W-:Y:S01]  /*152f0*/  FADD.FTZ R4, R2, R3 ;  /* 0x0000000302047221 */ /* 0x010fe20000010000 */
[----:B------:R-:W-:Y:S01]  /*15300*/  R2UR UR5, R5 ;  /* 0x00000000050572ca */ /* 0x000fe200000e0000 */
[----:B------:R-:W-:Y:S01]  /*15310*/  IMAD.MOV.U32 R3, RZ, RZ, -0x800000 ;  /* 0xff800000ff037424 */ /* 0x000fe200078e00ff */
[----:B------:R-:W-:Y:S01]  /*15320*/  R2UR UR6, R10 ;  /* 0x000000000a0672ca */ /* 0x000fe200000e0000 */
[----:B------:R-:W0:Y:S01]  /*15330*/  SHFL.BFLY PT, R5, R0, 0x2, 0x1f ;  /* 0x0c401f0000057f89 */ /* 0x000e2200000e0000 */
[----:B------:R-:W-:Y:S01]  /*15340*/  R2UR UR7, R11 ;  /* 0x000000000b0772ca */ /* 0x000fe200000e0000 */
[----:B01----:R-:W-:Y:S01]  /*15350*/  FADD.FTZ R9, R5, R0 ;  /* 0x0000000005097221 */ /* 0x003fe20000010000 */
[----:B------:R-:W-:Y:S01]  /*15360*/  IMAD.MOV.U32 R0, RZ, RZ, -0x800000 ;  /* 0xff800000ff007424 */ /* 0x000fe200078e00ff */
[----:B------:R-:W0:Y:S04]  /*15370*/  SHFL.BFLY PT, R5, R4, 0x1, 0x1f ;  /* 0x0c201f0004057f89 */ /* 0x000e2800000e0000 */
[----:B------:R-:W1:Y:S01]  /*15380*/  SHFL.BFLY PT, R2, R9, 0x1, 0x1f ;  /* 0x0c201f0009027f89 */ /* 0x000e6200000e0000 */
[----:B0-----:R-:W-:Y:S01]  /*15390*/  FADD.FTZ R12, R4, R5 ;  /* 0x00000005040c7221 */ /* 0x001fe20000010000 */
[----:B------:R-:W-:-:S02]  /*153a0*/  IMAD.MOV.U32 R5, RZ, RZ, RZ ;  /* 0x000000ffff057224 */ /* 0x000fc400078e00ff */
[----:B------:R-:W-:Y:S02]  /*153b0*/  IMAD.U32 R4, RZ, RZ, UR47 ;  /* 0x0000002fff047e24 */ /* 0x000fe4000f8e00ff */
[----:B-1----:R-:W-:Y:S01]  /*153c0*/  FADD.FTZ R13, R9, R2 ;  /* 0x00000002090d7221 */ /* 0x002fe20000010000 */
[----:B------:R-:W-:Y:S01]  /*153d0*/  FSETP.NE.FTZ.AND P1, PT, R12, RZ, PT ;  /* 0x000000ff0c00720b */ /* 0x000fe20003f35000 */
[----:B------:R-:W-:-:S03]  /*153e0*/  IMAD.MOV.U32 R2, RZ, RZ, RZ ;  /* 0x000000ffff027224 */ /* 0x000fc600078e00ff */
[----:B------:R-:W-:-:S09]  /*153f0*/  FSETP.NE.FTZ.AND P2, PT, R13, RZ, PT ;  /* 0x000000ff0d00720b */ /* 0x000fd20003f55000 */
[----:B------:R-:W0:Y:S01]  /*15400*/  @P1 MUFU.LG2 R10, R12 ;  /* 0x0000000c000a1308 */ /* 0x000e220000000c00 */
[----:B------:R-:W-:-:S03]  /*15410*/  @P1 FMUL.FTZ R4, R4, 0.69314718246459960938 ;  /* 0x3f31721804041820 */ /* 0x000fc60000410000 */
[----:B------:R-:W-:-:S04]  /*15420*/  @P2 FMUL.FTZ R14, R14, 0.69314718246459960938 ;  /* 0x3f3172180e0e2820 */ /* 0x000fc80000410000 */
[----:B------:R-:W1:Y:S08]  /*15430*/  @P2 MUFU.LG2 R11, R13 ;  /* 0x0000000d000b2308 */ /* 0x000e700000000c00 */
[----:B------:R4:W2:Y:S01]  /*15440*/  @P1 MUFU.RCP R5, R12 ;  /* 0x0000000c00051308 */ /* 0x0008a20000001000 */
[----:B0-----:R-:W-:-:S04]  /*15450*/  @P1 FMUL.FTZ R9, R10, 0.69314718246459960938 ;  /* 0x3f3172180a091820 */ /* 0x001fc80000410000 */
[----:B------:R-:W-:-:S03]  /*15460*/  @P1 FFMA.FTZ R3, R4, R7, R9 ;  /* 0x0000000704031223 */ /* 0x000fc60000010009 */
[----:B------:R4:W0:Y:S01]  /*15470*/  @P2 MUFU.RCP R2, R13 ;  /* 0x0000000d00022308 */ /* 0x0008220000001000 */
[----:B-1----:R-:W-:Y:S01]  /*15480*/  @P2 FMUL.FTZ R11, R11, 0.69314718246459960938 ;  /* 0x3f3172180b0b2820 */ /* 0x002fe20000410000 */
[----:B------:R-:W-:Y:S02]  /*15490*/  WARPGROUP.DEPBAR.LE gsb0, 0x0 ;  /* 0x00008000000079c5 */ /* 0x000fe40000010000 */
[----:B------:R-:W-:Y:S01]  /*154a0*/  WARPGROUP.ARRIVE ;  /* 0x00000000000079c5 */ /* 0x000fe20000000000 */
[----:B------:R-:W-:-:S05]  /*154b0*/  @P2 FFMA.FTZ R0, R14, R8, R11 ;  /* 0x000000080e002223 */ /* 0x000fca000001000b */
[----:B------:R-:W-:Y:S03]  /*154c0*/  HGMMA.64x96x16.F32.BF16 R88, gdesc[UR4].tnspB, R88, gsb0 ;  /* 0x41600000045879f0 */ /* 0x000fe60008001858 */
[----:B------:R-:W-:Y:S02]  /*154d0*/  WARPGROUP.DEPBAR.LE gsb0, 0x0 ;  /* 0x00008000000079c5 */ /* 0x000fe40000010000 */
[----:B------:R-:W-:Y:S05]  /*154e0*/  @!P0 BRA `(.L_x_2445) ;  /* 0x0000000000048947 */ /* 0x000fea0003800000 */
[----:B------:R-:W-:Y:S01]  /*154f0*/  BPT.TRAP 0x1 ;  /* 0x000000040000795c */ /* 0x000fe20000300000 */
.L_x_2445:
[----:B------:R-:W-:Y:S02]  /*15500*/  VIADD R6, R6, 0x2d860 ;  /* 0x0002d86006067836 */ /* 0x000fe40000000000 */
[-C--:B--2---:R-:W-:Y:S01]  /*15510*/  FMUL.FTZ R7, R88, R5.reuse ;  /* 0x0000000558077220 */ /* 0x084fe20000410000 */
[----:B------:R-:W-:Y:S02]  /*15520*/  IMAD.U32 R9, RZ, RZ, UR40 ;  /* 0x00000028ff097e24 */ /* 0x000fe4000f8e00ff */
[-C--:B---3--:R-:W-:Y:S01]  /*15530*/  FMUL.FTZ R28, R89, R5.reuse ;  /* 0x00000005591c7220 */ /* 0x088fe20000410000 */
        /* <DEDUP_REMOVED lines=15> */
[----:B-1----:R-:W-:Y:S01]  /*15630*/  SEL R4, RZ, 0x1, P0 ;  /* 0x00000001ff047807 */ /* 0x002fe20000000000 */
        /* <DEDUP_REMOVED lines=38> */
[----:B------:R-:W-:-:S11]  /*158a0*/  SEL R19, R19, RZ, P0 ;  /* 0x000000ff13137207 */ /* 0x000fd60000000000 */
.L_x_2373:
[----:B------:R-:W3:Y:S01]  /*158b0*/  LDL R52, [R1+0x98] ;  /* 0x0000980001347983 */ /* 0x000ee20000100800 */
[----:B------:R-:W-:Y:S05]  /*158c0*/  WARPSYNC.ALL ;  /* 0x0000000000007948 */ /* 0x000fea0003800000 */
[----:B---3--:R-:W-:Y:S01]  /*158d0*/  SHF.R.S32.HI R29, RZ, 0x1f, R52 ;  /* 0x0000001fff1d7819 */ /* 0x008fe20000011434 */
        /* <DEDUP_REMOVED lines=9> */
[----:B------:R-:W3:Y:S01]  /*15970*/  LDL R4, [R1+0xb0] ;  /* 0x0000b00001047983 */ /* 0x000ee20000100800 */
[----:B------:R-:W2:Y:S01]  /*15980*/  S2R R5, SR_SWINHI ;  /* 0x0000000000057919 */ /* 0x000ea20000002f00 */
[----:B------:R-:W-:Y:S05]  /*15990*/  WARPSYNC.ALL ;  /* 0x0000000000007948 */ /* 0x000fea0003800000 */
[----:B------:R-:W-:Y:S01]  /*159a0*/  F2FP.BF16.F32.PACK_AB R6, R93, R6 ;  /* 0x000000065d06723e */ /* 0x000fe200000010ff */
[----:B------:R-:W-:Y:S01]  /*159b0*/  ULDC.64 UR4, c[0x0][0xc00] ;  /* 0x0003000000047ab9 */ /* 0x000fe20000000a00 */
[----:B------:R-:W-:Y:S01]  /*159c0*/  F2FP.BF16.F32.PACK_AB R26, R109, R26 ;  /* 0x0000001a6d1a723e */ /* 0x000fe200000010ff */
[----:B------:R-:W-:Y:S01]  /*159d0*/  IMAD.MOV.U32 R40, RZ, RZ, RZ ;  /* 0x000000ffff287224 */ /* 0x000fe200078e00ff */
[----:B------:R-:W4:Y:S01]  /*159e0*/  LDL R55, [R1+0x9c] ;  /* 0x00009c0001377983 */ /* 0x000f220000100800 */
[----:B------:R-:W0:Y:S01]  /*159f0*/  LDC R42, c[0x0][0xbe8] ;  /* 0x0002fa00ff2a7b82 */ /* 0x000e220000000800 */
[----:B------:R-:W-:-:S02]  /*15a00*/  MOV R20, R2 ;  /* 0x0000000200147202 */ /* 0x000fc40000000f00 */
[----:B--2---:R-:W-:-:S05]  /*15a10*/  MOV R21, R5 ;  /* 0x0000000500157202 */ /* 0x004fca0000000f00 */
[----:B------:R-:W-:Y:S01]  /*15a20*/  BAR.SYNC.DEFER_BLOCKING 0x1, 0x180 ;  /* 0x0046000000007b1d */ /* 0x000fe20000010000 */
[----:B---3--:R-:W-:-:S03]  /*15a30*/  IMAD.WIDE R4, R4, 0x2, R20 ;  /* 0x0000000204047825 */ /* 0x008fc600078e0214 */
[----:B------:R-:W-:-:S04]  /*15a40*/  IADD3 R31, P4, R4, 0x20, RZ ;  /* 0x00000020041f7810 */ /* 0x000fc80007f9e0ff */
[----:B------:R-:W-:Y:S02]  /*15a50*/  LOP3.LUT R8, R31, 0x180, RZ, 0xc0, !PT ;  /* 0x000001801f087812 */ /* 0x000fe400078ec0ff */
[----:B------:R-:W-:Y:S02]  /*15a60*/  IADD3 R37, P3, R4, 0x3000, RZ ;  /* 0x0000300004257810 */ /* 0x000fe40007f7e0ff */
[----:B------:R-:W-:Y:S02]  /*15a70*/  SHF.R.U64 R8, R8, 0x3, RZ ;  /* 0x0000000308087819 */ /* 0x000fe400000012ff */
[C---:B------:R-:W-:Y:S02]  /*15a80*/  IADD3 R39, P2, R4.reuse, 0x3020, RZ ;  /* 0x0000302004277810 */ /* 0x040fe40007f5e0ff */
[C---:B------:R-:W-:Y:S02]  /*15a90*/  IADD3 R41, P1, R4.reuse, 0x6000, RZ ;  /* 0x0000600004297810 */ /* 0x040fe40007f3e0ff */
[----:B------:R-:W-:-:S02]  /*15aa0*/  LOP3.LUT R9, R4, 0x180, RZ, 0xc0, !PT ;  /* 0x0000018004097812 */ /* 0x000fc400078ec0ff */
[----:B-1----:R-:W-:Y:S02]  /*15ab0*/  IADD3 R32, P0, R4, 0x6020, RZ ;  /* 0x0000602004207810 */ /* 0x002fe40007f1e0ff */
[----:B----4-:R-:W-:Y:S02]  /*15ac0*/  LOP3.LUT R12, R8, R31, RZ, 0x3c, !PT ;  /* 0x0000001f080c7212 */ /* 0x010fe400078e3cff */
[----:B------:R-:W-:Y:S02]  /*15ad0*/  LOP3.LUT R8, R37, 0x180, RZ, 0xc0, !PT ;  /* 0x0000018025087812 */ /* 0x000fe400078ec0ff */
[----:B------:R-:W-:Y:S02]  /*15ae0*/  LOP3.LUT R10, R39, 0x180, RZ, 0xc0, !PT ;  /* 0x00000180270a7812 */ /* 0x000fe400078ec0ff */
[----:B------:R-:W-:Y:S02]  /*15af0*/  LOP3.LUT R30, R41, 0x180, RZ, 0xc0, !PT ;  /* 0x00000180291e7812 */ /* 0x000fe400078ec0ff */
[----:B------:R-:W-:-:S02]  /*15b00*/  SHF.R.U64 R9, R9, 0x3, RZ ;  /* 0x0000000309097819 */ /* 0x000fc400000012ff */
[----:B------:R-:W-:Y:S02]  /*15b10*/  LOP3.LUT R31, R32, 0x180, RZ, 0xc0, !PT ;  /* 0x00000180201f7812 */ /* 0x000fe400078ec0ff */
[----:B------:R-:W-:Y:S02]  /*15b20*/  SHF.R.U64 R8, R8, 0x3, RZ ;  /* 0x0000000308087819 */ /* 0x000fe400000012ff */
[----:B------:R-:W-:Y:S02]  /*15b30*/  SHF.R.U64 R10, R10, 0x3, RZ ;  /* 0x000000030a0a7819 */ /* 0x000fe400000012ff */
[----:B------:R-:W-:Y:S01]  /*15b40*/  SHF.R.U64 R30, R30, 0x3, RZ ;  /* 0x000000031e1e7819 */ /* 0x000fe200000012ff */
[--C-:B------:R-:W-:Y:S01]  /*15b50*/  IMAD.X R13, RZ, RZ, R5.reuse, P4 ;  /* 0x000000ffff0d7224 */ /* 0x100fe200020e0605 */
[----:B------:R-:W-:Y:S01]  /*15b60*/  LOP3.LUT R4, R9, R4, RZ, 0x3c, !PT ;  /* 0x0000000409047212 */ /* 0x000fe200078e3cff */
[--C-:B------:R-:W-:Y:S01]  /*15b70*/  IMAD.X R15, RZ, RZ, R5.reuse, P3 ;  /* 0x000000ffff0f7224 */ /* 0x100fe200018e0605 */
[----:B------:R-:W-:Y:S01]  /*15b80*/  SHF.R.U64 R31, R31, 0x3, RZ ;  /* 0x000000031f1f7819 */ /* 0x000fe200000012ff */
[----:B------:R-:W-:Y:S01]  /*15b90*/  IMAD.X R25, RZ, RZ, R5, P2 ;  /* 0x000000ffff197224 */ /* 0x000fe200010e0605 */
[----:B------:R-:W-:-:S02]  /*15ba0*/  LOP3.LUT R14, R8, R37, RZ, 0x3c, !PT ;  /* 0x00000025080e7212 */ /* 0x000fc400078e3cff */
[----:B------:R-:W-:Y:S02]  /*15bb0*/  LOP3.LUT R24, R10, R39, RZ, 0x3c, !PT ;  /* 0x000000270a187212 */ /* 0x000fe400078e3cff */
[----:B------:R-:W-:Y:S01]  /*15bc0*/  LOP3.LUT R8, R30, R41, RZ, 0x3c, !PT ;  /* 0x000000291e087212 */ /* 0x000fe200078e3cff */
[--C-:B------:R-:W-:Y:S01]  /*15bd0*/  IMAD.X R9, RZ, RZ, R5.reuse, P1 ;  /* 0x000000ffff097224 */ /* 0x100fe200008e0605 */
[----:B------:R-:W-:Y:S01]  /*15be0*/  MOV R30, R4 ;  /* 0x00000004001e7202 */ /* 0x000fe20000000f00 */
[----:B------:R-:W-:Y:S01]  /*15bf0*/  IMAD.X R11, RZ, RZ, R5, P0 ;  /* 0x000000ffff0b7224 */ /* 0x000fe200000e0605 */
[----:B------:R-:W-:Y:S02]  /*15c00*/  LOP3.LUT R10, R31, R32, RZ, 0x3c, !PT ;  /* 0x000000201f0a7212 */ /* 0x000fe400078e3cff */
[----:B------:R-:W-:Y:S02]  /*15c10*/  F2FP.BF16.F32.PACK_AB R4, R28, R7 ;  /* 0x000000071c04723e */ /* 0x000fe400000010ff */
[----:B------:R-:W-:-:S02]  /*15c20*/  F2FP.BF16.F32.PACK_AB R5, R91, R90 ;  /* 0x0000005a5b05723e */ /* 0x000fc400000010ff */
[----:B------:R-:W-:Y:S02]  /*15c30*/  F2FP.BF16.F32.PACK_AB R7, R95, R94 ;  /* 0x0000005e5f07723e */ /* 0x000fe400000010ff */
[----:B------:R-:W-:Y:S02]  /*15c40*/  MOV R36, R12 ;  /* 0x0000000c00247202 */ /* 0x000fe40000000f00 */
[----:B------:R-:W-:Y:S02]  /*15c50*/  MOV R32, R14 ;  /* 0x0000000e00207202 */ /* 0x000fe40000000f00 */
[----:B------:R-:W-:Y:S02]  /*15c60*/  MOV R31, R24 ;  /* 0x00000018001f7202 */ /* 0x000fe40000000f00 */
[----:B------:R-:W-:Y:S02]  /*15c70*/  F2FP.BF16.F32.PACK_AB R12, R27, R96 ;  /* 0x000000601b0c723e */ /* 0x000fe400000010ff */
[----:B------:R-:W-:-:S02]  /*15c80*/  F2FP.BF16.F32.PACK_AB R13, R99, R98 ;  /* 0x00000062630d723e */ /* 0x000fc400000010ff */
[----:B------:R-:W-:Y:S02]  /*15c90*/  F2FP.BF16.F32.PACK_AB R14, R101, R100 ;  /* 0x00000064650e723e */ /* 0x000fe400000010ff */
[----:B------:R-:W-:Y:S02]  /*15ca0*/  F2FP.BF16.F32.PACK_AB R15, R103, R102 ;  /* 0x00000066670f723e */ /* 0x000fe400000010ff */
[----:B------:R-:W-:Y:S02]  /*15cb0*/  F2FP.BF16.F32.PACK_AB R24, R105, R104 ;  /* 0x000000686918723e */ /* 0x000fe400000010ff */
[----:B------:R-:W-:Y:S02]  /*15cc0*/  F2FP.BF16.F32.PACK_AB R25, R107, R106 ;  /* 0x0000006a6b19723e */ /* 0x000fe400000010ff */
[----:B------:R-:W-:Y:S01]  /*15cd0*/  F2FP.BF16.F32.PACK_AB R27, R111, R110 ;  /* 0x0000006e6f1b723e */ /* 0x000fe200000010ff */
[----:B------:R1:W-:Y:S04]  /*15ce0*/  STSM.16.M88.4 [R30], R4 ;  /* 0x000000041e007844 */ /* 0x0003e80000000200 */
[----:B------:R-:W-:Y:S04]  /*15cf0*/  STSM.16.M88.4 [R36], R12 ;  /* 0x0000000c24007844 */ /* 0x000fe80000000200 */
[----:B------:R2:W-:Y:S01]  /*15d00*/  STSM.16.M88.4 [R32], R24 ;  /* 0x0000001820007844 */ /* 0x0005e20000000200 */
[----:B------:R-:W-:-:S02]  /*15d10*/  ISETP.NE.U32.AND P0, PT, RZ, UR4, PT ;  /* 0x00000004ff007c0c */ /* 0x000fc4000bf05070 */
[----:B------:R-:W-:Y:S02]  /*15d20*/  MOV R28, R10 ;  /* 0x0000000a001c7202 */ /* 0x000fe40000000f00 */
[----:B------:R-:W-:Y:S02]  /*15d30*/  F2FP.BF16.F32.PACK_AB R10, R125, R124 ;  /* 0x0000007c7d0a723e */ /* 0x000fe400000010ff */
[----:B------:R-:W-:Y:S02]  /*15d40*/  F2FP.BF16.F32.PACK_AB R11, R127, R126 ;  /* 0x0000007e7f0b723e */ /* 0x000fe400000010ff */
[----:B-1----:R-:W-:Y:S01]  /*15d50*/  MOV R30, R8 ;  /* 0x00000008001e7202 */ /* 0x002fe20000000f00 */
[C---:B--2---:R-:W-:Y:S01]  /*15d60*/  IMAD.SHL.U32 R26, R52.reuse, 0x4, RZ ;  /* 0x00000004341a7824 */ /* 0x044fe200078e00ff */
[----:B------:R-:W-:Y:S02]  /*15d70*/  SHF.L.U64.HI R32, R52, 0x2, R29 ;  /* 0x0000000234207819 */ /* 0x000fe4000001021d */
[----:B------:R-:W-:-:S02]  /*15d80*/  F2FP.BF16.F32.PACK_AB R4, R113, R112 ;  /* 0x000000707104723e */ /* 0x000fc400000010ff */
[----:B------:R-:W-:Y:S02]  /*15d90*/  IADD3 R24, P1, R26, UR4, RZ ;  /* 0x000000041a187c10 */ /* 0x000fe4000ff3e0ff */
        /* <DEDUP_REMOVED lines=9> */
[----:B------:R-:W-:Y:S02]  /*15e30*/  ISETP.NE.AND.EX P0, PT, RZ, UR5, PT, P0 ;  /* 0x00000005ff007c0c */ /* 0x000fe4000bf05300 */
[----:B------:R-:W-:Y:S01]  /*15e40*/  IADD3.X R25, R32, UR5, RZ, P1, !PT ;  /* 0x0000000520197c10 */ /* 0x000fe20008ffe4ff */
[----:B------:R-:W-:Y:S01]  /*15e50*/  ULDC.64 UR4, c[0x0][0xc08] ;  /* 0x0003020000047ab9 */ /* 0x000fe20000000a00 */
[----:B------:R1:W-:Y:S01]  /*15e60*/  STSM.16.M88.4 [R31], R4 ;  /* 0x000000041f007844 */ /* 0x0003e20000000200 */
[----:B------:R-:W-:-:S03]  /*15e70*/  ISETP.NE.U32.AND P2, PT, RZ, UR4, PT ;  /* 0x00000004ff007c0c */ /* 0x000fc6000bf45070 */
[----:B------:R2:W-:Y:S01]  /*15e80*/  STSM.16.M88.4 [R30], R8 ;  /* 0x000000081e007844 */ /* 0x0005e20000000200 */
[----:B------:R-:W-:-:S03]  /*15e90*/  ISETP.NE.AND.EX P2, PT, RZ, UR5, PT, P2 ;  /* 0x00000005ff007c0c */ /* 0x000fc6000bf45320 */
[----:B------:R2:W-:Y:S01]  /*15ea0*/  STSM.16.M88.4 [R28], R12 ;  /* 0x0000000c1c007844 */ /* 0x0005e20000000200 */
[----:B------:R-:W-:Y:S09]  /*15eb0*/  BAR.SYNC.DEFER_BLOCKING 0x1, 0x180 ;  /* 0x0046000000007b1d */ /* 0x000ff20000010000 */
[----:B-1----:R-:W-:Y:S01]  /*15ec0*/  @P2 IADD3 R4, P3, R26, UR4, RZ ;  /* 0x000000041a042c10 */ /* 0x002fe2000ff7e0ff */
[----:B------:R-:W-:-:S02]  /*15ed0*/  ULDC UR4, c[0x0][0xa88] ;  /* 0x0002a20000047ab9 */ /* 0x000fc40000000800 */
[----:B------:R-:W-:Y:S01]  /*15ee0*/  IMAD.U32 R7, RZ, RZ, UR4 ;  /* 0x00000004ff077e24 */ /* 0x000fe2000f8e00ff */
[----:B------:R-:W-:Y:S01]  /*15ef0*/  @P2 IADD3.X R5, R32, UR5, RZ, P3, !PT ;  /* 0x0000000520052c10 */ /* 0x000fe20009ffe4ff */
[----:B------:R2:W5:Y:S04]  /*15f00*/  @P0 LDG.E R40, desc[UR38][R24.64] ;  /* 0x0000002618280981 */ /* 0x000568000c1e1900 */
[----:B------:R2:W5:Y:S01]  /*15f10*/  @P2 LDG.E R7, desc[UR38][R4.64] ;  /* 0x0000002604072981 */ /* 0x000562000c1e1900 */
[----:B0-----:R-:W-:-:S13]  /*15f20*/  ISETP.NE.AND P1, PT, R42, 0x1, PT ;  /* 0x000000012a00780c */ /* 0x001fda0003f25270 */
        /* <DEDUP_REMOVED lines=8> */
.L_x_2448:
[----:B------:R-:W2:Y:S01]  /*15fb0*/  LDL R8, [R1+0x94] ;  /* 0x0000940001087983 */ /* 0x000ea20000100800 */
[----:B------:R-:W-:Y:S01]  /*15fc0*/  ULDC.64 UR4, c[0x0][0xb90] ;  /* 0x0002e40000047ab9 */ /* 0x000fe20000000a00 */
[----:B------:R-:W3:Y:S01]  /*15fd0*/  S2R R5, SR_TID.X ;  /* 0x0000000000057919 */ /* 0x000ee20000002100 */
[----:B-----5:R-:W-:Y:S02]  /*15fe0*/  SHF.R.S32.HI R41, RZ, 0x1f, R40 ;  /* 0x0000001fff297819 */ /* 0x020fe40000011428 */
[----:B------:R-:W-:Y:S01]  /*15ff0*/  SEL R48, R29, RZ, !P0 ;  /* 0x000000ff1d307207 */ /* 0x000fe20004000000 */
[----:B------:R-:W2:Y:S01]  /*16000*/  LDL.LU R54, [R1+0x84] ;  /* 0x0000840001367983 */ /* 0x000ea20000300800 */
[----:B------:R-:W-:Y:S01]  /*16010*/  IMAD R4, R43, UR4, RZ ;  /* 0x000000042b047c24 */ /* 0x000fe2000f8e02ff */
[----:B------:R-:W-:Y:S01]  /*16020*/  SEL R49, R52, RZ, !P0 ;  /* 0x000000ff34317207 */ /* 0x000fe20004000000 */
[----:B------:R-:W-:Y:S01]  /*16030*/  IMAD R50, R7, R42, RZ ;  /* 0x0000002a07327224 */ /* 0x000fe200078e02ff */
[----:B------:R-:W4:Y:S01]  /*16040*/  LDL R10, [R1+0xac] ;  /* 0x0000ac00010a7983 */ /* 0x000f220000100800 */
[----:B------:R-:W-:Y:S01]  /*16050*/  IMAD R13, R55, UR5, R4 ;  /* 0x00000005370d7c24 */ /* 0x000fe2000f8e0204 */
[----:B------:R-:W4:Y:S01]  /*16060*/  @P1 LDC R51, c[0x0][0xbec] ;  /* 0x0002fb00ff331b82 */ /* 0x000f220000000800 */
[----:B---3--:R-:W-:-:S02]  /*16070*/  VIADD R24, R5, 0xffffff80 ;  /* 0xffffff8005187836 */ /* 0x008fc40000000000 */
[----:B------:R-:W-:Y:S01]  /*16080*/  IMAD.WIDE.U32 R4, R55, UR4, R40 ;  /* 0x0000000437047c25 */ /* 0x000fe2000f8e0028 */
[----:B------:R-:W-:Y:S02]  /*16090*/  ULDC.64 UR4, c[0x0][0xb98] ;  /* 0x0002e60000047ab9 */ /* 0x000fe40000000a00 */
[--C-:B------:R-:W-:Y:S02]  /*160a0*/  SHF.R.S32.HI R56, RZ, 0x1f, R24.reuse ;  /* 0x0000001fff387819 */ /* 0x100fe40000011418 */
[----:B------:R-:W-:Y:S02]  /*160b0*/  SHF.R.S32.HI R53, RZ, 0x1f, R24 ;  /* 0x0000001fff357819 */ /* 0x000fe40000011418 */
[-C--:B------:R-:W-:Y:S02]  /*160c0*/  LEA.HI R56, R56, R24.reuse, RZ, 0x2 ;  /* 0x0000001838387211 */ /* 0x080fe400078f10ff */
[----:B------:R-:W-:Y:S02]  /*160d0*/  LEA.HI R53, R53, R24, RZ, 0x2 ;  /* 0x0000001835357211 */ /* 0x000fe400078f10ff */
[----:B------:R-:W-:-:S02]  /*160e0*/  LOP3.LUT R56, R56, 0xfffffffc, RZ, 0xc0, !PT ;  /* 0xfffffffc38387812 */ /* 0x000fc400078ec0ff */
[----:B------:R-:W-:-:S03]  /*160f0*/  SHF.R.S32.HI R53, RZ, 0x2, R53 ;  /* 0x00000002ff357819 */ /* 0x000fc60000011435 */
[----:B------:R-:W-:-:S04]  /*16100*/  IMAD.IADD R56, R24, 0x1, -R56 ;  /* 0x0000000118387824 */ /* 0x000fc800078e0a38 */
[----:B------:R-:W-:Y:S02]  /*16110*/  IMAD.SHL.U32 R32, R56, 0x8, RZ ;  /* 0x0000000838207824 */ /* 0x000fe400078e00ff */
[----:B------:R-:W-:Y:S02]  /*16120*/  IMAD.IADD R5, R5, 0x1, R13 ;  /* 0x0000000105057824 */ /* 0x000fe400078e020d */
[----:B------:R-:W-:Y:S02]  /*16130*/  IMAD R11, R53, 0x20, R32 ;  /* 0x00000020350b7824 */ /* 0x000fe400078e0220 */
[----:B------:R-:W-:-:S04]  /*16140*/  IMAD.WIDE.U32 R4, R49, UR4, R4 ;  /* 0x0000000431047c25 */ /* 0x000fc8000f8e0004 */
        /* <DEDUP_REMOVED lines=16> */
[----:B--2---:R-:W-:-:S04]  /*16250*/  IMAD.IADD R15, R8, 0x1, R54 ;  /* 0x00000001080f7824 */ /* 0x004fc800078e0236 */
[----:B0-----:R-:W-:-:S04]  /*16260*/  @P1 IMAD.HI.U32 R6, R15, R6, RZ ;  /* 0x000000060f061227 */ /* 0x001fc800078e00ff */
[----:B------:R-:W-:Y:S01]  /*16270*/  IMAD.MOV.U32 R9, RZ, RZ, R15 ;  /* 0x000000ffff097224 */ /* 0x000fe200078e000f */
[----:B-1----:R-:W-:Y:S01]  /*16280*/  @P1 SHF.R.U32.HI R9, RZ, R27, R6 ;  /* 0x0000001bff091219 */ /* 0x002fe20000011606 */
[----:B------:R-:W-:-:S04]  /*16290*/  IMAD R6, R48, UR4, RZ ;  /* 0x0000000430067c24 */ /* 0x000fc8000f8e02ff */
[----:B------:R-:W-:-:S04]  /*162a0*/  IMAD.MOV R13, RZ, RZ, -R9 ;  /* 0x000000ffff0d7224 */ /* 0x000fc800078e0a09 */
[----:B------:R-:W-:Y:S01]  /*162b0*/  IMAD R11, R42, R13, R15 ;  /* 0x0000000d2a0b7224 */ /* 0x000fe200078e020f */
[----:B------:R-:W-:Y:S01]  /*162c0*/  SHF.R.S32.HI R13, RZ, 0x1f, R9 ;  /* 0x0000001fff0d7819 */ /* 0x000fe20000011409 */
[----:B------:R-:W-:Y:S01]  /*162d0*/  IMAD R8, R49, UR5, R6 ;  /* 0x0000000531087c24 */ /* 0x000fe2000f8e0206 */
[----:B------:R-:W-:Y:S01]  /*162e0*/  IADD3 R4, P0, R9, R4, RZ ;  /* 0x0000000409047210 */ /* 0x000fe20007f1e0ff */
        /* <DEDUP_REMOVED lines=8> */
[----:B------:R-:W-:Y:S01]  /*16370*/  IMAD.IADD R5, R5, 0x1, R15 ;  /* 0x0000000105057824 */ /* 0x000fe200078e020f */
[----:B------:R-:W-:-:S04]  /*16380*/  IADD3 R9, P2, R20, 0x1800, RZ ;  /* 0x0000180014097810 */ /* 0x000fc80007f5e0ff */
[----:B------:R-:W-:Y:S01]  /*16390*/  LEA.HI.X R4, R4, UR5, R5, 0x2, P0 ;  /* 0x0000000504047c11 */ /* 0x000fe200080f1405 */
[----:B------:R-:W-:Y:S01]  /*163a0*/  SHFL.IDX PT, R44, R6, RZ, 0x1c1f ;  /* 0x001c1fff062c7589 */ /* 0x000fe200000e0000 */
[----:B------:R-:W-:Y:S01]  /*163b0*/  LOP3.LUT R8, R9, 0x180, RZ, 0xc0, !PT ;  /* 0x0000018009087812 */ /* 0x000fe200078ec0ff */
[----:B------:R-:W-:Y:S02]  /*163c0*/  ULDC.64 UR4, c[0x0][0xaa0] ;  /* 0x0002a80000047ab9 */ /* 0x000fe40000000a00 */
[----:B------:R-:W0:Y:S01]  /*163d0*/  SHFL.IDX PT, R45, R4, RZ, 0x1c1f ;  /* 0x001c1fff042d7589 */ /* 0x000e2200000e0000 */
[----:B------:R-:W-:Y:S01]  /*163e0*/  SHF.R.U64 R8, R8, 0x3, RZ ;  /* 0x0000000308087819 */ /* 0x000fe200000012ff */
[----:B----4-:R-:W-:Y:S01]  /*163f0*/  IMAD.IADD R5, R10, 0x1, R54 ;  /* 0x000000010a057824 */ /* 0x010fe200078e0236 */
[----:B------:R-:W-:Y:S02]  /*16400*/  LOP3.LUT P0, RZ, R14, 0x3, RZ, 0xc0, !PT ;  /* 0x000000030eff7812 */ /* 0x000fe4000780c0ff */
[----:B------:R-:W-:Y:S01]  /*16410*/  LOP3.LUT R8, R8, R9, RZ, 0x3c, !PT ;  /* 0x0000000908087212 */ /* 0x000fe200078e3cff */
[----:B------:R-:W-:Y:S01]  /*16420*/  IMAD.X R9, RZ, RZ, R21, P2 ;  /* 0x000000ffff097224 */ /* 0x000fe200010e0615 */
[----:B------:R-:W-:Y:S01]  /*16430*/  IADD3 R13, P3, R20, 0x3000, RZ ;  /* 0x00003000140d7810 */ /* 0x000fe20007f7e0ff */
[----:B------:R-:W-:Y:S01]  /*16440*/  SHFL.IDX PT, R46, R6, 0x1, 0x1c1f ;  /* 0x003c1f00062e7f89 */ /* 0x000fe200000e0000 */
[----:B------:R-:W-:-:S03]  /*16450*/  ISETP.GE.OR P2, PT, R5, R50, P0 ;  /* 0x000000320500720c */ /* 0x000fc60000746670 */
[----:B------:R1:W2:Y:S01]  /*16460*/  SHFL.IDX PT, R47, R4, 0x1, 0x1c1f ;  /* 0x003c1f00042f7f89 */ /* 0x0002a200000e0000 */
[----:B------:R-:W-:Y:S01]  /*16470*/  LOP3.LUT R12, R13, 0x180, RZ, 0xc0, !PT ;  /* 0x000001800d0c7812 */ /* 0x000fe200078ec0ff */
[----:B------:R-:W-:-:S03]  /*16480*/  VIADD R5, R5, 0x8 ;  /* 0x0000000805057836 */ /* 0x000fc60000000000 */
[----:B------:R-:W-:Y:S02]  /*16490*/  SHF.R.U64 R12, R12, 0x3, RZ ;  /* 0x000000030c0c7819 */ /* 0x000fe400000012ff */
[----:B------:R-:W-:Y:S02]  /*164a0*/  ISETP.GE.OR P0, PT, R5, R50, P0 ;  /* 0x000000320500720c */ /* 0x000fe40000706670 */
[----:B------:R-:W-:Y:S01]  /*164b0*/  LOP3.LUT R12, R12, R13, RZ, 0x3c, !PT ;  /* 0x0000000d0c0c7212 */ /* 0x000fe200078e3cff */
[----:B------:R-:W-:Y:S01]  /*164c0*/  IMAD.X R13, RZ, RZ, R21, P3 ;  /* 0x000000ffff0d7224 */ /* 0x000fe200018e0615 */
[C---:B------:R-:W-:Y:S01]  /*164d0*/  IADD3 R7, P3, R20.reuse, 0x7800, RZ ;  /* 0x0000780014077810 */ /* 0x040fe20007f7e0ff */
[----:B0-----:R0:W-:Y:S01]  /*164e0*/  @!P2 ST.E desc[UR38][R44.64], R3 ;  /* 0x000000032c00a985 */ /* 0x0011e2000c101926 */
[----:B------:R-:W-:Y:S02]  /*164f0*/  LOP3.LUT R11, R20, 0x180, RZ, 0xc0, !PT ;  /* 0x00000180140b7812 */ /* 0x000fe400078ec0ff */
[----:B-1----:R-:W-:Y:S01]  /*16500*/  LOP3.LUT R4, R7, 0x180, RZ, 0xc0, !PT ;  /* 0x0000018007047812 */ /* 0x002fe200078ec0ff */
[----:B------:R-:W-:Y:S01]  /*16510*/  IMAD R41, R41, UR4, RZ ;  /* 0x0000000429297c24 */ /* 0x000fe2000f8e02ff */
[----:B------:R-:W-:Y:S01]  /*16520*/  SHF.R.U64 R11, R11, 0x3, RZ ;  /* 0x000000030b0b7819 */ /* 0x000fe200000012ff */
[----:B0-----:R-:W0:Y:S01]  /*16530*/  @P1 LDC R45, c[0x0][0xbf0] ;  /* 0x0002fc00ff2d1b82 */ /* 0x001e220000000800 */
[----:B------:R-:W-:Y:S01]  /*16540*/  SHF.R.U64 R4, R4, 0x3, RZ ;  /* 0x0000000304047819 */ /* 0x000fe200000012ff */
[C---:B------:R-:W-:Y:S01]  /*16550*/  IMAD R3, R40.reuse, UR5, R41 ;  /* 0x0000000528037c24 */ /* 0x040fe2000f8e0229 */
[----:B------:R-:W-:Y:S01]  /*16560*/  LOP3.LUT R20, R11, R20, RZ, 0x3c, !PT ;  /* 0x000000140b147212 */ /* 0x000fe200078e3cff */
[----:B--2---:R1:W-:Y:S01]  /*16570*/  @!P0 ST.E desc[UR38][R46.64], R0 ;  /* 0x000000002e008985 */ /* 0x0043e2000c101926 */
[----:B------:R-:W-:Y:S01]  /*16580*/  IMAD.WIDE.U32 R40, R40, UR4, RZ ;  /* 0x0000000428287c25 */ /* 0x000fe2000f8e00ff */
[----:B------:R-:W-:Y:S01]  /*16590*/  LOP3.LUT R36, R4, R7, RZ, 0x3c, !PT ;  /* 0x0000000704247212 */ /* 0x000fe200078e3cff */
[----:B------:R-:W-:Y:S01]  /*165a0*/  ULDC.64 UR4, c[0x0][0xae8] ;  /* 0x0002ba0000047ab9 */ /* 0x000fe20000000a00 */
[----:B------:R2:W5:Y:S01]  /*165b0*/  LD.E.128 R4, desc[UR38][R20.64] ;  /* 0x0000002614047980 */ /* 0x000562000c101d00 */
[----:B------:R-:W-:-:S02]  /*165c0*/  IMAD.X R37, RZ, RZ, R21, P3 ;  /* 0x000000ffff257224 */ /* 0x000fc400018e0615 */
[----:B------:R-:W-:Y:S01]  /*165d0*/  IMAD R43, R43, UR4, RZ ;  /* 0x000000042b2b7c24 */ /* 0x000fe2000f8e02ff */
[----:B------:R-:W5:Y:S01]  /*165e0*/  LD.E.128 R8, desc[UR38][R8.64] ;  /* 0x0000002608087980 */ /* 0x000f62000c101d00 */
[----:B-1----:R-:W-:-:S03]  /*165f0*/  IMAD R0, R56, 0x60, R53 ;  /* 0x0000006038007824 */ /* 0x002fc600078e0235 */
[----:B------:R-:W5:Y:S01]  /*16600*/  LD.E.128 R12, desc[UR38][R12.64] ;  /* 0x000000260c0c7980 */ /* 0x000f62000c101d00 */
[----:B--2---:R-:W-:Y:S02]  /*16610*/  IMAD.MOV.U32 R20, RZ, RZ, R40 ;  /* 0x000000ffff147224 */ /* 0x004fe400078e0028 */
[----:B------:R-:W-:Y:S01]  /*16620*/  IMAD.IADD R21, R41, 0x1, R3 ;  /* 0x0000000129157824 */ /* 0x000fe200078e0203 */
[----:B------:R-:W5:Y:S01]  /*16630*/  LD.E.128 R24, desc[UR38][R24.64] ;  /* 0x0000002618187980 */ /* 0x000f62000c101d00 */
[----:B------:R-:W-:Y:S02]  /*16640*/  IMAD.IADD R40, R54, 0x1, R0 ;  /* 0x0000000136287824 */ /* 0x000fe400078e0200 */
[C---:B------:R-:W-:Y:S01]  /*16650*/  IMAD R43, R55.reuse, UR5, R43 ;  /* 0x00000005372b7c24 */ /* 0x040fe2000f8e022b */
[----:B------:R-:W5:Y:S01]  /*16660*/  LD.E.128 R28, desc[UR38][R28.64] ;  /* 0x000000261c1c7980 */ /* 0x000f62000c101d00 */
[----:B------:R-:W-:Y:S01]  /*16670*/  IMAD.WIDE.U32 R20, R55, UR4, R20 ;  /* 0x0000000437147c25 */ /* 0x000fe2000f8e0014 */
[----:B------:R-:W-:-:S02]  /*16680*/  ULDC.64 UR4, c[0x0][0xaf0] ;  /* 0x0002bc0000047ab9 */ /* 0x000fc40000000a00 */
[----:B------:R-:W5:Y:S01]  /*16690*/  LD.E.128 R36, desc[UR38][R36.64] ;  /* 0x0000002624247980 */ /* 0x000f62000c101d00 */
[----:B------:R-:W-:Y:S01]  /*166a0*/  @P1 IMAD.HI.U32 R0, R40, R51, RZ ;  /* 0x0000003328001227 */ /* 0x000fe200078e00ff */
        /* <DEDUP_REMOVED lines=9> */
[----:B------:R-:W-:-:S02]  /*16740*/  IMAD R48, R48, UR4, RZ ;  /* 0x0000000430307c24 */ /* 0x000fc4000f8e02ff */
[----:B------:R-:W-:Y:S01]  /*16750*/  IMAD.WIDE.U32 R20, R49, UR4, R20 ;  /* 0x0000000431147c25 */ /* 0x000fe2000f8e0014 */
[----:B------:R-:W-:-:S03]  /*16760*/  SHF.R.S32.HI R0, RZ, 0x1f, R3 ;  /* 0x0000001fff007819 */ /* 0x000fc60000011403 */
[----:B------:R-:W-:Y:S01]  /*16770*/  IMAD R41, R49, UR5, R48 ;  /* 0x0000000531297c24 */ /* 0x000fe2000f8e0230 */
[----:B------:R-:W-:Y:S01]  /*16780*/  ULDC.64 UR4, c[0x0][0xae0] ;  /* 0x0002b80000047ab9 */ /* 0x000fe20000000a00 */
[----:B------:R-:W-:Y:S02]  /*16790*/  IMAD.MOV R43, RZ, RZ, -R3 ;  /* 0x000000ffff2b7224 */ /* 0x000fe400078e0a03 */
[----:B------:R-:W-:Y:S01]  /*167a0*/  IMAD R0, R0, UR4, RZ ;  /* 0x0000000400007c24 */ /* 0x000fe2000f8e02ff */
[----:B------:R-:W-:Y:S01]  /*167b0*/  IADD3 R21, R21, R41, RZ ;  /* 0x0000002915157210 */ /* 0x000fe20007ffe0ff */
        /* <DEDUP_REMOVED lines=10> */
[----:B------:R-:W-:Y:S01]  /*16860*/  IMAD.IADD R49, R53, 0x1, R54 ;  /* 0x0000000135317824 */ /* 0x000fe200078e0236 */
        /* <DEDUP_REMOVED lines=10> */
[----:B------:R0:W3:Y:S01]  /*16910*/  SHFL.IDX PT, R41, R47, RZ, 0x1c1f ;  /* 0x001c1fff2f297589 */ /* 0x0000e200000e0000 */
[----:B------:R-:W-:Y:S02]  /*16920*/  SHF.R.S32.HI R48, RZ, 0x1f, R51 ;  /* 0x0000001fff307819 */ /* 0x000fe40000011433 */
[----:B--2---:R-:W-:Y:S01]  /*16930*/  SHF.R.S32.HI R0, RZ, 0x1f, R53 ;  /* 0x0000001fff007819 */ /* 0x004fe20000011435 */
[----:B------:R-:W-:Y:S06]  /*16940*/  @P0 BRA `(.L_x_2450) ;  /* 0x0000000000300947 */ /* 0x000fec0003800000 */
[----:B------:R-:W-:Y:S02]  /*16950*/  ULDC UR4, c[0x0][0xac8] ;  /* 0x0002b20000047ab9 */ /* 0x000fe40000000800 */
[----:B------:R-:W-:Y:S02]  /*16960*/  ISETP.GE.AND P1, PT, R53, UR4, PT ;  /* 0x0000000435007c0c */ /* 0x000fe4000bf26270 */
[----:B------:R-:W-:Y:S02]  /*16970*/  ISETP.GE.AND P2, PT, R51, UR4, PT ;  /* 0x0000000433007c0c */ /* 0x000fe4000bf46270 */
[----:B------:R-:W-:-:S09]  /*16980*/  ISETP.GE.AND P0, PT, R32, UR4, PT ;  /* 0x0000000420007c0c */ /* 0x000fd2000bf06270 */
[-C--:B-1----:R-:W-:Y:S02]  /*16990*/  @!P1 LEA R42, P3, R53, R40.reuse, 0x1 ;  /* 0x00000028352a9211 */ /* 0x082fe400078608ff */
[----:B------:R-:W-:Y:S02]  /*169a0*/  @!P2 LEA R44, P4, R51, R40, 0x1 ;  /* 0x00000028332ca211 */ /* 0x000fe400078808ff */
[----:B---3--:R-:W-:Y:S01]  /*169b0*/  @!P0 IMAD.WIDE R20, R32, 0x2, R40 ;  /* 0x0000000220148825 */ /* 0x008fe200078e0228 */
[-C--:B------:R-:W-:Y:S02]  /*169c0*/  @!P1 LEA.HI.X R43, R53, R41.reuse, R0, 0x1, P3 ;  /* 0x00000029352b9211 */ /* 0x080fe400018f0c00 */
[----:B------:R-:W-:Y:S02]  /*169d0*/  @!P2 LEA.HI.X R45, R51, R41, R48, 0x1, P4 ;  /* 0x00000029332da211 */ /* 0x000fe400020f0c30 */
[----:B-----5:R2:W-:Y:S04]  /*169e0*/  @!P0 ST.E.128 desc[UR38][R20.64], R4 ;  /* 0x0000000414008985 */ /* 0x0205e8000c101d26 */
[----:B------:R2:W-:Y:S04]  /*169f0*/  @!P1 ST.E.128 desc[UR38][R42.64], R12 ;  /* 0x0000000c2a009985 */ /* 0x0005e8000c101d26 */
[----:B------:R2:W-:Y:S02]  /*16a00*/  @!P2 ST.E.128 desc[UR38][R44.64], R28 ;  /* 0x0000001c2c00a985 */ /* 0x0005e4000c101d26 */
.L_x_2450:
[----:B------:R-:W-:Y:S05]  /*16a10*/  BSYNC B1 ;  /* 0x0000000000017941 */ /* 0x000fea0003800000 */
.L_x_2449:
[----:B------:R-:W-:Y:S01]  /*16a20*/  VIADD R3, R49, 0x60 ;  /* 0x0000006031037836 */ /* 0x000fe20000000000 */
[----:B--2--5:R2:W4:Y:S04]  /*16a30*/  SHFL.IDX PT, R7, R47, 0x1, 0x1c1f ;  /* 0x003c1f002f077f89 */ /* 0x02452800000e0000 */
[----:B------:R-:W-:Y:S01]  /*16a40*/  ISETP.GE.AND P0, PT, R3, R50, PT ;  /* 0x000000320300720c */ /* 0x000fe20003f06270 */
[----:B------:R2:W0:-:S12]  /*16a50*/  SHFL.IDX PT, R6, R46, 0x1, 0x1c1f ;  /* 0x003c1f002e067f89 */ /* 0x00041800000e0000 */
[----:B--2---:R-:W-:Y:S05]  /*16a60*/  @P0 BRA `(.L_x_2451) ;  /* 0x0000000800d80947 */ /* 0x004fea0003800000 */
        /* <DEDUP_REMOVED lines=10> */
[----:B--2---:R-:W-:-:S04]  /*16b10*/  LEA R4, P0, R51, R6, 0x1 ;  /* 0x0000000633047211 */ /* 0x004fc800078008ff */
[----:B------:R-:W-:-:S05]  /*16b20*/  LEA.HI.X R5, R51, R7, R48, 0x1, P0 ;  /* 0x0000000733057211 */ /* 0x000fca00000f0c30 */
[----:B------:R0:W-:Y:S01]  /*16b30*/  ST.E.128 desc[UR38][R4.64], R36 ;  /* 0x0000002404007985 */ /* 0x0001e2000c101d26 */
[----:B------:R-:W-:Y:S05]  /*16b40*/  BRA `(.L_x_2451) ;  /* 0x0000000800a07947 */ /* 0x000fea0003800000 */
.L_x_2447:
[C---:B------:R-:W-:Y:S01]  /*16b50*/  IMAD.SHL.U32 R6, R52.reuse, 0x4, RZ ;  /* 0x0000000434067824 */ /* 0x040fe200078e00ff */
[----:B------:R-:W-:Y:S01]  /*16b60*/  ULDC.64 UR4, c[0x0][0xc00] ;  /* 0x0003000000047ab9 */ /* 0x000fe20000000a00 */
[----:B------:R-:W-:Y:S01]  /*16b70*/  SHF.L.U64.HI R3, R52, 0x2, R29 ;  /* 0x0000000234037819 */ /* 0x000fe2000001021d */
[----:B------:R-:W-:Y:S01]  /*16b80*/  IMAD.MOV.U32 R0, RZ, RZ, RZ ;  /* 0x000000ffff007224 */ /* 0x000fe200078e00ff */
[----:B------:R-:W-:Y:S01]  /*16b90*/  ISETP.NE.U32.AND P0, PT, RZ, UR4, PT ;  /* 0x00000004ff007c0c */ /* 0x000fe2000bf05070 */
[----:B------:R-:W3:Y:S01]  /*16ba0*/  LDC R25, c[0x0][0xbe8] ;  /* 0x0002fa00ff197b82 */ /* 0x000ee20000000800 */
[----:B------:R-:W-:Y:S02]  /*16bb0*/  IADD3 R4, P1, R6, UR4, RZ ;  /* 0x0000000406047c10 */ /* 0x000fe4000ff3e0ff */
[----:B------:R-:W-:Y:S02]  /*16bc0*/  ISETP.NE.AND.EX P0, PT, RZ, UR5, PT, P0 ;  /* 0x00000005ff007c0c */ /* 0x000fe4000bf05300 */
[----:B------:R-:W-:Y:S01]  /*16bd0*/  IADD3.X R5, R3, UR5, RZ, P1, !PT ;  /* 0x0000000503057c10 */ /* 0x000fe20008ffe4ff */
[----:B------:R-:W-:-:S02]  /*16be0*/  ULDC.64 UR4, c[0x0][0xc08] ;  /* 0x0003020000047ab9 */ /* 0x000fc40000000a00 */
[----:B------:R-:W-:-:S04]  /*16bf0*/  ISETP.NE.U32.AND P1, PT, RZ, UR4, PT ;  /* 0x00000004ff007c0c */ /* 0x000fc8000bf25070 */
[----:B------:R-:W-:-:S04]  /*16c00*/  ISETP.NE.AND.EX P1, PT, RZ, UR5, PT, P1 ;  /* 0x00000005ff007c0c */ /* 0x000fc8000bf25310 */
[----:B------:R0:W5:Y:S01]  /*16c10*/  @P0 LDG.E R0, desc[UR38][R4.64] ;  /* 0x0000002604000981 */ /* 0x000162000c1e1900 */
[----:B------:R-:W2:Y:S08]  /*16c20*/  S2R R10, SR_TID.X ;  /* 0x00000000000a7919 */ /* 0x000eb00000002100 */
[----:B------:R-:W-:Y:S01]  /*16c30*/  @P1 IADD3 R6, P2, R6, UR4, RZ ;  /* 0x0000000406061c10 */ /* 0x000fe2000ff5e0ff */
[----:B------:R-:W-:-:S02]  /*16c40*/  ULDC UR4, c[0x0][0xa88] ;  /* 0x0002a20000047ab9 */ /* 0x000fc40000000800 */
[----:B------:R-:W-:Y:S01]  /*16c50*/  IMAD.U32 R8, RZ, RZ, UR4 ;  /* 0x00000004ff087e24 */ /* 0x000fe2000f8e00ff */
[----:B------:R-:W-:-:S05]  /*16c60*/  @P1 IADD3.X R7, R3, UR5, RZ, P2, !PT ;  /* 0x0000000503071c10 */ /* 0x000fca00097fe4ff */
[----:B------:R0:W5:Y:S01]  /*16c70*/  @P1 LDG.E R8, desc[UR38][R6.64] ;  /* 0x0000002606081981 */ /* 0x000162000c1e1900 */
[----:B---3--:R-:W-:-:S13]  /*16c80*/  ISETP.NE.AND P2, PT, R25, 0x1, PT ;  /* 0x000000011900780c */ /* 0x008fda0003f45270 */
[----:B------:R-:W3:Y:S01]  /*16c90*/  @P2 LDC R14, c[0x0][0xbec] ;  /* 0x0002fb00ff0e2b82 */ /* 0x000ee20000000800 */
[----:B--2---:R-:W-:-:S07]  /*16ca0*/  VIADD R28, R10, 0xffffff80 ;  /* 0xffffff800a1c7836 */ /* 0x004fce0000000000 */
[----:B------:R-:W2:Y:S01]  /*16cb0*/  @P2 LDC R27, c[0x0][0xbf0] ;  /* 0x0002fc00ff1b2b82 */ /* 0x000ea20000000800 */
[----:B------:R-:W-:Y:S01]  /*16cc0*/  ISETP.GE.AND P3, PT, R28, 0xc0, PT ;  /* 0x000000c01c00780c */ /* 0x000fe20003f66270 */
[----:B0-----:R-:W-:-:S12]  /*16cd0*/  @P1 BRA `(.L_x_2452) ;  /* 0x0000000000101947 */ /* 0x001fd80003800000 */
[----:B------:R-:W-:Y:S05]  /*16ce0*/  @!P0 BRA `(.L_x_2452) ;  /* 0x00000000000c8947 */ /* 0x000fea0003800000 */
[----:B------:R-:W4:Y:S04]  /*16cf0*/  LDG.E R3, desc[UR38][R4.64] ;  /* 0x0000002604037981 */ /* 0x000f28000c1e1900 */
[----:B-----5:R-:W4:Y:S02]  /*16d00*/  LDG.E R8, desc[UR38][R4.64+0x4] ;  /* 0x0000042604087981 */ /* 0x020f24000c1e1900 */
[----:B----4-:R-:W-:-:S07]  /*16d10*/  IMAD.IADD R8, R8, 0x1, -R3 ;  /* 0x0000000108087824 */ /* 0x010fce00078e0a03 */
.L_x_2452:
[----:B------:R-:W3:Y:S04]  /*16d20*/  LDL R20, [R1+0x9c] ;  /* 0x00009c0001147983 */ /* 0x000ee80000100800 */
[----:B------:R0:W5:Y:S01]  /*16d30*/  LDL R26, [R1+0x84] ;  /* 0x00008400011a7983 */ /* 0x0001620000100800 */
[----:B------:R-:W-:Y:S01]  /*16d40*/  BSSY B1, `(.L_x_2453) ;  /* 0x000002c000017945 */ /* 0x000fe20003800000 */
[----:B----4-:R-:W-:Y:S02]  /*16d50*/  SEL R13, R52, RZ, !P0 ;  /* 0x000000ff340d7207 */ /* 0x010fe40004000000 */
[----:B------:R-:W-:Y:S02]  /*16d60*/  SEL R29, R29, RZ, !P0 ;  /* 0x000000ff1d1d7207 */ /* 0x000fe40004000000 */
[----:B-----5:R-:W-:-:S02]  /*16d70*/  SHF.R.S32.HI R11, RZ, 0x1f, R0 ;  /* 0x0000001fff0b7819 */ /* 0x020fc40000011400 */
[----:B---3--:R-:W-:Y:S01]  /*16d80*/  SHF.R.S32.HI R12, RZ, 0x1f, R20 ;  /* 0x0000001fff0c7819 */ /* 0x008fe20000011414 */
[----:B0-----:R-:W-:Y:S06]  /*16d90*/  @P3 BRA `(.L_x_2454) ;  /* 0x0000000000983947 */ /* 0x001fec0003800000 */
[----:B------:R-:W0:Y:S01]  /*16da0*/  LDC R9, c[0x0][0xbe8] ;  /* 0x0002fa00ff097b82 */ /* 0x000e220000000800 */
[----:B------:R-:W-:Y:S01]  /*16db0*/  IADD3 R10, R26, -0x80, R10 ;  /* 0xffffff801a0a7810 */ /* 0x000fe20007ffe00a */
[----:B0-----:R-:W-:-:S05]  /*16dc0*/  IMAD R3, R8, R9, RZ ;  /* 0x0000000908037224 */ /* 0x001fca00078e02ff */
        /* <DEDUP_REMOVED lines=13> */
[----:B------:R-:W3:Y:S01]  /*16ea0*/  @P0 LDC R21, c[0x0][0xbf0] ;  /* 0x0002fc00ff150b82 */ /* 0x000ee20000000800 */
[----:B------:R-:W-:-:S04]  /*16eb0*/  IMAD.WIDE.U32 R4, R13, UR4, R4 ;  /* 0x000000040d047c25 */ /* 0x000fc8000f8e0004 */
[----:B0-----:R-:W-:-:S05]  /*16ec0*/  @P0 IMAD.HI.U32 R6, R10, R15, RZ ;  /* 0x0000000f0a060227 */ /* 0x001fca00078e00ff */
[----:B---3--:R-:W-:Y:S01]  /*16ed0*/  @P0 SHF.R.U32.HI R3, RZ, R21, R6 ;  /* 0x00000015ff030219 */ /* 0x008fe20000011606 */
        /* <DEDUP_REMOVED lines=18> */
.L_x_2454:
[----:B------:R-:W-:Y:S05]  /*17000*/  BSYNC B1 ;  /* 0x0000000000017941 */ /* 0x000fea0003800000 */
.L_x_2453:
        /* <DEDUP_REMOVED lines=15> */
[----:B------:R-:W-:Y:S02]  /*17100*/  IMAD.IADD R9, R26, 0x1, R0 ;  /* 0x000000011a097824 */ /* 0x000fe400078e0200 */
[----:B------:R-:W-:-:S02]  /*17110*/  IMAD R7, R20, UR5, R6 ;  /* 0x0000000514077c24 */ /* 0x000fc4000f8e0206 */
[----:B------:R-:W-:-:S04]  /*17120*/  @P2 IMAD.HI.U32 R0, R9, R14, RZ ;  /* 0x0000000e09002227 */ /* 0x000fc800078e00ff */
[----:B------:R-:W-:Y:S01]  /*17130*/  IMAD.WIDE.U32 R4, R20, UR4, R4 ;  /* 0x0000000414047c25 */ /* 0x000fe2000f8e0004 */
[----:B------:R-:W-:-:S03]  /*17140*/  ULDC.64 UR4, c[0x0][0xaf0] ;  /* 0x0002bc0000047ab9 */ /* 0x000fc60000000a00 */
[----:B------:R-:W-:Y:S01]  /*17150*/  IMAD.MOV.U32 R3, RZ, RZ, R9 ;  /* 0x000000ffff037224 */ /* 0x000fe200078e0009 */
[----:B--2---:R-:W-:Y:S01]  /*17160*/  @P2 SHF.R.U32.HI R3, RZ, R27, R0 ;  /* 0x0000001bff032219 */ /* 0x004fe20000011600 */
        /* <DEDUP_REMOVED lines=29> */
[----:B------:R0:W2:Y:S04]  /*17340*/  SHFL.IDX PT, R3, R4, RZ, 0x1c1f ;  /* 0x001c1fff04037589 */ /* 0x0000a800000e0000 */
[----:B------:R0:W3:Y:S02]  /*17350*/  SHFL.IDX PT, R14, R0, RZ, 0x1c1f ;  /* 0x001c1fff000e7589 */ /* 0x0000e400000e0000 */
.L_x_2617:
        /* <DEDUP_REMOVED lines=11> */
[C---:B------:R-:W-:Y:S01]  /*17410*/  @!P4 LEA R28, P1, R20.reuse, R14, 0x1 ;  /* 0x0000000e141cc211 */ /* 0x040fe200078208ff */
[----:B------:R-:W-:Y:S01]  /*17420*/  @!P2 IMAD.WIDE R12, R9, 0x2, R14 ;  /* 0x00000002090ca825 */ /* 0x000fe200078e020e */
[-C--:B------:R-:W-:Y:S02]  /*17430*/  @!P3 LEA.HI.X R27, R7, R3.reuse, R10, 0x1, P0 ;  /* 0x00000003071bb211 */ /* 0x080fe400000f0c0a */
[----:B------:R-:W-:Y:S02]  /*17440*/  @!P4 LEA.HI.X R29, R20, R3, R21, 0x1, P1 ;  /* 0x00000003141dc211 */ /* 0x000fe400008f0c15 */
[----:B------:R4:W-:Y:S04]  /*17450*/  @!P2 ST.E.128 desc[UR38][R12.64], RZ ;  /* 0x000000ff0c00a985 */ /* 0x0009e8000c101d26 */
[----:B------:R4:W-:Y:S04]  /*17460*/  @!P3 ST.E.128 desc[UR38][R26.64], RZ ;  /* 0x000000ff1a00b985 */ /* 0x0009e8000c101d26 */
[----:B------:R4:W-:Y:S02]  /*17470*/  @!P4 ST.E.128 desc[UR38][R28.64], RZ ;  /* 0x000000ff1c00c985 */ /* 0x0009e4000c101d26 */
.L_x_2457:
[----:B------:R-:W-:Y:S05]  /*17480*/  BSYNC B1 ;  /* 0x0000000000017941 */ /* 0x000fea0003800000 */
.L_x_2456:
[----:B------:R-:W-:-:S03]  /*17490*/  UMOV UR4, 0xffffffff ;  /* 0xffffffff00047882 */ /* 0x000fc60000000000 */
[----:B------:R-:W-:Y:S05]  /*174a0*/  BRA.DIV UR4, `(.L_x_2458) ;  /* 0x0000007e044c7947 */ /* 0x000fea000b800000 */
[----:B--2---:R2:W0:Y:S04]  /*174b0*/  SHFL.IDX PT, R3, R4, 0x1, 0x1c1f ;  /* 0x003c1f0004037f89 */ /* 0x00442800000e0000 */
[----:B---3--:R2:W3:Y:S02]  /*174c0*/  SHFL.IDX PT, R14, R0, 0x1, 0x1c1f ;  /* 0x003c1f00000e7f89 */ /* 0x0084e400000e0000 */
.L_x_2621:
        /* <DEDUP_REMOVED lines=16> */
.L_x_2451:
[----:B------:R-:W-:Y:S05]  /*175d0*/  BSYNC B0 ;  /* 0x0000000000007941 */ /* 0x000fea0003800000 */
.L_x_2446:
[----:B------:R-:W-:Y:S02]  /*175e0*/  ULDC UR4, c[0x0][0xc3c] ;  /* 0x00030f0000047ab9 */ /* 0x000fe40000000800 */
[----:B-1----:R-:W-:-:S13]  /*175f0*/  ISETP.GE.AND P0, PT, R35, UR4, PT ;  /* 0x0000000423007c0c */ /* 0x002fda000bf06270 */
[----:B------:R-:W-:Y:S05]  /*17600*/  @!P0 BRA `(.L_x_2459) ;  /* 0xfffffe9c00b48947 */ /* 0x000fea000383ffff */
[----:B------:R-:W-:Y:S05]  /*17610*/  BRA `(.L_x_2304) ;  /* 0x0000006c00c47947 */ /* 0x000fea0003800000 */
.L_x_2302:
[----:B------:R-:W-:-:S08]  /*17620*/  NOP ;  /* 0x0000000000007918 */ /* 0x000fd00000000000 */
[----:B------:R-:W0:-:S00]  /*17630*/  USETMAXREG.DEALLOC.CTAPOOL 0x20 ;  /* 0x00000020000079c8 */ /* 0x000e0000080e0500 */
[----:B0-----:R-:W2:Y:S01]  /*17640*/  LDL.LU R2, [R1] ;  /* 0x0000000001027983 */ /* 0x001ea20000300800 */
[----:B------:R-:W-:-:S06]  /*17650*/  LOP3.LUT R0, R0, 0x3, RZ, 0xc0, !PT ;  /* 0x0000000300007812 */ /* 0x000fcc00078ec0ff */
[----:B------:R-:W0:Y:S02]  /*17660*/  SHFL.IDX PT, R0, R0, RZ, 0x1f ;  /* 0x00001fff00007589 */ /* 0x000e2400000e0000 */
[----:B0-----:R-:W-:Y:S01]  /*17670*/  ISETP.NE.AND P0, PT, R0, RZ, PT ;  /* 0x000000ff0000720c */ /* 0x001fe20003f05270 */
[----:B------:R-:W-:Y:S01]  /*17680*/  IMAD.MOV.U32 R0, RZ, RZ, RZ ;  /* 0x000000ffff007224 */ /* 0x000fe200078e00ff */
[----:B--2---:R-:W-:-:S11]  /*17690*/  LOP3.LUT R2, R2, 0xffffffef, RZ, 0xc0, !PT ;  /* 0xffffffef02027812 */ /* 0x004fd600078ec0ff */
[----:B------:R-:W-:-:S05]  /*176a0*/  @P0 LOP3.LUT R2, R2, 0x10, RZ, 0xfc, !PT ;  /* 0x0000001002020812 */ /* 0x000fca00078efcff */
[----:B------:R0:W-:Y:S01]  /*176b0*/  STL [R1], R2 ;  /* 0x0000000201007387 */ /* 0x0001e20000100800 */
[----:B------:R-:W-:Y:S05]  /*176c0*/  @!P0 BRA `(.L_x_2460) ;  /* 0x00000000001c8947 */ /* 0x000fea0003800000 */
[----:B------:R-:W1:Y:S08]  /*176d0*/  S2UR UR5, SR_CgaCtaId ;  /* 0x00000000000579c3 */ /* 0x000e700000008800 */
[----:B------:R-:W-:Y:S06]  /*176e0*/  BAR.SYNC.DEFER_BLOCKING 0x5, 0x200 ;  /* 0x0148000000007b1d */ /* 0x000fec0000010000 */
[----:B------:R-:W-:-:S02]  /*176f0*/  UMOV UR4, 0x400 ;  /* 0x0000040000047882 */ /* 0x000fc40000000000 */
[----:B-1----:R-:W-:-:S09]  /*17700*/  ULEA UR4, UR5, UR4, 0x18 ;  /* 0x0000000405047291 */ /* 0x002fd2000f8ec03f */
[----:B------:R-:W1:Y:S01]  /*17710*/  LDS.128 R16, [UR4+0x2d8d0] ;  /* 0x02d8d004ff107984 */ /* 0x000e620008000c00 */
[----:B------:R-:W-:Y:S06]  /*17720*/  BAR.ARV 0x4, 0x200 ;  /* 0x0108000000007b1d */ /* 0x000fec0000002000 */
[----:B------:R-:W-:Y:S05]  /*17730*/  BRA `(.L_x_2461) ;  /* 0x0000000800907947 */ /* 0x000fea0003800000 */
.L_x_2460:
[----:B0-----:R-:W0:Y:S01]  /*17740*/  S2R R2, SR_TID.X ;  /* 0x0000000000027919 */ /* 0x001e220000002100 */
        /* <DEDUP_REMOVED lines=41> */
.L_x_2466:
        /* <DEDUP_REMOVED lines=12> */
.L_x_2465:
[----:B------:R-:W-:Y:S05]  /*17aa0*/  BSYNC B0 ;  /* 0x0000000000007941 */ /* 0x000fea0003800000 */
.L_x_2464:
        /* <DEDUP_REMOVED lines=21> */
.L_x_2462:
        /* <DEDUP_REMOVED lines=21> */
.L_x_2467:
[----:B-1----:R-:W-:Y:S01]  /*17d50*/  IMAD R16, R16, UR5, R13 ;  /* 0x0000000510107c24 */ /* 0x002fe2000f8e020d */
[----:B------:R-:W-:Y:S01]  /*17d60*/  IABS R10, R4 ;  /* 0x00000004000a7213 */ /* 0x000fe20000000000 */
[----:B------:R-:W-:Y:S02]  /*17d70*/  IMAD R11, R11, R8, RZ ;  /* 0x000000080b0b7224 */ /* 0x000fe400078e02ff */
[----:B------:R-:W-:Y:S01]  /*17d80*/  IMAD.MOV.U32 R2, RZ, RZ, RZ ;  /* 0x000000ffff027224 */ /* 0x000fe200078e00ff */
[----:B0-----:R-:W-:Y:S01]  /*17d90*/  IADD3 R9, -R16, UR6, RZ ;  /* 0x0000000610097c10 */ /* 0x001fe2000fffe1ff */
[----:B------:R-:W-:Y:S02]  /*17da0*/  IMAD.MOV R10, RZ, RZ, -R10 ;  /* 0x000000ffff0a7224 */ /* 0x000fe400078e0a0a */
[----:B------:R-:W-:Y:S01]  /*17db0*/  IMAD.HI.U32 R2, R3, R11, R2 ;  /* 0x0000000b03027227 */ /* 0x000fe200078e0002 */
[----:B------:R-:W-:-:S04]  /*17dc0*/  IABS R6, R9 ;  /* 0x0000000900067213 */ /* 0x000fc80000000000 */
[----:B------:R-:W-:Y:S01]  /*17dd0*/  MOV R3, R6 ;  /* 0x0000000600037202 */ /* 0x000fe20000000f00 */
[----:B------:R-:W-:-:S04]  /*17de0*/  IMAD.MOV.U32 R6, RZ, RZ, R10 ;  /* 0x000000ffff067224 */ /* 0x000fc800078e000a */
        /* <DEDUP_REMOVED lines=48> */
.L_x_2463:
[----:B------:R-:W-:Y:S02]  /*180f0*/  IMAD.MOV.U32 R17, RZ, RZ, RZ ;  /* 0x000000ffff117224 */ /* 0x000fe400078e00ff */
[----:B------:R-:W-:Y:S02]  /*18100*/  IMAD.U32 R16, RZ, RZ, UR6 ;  /* 0x00000006ff107e24 */ /* 0x000fe4000f8e00ff */
[----:B------:R-:W-:-:S07]  /*18110*/  IMAD.MOV.U32 R18, RZ, RZ, RZ ;  /* 0x000000ffff127224 */ /* 0x000fce00078e00ff */
.L_x_2468:
[----:B------:R-:W-:-:S13]  /*18120*/  ISETP.NE.AND P0, PT, R5, RZ, PT ;  /* 0x000000ff0500720c */ /* 0x000fda0003f05270 */
[----:B------:R-:W0:Y:S01]  /*18130*/  @!P0 S2R R3, SR_CgaCtaId ;  /* 0x0000000000038919 */ /* 0x000e220000008800 */
[----:B------:R-:W-:-:S04]  /*18140*/  @!P0 MOV R0, 0x400 ;  /* 0x0000040000008802 */ /* 0x000fc80000000f00 */
[----:B0-----:R-:W-:-:S05]  /*18150*/  @!P0 LEA R0, R3, R0, 0x18 ;  /* 0x0000000003008211 */ /* 0x001fca00078ec0ff */
[----:B------:R0:W-:Y:S01]  /*18160*/  @!P0 STS.128 [R0+0x2d8d0], R16 ;  /* 0x02d8d01000008388 */ /* 0x0001e20000000c00 */
[----:B------:R-:W-:Y:S06]  /*18170*/  BAR.ARV 0x5, 0x200 ;  /* 0x0148000000007b1d */ /* 0x000fec0000002000 */
.L_x_2461:
        /* <DEDUP_REMOVED lines=10> */
[----:B------:R-:W-:Y:S01]  /*18220*/  IMAD.MOV.U32 R29, RZ, RZ, 0x1 ;  /* 0x00000001ff1d7424 */ /* 0x000fe200078e00ff */
[----:B------:R-:W-:Y:S01]  /*18230*/  ULDC.64 UR42, c[0x0][0x198] ;  /* 0x00006600002a7ab9 */ /* 0x000fe20000000a00 */
[----:B------:R-:W-:Y:S01]  /*18240*/  IMAD.MOV.U32 R25, RZ, RZ, RZ ;  /* 0x000000ffff197224 */ /* 0x000fe200078e00ff */
[----:B------:R-:W-:Y:S01]  /*18250*/  ULOP3.LUT UR40, UR36, 0x2, URZ, 0xfc, !UPT ;  /* 0x0000000224287892 */ /* 0x000fe2000f8efc3f */
[----:B------:R-:W-:Y:S01]  /*18260*/  IMAD.MOV.U32 R27, RZ, RZ, RZ ;  /* 0x000000ffff1b7224 */ /* 0x000fe200078e00ff */
        /* <DEDUP_REMOVED lines=8> */
[----:B------:R-:W-:Y:S02]  /*182f0*/  LOP3.LUT R3, R3, 0x300, R4, 0xf8, !PT ;  /* 0x0000030003037812 */ /* 0x000fe400078ef804 */
[----:B------:R-:W-:Y:S02]  /*18300*/  LOP3.LUT R2, R2, 0x18, R7, 0x78, !PT ;  /* 0x0000001802027812 */ /* 0x000fe400078e7807 */
[----:B------:R-:W-:Y:S02]  /*18310*/  LOP3.LUT R0, R0, 0x18, RZ, 0xc0, !PT ;  /* 0x0000001800007812 */ /* 0x000fe400078ec0ff */
[----:B------:R-:W-:Y:S01]  /*18320*/  LOP3.LUT R5, R3, R2, RZ, 0xfc, !PT ;  /* 0x0000000203057212 */ /* 0x000fe200078efcff */
[----:B------:R-:W-:Y:S01]  /*18330*/  IMAD.SHL.U32 R2, R7, 0x20, RZ ;  /* 0x0000002007027824 */ /* 0x000fe200078e00ff */
[----:B------:R-:W-:Y:S01]  /*18340*/  SHF.R.U32.HI R3, RZ, 0x2, R6 ;  /* 0x00000002ff037819 */ /* 0x000fe20000011606 */
[----:B------:R-:W-:-:S02]  /*18350*/  IMAD.MOV.U32 R6, RZ, RZ, 0x1 ;  /* 0x00000001ff067424 */ /* 0x000fc400078e00ff */
[----:B------:R0:W-:Y:S01]  /*18360*/  STL [R1+0x14], R5 ;  /* 0x0000140501007387 */ /* 0x0001e20000100800 */
[----:B------:R-:W-:-:S03]  /*18370*/  LOP3.LUT R2, R2, 0x60, RZ, 0xc0, !PT ;  /* 0x0000006002027812 */ /* 0x000fc600078ec0ff */
[----:B------:R0:W-:Y:S01]  /*18380*/  STL [R1+0x48], RZ ;  /* 0x000048ff01007387 */ /* 0x0001e20000100800 */
[----:B------:R-:W-:Y:S02]  /*18390*/  LOP3.LUT R4, R3, R2, RZ, 0xfc, !PT ;  /* 0x0000000203047212 */ /* 0x000fe400078efcff */
[C---:B------:R-:W-:Y:S01]  /*183a0*/  LOP3.LUT R3, R0.reuse, 0x20, RZ, 0xfc, !PT ;  /* 0x0000002000037812 */ /* 0x040fe200078efcff */
[----:B------:R0:W-:Y:S01]  /*183b0*/  STL [R1+0x4], R6 ;  /* 0x0000040601007387 */ /* 0x0001e20000100800 */
[----:B------:R-:W-:Y:S01]  /*183c0*/  LOP3.LUT R2, R0, 0x40, RZ, 0xfc, !PT ;  /* 0x0000004000027812 */ /* 0x000fe200078efcff */
[----:B------:R-:W-:-:S05]  /*183d0*/  IMAD R0, R5, 0x2, R22 ;  /* 0x0000000205007824 */ /* 0x000fca00078e0216 */
[----:B------:R0:W-:Y:S02]  /*183e0*/  STL [R1+0x30], R0 ;  /* 0x0000300001007387 */ /* 0x0001e40000100800 */
.L_x_2570:
[----:B-1----:R-:W1:Y:S02]  /*183f0*/  LDC.64 R2, c[0x0][0xc88] ;  /* 0x00032200ff027b82 */ /* 0x002e640000000a00 */
[----:B-1----:R-:W-:-:S05]  /*18400*/  IMAD.WIDE R2, R19, 0x4, R2 ;  /* 0x0000000413027825 */ /* 0x002fca00078e0202 */
[----:B--2---:R-:W2:Y:S01]  /*18410*/  LDG.E R28, desc[UR38][R2.64] ;  /* 0x00000026021c7981 */ /* 0x004ea2000c1e1900 */
[----:B------:R-:W-:Y:S05]  /*18420*/  YIELD ;  /* 0x0000000000007946 */ /* 0x000fea0003800000 */
[----:B------:R-:W-:Y:S01]  /*18430*/  ULDC.64 UR4, c[0x0][0xa28] ;  /* 0x00028a0000047ab9 */ /* 0x000fe20000000a00 */
[----:B------:R-:W-:Y:S01]  /*18440*/  IMAD.MOV.U32 R10, RZ, RZ, RZ ;  /* 0x000000ffff0a7224 */ /* 0x000fe200078e00ff */
[----:B------:R-:W-:Y:S01]  /*18450*/  ISETP.NE.U32.AND P0, PT, RZ, UR4, PT ;  /* 0x00000004ff007c0c */ /* 0x000fe2000bf05070 */
[----:B0-----:R-:W-:Y:S01]  /*18460*/  IMAD.MOV.U32 R6, RZ, RZ, RZ ;  /* 0x000000ffff067224 */ /* 0x001fe200078e00ff */
[----:B------:R-:W-:Y:S01]  /*18470*/  ULDC.64 UR8, c[0x0][0xa18] ;  /* 0x0002860000087ab9 */ /* 0x000fe20000000a00 */
[----:B------:R-:W-:Y:S01]  /*18480*/  ULDC.64 UR6, c[0x0][0xa10] ;  /* 0x0002840000067ab9 */ /* 0x000fe20000000a00 */
[----:B------:R-:W-:-:S02]  /*18490*/  ISETP.NE.AND.EX P0, PT, RZ, UR5, PT, P0 ;  /* 0x00000005ff007c0c */ /* 0x000fc4000bf05300 */
[----:B--2---:R-:W-:-:S11]  /*184a0*/  SHF.R.S32.HI R0, RZ, 0x1f, R28 ;  /* 0x0000001fff007819 */ /* 0x004fd6000001141c */
        /* <DEDUP_REMOVED lines=17> */
[----:B---3--:R-:W3:Y:S01]  /*185c0*/  @P0 LDG.E R6, desc[UR38][R2.64] ;  /* 0x0000002602060981 */ /* 0x008ee2000c1e1900 */
        /* <DEDUP_REMOVED lines=10> */
[----:B------:R-:W-:Y:S01]  /*18670*/  ULDC UR4, c[0x0][0x424] ;  /* 0x0001090000047ab9 */ /* 0x000fe20000000800 */
[----:B------:R-:W-:-:S03]  /*18680*/  UISETP.NE.AND.EX UP0, UPT, UR5, URZ, UPT, UP0 ;  /* 0x0000003f0500728c */ /* 0x000fc6000bf05300 */
[----:B------:R-:W-:Y:S01]  /*18690*/  ULDC UR5, c[0x0][0x2f0] ;  /* 0x0000bc0000057ab9 */ /* 0x000fe20000000800 */
[----:B------:R-:W-:-:S04]  /*186a0*/  USEL UR4, UR4, 0x1, UP0 ;  /* 0x0000000104047887 */ /* 0x000fc80008000000 */
[----:B------:R-:W-:-:S03]  /*186b0*/  UIMAD UR4, UR4, UR5, URZ ;  /* 0x00000005040472a4 */ /* 0x000fc6000f8e023f */
[----:B------:R-:W-:Y:S02]  /*186c0*/  ULDC UR5, c[0x0][0x348] ;  /* 0x0000d20000057ab9 */ /* 0x000fe40000000800 */
[----:B0-----:R-:W-:Y:S02]  /*186d0*/  IMAD.U32 R6, RZ, RZ, UR5 ;  /* 0x00000005ff067e24 */ /* 0x001fe4000f8e00ff */
[----:B------:R-:W-:Y:S01]  /*186e0*/  IMAD.U32 R7, RZ, RZ, UR4 ;  /* 0x00000004ff077e24 */ /* 0x000fe2000f8e00ff */
[----:B---3--:R0:W-:Y:S04]  /*186f0*/  STL [R1+0x40], R8 ;  /* 0x0000400801007387 */ /* 0x0081e80000100800 */
[----:B--2---:R0:W-:Y:S01]  /*18700*/  STL [R1+0x28], R10 ;  /* 0x0000280a01007387 */ /* 0x0041e20000100800 */
[----:B------:R-:W-:Y:S01]  /*18710*/  IMAD.MOV.U32 R9, RZ, RZ, R8 ;  /* 0x000000ffff097224 */ /* 0x000fe200078e0008 */
[----:B------:R-:W-:Y:S06]  /*18720*/  @P2 BRA `(.L_x_2470) ;  /* 0x0000000000142947 */ /* 0x000fec0003800000 */
[----:B------:R-:W-:Y:S05]  /*18730*/  @!P0 BRA `(.L_x_2470) ;  /* 0x0000000000108947 */ /* 0x000fea0003800000 */
[----:B0-----:R-:W2:Y:S04]  /*18740*/  LDG.E R8, desc[UR38][R2.64] ;  /* 0x0000002602087981 */ /* 0x001ea8000c1e1900 */
[----:B------:R-:W2:Y:S02]  /*18750*/  LDG.E R2, desc[UR38][R2.64+0x4] ;  /* 0x0000042602027981 */ /* 0x000ea4000c1e1900 */
[----:B--2---:R-:W-:-:S05]  /*18760*/  IMAD.IADD R9, R2, 0x1, -R8 ;  /* 0x0000000102097824 */ /* 0x004fca00078e0a08 */
[----:B------:R1:W-:Y:S02]  /*18770*/  STL [R1+0x40], R9 ;  /* 0x0000400901007387 */ /* 0x0003e40000100800 */
.L_x_2470:
[----:B0-----:R-:W-:Y:S01]  /*18780*/  IMAD.MOV.U32 R8, RZ, RZ, R28 ;  /* 0x000000ffff087224 */ /* 0x001fe200078e001c */
[----:B------:R-:W-:Y:S02]  /*18790*/  ULDC.64 UR4, c[0x0][0xa20] ;  /* 0x0002880000047ab9 */ /* 0x000fe40000000a00 */
[----:B------:R-:W-:Y:S02]  /*187a0*/  ISETP.NE.U32.AND P0, PT, RZ, UR4, PT ;  /* 0x00000004ff007c0c */ /* 0x000fe4000bf05070 */
[----:B------:R0:W-:Y:S02]  /*187b0*/  STL [R1+0x10], R8 ;  /* 0x0000100801007387 */ /* 0x0001e40000100800 */
[----:B------:R-:W-:-:S13]  /*187c0*/  ISETP.NE.AND.EX P0, PT, RZ, UR5, PT, P0 ;  /* 0x00000005ff007c0c */ /* 0x000fda000bf05300 */
[----:B0-----:R-:W-:Y:S05]  /*187d0*/  @!P0 BRA `(.L_x_2471) ;  /* 0x0000000000108947 */ /* 0x001fea0003800000 */
[----:B------:R-:W-:-:S04]  /*187e0*/  IADD3 R2, P0, R23, UR4, RZ ;  /* 0x0000000417027c10 */ /* 0x000fc8000ff1e0ff */
[----:B------:R-:W-:-:S05]  /*187f0*/  IADD3.X R3, R24, UR5, RZ, P0, !PT ;  /* 0x0000000518037c10 */ /* 0x000fca00087fe4ff */
[----:B------:R0:W5:Y:S01]  /*18800*/  LDG.E R7, desc[UR38][R2.64] ;  /* 0x0000002602077981 */ /* 0x000162000c1e1900 */
[----:B------:R-:W-:Y:S05]  /*18810*/  BRA `(.L_x_2472) ;  /* 0x0000000000247947 */ /* 0x000fea0003800000 */
.L_x_2471:
[----:B------:R-:W-:Y:S02]  /*18820*/  ULDC.64 UR4, c[0x0][0xa08] ;  /* 0x0002820000047ab9 */ /* 0x000fe40000000a00 */
[----:B------:R-:W-:-:S04]  /*18830*/  ISETP.NE.U32.AND P0, PT, RZ, UR4, PT ;  /* 0x00000004ff007c0c */ /* 0x000fc8000bf05070 */
[----:B------:R-:W-:-:S13]  /*18840*/  ISETP.NE.AND.EX P0, PT, RZ, UR5, PT, P0 ;  /* 0x00000005ff007c0c */ /* 0x000fda000bf05300 */
[----:B------:R-:W-:Y:S05]  /*18850*/  @!P0 BRA `(.L_x_2472) ;  /* 0x0000000000148947 */ /* 0x000fea0003800000 */
[----:B------:R-:W0:Y:S02]  /*18860*/  LDC.64 R2, c[0x0][0xa08] ;  /* 0x00028200ff027b82 */ /* 0x000e240000000a00 */
[----:B0-----:R-:W-:-:S05]  /*18870*/  IMAD.WIDE R2, R8, 0x4, R2 ;  /* 0x0000000408027825 */ /* 0x001fca00078e0202 */
[----:B------:R-:W2:Y:S04]  /*18880*/  LDG.E R7, desc[UR38][R2.64] ;  /* 0x0000002602077981 */ /* 0x000ea8000c1e1900 */
[----:B------:R-:W2:Y:S02]  /*18890*/  LDG.E R2, desc[UR38][R2.64+0x4] ;  /* 0x0000042602027981 */ /* 0x000ea4000c1e1900 */
[----:B--2---:R-:W-:-:S07]  /*188a0*/  IMAD.IADD R7, R2, 0x1, -R7 ;  /* 0x0000000102077824 */ /* 0x004fce00078e0a07 */
.L_x_2472:
[----:B0-----:R-:W2:Y:S01]  /*188b0*/  @P1 LDG.E R2, desc[UR38][R4.64] ;  /* 0x0000002604021981 */ /* 0x001ea2000c1e1900 */
[----:B------:R-:W0:Y:S03]  /*188c0*/  LDC R3, c[0x0][0x448] ;  /* 0x00011200ff037b82 */ /* 0x000e260000000800 */
[----:B------:R3:W2:Y:S01]  /*188d0*/  @P1 LDG.E R4, desc[UR38][R4.64+0x4] ;  /* 0x0000042604041981 */ /* 0x0006a2000c1e1900 */
[----:B-----5:R-:W-:Y:S01]  /*188e0*/  IMAD.IADD R7, R7, 0x1, -R10 ;  /* 0x0000000107077824 */ /* 0x020fe200078e0a0a */
[----:B------:R-:W-:Y:S01]  /*188f0*/  BSSY B0, `(.L_x_2473) ;  /* 0x0000169000007945 */ /* 0x000fe20003800000 */
[----:B0-----:R-:W-:-:S13]  /*18900*/  ISETP.NE.AND P0, PT, R3, 0x1, PT ;  /* 0x000000010300780c */ /* 0x001fda0003f05270 */
[----:B------:R-:W0:Y:S08]  /*18910*/  @P0 LDC R3, c[0x0][0x44c] ;  /* 0x00011300ff030b82 */ /* 0x000e300000000800 */
[----:B---3--:R-:W3:Y:S01]  /*18920*/  @P0 LDC R5, c[0x0][0x450] ;  /* 0x00011400ff050b82 */ /* 0x008ee20000000800 */
[----:B--2---:R-:W-:Y:S02]  /*18930*/  @P1 IMAD.IADD R6, R4, 0x1, -R2 ;  /* 0x0000000104061824 */ /* 0x004fe400078e0a02 */
[----:B------:R-:W-:-:S02]  /*18940*/  IMAD R2, R17, 0xc0, RZ ;  /* 0x000000c011027824 */ /* 0x000fc400078e02ff */
[----:B------:R-:W-:Y:S02]  /*18950*/  IMAD.IADD R4, R7, 0x1, R6 ;  /* 0x0000000107047824 */ /* 0x000fe400078e0206 */
[----:B------:R-:W-:Y:S02]  /*18960*/  VIADD R2, R2, 0xbf ;  /* 0x000000bf02027836 */ /* 0x000fe40000000000 */
[C---:B------:R-:W-:Y:S01]  /*18970*/  VIADD R21, R4.reuse, 0x7f ;  /* 0x0000007f04157836 */ /* 0x040fe20000000000 */
[----:B------:R-:W-:Y:S01]  /*18980*/  IADD3 R20, R4, 0x80, -R9 ;  /* 0x0000008004147810 */ /* 0x000fe20007ffe809 */
[----:B0-----:R-:W-:Y:S01]  /*18990*/  @P0 IMAD.HI.U32 R3, R2, R3, RZ ;  /* 0x0000000302030227 */ /* 0x001fe200078e00ff */
[----:B------:R0:W-:Y:S04]  /*189a0*/  STL [R1+0x24], R4 ;  /* 0x0000240401007387 */ /* 0x0001e80000100800 */
[----:B---3--:R-:W-:-:S02]  /*189b0*/  @P0 SHF.R.U32.HI R2, RZ, R5, R3 ;  /* 0x00000005ff020219 */ /* 0x008fc40000011603 */
[----:B------:R-:W-:-:S03]  /*189c0*/  SHF.R.S32.HI R3, RZ, 0x1f, R21 ;  /* 0x0000001fff037819 */ /* 0x000fc60000011415 */
[----:B------:R-:W-:Y:S01]  /*189d0*/  IMAD.IADD R2, R20, 0x1, R2 ;  /* 0x0000000114027824 */ /* 0x000fe200078e0202 */
[----:B------:R-:W-:-:S04]  /*189e0*/  LEA.HI R21, R3, R21, RZ, 0x7 ;  /* 0x0000001503157211 */ /* 0x000fc800078f38ff */
[----:B------:R-:W-:Y:S02]  /*189f0*/  SHF.R.S32.HI R3, RZ, 0x1f, R2 ;  /* 0x0000001fff037819 */ /* 0x000fe40000011402 */
[----:B------:R-:W-:Y:S02]  /*18a00*/  SHF.R.S32.HI R21, RZ, 0x7, R21 ;  /* 0x00000007ff157819 */ /* 0x000fe40000011415 */
[----:B------:R-:W-:-:S04]  /*18a10*/  LEA.HI R3, R3, R2, RZ, 0x7 ;  /* 0x0000000203037211 */ /* 0x000fc800078f38ff */
[----:B------:R-:W-:-:S04]  /*18a20*/  SHF.R.S32.HI R3, RZ, 0x7, R3 ;  /* 0x00000007ff037819 */ /* 0x000fc80000011403 */
[----:B------:R-:W-:-:S05]  /*18a30*/  VIMNMX R3, R21, R3, PT ;  /* 0x0000000315037248 */ /* 0x000fca0003fe0100 */
[--C-:B------:R-:W-:Y:S02]  /*18a40*/  IMAD R3, R3, 0x80, -R7.reuse ;  /* 0x0000008003037824 */ /* 0x100fe400078e0a07 */
[----:B------:R-:W-:-:S03]  /*18a50*/  IMAD.MOV R7, RZ, RZ, -R7 ;  /* 0x000000ffff077224 */ /* 0x000fc600078e0a07 */
[----:B------:R-:W-:Y:S02]  /*18a60*/  VIMNMX R2, R3, R6, PT ;  /* 0x0000000603027248 */ /* 0x000fe40003fe0100 */
[----:B------:R-:W-:-:S04]  /*18a70*/  VIMNMX R3, RZ, R7, !PT ;  /* 0x00000007ff037248 */ /* 0x000fc80007fe0100 */
        /* <DEDUP_REMOVED lines=16> */
[----:B------:R0:W2:Y:S02]  /*18b80*/  SHFL.IDX PT, R14, R5, RZ, 0x1f ;  /* 0x00001fff050e7589 */ /* 0x0000a400000e0000 */
.L_x_2624:
[----:B--2---:R-:W-:Y:S02]  /*18b90*/  ISETP.NE.AND P0, PT, R14, RZ, PT ;  /* 0x000000ff0e00720c */ /* 0x004fe40003f05270 */
[----:B------:R-:W-:-:S11]  /*18ba0*/  PLOP3.LUT P6, PT, PT, PT, PT, 0x8, 0x0 ;  /* 0x000000000000781c */ /* 0x000fd60003fce170 */
[----:B------:R-:W-:Y:S05]  /*18bb0*/  @P0 BRA `(.L_x_2476) ;  /* 0x00000000000c0947 */ /* 0x000fea0003800000 */
[----:B------:R-:W-:-:S03]  /*18bc0*/  UMOV UR4, 0xffffffff ;  /* 0xffffffff00047882 */ /* 0x000fc60000000000 */
[----:B------:R-:W-:Y:S05]  /*18bd0*/  BRA.DIV UR4, `(.L_x_2477) ;  /* 0x0000006604fc7947 */ /* 0x000fea000b800000 */
[----:B------:R-:W-:-:S13]  /*18be0*/  ELECT P6, URZ, PT ;  /* 0x00000000003f782f */ /* 0x000fda00038c0000 */
.L_x_2476:
        /* <DEDUP_REMOVED lines=9> */
.L_x_2627:
[----:B------:R-:W-:Y:S05]  /*18c80*/  BSYNC B1 ;  /* 0x0000000000017941 */ /* 0x000fea0003800000 */
.L_x_2478:
[----:B------:R-:W-:Y:S04]  /*18c90*/  BSSY B1, `(.L_x_2480) ;  /* 0x000008c000017945 */ /* 0x000fe80003800000 */
[----:B------:R-:W-:Y:S05]  /*18ca0*/  @!P6 BRA `(.L_x_2481) ;  /* 0x000000080028e947 */ /* 0x000fea0003800000 */
[----:B------:R-:W2:Y:S01]  /*18cb0*/  LDL R7, [R1+0x4] ;  /* 0x0000040001077983 */ /* 0x000ea20000100800 */
[----:B------:R-:W-:Y:S01]  /*18cc0*/  IMAD R8, R27, 0x8, R22 ;  /* 0x000000081b087824 */ /* 0x000fe200078e0216 */
[----:B------:R-:W3:Y:S01]  /*18cd0*/  S2R R6, SR_TID.X ;  /* 0x0000000000067919 */ /* 0x000ee20000002100 */
[----:B------:R-:W-:Y:S01]  /*18ce0*/  BSSY B2, `(.L_x_2482) ;  /* 0x0000006000027945 */ /* 0x000fe20003800000 */
[----:B---3--:R-:W-:-:S04]  /*18cf0*/  LOP3.LUT R6, R6, 0x7f, RZ, 0xc0, !PT ;  /* 0x0000007f06067812 */ /* 0x008fc800078ec0ff */
[----:B------:R-:W-:Y:S02]  /*18d00*/  ISETP.NE.AND P1, PT, R6, RZ, PT ;  /* 0x000000ff0600720c */ /* 0x000fe40003f25270 */
[----:B--2---:R-:W-:-:S04]  /*18d10*/  SHF.L.U32 R10, R7, 0x1f, RZ ;  /* 0x0000001f070a7819 */ /* 0x004fc800000006ff */
[----:B------:R-:W2:Y:S02]  /*18d20*/  SYNCS.PHASECHK.TRANS64.TRYWAIT P0, [R8+URZ+0x2d8a0], R10 ;  /* 0x02d8a00a080075a7 */ /* 0x000ea4000800017f */
[----:B--2---:R-:W-:Y:S05]  /*18d30*/  @!P0 BRA `(.L_x_2483) ;  /* 0x0000006400d88947 */ /* 0x004fea0003800000 */
.L_x_2628:
[----:B------:R-:W-:Y:S05]  /*18d40*/  BSYNC B2 ;  /* 0x0000000000027941 */ /* 0x000fea0003800000 */
.L_x_2482:
[----:B------:R-:W-:Y:S04]  /*18d50*/  BSSY B2, `(.L_x_2484) ;  /* 0x0000009000027945 */ /* 0x000fe80003800000 */
[----:B------:R-:W-:Y:S05]  /*18d60*/  @P1 BRA `(.L_x_2485) ;  /* 0x00000000001c1947 */ /* 0x000fea0003800000 */
[----:B0-----:R-:W0:Y:S02]  /*18d70*/  S2R R5, SR_TID.X ;  /* 0x0000000000057919 */ /* 0x001e240000002100 */
[----:B0-----:R-:W-:Y:S01]  /*18d80*/  LOP3.LUT R6, R5, 0x1f, RZ, 0xc0, !PT ;  /* 0x0000001f05067812 */ /* 0x001fe200078ec0ff */
[----:B------:R-:W-:-:S03]  /*18d90*/  IMAD.MOV.U32 R5, RZ, RZ, 0x6000 ;  /* 0x00006000ff057424 */ /* 0x000fc600078e00ff */
[----:B------:R-:W-:Y:S01]  /*18da0*/  ISETP.NE.AND P0, PT, R6, RZ, PT ;  /* 0x000000ff0600720c */ /* 0x000fe20003f05270 */
[----:B------:R3:W-:-:S12]  /*18db0*/  SYNCS.ARRIVE.TRANS64 RZ, [R8+URZ+0x2d890], R5 ;  /* 0x02d8900508ff79a7 */ /* 0x0007d8000800003f */
[----:B---3--:R-:W-:Y:S05]  /*18dc0*/  @!P0 BRA `(.L_x_2485) ;  /* 0x0000000000048947 */ /* 0x008fea0003800000 */
[----:B------:R-:W-:Y:S01]  /*18dd0*/  BPT.TRAP 0x1 ;  /* 0x000000040000795c */ /* 0x000fe20000300000 */
.L_x_2485:
[----:B------:R-:W-:Y:S05]  /*18de0*/  BSYNC B2 ;  /* 0x0000000000027941 */ /* 0x000fea0003800000 */
.L_x_2484:
[----:B------:R-:W-:Y:S01]  /*18df0*/  IMAD.MOV.U32 R14, RZ, RZ, RZ ;  /* 0x000000ffff0e7224 */ /* 0x000fe200078e00ff */
[----:B------:R-:W-:Y:S01]  /*18e00*/  UIADD3 UR4, UP0, UR42, 0x570, URZ ;  /* 0x000005702a047890 */ /* 0x000fe2000ff1e03f */
[----:B------:R-:W-:Y:S01]  /*18e10*/  IMAD R6, R4, 0x80, R0 ;  /* 0x0000008004067824 */ /* 0x000fe200078e0200 */
[----:B------:R-:W-:Y:S01]  /*18e20*/  PLOP3.LUT P0, PT, PT, PT, PT, 0x80, 0x0 ;  /* 0x000000000000781c */ /* 0x000fe20003f0f070 */
[----:B------:R-:W-:Y:S01]  /*18e30*/  IMAD R7, R27, 0x6000, R22 ;  /* 0x000060001b077824 */ /* 0x000fe200078e0216 */
[----:B------:R-:W-:Y:S01]  /*18e40*/  R2UR UR10, R14 ;  /* 0x000000000e0a72ca */ /* 0x000fe200000e0000 */
[----:B------:R-:W-:Y:S01]  /*18e50*/  VIADD R6, R6, 0xffffff80 ;  /* 0xffffff8006067836 */ /* 0x000fe20000000000 */
[----:B0-----:R-:W-:Y:S01]  /*18e60*/  IADD3 R5, R8, 0x2d890, RZ ;  /* 0x0002d89008057810 */ /* 0x001fe20007ffe0ff */
[----:B-1----:R-:W-:Y:S01]  /*18e70*/  VIADD R9, R7, 0x15400 ;  /* 0x0001540007097836 */ /* 0x002fe20000000000 */
[----:B------:R-:W-:Y:S01]  /*18e80*/  UIADD3.X UR5, URZ, UR43, URZ, UP0, !UPT ;  /* 0x0000002b3f057290 */ /* 0x000fe200087fe43f */
[----:B------:R-:W-:Y:S01]  /*18e90*/  UMOV UR6, 0x0 ;  /* 0x0000000000067882 */ /* 0x000fe20000000000 */
[----:B------:R-:W-:-:S10]  /*18ea0*/  UMOV UR7, 0x12f00000 ;  /* 0x12f0000000077882 */ /* 0x000fd40000000000 */
.L_x_2486:
        /* <DEDUP_REMOVED lines=16> */
.L_x_2487:
        /* <DEDUP_REMOVED lines=16> */
.L_x_2488:
        /* <DEDUP_REMOVED lines=13> */
.L_x_2629:
[----:B------:R-:W-:Y:S05]  /*19180*/  BSYNC B2 ;  /* 0x0000000000027941 */ /* 0x000fea0003800000 */
.L_x_2489:
[----:B------:R-:W-:Y:S01]  /*19190*/  BSSY B2, `(.L_x_2491) ;  /* 0x000000b000027945 */ /* 0x000fe20003800000 */
[----:B0-2---:R-:W-:Y:S02]  /*191a0*/  IMAD.MOV.U32 R10, RZ, RZ, 0x0 ;  /* 0x00000000ff0a7424 */ /* 0x005fe400078e00ff */
        /* <DEDUP_REMOVED lines=9> */
.L_x_2492:
[----:B------:R-:W-:Y:S05]  /*19240*/  BSYNC B2 ;  /* 0x0000000000027941 */ /* 0x000fea0003800000 */
.L_x_2491:
        /* <DEDUP_REMOVED lines=8> */
.L_x_2493:
        /* <DEDUP_REMOVED lines=15> */
.L_x_2494:
        /* <DEDUP_REMOVED lines=15> */
.L_x_2495:
        /* <DEDUP_REMOVED lines=9> */
[----:B--2---:R-:W-:Y:S05]  /*19540*/  @P0 BRA.U.ANY `(.L_x_2495) ;  /* 0xfffffffd00d80947 */ /* 0x004fea000393ffff */
.L_x_2481:
[----:B------:R-:W-:Y:S05]  /*19550*/  BSYNC B1 ;  /* 0x0000000000017941 */ /* 0x000fea0003800000 */
.L_x_2480:
[----:B0-----:R-:W2:Y:S01]  /*19560*/  LDL.LU R5, [R1+0x4] ;  /* 0x0000040001057983 */ /* 0x001ea20000300800 */
[----:B------:R-:W-:Y:S01]  /*19570*/  VIADD R27, R27, 0x1 ;  /* 0x000000011b1b7836 */ /* 0x000fe20000000000 */
[----:B------:R-:W-:Y:S01]  /*19580*/  PLOP3.LUT P0, PT, PT, PT, PT, 0x8, 0x0 ;  /* 0x000000000000781c */ /* 0x000fe20003f0e170 */
[----:B-1----:R-:W-:-:S03]  /*19590*/  VIADD R9, R4, 0xfffffffe ;  /* 0xfffffffe04097836 */ /* 0x002fc60000000000 */
[----:B------:R-:W-:Y:S02]  /*195a0*/  ISETP.NE.AND P1, PT, R27, 0x2, PT ;  /* 0x000000021b00780c */ /* 0x000fe40003f25270 */
[----:B------:R-:W-:Y:S02]  /*195b0*/  ISETP.GE.AND P2, PT, R9, R3, PT ;  /* 0x000000030900720c */ /* 0x000fe40003f46270 */
[----:B------:R-:W-:Y:S02]  /*195c0*/  SEL R4, RZ, 0x1, P1 ;  /* 0x00000001ff047807 */ /* 0x000fe40000800000 */
[----:B------:R-:W-:Y:S02]  /*195d0*/  SEL R27, R27, RZ, P1 ;  /* 0x000000ff1b1b7207 */ /* 0x000fe40000800000 */
[----:B--2---:R-:W-:-:S05]  /*195e0*/  LOP3.LUT R5, R5, R4, RZ, 0x3c, !PT ;  /* 0x0000000405057212 */ /* 0x004fca00078e3cff */
[----:B------:R0:W-:Y:S02]  /*195f0*/  STL [R1+0x4], R5 ;  /* 0x0000040501007387 */ /* 0x0001e40000100800 */
[----:B------:R-:W-:Y:S05]  /*19600*/  @!P2 BRA `(.L_x_2474) ;  /* 0x00000008005ca947 */ /* 0x000fea0003800000 */
.L_x_2512:
[----:B------:R-:W-:Y:S05]  /*19610*/  YIELD ;  /* 0x0000000000007946 */ /* 0x000fea0003800000 */
[----:B------:R-:W-:Y:S04]  /*19620*/  BSSY B1, `(.L_x_2496) ;  /* 0x000008b000017945 */ /* 0x000fe80003800000 */
[----:B--2---:R-:W-:Y:S05]  /*19630*/  @!P6 BRA `(.L_x_2497) ;  /* 0x000000080024e947 */ /* 0x004fea0003800000 */
        /* <DEDUP_REMOVED lines=9> */
.L_x_2630:
[----:B------:R-:W-:Y:S05]  /*196d0*/  BSYNC B2 ;  /* 0x0000000000027941 */ /* 0x000fea0003800000 */
.L_x_2498:
        /* <DEDUP_REMOVED lines=9> */
.L_x_2501:
[----:B------:R-:W-:Y:S05]  /*19770*/  BSYNC B2 ;  /* 0x0000000000027941 */ /* 0x000fea0003800000 */
.L_x_2500:
        /* <DEDUP_REMOVED lines=11> */
.L_x_2502:
        /* <DEDUP_REMOVED lines=16> */
.L_x_2503:
        /* <DEDUP_REMOVED lines=16> */
.L_x_2504:
        /* <DEDUP_REMOVED lines=13> */
.L_x_2631:
[----:B------:R-:W-:Y:S05]  /*19b00*/  BSYNC B2 ;  /* 0x0000000000027941 */ /* 0x000fea0003800000 */
.L_x_2505:
        /* <DEDUP_REMOVED lines=11> */
.L_x_2508:
[----:B------:R-:W-:Y:S05]  /*19bc0*/  BSYNC B2 ;  /* 0x0000000000027941 */ /* 0x000fea0003800000 */
.L_x_2507:
        /* <DEDUP_REMOVED lines=8> */
.L_x_2509:
        /* <DEDUP_REMOVED lines=15> */
.L_x_2510:
        /* <DEDUP_REMOVED lines=15> */
.L_x_2511:
        /* <DEDUP_REMOVED lines=10> */
.L_x_2497:
[----:B------:R-:W-:Y:S05]  /*19ed0*/  BSYNC B1 ;  /* 0x0000000000017941 */ /* 0x000fea0003800000 */
.L_x_2496:
        /* <DEDUP_REMOVED lines=10> */
.L_x_2474:
[----:B------:R-:W-:Y:S05]  /*19f80*/  BSYNC B0 ;  /* 0x0000000000007941 */ /* 0x000fea0003800000 */
.L_x_2473:
[----:B------:R-:W3:Y:S01]  /*19f90*/  LDC R0, c[0x0][0x448] ;  /* 0x00011200ff007b82 */ /* 0x000ee20000000800 */
[----:B------:R-:W-:Y:S01]  /*19fa0*/  IMAD.MOV.U32 R2, RZ, RZ, 0xc0 ;  /* 0x000000c0ff027424 */ /* 0x000fe200078e00ff */
[----:B------:R-:W-:Y:S05]  /*19fb0*/  @!P0 WARPSYNC.ALL ;  /* 0x0000000000008948 */ /* 0x000fea0003800000 */
[----:B------:R-:W-:Y:S01]  /*19fc0*/  IMAD R2, R17, R2, 0xbf ;  /* 0x000000bf11027424 */ /* 0x000fe200078e0202 */
[----:B------:R-:W-:Y:S01]  /*19fd0*/  BSSY B7, `(.L_x_2513) ;  /* 0x000035b000077945 */ /* 0x000fe20003800000 */
[----:B------:R-:W-:Y:S01]  /*19fe0*/  @!P0 BAR.SYNC.DEFER_BLOCKING 0xc, 0x200 ;  /* 0x0308000000008b1d */ /* 0x000fe20000010000 */
[----:B---3--:R-:W-:-:S13]  /*19ff0*/  ISETP.NE.AND P1, PT, R0, 0x1, PT ;  /* 0x000000010000780c */ /* 0x008fda0003f25270 */
[----:B------:R-:W3:Y:S08]  /*1a000*/  @P1 LDC R0, c[0x0][0x44c] ;  /* 0x00011300ff001b82 */ /* 0x000ef00000000800 */
[----:B------:R-:W4:Y:S01]  /*1a010*/  @P1 LDC R3, c[0x0][0x450] ;  /* 0x00011400ff031b82 */ /* 0x000f220000000800 */
[----:B---3--:R-:W-:-:S05]  /*1a020*/  @P1 IMAD.HI.U32 R0, R2, R0, RZ ;  /* 0x0000000002001227 */ /* 0x008fca00078e00ff */
[----:B----4-:R-:W-:-:S05]  /*1a030*/  @P1 SHF.R.U32.HI R2, RZ, R3, R0 ;  /* 0x00000003ff021219 */ /* 0x010fca0000011600 */
[----:B------:R-:W-:-:S05]  /*1a040*/  IMAD.IADD R2, R20, 0x1, R2 ;  /* 0x0000000114027824 */ /* 0x000fca00078e0202 */
[----:B------:R-:W-:-:S04]  /*1a050*/  SHF.R.S32.HI R0, RZ, 0x1f, R2 ;  /* 0x0000001fff007819 */ /* 0x000fc80000011402 */
[----:B------:R-:W-:-:S04]  /*1a060*/  LEA.HI R0, R0, R2, RZ, 0x7 ;  /* 0x0000000200007211 */ /* 0x000fc800078f38ff */
[----:B------:R-:W-:-:S04]  /*1a070*/  SHF.R.S32.HI R0, RZ, 0x7, R0 ;  /* 0x00000007ff007819 */ /* 0x000fc80000011400 */
[----:B------:R-:W-:-:S04]  /*1a080*/  VIMNMX R4, R21, R0, PT ;  /* 0x0000000015047248 */ /* 0x000fc80003fe0100 */
[----:B------:R-:W-:Y:S01]  /*1a090*/  ISETP.GT.AND P0, PT, R4, RZ, PT ;  /* 0x000000ff0400720c */ /* 0x000fe20003f04270 */
[----:B------:R3:W-:-:S12]  /*1a0a0*/  STL [R1+0x34], R4 ;  /* 0x0000340401007387 */ /* 0x0007d80000100800 */
[----:B---3--:R-:W-:Y:S05]  /*1a0b0*/  @P0 BRA `(.L_x_2514) ;  /* 0x0000000000440947 */ /* 0x008fea0003800000 */
[----:B------:R-:W3:Y:S02]  /*1a0c0*/  S2R R4, SR_TID.X ;  /* 0x0000000000047919 */ /* 0x000ee40000002100 */
[----:B---3--:R-:W-:-:S04]  /*1a0d0*/  LOP3.LUT R4, R4, 0x7f, RZ, 0xc0, !PT ;  /* 0x0000007f04047812 */ /* 0x008fc800078ec0ff */
[----:B------:R-:W-:-:S13]  /*1a0e0*/  ISETP.NE.AND P0, PT, R4, RZ, PT ;  /* 0x000000ff0400720c */ /* 0x000fda0003f05270 */
[----:B------:R-:W-:Y:S05]  /*1a0f0*/  @P0 BRA `(.L_x_2515) ;  /* 0x0000003400200947 */ /* 0x000fea0003800000 */
[----:B0-----:R-:W0:Y:S01]  /*1a100*/  S2R R5, SR_LANEID ;  /* 0x0000000000057919 */ /* 0x001e220000000000 */
[----:B------:R-:W-:Y:S01]  /*1a110*/  VOTEU.ANY UR4, UPT, PT ;  /* 0x0000000000047886 */ /* 0x000fe200038e0100 */
[----:B------:R-:W3:Y:S01]  /*1a120*/  LDC.64 R2, c[0x0][0xc60] ;  /* 0x00031800ff027b82 */ /* 0x000ee20000000a00 */
[----:B------:R-:W0:Y:S02]  /*1a130*/  FLO.U32 R0, UR4 ;  /* 0x0000000400007d00 */ /* 0x000e2400080e0000 */
[----:B0-----:R-:W-:-:S06]  /*1a140*/  ISETP.EQ.U32.AND P0, PT, R0, R5, PT ;  /* 0x000000050000720c */ /* 0x001fcc0003f02070 */
[----:B------:R-:W3:Y:S07]  /*1a150*/  POPC R5, UR4 ;  /* 0x0000000400057d09 */ /* 0x000eee0008000000 */
[----:B---3--:R-:W3:Y:S01]  /*1a160*/  @P0 ATOMG.E.ADD.STRONG.GPU PT, R3, desc[UR38][R2.64], R5 ;  /* 0x00000005020309a8 */ /* 0x008ee200081ee1e6 */
[----:B------:R-:W0:Y:S02]  /*1a170*/  S2R R4, SR_LTMASK ;  /* 0x0000000000047919 */ /* 0x000e240000003900 */
[----:B0-----:R-:W-:-:S04]  /*1a180*/  LOP3.LUT R4, R4, UR4, RZ, 0xc0, !PT ;  /* 0x0000000404047c12 */ /* 0x001fc8000f8ec0ff */
[----:B--2---:R-:W0:Y:S01]  /*1a190*/  POPC R7, R4 ;  /* 0x0000000400077309 */ /* 0x004e220000000000 */
[----:B---3--:R-:W0:Y:S02]  /*1a1a0*/  SHFL.IDX PT, R0, R3, R0, 0x1f ;  /* 0x00001f0003007589 */ /* 0x008e2400000e0000 */
[----:B0-----:R-:W-:Y:S01]  /*1a1b0*/  IADD3 R16, R0, UR37, R7 ;  /* 0x0000002500107c10 */ /* 0x001fe2000fffe007 */
[----:B------:R-:W-:Y:S06]  /*1a1c0*/  BRA `(.L_x_2515) ;  /* 0x0000003000ec7947 */ /* 0x000fec0003800000 */
.L_x_2514:
        /* <DEDUP_REMOVED lines=9> */
[----:B------:R-:W3:Y:S01]  /*1a260*/  LDC.64 R2, c[0x4][R2] ;  /* 0x0100000002027b82 */ /* 0x000ee20000000a00 */
[----:B0-----:R-:W-:Y:S02]  /*1a270*/  IMAD.U32 R5, RZ, RZ, UR7 ;  /* 0x00000007ff057e24 */ /* 0x001fe4000f8e00ff */
[----:B------:R-:W-:Y:S02]  /*1a280*/  IMAD.U32 R6, RZ, RZ, UR8 ;  /* 0x00000008ff067e24 */ /* 0x000fe4000f8e00ff */
[----:B--2---:R-:W-:-:S02]  /*1a290*/  IMAD.U32 R7, RZ, RZ, UR9 ;  /* 0x00000009ff077e24 */ /* 0x004fc4000f8e00ff */
[----:B------:R-:W-:Y:S02]  /*1a2a0*/  IMAD.U32 R10, RZ, RZ, UR4 ;  /* 0x00000004ff0a7e24 */ /* 0x000fe4000f8e00ff */
[----:B------:R-:W-:Y:S02]  /*1a2b0*/  IMAD.U32 R11, RZ, RZ, UR5 ;  /* 0x00000005ff0b7e24 */ /* 0x000fe4000f8e00ff */
[----:B------:R-:W-:Y:S02]  /*1a2c0*/  IMAD.MOV.U32 R8, RZ, RZ, 0x70 ;  /* 0x00000070ff087424 */ /* 0x000fe400078e00ff */
[----:B------:R-:W-:Y:S02]  /*1a2d0*/  IMAD.MOV.U32 R12, RZ, RZ, 0x1 ;  /* 0x00000001ff0c7424 */ /* 0x000fe400078e00ff */
[----:B------:R-:W-:-:S07]  /*1a2e0*/  IMAD.MOV.U32 R13, RZ, RZ, RZ ;  /* 0x000000ffff0d7224 */ /* 0x000fce00078e00ff */
[----:B------:R-:W-:-:S07]  /*1a2f0*/  LEPC R20, `(.L_x_2517) ;  /* 0x000000001014794e */ /* 0x000fce0000000000 */
[----:B-1-3--:R-:W-:Y:S05]  /*1a300*/  CALL.ABS.NOINC R2 ;  /* 0x0000000002007343 */ /* 0x00afea0003c00000 */
.L_x_2517:
[----:B------:R-:W-:Y:S05]  /*1a310*/  BSYNC B6 ;  /* 0x0000000000067941 */ /* 0x000fea0003800000 */
.L_x_2516:
        /* <DEDUP_REMOVED lines=8> */
[----:B------:R3:W4:Y:S01]  /*1a3a0*/  LDC.64 R2, c[0x4][R26] ;  /* 0x010000001a027b82 */ /* 0x0007220000000a00 */
[----:B------:R-:W-:Y:S02]  /*1a3b0*/  IMAD.U32 R4, RZ, RZ, UR6 ;  /* 0x00000006ff047e24 */ /* 0x000fe4000f8e00ff */
[----:B0-----:R-:W-:Y:S02]  /*1a3c0*/  IMAD.U32 R5, RZ, RZ, UR7 ;  /* 0x00000007ff057e24 */ /* 0x001fe4000f8e00ff */
[----:B------:R-:W-:Y:S02]  /*1a3d0*/  IMAD.U32 R6, RZ, RZ, UR8 ;  /* 0x00000008ff067e24 */ /* 0x000fe4000f8e00ff */
[----:B--2---:R-:W-:-:S02]  /*1a3e0*/  IMAD.U32 R7, RZ, RZ, UR9 ;  /* 0x00000009ff077e24 */ /* 0x004fc4000f8e00ff */
[----:B------:R-:W-:Y:S02]  /*1a3f0*/  IMAD.U32 R10, RZ, RZ, UR4 ;  /* 0x00000004ff0a7e24 */ /* 0x000fe4000f8e00ff */
[----:B------:R-:W-:Y:S02]  /*1a400*/  IMAD.U32 R11, RZ, RZ, UR5 ;  /* 0x00000005ff0b7e24 */ /* 0x000fe4000f8e00ff */
[----:B------:R-:W-:Y:S02]  /*1a410*/  IMAD.MOV.U32 R8, RZ, RZ, 0x70 ;  /* 0x00000070ff087424 */ /* 0x000fe400078e00ff */
[----:B------:R-:W-:Y:S02]  /*1a420*/  IMAD.MOV.U32 R12, RZ, RZ, 0x1 ;  /* 0x00000001ff0c7424 */ /* 0x000fe400078e00ff */
[----:B---3--:R-:W-:-:S07]  /*1a430*/  IMAD.MOV.U32 R13, RZ, RZ, RZ ;  /* 0x000000ffff0d7224 */ /* 0x008fce00078e00ff */
[----:B------:R-:W-:-:S07]  /*1a440*/  LEPC R20, `(.L_x_2520) ;  /* 0x000000001014794e */ /* 0x000fce0000000000 */
[----:B-1--4-:R-:W-:Y:S05]  /*1a450*/  CALL.ABS.NOINC R2 ;  /* 0x0000000002007343 */ /* 0x012fea0003c00000 */
.L_x_2520:
[----:B------:R0:W1:Y:S01]  /*1a460*/  LDC.64 R2, c[0x4][R26] ;  /* 0x010000001a027b82 */ /* 0x0000620000000a00 */
[----:B------:R-:W-:Y:S01]  /*1a470*/  ULDC.64 UR4, c[0x4][0x88] ;  /* 0x0100220000047ab9 */ /* 0x000fe20000000a00 */
[----:B------:R-:W-:Y:S01]  /*1a480*/  ULDC.64 UR6, c[0x4][0x90] ;  /* 0x0100240000067ab9 */ /* 0x000fe20000000a00 */
[----:B------:R-:W-:Y:S01]  /*1a490*/  ULDC.64 UR8, c[0x4][0x18] ;  /* 0x0100060000087ab9 */ /* 0x000fe20000000a00 */
[----:B------:R-:W-:Y:S01]  /*1a4a0*/  IMAD.U32 R4, RZ, RZ, UR4 ;  /* 0x00000004ff047e24 */ /* 0x000fe2000f8e00ff */
[----:B------:R-:W-:Y:S01]  /*1a4b0*/  MOV R8, 0x70 ;  /* 0x0000007000087802 */ /* 0x000fe20000000f00 */
[----:B------:R-:W-:Y:S02]  /*1a4c0*/  IMAD.U32 R5, RZ, RZ, UR5 ;  /* 0x00000005ff057e24 */ /* 0x000fe4000f8e00ff */
[----:B------:R-:W-:Y:S02]  /*1a4d0*/  IMAD.U32 R6, RZ, RZ, UR6 ;  /* 0x00000006ff067e24 */ /* 0x000fe4000f8e00ff */
[----:B------:R-:W-:-:S02]  /*1a4e0*/  IMAD.U32 R7, RZ, RZ, UR7 ;  /* 0x00000007ff077e24 */ /* 0x000fc4000f8e00ff */
[----:B------:R-:W-:Y:S02]  /*1a4f0*/  IMAD.U32 R10, RZ, RZ, UR8 ;  /* 0x00000008ff0a7e24 */ /* 0x000fe4000f8e00ff */
[----:B------:R-:W-:Y:S02]  /*1a500*/  IMAD.U32 R11, RZ, RZ, UR9 ;  /* 0x00000009ff0b7e24 */ /* 0x000fe4000f8e00ff */
[----:B------:R-:W-:Y:S02]  /*1a510*/  IMAD.MOV.U32 R12, RZ, RZ, 0x1 ;  /* 0x00000001ff0c7424 */ /* 0x000fe400078e00ff */
[----:B0-----:R-:W-:-:S07]  /*1a520*/  IMAD.MOV.U32 R13, RZ, RZ, RZ ;  /* 0x000000ffff0d7224 */ /* 0x001fce00078e00ff */
[----:B------:R-:W-:-:S07]  /*1a530*/  LEPC R20, `(.L_x_2519) ;  /* 0x000000001014794e */ /* 0x000fce0000000000 */
[----:B-1----:R-:W-:Y:S05]  /*1a540*/  CALL.ABS.NOINC R2 ;  /* 0x0000000002007343 */ /* 0x002fea0003c00000 */
.L_x_2519:
[----:B------:R-:W-:Y:S05]  /*1a550*/  BSYNC B6 ;  /* 0x0000000000067941 */ /* 0x000fea0003800000 */
.L_x_2518:
[----:B------:R3:W4:Y:S01]  /*1a560*/  LDL R20, [R1+0x10] ;  /* 0x0000100001147983 */ /* 0x0007220000100800 */
[----:B------:R-:W-:Y:S01]  /*1a570*/  ULDC.64 UR4, c[0x0][0x9f8] ;  /* 0x00027e0000047ab9 */ /* 0x000fe20000000a00 */
[----:B--2---:R-:W2:Y:S01]  /*1a580*/  LDC R7, c[0x0][0x430] ;  /* 0x00010c00ff077b82 */ /* 0x004ea20000000800 */
[----:B------:R-:W-:Y:S01]  /*1a590*/  ISETP.NE.U32.AND P0, PT, RZ, UR4, PT ;  /* 0x00000004ff007c0c */ /* 0x000fe2000bf05070 */
[----:B------:R-:W3:Y:S03]  /*1a5a0*/  LDL R26, [R1+0x34] ;  /* 0x00003400011a7983 */ /* 0x000ee60000100800 */
[----:B------:R-:W-:Y:S01]  /*1a5b0*/  ISETP.NE.AND.EX P0, PT, RZ, UR5, PT, P0 ;  /* 0x00000005ff007c0c */ /* 0x000fe2000bf05300 */
[----:B------:R-:W3:Y:S04]  /*1a5c0*/  LDL R6, [R1+0x24] ;  /* 0x0000240001067983 */ /* 0x000ee80000100800 */
[----:B------:R-:W3:Y:S04]  /*1a5d0*/  LDL R21, [R1+0x28] ;  /* 0x0000280001157983 */ /* 0x000ee80000100800 */
[----:B------:R-:W3:Y:S04]  /*1a5e0*/  LDL.LU R11, [R1] ;  /* 0x00000000010b7983 */ /* 0x000ee80000300800 */
[----:B------:R-:W-:Y:S01]  /*1a5f0*/  @P0 IADD3 R2, P1, R23, UR4, RZ ;  /* 0x0000000417020c10 */ /* 0x000fe2000ff3e0ff */
[----:B------:R-:W0:Y:S01]  /*1a600*/  S2R R4, SR_TID.X ;  /* 0x0000000000047919 */ /* 0x000e220000002100 */
[----:B------:R-:W-:-:S02]  /*1a610*/  ULDC UR4, c[0x0][0x2f4] ;  /* 0x0000bd0000047ab9 */ /* 0x000fc40000000800 */
[----:B------:R-:W-:Y:S01]  /*1a620*/  @P0 IADD3.X R3, R24, UR5, RZ, P1, !PT ;  /* 0x0000000518030c10 */ /* 0x000fe20008ffe4ff */
[----:B------:R-:W1:Y:S04]  /*1a630*/  S2R R0, SR_TID.X ;  /* 0x0000000000007919 */ /* 0x000e680000002100 */
[----:B----4-:R-:W4:Y:S01]  /*1a640*/  @P0 LDG.E R20, desc[UR38][R2.64] ;  /* 0x0000002602140981 */ /* 0x010f22000c1e1900 */
[----:B--2---:R-:W-:Y:S01]  /*1a650*/  ISETP.NE.AND P1, PT, R7, 0x1, PT ;  /* 0x000000010700780c */ /* 0x004fe20003f25270 */
[----:B0-----:R-:W-:Y:S01]  /*1a660*/  IMAD.SHL.U32 R5, R4, 0x20, RZ ;  /* 0x0000002004057824 */ /* 0x001fe200078e00ff */
[----:B-1----:R-:W-:Y:S01]  /*1a670*/  LOP3.LUT R0, R0, 0x7f, RZ, 0xc0, !PT ;  /* 0x0000007f00007812 */ /* 0x002fe200078ec0ff */
[----:B---3--:R-:W-:-:S03]  /*1a680*/  VIADD R26, R26, 0xffffffff ;  /* 0xffffffff1a1a7836 */ /* 0x008fc60000000000 */
[----:B------:R-:W-:Y:S01]  /*1a690*/  SHF.R.U32.HI R0, RZ, 0x2, R0 ;  /* 0x00000002ff007819 */ /* 0x000fe20000011600 */
[----:B------:R-:W-:Y:S01]  /*1a6a0*/  IMAD.SHL.U32 R10, R26, 0x80, RZ ;  /* 0x000000801a0a7824 */ /* 0x000fe200078e00ff */
[----:B------:R-:W-:-:S04]  /*1a6b0*/  LOP3.LUT R5, R5, 0x60, RZ, 0xc0, !PT ;  /* 0x0000006005057812 */ /* 0x000fc800078ec0ff */
[----:B------:R-:W-:Y:S01]  /*1a6c0*/  LOP3.LUT R0, R10, R0, R5, 0xfe, !PT ;  /* 0x000000000a007212 */ /* 0x000fe200078efe05 */
[----:B------:R-:W0:Y:S08]  /*1a6d0*/  @P1 LDC R4, c[0x0][0x434] ;  /* 0x00010d00ff041b82 */ /* 0x000e300000000800 */
[----:B------:R-:W1:Y:S01]  /*1a6e0*/  @P1 LDC R5, c[0x0][0x438] ;  /* 0x00010e00ff051b82 */ /* 0x000e620000000800 */
[----:B------:R-:W2:Y:S01]  /*1a6f0*/  S2R R12, SR_TID.X ;  /* 0x00000000000c7919 */ /* 0x000ea20000002100 */
[----:B------:R-:W-:Y:S01]  /*1a700*/  LOP3.LUT R11, R11, 0xfffffff7, RZ, 0xc0, !PT ;  /* 0xfffffff70b0b7812 */ /* 0x000fe200078ec0ff */
[----:B--2---:R-:W-:-:S05]  /*1a710*/  IMAD.SHL.U32 R12, R12, 0x8, RZ ;  /* 0x000000080c0c7824 */ /* 0x004fca00078e00ff */
[----:B------:R-:W-:-:S04]  /*1a720*/  LOP3.LUT R12, R12, 0x18, RZ, 0xc0, !PT ;  /* 0x000000180c0c7812 */ /* 0x000fc800078ec0ff */
[----:B------:R-:W-:Y:S01]  /*1a730*/  LOP3.LUT R13, R12, 0x20, RZ, 0xfc, !PT ;  /* 0x000000200c0d7812 */ /* 0x000fe200078efcff */
[----:B------:R-:W-:Y:S01]  /*1a740*/  UMOV UR5, 0xffffffff ;  /* 0xffffffff00057882 */ /* 0x000fe20000000000 */
[----:B----4-:R-:W-:Y:S01]  /*1a750*/  @P0 STL [R1+0x10], R20 ;  /* 0x0000101401000387 */ /* 0x010fe20000100800 */
[C---:B------:R-:W-:Y:S01]  /*1a760*/  ISETP.GE.AND P0, PT, R0.reuse, R6, PT ;  /* 0x000000060000720c */ /* 0x040fe20003f06270 */
        /* <DEDUP_REMOVED lines=31> */
[----:B------:R-:W-:-:S05]  /*1a960*/  @P0 LOP3.LUT R11, R11, 0x1, RZ, 0xfc, !PT ;  /* 0x000000010b0b0812 */ /* 0x000fca00078efcff */
[----:B------:R0:W-:Y:S01]  /*1a970*/  STL [R1], R11 ;  /* 0x0000000b01007387 */ /* 0x0001e20000100800 */
[----:B------:R-:W-:Y:S05]  /*1a980*/  BRA.DIV UR5, `(.L_x_2521) ;  /* 0x0000004e05147947 */ /* 0x000fea000b800000 */
.L_x_2634:
[----:B------:R-:W-:-:S05]  /*1a990*/  SHF.R.S32.HI R5, RZ, 0x1f, R18 ;  /* 0x0000001fff057819 */ /* 0x000fca0000011412 */
[----:B------:R1:W-:Y:S01]  /*1a9a0*/  STL [R1+0xc], R5 ;  /* 0x00000c0501007387 */ /* 0x0003e20000100800 */
[----:B------:R-:W-:Y:S05]  /*1a9b0*/  @!P2 BRA `(.L_x_2522) ;  /* 0x000000000004a947 */ /* 0x000fea0003800000 */
[----:B------:R-:W-:Y:S01]  /*1a9c0*/  BPT.TRAP 0x1 ;  /* 0x000000040000795c */ /* 0x000fe20000300000 */
.L_x_2522:
[----:B------:R-:W-:Y:S01]  /*1a9d0*/  SHF.R.S32.HI R3, RZ, 0x1f, R4 ;  /* 0x0000001fff037819 */ /* 0x000fe20000011404 */
[----:B------:R-:W-:Y:S01]  /*1a9e0*/  ULDC.64 UR4, c[0x0][0x328] ;  /* 0x0000ca0000047ab9 */ /* 0x000fe20000000a00 */
[----:B0----5:R-:W-:Y:S01]  /*1a9f0*/  SHF.R.S32.HI R8, RZ, 0x1f, R2 ;  /* 0x0000001fff087819 */ /* 0x021fe20000011402 */
        /* <DEDUP_REMOVED lines=13> */
[----:B------:R-:W-:-:S04]  /*1aad0*/  IMAD.WIDE.U32 R6, R18, UR4, R6 ;  /* 0x0000000412067c25 */ /* 0x000fc8000f8e0006 */
[----:B------:R-:W-:Y:S01]  /*1aae0*/  IMAD R0, R18, UR5, R0 ;  /* 0x0000000512007c24 */ /* 0x000fe2000f8e0200 */
[----:B------:R-:W-:Y:S02]  /*1aaf0*/  ULDC.64 UR4, c[0x0][0x318] ;  /* 0x0000c60000047ab9 */ /* 0x000fe40000000a00 */
[----:B------:R-:W-:Y:S01]  /*1ab00*/  LEA R23, P0, R6, UR4, 0x1 ;  /* 0x0000000406177c11 */ /* 0x000fe2000f8008ff */
[----:B------:R-:W-:Y:S02]  /*1ab10*/  IMAD.IADD R24, R7, 0x1, R0 ;  /* 0x0000000107187824 */ /* 0x000fe400078e0200 */
[----:B------:R-:W-:-:S03]  /*1ab20*/  IMAD R0, R25, 0x8, R22 ;  /* 0x0000000819007824 */ /* 0x000fc600078e0216 */
[----:B------:R-:W-:-:S06]  /*1ab30*/  LEA.HI.X R24, R6, UR5, R24, 0x1, P0 ;  /* 0x0000000506187c11 */ /* 0x000fcc00080f0c18 */
[----:B------:R-:W0:Y:S02]  /*1ab40*/  SYNCS.PHASECHK.TRANS64.TRYWAIT P0, [R0+URZ+0x2d840], R5 ;  /* 0x02d84005000075a7 */ /* 0x000e24000800017f */
[----:B0-----:R-:W-:Y:S05]  /*1ab50*/  @!P0 BRA `(.L_x_2524) ;  /* 0x0000004800d48947 */ /* 0x001fea0003800000 */
.L_x_2635:
[----:B------:R-:W-:Y:S05]  /*1ab60*/  BSYNC B0 ;  /* 0x0000000000007941 */ /* 0x000fea0003800000 */
.L_x_2523:
[----:B------:R-:W2:Y:S01]  /*1ab70*/  LDL R6, [R1] ;  /* 0x0000000001067983 */ /* 0x000ea20000100800 */
[----:B------:R-:W-:-:S03]  /*1ab80*/  ULDC.64 UR4, c[0x0][0x300] ;  /* 0x0000c00000047ab9 */ /* 0x000fc60000000a00 */
[----:B------:R-:W3:Y:S04]  /*1ab90*/  LDL R7, [R1+0xc] ;  /* 0x00000c0001077983 */ /* 0x000ee80000100800 */
[----:B------:R-:W4:Y:S04]  /*1aba0*/  LDL R9, [R1+0x14] ;  /* 0x0000140001097983 */ /* 0x000f280000100800 */
[----:B------:R-:W5:Y:S01]  /*1abb0*/  LDL R12, [R1+0x24] ;  /* 0x00002400010c7983 */ /* 0x000f620000100800 */
[----:B------:R-:W-:-:S04]  /*1abc0*/  IMAD R3, R3, UR4, RZ ;  /* 0x0000000403037c24 */ /* 0x000fc8000f8e02ff */
[C---:B------:R-:W-:Y:S02]  /*1abd0*/  IMAD R3, R4.reuse, UR5, R3 ;  /* 0x0000000504037c24 */ /* 0x040fe4000f8e0203 */
[----:B0-----:R-:W-:Y:S01]  /*1abe0*/  IMAD.WIDE.U32 R4, R4, UR4, RZ ;  /* 0x0000000404047c25 */ /* 0x001fe2000f8e00ff */
[----:B------:R-:W-:-:S03]  /*1abf0*/  ULDC.64 UR4, c[0x0][0x310] ;  /* 0x0000c40000047ab9 */ /* 0x000fc60000000a00 */
[----:B------:R-:W-:Y:S02]  /*1ac00*/  IMAD.IADD R5, R5, 0x1, R3 ;  /* 0x0000000105057824 */ /* 0x000fe400078e0203 */
[----:B------:R-:W-:Y:S02]  /*1ac10*/  IMAD R8, R8, UR4, RZ ;  /* 0x0000000408087c24 */ /* 0x000fe4000f8e02ff */
[----:B------:R-:W-:-:S04]  /*1ac20*/  IMAD.WIDE.U32 R4, R2, UR4, R4 ;  /* 0x0000000402047c25 */ /* 0x000fc8000f8e0004 */
[----:B------:R-:W-:Y:S01]  /*1ac30*/  IMAD R2, R2, UR5, R8 ;  /* 0x0000000502027c24 */ /* 0x000fe2000f8e0208 */
[----:B------:R-:W-:-:S03]  /*1ac40*/  ULDC.64 UR4, c[0x0][0x308] ;  /* 0x0000c20000047ab9 */ /* 0x000fc60000000a00 */
[----:B------:R-:W-:Y:S02]  /*1ac50*/  IMAD.IADD R3, R5, 0x1, R2 ;  /* 0x0000000105037824 */ /* 0x000fe400078e0202 */
[----:B------:R-:W-:Y:S01]  /*1ac60*/  IMAD.MOV.U32 R2, RZ, RZ, R4 ;  /* 0x000000ffff027224 */ /* 0x000fe200078e0004 */
[C---:B--2---:R-:W-:Y:S02]  /*1ac70*/  LOP3.LUT P4, RZ, R6.reuse, 0x4, RZ, 0xc0, !PT ;  /* 0x0000000406ff7812 */ /* 0x044fe4000788c0ff */
[C---:B------:R-:W-:Y:S02]  /*1ac80*/  LOP3.LUT P3, RZ, R6.reuse, 0x2, RZ, 0xc0, !PT ;  /* 0x0000000206ff7812 */ /* 0x040fe4000786c0ff */
[----:B------:R-:W-:Y:S02]  /*1ac90*/  LOP3.LUT P2, RZ, R6, 0x1, RZ, 0xc0, !PT ;  /* 0x0000000106ff7812 */ /* 0x000fe4000784c0ff */
[----:B------:R-:W0:Y:S01]  /*1aca0*/  S2R R6, SR_TID.X ;  /* 0x0000000000067919 */ /* 0x000e220000002100 */
[----:B---3--:R-:W-:Y:S01]  /*1acb0*/  IMAD R4, R7, UR4, RZ ;  /* 0x0000000407047c24 */ /* 0x008fe2000f8e02ff */
[----:B0-----:R-:W-:-:S04]  /*1acc0*/  LOP3.LUT R6, R6, 0x7f, RZ, 0xc0, !PT ;  /* 0x0000007f06067812 */ /* 0x001fc800078ec0ff */
[----:B------:R-:W-:Y:S02]  /*1acd0*/  SHF.R.U32.HI R11, RZ, 0x2, R6 ;  /* 0x00000002ff0b7819 */ /* 0x000fe40000011606 */
[----:B------:R-:W0:Y:S01]  /*1ace0*/  S2R R6, SR_TID.X ;  /* 0x0000000000067919 */ /* 0x000e220000002100 */
[C---:B------:R-:W-:Y:S02]  /*1acf0*/  IMAD R7, R18.reuse, UR5, R4 ;  /* 0x0000000512077c24 */ /* 0x040fe4000f8e0204 */
[----:B------:R-:W-:Y:S01]  /*1ad00*/  IMAD.WIDE.U32 R4, R18, UR4, R2 ;  /* 0x0000000412047c25 */ /* 0x000fe2000f8e0002 */
[----:B------:R-:W-:-:S03]  /*1ad10*/  ULDC.64 UR4, c[0x0][0x2e8] ;  /* 0x0000ba0000047ab9 */ /* 0x000fc60000000a00 */
[----:B------:R-:W-:Y:S01]  /*1ad20*/  IMAD.IADD R7, R5, 0x1, R7 ;  /* 0x0000000105077824 */ /* 0x000fe200078e0207 */
[C---:B------:R-:W-:Y:S01]  /*1ad30*/  LEA R2, P0, R4.reuse, UR4, 0x1 ;  /* 0x0000000404027c11 */ /* 0x040fe2000f8008ff */
[----:B----4-:R-:W-:Y:S01]  /*1ad40*/  IMAD R8, R25, 0x3000, R9 ;  /* 0x0000300019087824 */ /* 0x010fe200078e0209 */
[----:B------:R-:W-:Y:S01]  /*1ad50*/  UMOV UR4, 0xffffffff ;  /* 0xffffffff00047882 */ /* 0x000fe20000000000 */
[----:B-----5:R-:W-:Y:S02]  /*1ad60*/  IADD3 R3, -R11, R12, -R10 ;  /* 0x0000000c0b037210 */ /* 0x020fe40007ffe90a */
[----:B------:R-:W-:Y:S02]  /*1ad70*/  LEA.HI.X R7, R4, UR5, R7, 0x1, P0 ;  /* 0x0000000504077c11 */ /* 0x000fe400080f0c07 */
[----:B------:R-:W-:Y:S01]  /*1ad80*/  ISETP.GE.AND P0, PT, R3, 0x1, PT ;  /* 0x000000010300780c */ /* 0x000fe20003f06270 */
[----:B0-----:R-:W-:-:S05]  /*1ad90*/  IMAD.SHL.U32 R9, R6, 0x8, RZ ;  /* 0x0000000806097824 */ /* 0x001fca00078e00ff */
[----:B------:R-:W-:Y:S01]  /*1ada0*/  LOP3.LUT R9, R9, 0x18, RZ, 0xc0, !PT ;  /* 0x0000001809097812 */ /* 0x000fe200078ec0ff */
[----:B------:R-:W-:Y:S06]  /*1adb0*/  BRA.DIV UR4, `(.L_x_2525) ;  /* 0x0000004a04507947 */ /* 0x000fec000b800000 */
        /* <DEDUP_REMOVED lines=38> */
.L_x_2645:
[----:B------:R-:W-:-:S13]  /*1b020*/  ISETP.GE.AND P0, PT, R3, 0x61, PT ;  /* 0x000000610300780c */ /* 0x000fda0003f06270 */
[----:B------:R-:W-:Y:S01]  /*1b030*/  @P0 LEA R2, P1, R9, R2, 0x1 ;  /* 0x0000000209020211 */ /* 0x000fe200078208ff */
        /* <DEDUP_REMOVED lines=10> */
.L_x_2526:
        /* <DEDUP_REMOVED lines=11> */
.L_x_2527:
        /* <DEDUP_REMOVED lines=39> */
.L_x_2529:
[----:B------:R-:W-:Y:S05]  /*1b400*/  BSYNC B6 ;  /* 0x0000000000067941 */ /* 0x000fea0003800000 */
.L_x_2528:
        /* <DEDUP_REMOVED lines=48> */
[----:B------:R-:W-:Y:S02]  /*1b710*/  VIADD R0, R0, 0x80 ;  /* 0x0000008000007836 */ /* 0x000fe40000000000 */
[----:B------:R-:W-:Y:S01]  /*1b720*/  IMAD.IADD R6, R5, 0x1, R6 ;  /* 0x0000000105067824 */ /* 0x000fe200078e0206 */
[C---:B------:R-:W-:Y:S01]  /*1b730*/  LEA R5, P0, R4.reuse, UR8, 0x1 ;  /* 0x0000000804057c11 */ /* 0x040fe2000f8008ff */
[----:B------:R-:W1:Y:S03]  /*1b740*/  S2R R13, SR_TID.X ;  /* 0x00000000000d7919 */ /* 0x000e660000002100 */
[----:B------:R-:W-:Y:S01]  /*1b750*/  LEA.HI.X R4, R4, UR9, R6, 0x1, P0 ;  /* 0x0000000904047c11 */ /* 0x000fe200080f0c06 */
[----:B------:R-:W-:-:S02]  /*1b760*/  IMAD.MOV.U32 R6, RZ, RZ, R0 ;  /* 0x000000ffff067224 */ /* 0x000fc400078e0000 */
[----:B0-----:R-:W-:-:S05]  /*1b770*/  @P1 IMAD.HI.U32 R7, R0, R7, RZ ;  /* 0x0000000700071227 */ /* 0x001fca00078e00ff */
[----:B------:R-:W-:-:S05]  /*1b780*/  @P1 SHF.R.U32.HI R6, RZ, R8, R7 ;  /* 0x00000008ff061219 */ /* 0x000fca0000011607 */
[----:B------:R-:W-:-:S04]  /*1b790*/  IMAD.MOV R7, RZ, RZ, -R6 ;  /* 0x000000ffff077224 */ /* 0x000fc800078e0a06 */
[----:B------:R-:W-:Y:S01]  /*1b7a0*/  IMAD R0, R9, R7, R0 ;  /* 0x0000000709007224 */ /* 0x000fe200078e0200 */
[----:B------:R-:W-:Y:S01]  /*1b7b0*/  SHF.R.S32.HI R7, RZ, 0x1f, R6 ;  /* 0x0000001fff077819 */ /* 0x000fe20000011406 */
[----:B------:R-:W-:-:S04]  /*1b7c0*/  IMAD.WIDE.U32 R2, R6, UR4, R2 ;  /* 0x0000000406027c25 */ /* 0x000fc8000f8e0002 */
[----:B------:R-:W-:Y:S01]  /*1b7d0*/  IMAD R7, R7, UR4, RZ ;  /* 0x0000000407077c24 */ /* 0x000fe2000f8e02ff */
[----:B------:R-:W-:-:S03]  /*1b7e0*/  ULDC UR4, c[0x0][0x2b8] ;  /* 0x0000ae0000047ab9 */ /* 0x000fc60000000800 */
[----:B------:R-:W-:-:S04]  /*1b7f0*/  IMAD R6, R6, UR5, R7 ;  /* 0x0000000506067c24 */ /* 0x000fc8000f8e0207 */
[----:B------:R-:W-:Y:S01]  /*1b800*/  IMAD.IADD R3, R3, 0x1, R6 ;  /* 0x0000000103037824 */ /* 0x000fe200078e0206 */
[----:B------:R-:W-:Y:S01]  /*1b810*/  SHF.R.S32.HI R6, RZ, 0x1f, R0 ;  /* 0x0000001fff067819 */ /* 0x000fe20000011400 */
[----:B-1----:R-:W-:-:S04]  /*1b820*/  IMAD.SHL.U32 R11, R13, 0x8, RZ ;  /* 0x000000080d0b7824 */ /* 0x002fc800078e00ff */
[----:B------:R-:W-:Y:S02]  /*1b830*/  IMAD R6, R6, UR6, RZ ;  /* 0x0000000606067c24 */ /* 0x000fe4000f8e02ff */
[----:B------:R-:W-:Y:S01]  /*1b840*/  IMAD.WIDE.U32 R2, R0, UR6, R2 ;  /* 0x0000000600027c25 */ /* 0x000fe2000f8e0002 */
[----:B------:R-:W-:-:S03]  /*1b850*/  LOP3.LUT R11, R11, 0x18, RZ, 0xc0, !PT ;  /* 0x000000180b0b7812 */ /* 0x000fc600078ec0ff */
        /* <DEDUP_REMOVED lines=47> */
[----:B0-----:R-:W-:-:S04]  /*1bb50*/  @!P3 LEA R3, P4, R10, R2, 0x1 ;  /* 0x000000020a03b211 */ /* 0x001fc800078808ff */
[----:B------:R-:W-:-:S04]  /*1bb60*/  @!P3 IADD3.X R2, RZ, R8, RZ, P4, !PT ;  /* 0x00000008ff02b210 */ /* 0x000fc800027fe4ff */
        /* <DEDUP_REMOVED lines=24> */
.L_x_2658:
        /* <DEDUP_REMOVED lines=13> */
.L_x_2531:
        /* <DEDUP_REMOVED lines=18> */
.L_x_2659:
[----:B------:R-:W-:Y:S05]  /*1bee0*/  BSYNC B0 ;  /* 0x0000000000007941 */ /* 0x000fea0003800000 */
.L_x_2532:
[----:B------:R-:W2:Y:S01]  /*1bef0*/  LDL R3, [R1+0x34] ;  /* 0x0000340001037983 */ /* 0x000ea20000100800 */
[----:B------:R-:W-:Y:S01]  /*1bf00*/  BSSY B0, `(.L_x_2534) ;  /* 0x00000f8000007945 */ /* 0x000fe20003800000 */
[----:B--2---:R-:W-:-:S13]  /*1bf10*/  ISETP.GE.AND P0, PT, R3, 0x2, PT ;  /* 0x000000020300780c */ /* 0x004fda0003f06270 */
[----:B------:R-:W-:Y:S05]  /*1bf20*/  @!P0 BRA `(.L_x_2535) ;  /* 0x0000000c00d48947 */ /* 0x000fea0003800000 */
[----:B------:R-:W2:Y:S01]  /*1bf30*/  S2R R2, SR_TID.X ;  /* 0x0000000000027919 */ /* 0x000ea20000002100 */
[----:B-1----:R-:W-:Y:S01]  /*1bf40*/  VIADD R0, R3, 0xfffffffe ;  /* 0xfffffffe03007836 */ /* 0x002fe20000000000 */
[----:B------:R-:W-:Y:S01]  /*1bf50*/  ULDC UR4, c[0x0][0x2f4] ;  /* 0x0000bd0000047ab9 */ /* 0x000fe20000000800 */
[----:B------:R-:W-:Y:S01]  /*1bf60*/  IMAD.MOV.U32 R17, RZ, RZ, R29 ;  /* 0x000000ffff117224 */ /* 0x000fe200078e001d */
[----:B------:R1:W-:Y:S01]  /*1bf70*/  STL [R1+0x8], R26 ;  /* 0x0000081a01007387 */ /* 0x0003e20000100800 */
[----:B------:R-:W-:Y:S02]  /*1bf80*/  IMAD.MOV.U32 R10, RZ, RZ, R25 ;  /* 0x000000ffff0a7224 */ /* 0x000fe400078e0019 */
[----:B--2---:R-:W-:-:S05]  /*1bf90*/  IMAD.SHL.U32 R4, R2, 0x8, RZ ;  /* 0x0000000802047824 */ /* 0x004fca00078e00ff */
[----:B------:R-:W-:-:S04]  /*1bfa0*/  LOP3.LUT R4, R4, 0x18, RZ, 0xc0, !PT ;  /* 0x0000001804047812 */ /* 0x000fc800078ec0ff */
[C---:B------:R-:W-:Y:S02]  /*1bfb0*/  LOP3.LUT R3, R4.reuse, 0x20, RZ, 0xfc, !PT ;  /* 0x0000002004037812 */ /* 0x040fe400078efcff */
[C---:B------:R-:W-:Y:S02]  /*1bfc0*/  LOP3.LUT R2, R4.reuse, 0x40, RZ, 0xfc, !PT ;  /* 0x0000004004027812 */ /* 0x040fe400078efcff */
[----:B------:R-:W-:Y:S02]  /*1bfd0*/  ISETP.GE.AND P3, PT, R4, UR4, PT ;  /* 0x0000000404007c0c */ /* 0x000fe4000bf66270 */
[----:B------:R-:W-:Y:S02]  /*1bfe0*/  ISETP.GE.AND P2, PT, R3, UR4, PT ;  /* 0x0000000403007c0c */ /* 0x000fe4000bf46270 */
[----:B-1----:R-:W-:-:S13]  /*1bff0*/  ISETP.GE.AND P1, PT, R2, UR4, PT ;  /* 0x0000000402007c0c */ /* 0x002fda000bf26270 */
.L_x_2548:
        /* <DEDUP_REMOVED lines=41> */
.L_x_2536:
[----:B------:R-:W-:Y:S01]  /*1c290*/  IMAD R5, R25, 0x8, R22 ;  /* 0x0000000819057824 */ /* 0x000fe200078e0216 */
[----:B------:R-:W-:Y:S01]  /*1c2a0*/  SHF.L.U32 R0, R29, 0x1f, RZ ;  /* 0x0000001f1d007819 */ /* 0x000fe200000006ff */
[----:B------:R-:W-:Y:S03]  /*1c2b0*/  BSSY B1, `(.L_x_2537) ;  /* 0x0000003000017945 */ /* 0x000fe60003800000 */
[----:B------:R-:W0:Y:S02]  /*1c2c0*/  SYNCS.PHASECHK.TRANS64.TRYWAIT P0, [R5+URZ+0x2d840], R0 ;  /* 0x02d84000050075a7 */ /* 0x000e24000800017f */
[----:B0-----:R-:W-:Y:S05]  /*1c2d0*/  @!P0 BRA `(.L_x_2538) ;  /* 0x0000004000a48947 */ /* 0x001fea0003800000 */
.L_x_2660:
[----:B------:R-:W-:Y:S05]  /*1c2e0*/  BSYNC B1 ;  /* 0x0000000000017941 */ /* 0x000fea0003800000 */
.L_x_2537:
[----:B------:R-:W2:Y:S04]  /*1c2f0*/  LDL R2, [R1] ;  /* 0x0000000001027983 */ /* 0x000ea80000100800 */
[----:B------:R-:W3:Y:S04]  /*1c300*/  LDL R6, [R1+0xc] ;  /* 0x00000c0001067983 */ /* 0x000ee80000100800 */
[----:B------:R-:W4:Y:S01]  /*1c310*/  LDL R4, [R1+0x14] ;  /* 0x0000140001047983 */ /* 0x000f220000100800 */
[----:B------:R-:W-:Y:S01]  /*1c320*/  SHF.R.S32.HI R21, RZ, 0x1f, R9 ;  /* 0x0000001fff157819 */ /* 0x000fe20000011409 */
[----:B------:R-:W-:-:S04]  /*1c330*/  ULDC.64 UR4, c[0x0][0x300] ;  /* 0x0000c00000047ab9 */ /* 0x000fc80000000a00 */
[----:B0-----:R-:W-:-:S04]  /*1c340*/  IMAD R0, R21, UR4, RZ ;  /* 0x0000000415007c24 */ /* 0x001fc8000f8e02ff */
[C---:B------:R-:W-:Y:S01]  /*1c350*/  IMAD R0, R9.reuse, UR5, R0 ;  /* 0x0000000509007c24 */ /* 0x040fe2000f8e0200 */
[C---:B--2---:R-:W-:Y:S02]  /*1c360*/  LOP3.LUT P5, RZ, R2.reuse, 0x2, RZ, 0xc0, !PT ;  /* 0x0000000202ff7812 */ /* 0x044fe400078ac0ff */
[----:B------:R-:W-:Y:S01]  /*1c370*/  LOP3.LUT P4, RZ, R2, 0x1, RZ, 0xc0, !PT ;  /* 0x0000000102ff7812 */ /* 0x000fe2000788c0ff */
[----:B------:R-:W-:Y:S01]  /*1c380*/  IMAD.WIDE.U32 R2, R9, UR4, RZ ;  /* 0x0000000409027c25 */ /* 0x000fe2000f8e00ff */
[----:B------:R-:W-:-:S03]  /*1c390*/  ULDC.64 UR4, c[0x0][0x310] ;  /* 0x0000c40000047ab9 */ /* 0x000fc60000000a00 */
[----:B------:R-:W-:Y:S02]  /*1c3a0*/  IMAD.IADD R3, R3, 0x1, R0 ;  /* 0x0000000103037824 */ /* 0x000fe400078e0200 */
[----:B------:R-:W-:Y:S02]  /*1c3b0*/  IMAD R0, R28, UR4, RZ ;  /* 0x000000041c007c24 */ /* 0x000fe4000f8e02ff */
[----:B------:R-:W-:-:S04]  /*1c3c0*/  IMAD.WIDE.U32 R2, R7, UR4, R2 ;  /* 0x0000000407027c25 */ /* 0x000fc8000f8e0002 */
[----:B------:R-:W-:Y:S01]  /*1c3d0*/  IMAD R0, R7, UR5, R0 ;  /* 0x0000000507007c24 */ /* 0x000fe2000f8e0200 */
[----:B------:R-:W-:Y:S01]  /*1c3e0*/  ULDC.64 UR4, c[0x0][0x308] ;  /* 0x0000c20000047ab9 */ /* 0x000fe20000000a00 */
[----:B----4-:R-:W-:Y:S02]  /*1c3f0*/  IMAD R4, R25, 0x3000, R4 ;  /* 0x0000300019047824 */ /* 0x010fe400078e0204 */
[----:B------:R-:W-:Y:S02]  /*1c400*/  IMAD.IADD R3, R3, 0x1, R0 ;  /* 0x0000000103037824 */ /* 0x000fe400078e0200 */
[----:B---3--:R-:W-:Y:S02]  /*1c410*/  IMAD R0, R6, UR4, RZ ;  /* 0x0000000406007c24 */ /* 0x008fe4000f8e02ff */
[----:B------:R-:W-:-:S04]  /*1c420*/  IMAD.WIDE.U32 R2, R18, UR4, R2 ;  /* 0x0000000412027c25 */ /* 0x000fc8000f8e0002 */
[----:B------:R-:W-:Y:S01]  /*1c430*/  IMAD R0, R18, UR5, R0 ;  /* 0x0000000512007c24 */ /* 0x000fe2000f8e0200 */
[----:B------:R-:W-:Y:S02]  /*1c440*/  ULDC.64 UR4, c[0x0][0x2e8] ;  /* 0x0000ba0000047ab9 */ /* 0x000fe40000000a00 */
[----:B------:R-:W-:Y:S01]  /*1c450*/  LEA R6, P0, R2, UR4, 0x1 ;  /* 0x0000000402067c11 */ /* 0x000fe2000f8008ff */
[----:B------:R-:W-:Y:S01]  /*1c460*/  IMAD.IADD R0, R0, 0x1, R3 ;  /* 0x0000000100007824 */ /* 0x000fe200078e0203 */
[----:B------:R-:W-:-:S04]  /*1c470*/  UMOV UR4, 0xffffffff ;  /* 0xffffffff00047882 */ /* 0x000fc80000000000 */
[----:B------:R-:W-:Y:S01]  /*1c480*/  LEA.HI.X R8, R2, UR5, R0, 0x1, P0 ;  /* 0x0000000502087c11 */ /* 0x000fe200080f0c00 */
[----:B------:R-:W-:Y:S06]  /*1c490*/  BRA.DIV UR4, `(.L_x_2539) ;  /* 0x0000004204487947 */ /* 0x000fec000b800000 */
[----:B------:R-:W2:Y:S01]  /*1c4a0*/  LDL R3, [R1] ;  /* 0x0000000001037983 */ /* 0x000ea20000100800 */
[----:B------:R-:W-:Y:S01]  /*1c4b0*/  IMAD R4, R4, 0x2, R22 ;  /* 0x0000000204047824 */ /* 0x000fe200078e0216 */
[----:B------:R-:W0:Y:S02]  /*1c4c0*/  S2R R11, SR_TID.X ;  /* 0x00000000000b7919 */ /* 0x000e240000002100 */
[----:B------:R-:W1:Y:S04]  /*1c4d0*/  SHFL.IDX PT, R2, R6, RZ, 0x1c1f ;  /* 0x001c1fff06027589 */ /* 0x000e6800000e0000 */
[----:B------:R-:W-:Y:S01]  /*1c4e0*/  SHFL.IDX PT, R20, R8, 0x2, 0x1c1f ;  /* 0x005c1f0008147f89 */ /* 0x000fe200000e0000 */
[----:B0-----:R-:W-:-:S05]  /*1c4f0*/  IMAD.SHL.U32 R11, R11, 0x8, RZ ;  /* 0x000000080b0b7824 */ /* 0x001fca00078e00ff */
[----:B------:R-:W-:-:S05]  /*1c500*/  LOP3.LUT R11, R11, 0x18, RZ, 0xc0, !PT ;  /* 0x000000180b0b7812 */ /* 0x000fca00078ec0ff */
[----:B------:R-:W-:-:S05]  /*1c510*/  IMAD.SHL.U32 R0, R11, 0x2, RZ ;  /* 0x000000020b007824 */ /* 0x000fca00078e00ff */
[----:B-1----:R-:W-:Y:S02]  /*1c520*/  IADD3 R2, P0, R2, R0, RZ ;  /* 0x0000000002027210 */ /* 0x002fe40007f1e0ff */
[----:B--2---:R-:W-:Y:S02]  /*1c530*/  LOP3.LUT P6, RZ, R3, 0x4, RZ, 0xc0, !PT ;  /* 0x0000000403ff7812 */ /* 0x004fe400078cc0ff */
[----:B------:R-:W0:Y:S02]  /*1c540*/  SHFL.IDX PT, R3, R8, RZ, 0x1c1f ;  /* 0x001c1fff08037589 */ /* 0x000e2400000e0000 */
[----:B0-----:R-:W-:-:S09]  /*1c550*/  IMAD.X R3, RZ, RZ, R3, P0 ;  /* 0x000000ffff037224 */ /* 0x001fd200000e0603 */
        /* <DEDUP_REMOVED lines=18> */
.L_x_2670:
[----:B------:R-:W3:Y:S01]  /*1c680*/  LDL R3, [R1] ;  /* 0x0000000001037983 */ /* 0x000ee20000100800 */
[----:B--2---:R-:W-:Y:S02]  /*1c690*/  IADD3 R2, P0, R2, R0, RZ ;  /* 0x0000000002027210 */ /* 0x004fe40007f1e0ff */
[----:B---3--:R-:W-:-:S03]  /*1c6a0*/  LOP3.LUT P6, RZ, R3, 0x4, RZ, 0xc0, !PT ;  /* 0x0000000403ff7812 */ /* 0x008fc600078cc0ff */
[----:B------:R-:W-:Y:S01]  /*1c6b0*/  IMAD.X R3, RZ, RZ, R20, P0 ;  /* 0x000000ffff037224 */ /* 0x000fe200000e0614 */
[----:B------:R-:W-:-:S09]  /*1c6c0*/  PLOP3.LUT P0, PT, PT, PT, PT, 0x80, 0x0 ;  /* 0x000000000000781c */ /* 0x000fd20003f0f070 */
[----:B------:R-:W-:Y:S01]  /*1c6d0*/  @!PT LDS RZ, [RZ] ;  /* 0x00000000fffff984 */ /* 0x000fe20000000800 */
[----:B------:R-:W-:Y:S01]  /*1c6e0*/  @!PT LDS RZ, [RZ] ;  /* 0x00000000fffff984 */ /* 0x000fe20000000800 */
[----:B------:R-:W-:Y:S01]  /*1c6f0*/  @!PT LDS RZ, [RZ] ;  /* 0x00000000fffff984 */ /* 0x000fe20000000800 */
[----:B------:R1:W-:Y:S04]  /*1c700*/  LDGSTS.E.BYPASS.LTC128B.128 [R4+0x16c00], desc[UR38][R2.64], !P6 ;  /* 0x16c0000002047fae */ /* 0x0003e8000f101d66 */
[----:B------:R1:W-:Y:S04]  /*1c710*/  LDGSTS.E.BYPASS.LTC128B.128 [R4+0x18c00], desc[UR38][R2.64+0x40], !P5 ;  /* 0x18c0004002047fae */ /* 0x0003e8000e901d66 */
[----:B------:R1:W-:Y:S01]  /*1c720*/  LDGSTS.E.BYPASS.LTC128B.128 [R4+0x1ac00], desc[UR38][R2.64+0x80], !P4 ;  /* 0x1ac0008002047fae */ /* 0x0003e2000e101d66 */
[----:B------:R-:W-:Y:S01]  /*1c730*/  NOP ;  /* 0x0000000000007918 */ /* 0x000fe20000000000 */
.L_x_2540:
        /* <DEDUP_REMOVED lines=11> */
.L_x_2541:
[----:B------:R1:W-:Y:S01]  /*1c7f0*/  SYNCS.ARRIVE.TRANS64.A1T0 RZ, [R5+URZ+0x2d830], RZ ;  /* 0x02d830ff05ff79a7 */ /* 0x0003e2000810003f */
[----:B------:R-:W-:Y:S05]  /*1c800*/  @!P5 BRA `(.L_x_2542) ;  /* 0x000000000004d947 */ /* 0x000fea0003800000 */
[----:B------:R-:W-:Y:S01]  /*1c810*/  BPT.TRAP 0x1 ;  /* 0x000000040000795c */ /* 0x000fe20000300000 */
.L_x_2542:
[----:B------:R-:W-:Y:S01]  /*1c820*/  SHF.L.U32 R2, R17, 0x1f, RZ ;  /* 0x0000001f11027819 */ /* 0x000fe200000006ff */
[----:B-1----:R-:W-:Y:S01]  /*1c830*/  IMAD R5, R10, 0x8, R22 ;  /* 0x000000080a057824 */ /* 0x002fe200078e0216 */
[----:B------:R-:W-:Y:S03]  /*1c840*/  BSSY B1, `(.L_x_2543) ;  /* 0x0000003000017945 */ /* 0x000fe60003800000 */
[----:B------:R-:W1:Y:S02]  /*1c850*/  SYNCS.PHASECHK.TRANS64.TRYWAIT P0, [R5+URZ+0x2d860], R2 ;  /* 0x02d86002050075a7 */ /* 0x000e64000800017f */
[----:B-1----:R-:W-:Y:S05]  /*1c860*/  @!P0 BRA `(.L_x_2544) ;  /* 0x0000004000c48947 */ /* 0x002fea0003800000 */
.L_x_2671:
[----:B------:R-:W-:Y:S05]  /*1c870*/  BSYNC B1 ;  /* 0x0000000000017941 */ /* 0x000fea0003800000 */
.L_x_2543:
        /* <DEDUP_REMOVED lines=45> */
.L_x_2681:
        /* <DEDUP_REMOVED lines=32> */
.L_x_2546:
        /* <DEDUP_REMOVED lines=12> */
.L_x_2547:
[----:B------:R2:W-:Y:S01]  /*1ce10*/  STL [R1+0x8], R26 ;  /* 0x0000081a01007387 */ /* 0x0005e20000100800 */
[C---:B------:R-:W-:Y:S01]  /*1ce20*/  ISETP.GT.AND P0, PT, R26.reuse, RZ, PT ;  /* 0x000000ff1a00720c */ /* 0x040fe20003f04270 */
[----:B------:R2:W-:Y:S01]  /*1ce30*/  SYNCS.ARRIVE.TRANS64.A1T0 RZ, [R5+URZ+0x2d850], RZ ;  /* 0x02d850ff05ff79a7 */ /* 0x0005e2000810003f */
[----:B------:R-:W-:Y:S02]  /*1ce40*/  VIADD R0, R26, 0xffffffff ;  /* 0xffffffff1a007836 */ /* 0x000fe40000000000 */
[----:B------:R-:W-:Y:S02]  /*1ce50*/  IMAD.MOV.U32 R17, RZ, RZ, R29 ;  /* 0x000000ffff117224 */ /* 0x000fe400078e001d */
[----:B------:R-:W-:-:S07]  /*1ce60*/  IMAD.MOV.U32 R10, RZ, RZ, R25 ;  /* 0x000000ffff0a7224 */ /* 0x000fce00078e0019 */
[----:B--2---:R-:W-:Y:S05]  /*1ce70*/  @P0 BRA `(.L_x_2548) ;  /* 0xfffffff000600947 */ /* 0x004fea000383ffff */
.L_x_2535:
[----:B------:R-:W-:Y:S05]  /*1ce80*/  BSYNC B0 ;  /* 0x0000000000007941 */ /* 0x000fea0003800000 */
.L_x_2534:
        /* <DEDUP_REMOVED lines=17> */
.L_x_2550:
[----:B------:R-:W-:Y:S05]  /*1cfa0*/  BSYNC B0 ;  /* 0x0000000000007941 */ /* 0x000fea0003800000 */
.L_x_2549:
[----:B-1----:R-:W-:-:S05]  /*1cfb0*/  IMAD.U32 R0, RZ, RZ, UR40 ;  /* 0x00000028ff007e24 */ /* 0x002fca000f8e00ff */
[----:B------:R-:W-:-:S13]  /*1cfc0*/  ISETP.NE.AND P0, PT, R0, 0x3, PT ;  /* 0x000000030000780c */ /* 0x000fda0003f05270 */
[----:B------:R-:W-:Y:S05]  /*1cfd0*/  @!P0 BRA `(.L_x_2551) ;  /* 0x0000000000048947 */ /* 0x000fea0003800000 */
[----:B------:R-:W-:Y:S01]  /*1cfe0*/  BPT.TRAP 0x1 ;  /* 0x000000040000795c */ /* 0x000fe20000300000 */
.L_x_2551:
[----:B------:R-:W2:Y:S01]  /*1cff0*/  LDL.LU R2, [R1+0x24] ;  /* 0x0000240001027983 */ /* 0x000ea20000300800 */
[----:B------:R-:W-:Y:S01]  /*1d000*/  IMAD R0, R25, 0x8, R22 ;  /* 0x0000000819007824 */ /* 0x000fe200078e0216 */
[----:B------:R-:W-:Y:S01]  /*1d010*/  SHF.L.U32 R3, R29, 0x1f, RZ ;  /* 0x0000001f1d037819 */ /* 0x000fe200000006ff */
[----:B------:R-:W-:Y:S03]  /*1d020*/  BSSY B0, `(.L_x_2552) ;  /* 0x0000004000007945 */ /* 0x000fe60003800000 */
[----:B------:R-:W1:Y:S01]  /*1d030*/  SYNCS.PHASECHK.TRANS64.TRYWAIT P0, [R0+URZ+0x2d860], R3 ;  /* 0x02d86003000075a7 */ /* 0x000e62000800017f */
[----:B--2---:R-:W-:Y:S01]  /*1d040*/  IMAD R6, R26, -0x80, R2 ;  /* 0xffffff801a067824 */ /* 0x004fe200078e0202 */
[----:B-1----:R-:W-:Y:S06]  /*1d050*/  @!P0 BRA `(.L_x_2553) ;  /* 0x0000004000408947 */ /* 0x002fec0003800000 */
.L_x_2682:
[----:B------:R-:W-:Y:S05]  /*1d060*/  BSYNC B0 ;  /* 0x0000000000007941 */ /* 0x000fea0003800000 */
.L_x_2552:
        /* <DEDUP_REMOVED lines=51> */
.L_x_2692:
        /* <DEDUP_REMOVED lines=13> */
.L_x_2555:
        /* <DEDUP_REMOVED lines=11> */
.L_x_2556:
[----:B------:R-:W-:Y:S01]  /*1d520*/  VIADD R25, R25, 0x1 ;  /* 0x0000000119197836 */ /* 0x000fe20000000000 */
[----:B------:R0:W-:Y:S04]  /*1d530*/  SYNCS.ARRIVE.TRANS64.A1T0 RZ, [R0+URZ+0x2d850], RZ ;  /* 0x02d850ff00ff79a7 */ /* 0x0001e8000810003f */
[----:B------:R-:W-:-:S04]  /*1d540*/  ISETP.NE.AND P0, PT, R25, 0x2, PT ;  /* 0x000000021900780c */ /* 0x000fc80003f05270 */
[----:B0-----:R-:W-:Y:S02]  /*1d550*/  SEL R0, RZ, 0x1, P0 ;  /* 0x00000001ff007807 */ /* 0x001fe40000000000 */
[----:B------:R-:W-:Y:S02]  /*1d560*/  SEL R25, R25, RZ, P0 ;  /* 0x000000ff19197207 */ /* 0x000fe40000000000 */
[----:B------:R-:W-:-:S07]  /*1d570*/  LOP3.LUT R29, R29, R0, RZ, 0x3c, !PT ;  /* 0x000000001d1d7212 */ /* 0x000fce00078e3cff */
.L_x_2515:
[----:B------:R-:W-:Y:S05]  /*1d580*/  BSYNC B7 ;  /* 0x0000000000077941 */ /* 0x000fea0003800000 */
.L_x_2513:
[----:B------:R-:W3:Y:S02]  /*1d590*/  LDL R0, [R1] ;  /* 0x0000000001007983 */ /* 0x000ee40000100800 */
[----:B---3--:R-:W-:-:S13]  /*1d5a0*/  LOP3.LUT P0, RZ, R0, 0x10, RZ, 0xc0, !PT ;  /* 0x0000001000ff7812 */ /* 0x008fda000780c0ff */
        /* <DEDUP_REMOVED lines=10> */
.L_x_2557:
        /* <DEDUP_REMOVED lines=17> */
[----:B0-----:R-:W-:Y:S01]  /*1d760*/  MOV R2, RZ ;  /* 0x000000ff00027202 */ /* 0x001fe20000000f00 */
        /* <DEDUP_REMOVED lines=17> */
[----:B------:R0:W2:Y:S02]  /*1d880*/  SHFL.IDX PT, R14, R3, 0x1f, 0x1f ;  /* 0x03e01f00030e7f89 */ /* 0x0000a400000e0000 */
.L_x_2702:
[----:B------:R-:W-:Y:S02]  /*1d890*/  ULDC UR4, c[0x0][0xc38] ;  /* 0x00030e0000047ab9 */ /* 0x000fe40000000800 */
[----:B------:R-:W-:-:S04]  /*1d8a0*/  IMAD.U32 R4, RZ, RZ, UR4 ;  /* 0x00000004ff047e24 */ /* 0x000fc8000f8e00ff */
[----:B--2---:R-:W-:-:S04]  /*1d8b0*/  IMAD R5, R14, R4, RZ ;  /* 0x000000040e057224 */ /* 0x004fc800078e02ff */
[----:B------:R-:W-:-:S05]  /*1d8c0*/  IMAD.IADD R16, R16, 0x1, R5 ;  /* 0x0000000110107824 */ /* 0x000fca00078e0205 */
[----:B------:R-:W-:-:S13]  /*1d8d0*/  ISETP.GT.AND P6, PT, R16, R0, PT ;  /* 0x000000001000720c */ /* 0x000fda0003fc4270 */
[----:B------:R-:W-:Y:S05]  /*1d8e0*/  @P6 BRA `(.L_x_2560) ;  /* 0x00000000009c6947 */ /* 0x000fea0003800000 */
.L_x_2565:
        /* <DEDUP_REMOVED lines=11> */
[----:B0-----:R-:W0:Y:S02]  /*1d9a0*/  LDC.64 R2, c[0x0][0xc80] ;  /* 0x00032000ff027b82 */ /* 0x001e240000000a00 */
[----:B0-----:R-:W-:-:S06]  /*1d9b0*/  IMAD.WIDE R2, R5, 0x4, R2 ;  /* 0x0000000405027825 */ /* 0x001fcc00078e0202 */
[----:B------:R2:W5:Y:S02]  /*1d9c0*/  LDG.E R2, desc[UR38][R2.64] ;  /* 0x0000002602027981 */ /* 0x000564000c1e1900 */
.L_x_2563:
[----:B------:R-:W-:Y:S05]  /*1d9d0*/  BSYNC B0 ;  /* 0x0000000000007941 */ /* 0x000fea0003800000 */
.L_x_2562:
[----:B------:R-:W-:-:S03]  /*1d9e0*/  UMOV UR4, 0xffffffff ;  /* 0xffffffff00047882 */ /* 0x000fc60000000000 */
[----:B------:R-:W-:Y:S05]  /*1d9f0*/  BRA.DIV UR4, `(.L_x_2564) ;  /* 0x0000004204807947 */ /* 0x000fea000b800000 */
[----:B-----5:R-:W3:Y:S02]  /*1da00*/  SHFL.UP PT, R14, R2, 0x1, RZ ;  /* 0x04200000020e7989 */ /* 0x020ee400000e00ff */
[----:B---3--:R-:W-:-:S05]  /*1da10*/  SEL R13, R14, RZ, P1 ;  /* 0x000000ff0e0d7207 */ /* 0x008fca0000800000 */
[----:B------:R-:W-:-:S05]  /*1da20*/  IMAD.IADD R13, R2, 0x1, R13 ;  /* 0x00000001020d7824 */ /* 0x000fca00078e020d */
[----:B------:R-:W3:Y:S02]  /*1da30*/  SHFL.UP PT, R14, R13, 0x2, RZ ;  /* 0x044000000d0e7989 */ /* 0x000ee400000e00ff */
[----:B---3--:R-:W-:-:S05]  /*1da40*/  SEL R14, R14, RZ, P2 ;  /* 0x000000ff0e0e7207 */ /* 0x008fca0001000000 */
[----:B0-2---:R-:W-:-:S05]  /*1da50*/  IMAD.IADD R3, R13, 0x1, R14 ;  /* 0x000000010d037824 */ /* 0x005fca00078e020e */
        /* <DEDUP_REMOVED lines=10> */
.L_x_2710:
[----:B------:R-:W-:Y:S02]  /*1db00*/  ULDC UR4, c[0x0][0xc38] ;  /* 0x00030e0000047ab9 */ /* 0x000fe40000000800 */
[----:B------:R-:W-:-:S04]  /*1db10*/  IMAD.U32 R4, RZ, RZ, UR4 ;  /* 0x00000004ff047e24 */ /* 0x000fc8000f8e00ff */
[----:B--2---:R-:W-:-:S04]  /*1db20*/  IMAD R5, R14, R4, RZ ;  /* 0x000000040e057224 */ /* 0x004fc800078e02ff */
[----:B------:R-:W-:-:S05]  /*1db30*/  IMAD.IADD R16, R5, 0x1, R16 ;  /* 0x0000000105107824 */ /* 0x000fca00078e0210 */
[----:B------:R-:W-:-:S13]  /*1db40*/  ISETP.GT.AND P6, PT, R16, R0, PT ;  /* 0x000000001000720c */ /* 0x000fda0003fc4270 */
[----:B------:R-:W-:Y:S05]  /*1db50*/  @!P6 BRA `(.L_x_2565) ;  /* 0xfffffffc0064e947 */ /* 0x000fea000383ffff */
.L_x_2560:
        /* <DEDUP_REMOVED lines=8> */
.L_x_2714:
[----:B------:R-:W-:Y:S01]  /*1dbe0*/  ISETP.NE.AND P0, PT, R5, RZ, PT ;  /* 0x000000ff0500720c */ /* 0x000fe20003f05270 */
[----:B------:R-:W-:-:S12]  /*1dbf0*/  IMAD.MOV.U32 R5, RZ, RZ, RZ ;  /* 0x000000ffff057224 */ /* 0x000fd800078e00ff */
[----:B------:R-:W-:Y:S05]  /*1dc00*/  @!P0 BRA `(.L_x_2567) ;  /* 0x0000000000108947 */ /* 0x000fea0003800000 */
[----:B------:R-:W-:Y:S01]  /*1dc10*/  UMOV UR4, 0xffffffff ;  /* 0xffffffff00047882 */ /* 0x000fe20000000000 */
[----:B------:R-:W-:Y:S02]  /*1dc20*/  VIADD R12, R6, 0xffffffff ;  /* 0xffffffff060c7836 */ /* 0x000fe40000000000 */
[----:B------:R-:W-:Y:S05]  /*1dc30*/  BRA.DIV UR4, `(.L_x_2568) ;  /* 0x0000004204f47947 */ /* 0x000fea000b800000 */
[----:B------:R4:W0:Y:S02]  /*1dc40*/  SHFL.IDX PT, R5, R3, R12, 0x1f ;  /* 0x00001f0c03057589 */ /* 0x00082400000e0000 */
.L_x_2567:
[----:B0-2-4-:R-:W0:Y:S01]  /*1dc50*/  LDC.64 R2, c[0x0][0xc90] ;  /* 0x00032400ff027b82 */ /* 0x015e220000000a00 */
[----:B------:R-:W-:-:S04]  /*1dc60*/  IMAD.IADD R19, R6, 0x1, R19 ;  /* 0x0000000106137824 */ /* 0x000fc800078e0213 */
[----:B0-----:R-:W-:-:S05]  /*1dc70*/  IMAD.WIDE R2, R19, 0x4, R2 ;  /* 0x0000000413027825 */ /* 0x001fca00078e0202 */
[----:B------:R0:W3:Y:S01]  /*1dc80*/  LDG.E R7, desc[UR38][R2.64] ;  /* 0x0000002602077981 */ /* 0x0000e2000c1e1900 */
[----:B------:R-:W-:Y:S02]  /*1dc90*/  IMAD R16, R5, R4, R16 ;  /* 0x0000000405107224 */ /* 0x000fe400078e0210 */
[----:B0-----:R-:W-:Y:S02]  /*1dca0*/  IMAD.MOV.U32 R2, RZ, RZ, RZ ;  /* 0x000000ffff027224 */ /* 0x001fe400078e00ff */
[----:B---3--:R-:W-:-:S05]  /*1dcb0*/  IMAD R6, R17, R7, RZ ;  /* 0x0000000711067224 */ /* 0x008fca00078e02ff */
[----:B------:R-:W-:-:S04]  /*1dcc0*/  IABS R8, R6 ;  /* 0x0000000600087213 */ /* 0x000fc80000000000 */
[----:B-1----:R-:W0:Y:S08]  /*1dcd0*/  I2F.RP R9, R8 ;  /* 0x0000000800097306 */ /* 0x002e300000209400 */
        /* <DEDUP_REMOVED lines=57> */
.L_x_2561:
[----:B------:R-:W-:Y:S01]  /*1e070*/  UMOV UR4, URZ ;  /* 0x0000003f00047c82 */ /* 0x000fe20008000000 */
[----:B------:R-:W-:Y:S01]  /*1e080*/  UMOV UR5, URZ ;  /* 0x0000003f00057c82 */ /* 0x000fe20008000000 */
[----:B------:R-:W-:Y:S01]  /*1e090*/  ULDC UR6, c[0x0][0xc3c] ;  /* 0x00030f0000067ab9 */ /* 0x000fe20000000800 */
[----:B------:R-:W-:Y:S02]  /*1e0a0*/  IMAD.MOV.U32 R16, RZ, RZ, R0 ;  /* 0x000000ffff107224 */ /* 0x000fe400078e0000 */
[----:B------:R-:W-:Y:S02]  /*1e0b0*/  IMAD.U32 R17, RZ, RZ, UR4 ;  /* 0x00000004ff117e24 */ /* 0x000fe4000f8e00ff */
[----:B------:R-:W-:Y:S02]  /*1e0c0*/  IMAD.U32 R18, RZ, RZ, UR5 ;  /* 0x00000005ff127e24 */ /* 0x000fe4000f8e00ff */
[----:B------:R-:W-:-:S07]  /*1e0d0*/  IMAD.U32 R19, RZ, RZ, UR6 ;  /* 0x00000006ff137e24 */ /* 0x000fce000f8e00ff */
.L_x_2569:
[----:B------:R-:W2:Y:S01]  /*1e0e0*/  S2R R0, SR_TID.X ;  /* 0x0000000000007919 */ /* 0x000ea20000002100 */
[----:B------:R-:W-:Y:S05]  /*1e0f0*/  WARPSYNC.ALL ;  /* 0x0000000000007948 */ /* 0x000fea0003800000 */
[----:B------:R-:W-:Y:S01]  /*1e100*/  BAR.SYNC.DEFER_BLOCKING 0x4, 0x200 ;  /* 0x0108000000007b1d */ /* 0x000fe20000010000 */
[----:B--2---:R-:W-:-:S04]  /*1e110*/  LOP3.LUT R0, R0, 0x1f, RZ, 0xc0, !PT ;  /* 0x0000001f00007812 */ /* 0x004fc800078ec0ff */
[----:B------:R-:W-:-:S13]  /*1e120*/  ISETP.NE.AND P0, PT, R0, RZ, PT ;  /* 0x000000ff0000720c */ /* 0x000fda0003f05270 */
[----:B0-----:R-:W0:Y:S01]  /*1e130*/  @!P0 S2R R3, SR_CgaCtaId ;  /* 0x0000000000038919 */ /* 0x001e220000008800 */
[----:B------:R-:W-:-:S04]  /*1e140*/  @!P0 MOV R0, 0x400 ;  /* 0x0000040000008802 */ /* 0x000fc80000000f00 */
[----:B0-----:R-:W-:-:S05]  /*1e150*/  @!P0 LEA R22, R3, R0, 0x18 ;  /* 0x0000000003168211 */ /* 0x001fca00078ec0ff */
[----:B------:R0:W-:Y:S01]  /*1e160*/  @!P0 STS.128 [R22+0x2d8d0], R16 ;  /* 0x02d8d01016008388 */ /* 0x0001e20000000c00 */
[----:B------:R-:W-:Y:S06]  /*1e170*/  BAR.ARV 0x5, 0x200 ;  /* 0x0148000000007b1d */ /* 0x000fec0000002000 */
.L_x_2558:
[----:B------:R-:W-:Y:S02]  /*1e180*/  ULDC UR4, c[0x0][0xc3c] ;  /* 0x00030f0000047ab9 */ /* 0x000fe40000000800 */
[----:B----4-:R-:W-:-:S13]  /*1e190*/  ISETP.GE.AND P0, PT, R19, UR4, PT ;  /* 0x0000000413007c0c */ /* 0x010fda000bf06270 */
[----:B------:R-:W-:Y:S05]  /*1e1a0*/  @!P0 BRA `(.L_x_2570) ;  /* 0xffffffa000908947 */ /* 0x000fea000383ffff */
[----:B------:R-:W-:Y:S05]  /*1e1b0*/  BSYNC B8 ;  /* 0x0000000000087941 */ /* 0x000fea0003800000 */
.L_x_2469:
[----:B0-----:R-:W4:Y:S01]  /*1e1c0*/  LDL.LU R0, [R1+0x48] ;  /* 0x0000480001007983 */ /* 0x001f220000300800 */
[----:B------:R-:W-:Y:S01]  /*1e1d0*/  BSSY B0, `(.L_x_2571) ;  /* 0x000000b000007945 */ /* 0x000fe20003800000 */
[----:B------:R-:W0:Y:S01]  /*1e1e0*/  S2R R5, SR_CgaCtaId ;  /* 0x0000000000057919 */ /* 0x000e220000008800 */
[----:B----4-:R-:W-:-:S05]  /*1e1f0*/  VIADD R0, R0, 0x1 ;  /* 0x0000000100007836 */ /* 0x010fca0000000000 */
        /* <DEDUP_REMOVED lines=8> */
.L_x_2717:
[----:B------:R-:W-:Y:S05]  /*1e280*/  BSYNC B0 ;  /* 0x0000000000007941 */ /* 0x000fea0003800000 */
.L_x_2571:
[----:B------:R-:W-:-:S03]  /*1e290*/  UMOV UR4, 0xffffffff ;  /* 0xffffffff00047882 */ /* 0x000fc60000000000 */
[----:B------:R-:W-:Y:S05]  /*1e2a0*/  BRA.DIV UR4, `(.L_x_2573) ;  /* 0x0000003e04947947 */ /* 0x000fea000b800000 */
[----:B0-----:R-:W0:Y:S02]  /*1e2b0*/  S2R R0, SR_TID.X ;  /* 0x0000000000007919 */ /* 0x001e240000002100 */
[----:B0-----:R-:W-:-:S04]  /*1e2c0*/  SHF.R.U32.HI R0, RZ, 0x5, R0 ;  /* 0x00000005ff007819 */ /* 0x001fc80000011600 */
[----:B------:R-:W-:-:S05]  /*1e2d0*/  LOP3.LUT R0, R0, 0x3, RZ, 0xc0, !PT ;  /* 0x0000000300007812 */ /* 0x000fca00078ec0ff */
[----:B------:R0:W4:Y:S02]  /*1e2e0*/  SHFL.IDX PT, R14, R0, RZ, 0x1f ;  /* 0x00001fff000e7589 */ /* 0x00012400000e0000 */
.L_x_2720:
[----:B----4-:R-:W-:-:S13]  /*1e2f0*/  ISETP.NE.AND P0, PT, R14, RZ, PT ;  /* 0x000000ff0e00720c */ /* 0x010fda0003f05270 */
[----:B------:R-:W-:Y:S05]  /*1e300*/  @P0 BRA `(.L_x_2304) ;  /* 0x0000000000880947 */ /* 0x000fea0003800000 */
[----:B------:R-:W-:-:S03]  /*1e310*/  UMOV UR4, 0xffffffff ;  /* 0xffffffff00047882 */ /* 0x000fc60000000000 */
[----:B------:R-:W-:Y:S05]  /*1e320*/  BRA.DIV UR4, `(.L_x_2574) ;  /* 0x0000003e04a87947 */ /* 0x000fea000b800000 */
[----:B------:R-:W-:-:S13]  /*1e330*/  ELECT P6, URZ, PT ;  /* 0x00000000003f782f */ /* 0x000fda00038c0000 */
.L_x_2723:
[----:B------:R-:W-:Y:S05]  /*1e340*/  @!P6 BRA `(.L_x_2304) ;  /* 0x000000000078e947 */ /* 0x000fea0003800000 */
[----:B------:R-:W-:-:S06]  /*1e350*/  ULOP3.LUT UR4, UR36, 0x2, URZ, 0xfc, !UPT ;  /* 0x0000000224047892 */ /* 0x000fcc000f8efc3f */
[----:B0-----:R-:W-:-:S05]  /*1e360*/  IMAD.U32 R0, RZ, RZ, UR4 ;  /* 0x00000004ff007e24 */ /* 0x001fca000f8e00ff */
[----:B------:R-:W-:-:S13]  /*1e370*/  ISETP.NE.AND P0, PT, R0, 0x3, PT ;  /* 0x000000030000780c */ /* 0x000fda0003f05270 */
[----:B------:R-:W-:Y:S05]  /*1e380*/  @!P0 BRA `(.L_x_2575) ;  /* 0x0000000000048947 */ /* 0x000fea0003800000 */
[----:B------:R-:W-:Y:S01]  /*1e390*/  BPT.TRAP 0x1 ;  /* 0x000000040000795c */ /* 0x000fe20000300000 */
.L_x_2575:
[----:B------:R-:W-:Y:S01]  /*1e3a0*/  IMAD R3, R25, 0x8, R5 ;  /* 0x0000000819037824 */ /* 0x000fe200078e0205 */
[----:B------:R-:W-:Y:S01]  /*1e3b0*/  SHF.L.U32 R2, R29, 0x1f, RZ ;  /* 0x0000001f1d027819 */ /* 0x000fe200000006ff */
[----:B------:R-:W-:-:S03]  /*1e3c0*/  VIADD R25, R25, 0x1 ;  /* 0x0000000119197836 */ /* 0x000fc60000000000 */
[----:B------:R-:W0:Y:S02]  /*1e3d0*/  SYNCS.PHASECHK.TRANS64.TRYWAIT P1, [R3+URZ+0x2d840], R2 ;  /* 0x02d84002030075a7 */ /* 0x000e24000802017f */
[----:B------:R-:W-:-:S04]  /*1e3e0*/  ISETP.NE.AND P2, PT, R25, 0x2, PT ;  /* 0x000000021900780c */ /* 0x000fc80003f45270 */
[----:B------:R-:W-:Y:S01]  /*1e3f0*/  SEL R0, RZ, 0x1, P2 ;  /* 0x00000001ff007807 */ /* 0x000fe20001000000 */
[----:B0-----:R-:W-:Y:S08]  /*1e400*/  @!P1 BRA `(.L_x_2576) ;  /* 0x0000003c00909947 */ /* 0x001ff00003800000 */
.L_x_2724:
[----:B------:R-:W-:Y:S02]  /*1e410*/  SEL R25, R25, RZ, P2 ;  /* 0x000000ff19197207 */ /* 0x000fe40001000000 */
[----:B------:R-:W-:Y:S01]  /*1e420*/  LOP3.LUT R0, R29, R0, RZ, 0x3c, !PT ;  /* 0x000000001d007212 */ /* 0x000fe200078e3cff */
[----:B------:R-:W-:Y:S06]  /*1e430*/  @!P0 BRA `(.L_x_2577) ;  /* 0x0000000000048947 */ /* 0x000fec0003800000 */
[----:B------:R-:W-:Y:S01]  /*1e440*/  BPT.TRAP 0x1 ;  /* 0x000000040000795c */ /* 0x000fe20000300000 */
.L_x_2577:
[----:B------:R-:W-:Y:S01]  /*1e450*/  IMAD R25, R25, 0x8, R5 ;  /* 0x0000000819197824 */ /* 0x000fe200078e0205 */
[----:B------:R-:W-:-:S04]  /*1e460*/  SHF.L.U32 R0, R0, 0x1f, RZ ;  /* 0x0000001f00007819 */ /* 0x000fc800000006ff */
[----:B------:R-:W4:Y:S02]  /*1e470*/  SYNCS.PHASECHK.TRANS64.TRYWAIT P1, [R25+URZ+0x2d840], R0 ;  /* 0x02d84000190075a7 */ /* 0x000f24000802017f */
[----:B----4-:R-:W-:Y:S05]  /*1e480*/  @!P1 BRA `(.L_x_2578) ;  /* 0x0000003c00849947 */ /* 0x010fea0003800000 */
.L_x_2725:
[----:B------:R-:W-:Y:S05]  /*1e490*/  @!P0 BRA `(.L_x_2579) ;  /* 0x0000000000048947 */ /* 0x000fea0003800000 */
[----:B------:R-:W-:Y:S01]  /*1e4a0*/  BPT.TRAP 0x1 ;  /* 0x000000040000795c */ /* 0x000fe20000300000 */
.L_x_2579:
[----:B------:R-:W5:Y:S02]  /*1e4b0*/  SYNCS.PHASECHK.TRANS64.TRYWAIT P1, [R3+URZ+0x2d860], R2 ;  /* 0x02d86002030075a7 */ /* 0x000f64000802017f */
[----:B-----5:R-:W-:Y:S05]  /*1e4c0*/  @!P1 BRA `(.L_x_2580) ;  /* 0x0000003c00889947 */ /* 0x020fea0003800000 */
.L_x_2726:
[----:B------:R-:W-:Y:S05]  /*1e4d0*/  @!P0 BRA `(.L_x_2581) ;  /* 0x0000000000048947 */ /* 0x000fea0003800000 */
[----:B------:R-:W-:Y:S01]  /*1e4e0*/  BPT.TRAP 0x1 ;  /* 0x000000040000795c */ /* 0x000fe20000300000 */
.L_x_2581:
[----:B------:R0:W0:Y:S02]  /*1e4f0*/  SYNCS.PHASECHK.TRANS64.TRYWAIT P0, [R25+URZ+0x2d860], R0 ;  /* 0x02d86000190075a7 */ /* 0x000024000800017f */
[----:B0-----:R-:W-:Y:S05]  /*1e500*/  @!P0 NANOSLEEP.SYNCS 0x989680 ;  /* 0x009896800000895d */ /* 0x001fea0003900000 */
[----:B------:R-:W0:Y:S02]  /*1e510*/  @!P0 SYNCS.PHASECHK.TRANS64 P0, [R25+URZ+0x2d860], R0 ;  /* 0x02d86000190085a7 */ /* 0x000e24000800007f */
[----:B0-----:R-:W-:Y:S05]  /*1e520*/  @!P0 BRA `(.L_x_2581) ;  /* 0xfffffffc00f08947 */ /* 0x001fea000383ffff */
.L_x_2304:
[----:B------:R-:W-:Y:S05]  /*1e530*/  BSYNC B9 ;  /* 0x0000000000097941 */ /* 0x000fea0003800000 */
.L_x_2301:
[----:B------:R-:W-:Y:S05]  /*1e540*/  EXIT ;  /* 0x000000000000794d */ /* 0x000fea0003800000 */
.L_x_2320:
[----:B0-----:R0:W1:Y:S02]  /*1e550*/  SYNCS.PHASECHK.TRANS64.TRYWAIT P4, [R32+URZ+0x2d890], R85 ;  /* 0x02d89055200075a7 */ /* 0x001064000808017f */
[----:B-1----:R-:W-:Y:S05]  /*1e560*/  @!P4 NANOSLEEP.SYNCS 0x989680 ;  /* 0x009896800000c95d */ /* 0x002fea0003900000 */
[----:B------:R-:W1:Y:S02]  /*1e570*/  @!P4 SYNCS.PHASECHK.TRANS64 P4, [R32+URZ+0x2d890], R85 ;  /* 0x02d890552000c5a7 */ /* 0x000e64000808007f */
[----:B-1----:R-:W-:Y:S05]  /*1e580*/  @!P4 BRA `(.L_x_2320) ;  /* 0xfffffffc00f0c947 */ /* 0x002fea000383ffff */
[----:B------:R-:W-:Y:S05]  /*1e590*/  BRA `(.L_x_2582) ;  /* 0xfffffe4c00587947 */ /* 0x000fea000383ffff */
.L_x_2321:
        /* <DEDUP_REMOVED lines=8> */
.L_x_2584:
[----:B------:R-:W-:Y:S05]  /*1e620*/  BSYNC B1 ;  /* 0x0000000000017941 */ /* 0x000fea0003800000 */
.L_x_2583:
[----:B------:R-:W-:Y:S01]  /*1e630*/  IMAD.MOV.U32 R13, RZ, RZ, R60 ;  /* 0x000000ffff0d7224 */ /* 0x000fe200078e003c */
[----:B------:R-:W-:Y:S01]  /*1e640*/  MOV R11, 0x1e1f ;  /* 0x00001e1f000b7802 */ /* 0x000fe20000000f00 */
[----:B------:R-:W-:Y:S02]  /*1e650*/  IMAD.MOV.U32 R12, RZ, RZ, RZ ;  /* 0x000000ffff0c7224 */ /* 0x000fe400078e00ff */
[----:B------:R-:W-:Y:S02]  /*1e660*/  IMAD.MOV.U32 R15, RZ, RZ, -0x1 ;  /* 0xffffffffff0f7424 */ /* 0x000fe400078e00ff */
[----:B------:R-:W-:-:S07]  /*1e670*/  IMAD.MOV.U32 R61, RZ, RZ, R14 ;  /* 0x000000ffff3d7224 */ /* 0x000fce00078e000e */
[----:B------:R-:W-:Y:S05]  /*1e680*/  WARPSYNC.COLLECTIVE R15, `(.L_x_2585) ;  /* 0x000000000f087348 */ /* 0x000fea0003c00000 */
[----:B------:R0:W1:Y:S02]  /*1e690*/  SHFL.IDX P6, R14, R13, R12, R11 ;  /* 0x0000000c0d0e7389 */ /* 0x00006400000c000b */
[----:B01----:R-:W-:Y:S01]  /*1e6a0*/  ENDCOLLECTIVE ;  /* 0x000000000000791b */ /* 0x003fe20003800000 */
.L_x_2585:
[----:B------:R-:W-:Y:S01]  /*1e6b0*/  IMAD.MOV.U32 R60, RZ, RZ, R14 ;  /* 0x000000ffff3c7224 */ /* 0x000fe200078e000e */
[----:B------:R-:W-:Y:S06]  /*1e6c0*/  BRA `(.L_x_2586) ;  /* 0xfffffe4c00207947 */ /* 0x000fec000383ffff */
.L_x_2349:
[----:B0-----:R0:W1:Y:S02]  /*1e6d0*/  SYNCS.PHASECHK.TRANS64.TRYWAIT P4, [R32+URZ+0x2d890], R85 ;  /* 0x02d89055200075a7 */ /* 0x001064000808017f */
[----:B-1----:R-:W-:Y:S05]  /*1e6e0*/  @!P4 NANOSLEEP.SYNCS 0x989680 ;  /* 0x009896800000c95d */ /* 0x002fea0003900000 */
[----:B------:R-:W1:Y:S02]  /*1e6f0*/  @!P4 SYNCS.PHASECHK.TRANS64 P4, [R32+URZ+0x2d890], R85 ;  /* 0x02d890552000c5a7 */ /* 0x000e64000808007f */
[----:B-1----:R-:W-:Y:S05]  /*1e700*/  @!P4 BRA `(.L_x_2349) ;  /* 0xfffffffc00f0c947 */ /* 0x002fea000383ffff */
[----:B------:R-:W-:Y:S05]  /*1e710*/  BRA `(.L_x_2587) ;  /* 0xfffffe68001c7947 */ /* 0x000fea000383ffff */
.L_x_2350:
        /* <DEDUP_REMOVED lines=8> */
.L_x_2589:
[----:B------:R-:W-:Y:S05]  /*1e7a0*/  BSYNC B1 ;  /* 0x0000000000017941 */ /* 0x000fea0003800000 */
.L_x_2588:
        /* <DEDUP_REMOVED lines=8> */
.L_x_2590:
[----:B------:R-:W-:Y:S01]  /*1e830*/  IMAD.MOV.U32 R88, RZ, RZ, R14 ;  /* 0x000000ffff587224 */ /* 0x000fe200078e000e */
[----:B------:R-:W-:Y:S06]  /*1e840*/  BRA `(.L_x_2591) ;  /* 0xfffffe6400e47947 */ /* 0x000fec000383ffff */
.L_x_2363:
[----:B0-----:R0:W1:Y:S02]  /*1e850*/  SYNCS.PHASECHK.TRANS64.TRYWAIT P3, [R32+URZ+0x2d890], R85 ;  /* 0x02d89055200075a7 */ /* 0x001064000806017f */
[----:B-1----:R-:W-:Y:S05]  /*1e860*/  @!P3 NANOSLEEP.SYNCS 0x989680 ;  /* 0x009896800000b95d */ /* 0x002fea0003900000 */
[----:B------:R-:W1:Y:S02]  /*1e870*/  @!P3 SYNCS.PHASECHK.TRANS64 P3, [R32+URZ+0x2d890], R85 ;  /* 0x02d890552000b5a7 */ /* 0x000e64000806007f */
[----:B-1----:R-:W-:Y:S05]  /*1e880*/  @!P3 BRA `(.L_x_2363) ;  /* 0xfffffffc00f0b947 */ /* 0x002fea000383ffff */
[----:B------:R-:W-:Y:S05]  /*1e890*/  BRA `(.L_x_2592) ;  /* 0xfffffe8000347947 */ /* 0x000fea000383ffff */
.L_x_2364:
[----:B------:R-:W-:Y:S01]  /*1e8a0*/  BSSY B1, `(.L_x_2593) ;  /* 0x0000007000017945 */ /* 0x000fe20003800000 */
[----:B------:R-:W-:Y:S02]  /*1e8b0*/  IMAD.MOV.U32 R12, RZ, RZ, RZ ;  /* 0x000000ffff0c7224 */ /* 0x000fe400078e00ff */
[----:B------:R-:W-:Y:S02]  /*1e8c0*/  IMAD.MOV.U32 R11, RZ, RZ, 0x1e1f ;  /* 0x00001e1fff0b7424 */ /* 0x000fe400078e00ff */
[----:B------:R-:W-:-:S07]  /*1e8d0*/  IMAD.MOV.U32 R15, RZ, RZ, -0x1 ;  /* 0xffffffffff0f7424 */ /* 0x000fce00078e00ff */
[----:B0-----:R-:W-:Y:S05]  /*1e8e0*/  WARPSYNC.COLLECTIVE R15, `(.L_x_2594) ;  /* 0x000000000f087348 */ /* 0x001fea0003c00000 */
[----:B------:R1:W2:Y:S02]  /*1e8f0*/  SHFL.IDX P6, R14, R13, R12, R11 ;  /* 0x0000000c0d0e7389 */ /* 0x0002a400000c000b */
[----:B012---:R-:W-:Y:S01]  /*1e900*/  ENDCOLLECTIVE ;  /* 0x000000000000791b */ /* 0x007fe20003800000 */
.L_x_2594:
[----:B------:R-:W-:Y:S05]  /*1e910*/  BSYNC B1 ;  /* 0x0000000000017941 */ /* 0x000fea0003800000 */
.L_x_2593:
        /* <DEDUP_REMOVED lines=8> */
.L_x_2595:
[----:B------:R-:W-:Y:S01]  /*1e9a0*/  IMAD.MOV.U32 R42, RZ, RZ, R14 ;  /* 0x000000ffff2a7224 */ /* 0x000fe200078e000e */
[----:B------:R-:W-:Y:S06]  /*1e9b0*/  BRA `(.L_x_2596) ;  /* 0xfffffe8000587947 */ /* 0x000fec000383ffff */
.L_x_2368:
[----:B------:R0:W0:Y:S02]  /*1e9c0*/  SYNCS.PHASECHK.TRANS64.TRYWAIT P2, [R32+URZ+0x2d8b0], R85 ;  /* 0x02d8b055200075a7 */ /* 0x000024000804017f */
[----:B0-----:R-:W-:Y:S05]  /*1e9d0*/  @!P2 NANOSLEEP.SYNCS 0x989680 ;  /* 0x009896800000a95d */ /* 0x001fea0003900000 */
[----:B------:R-:W0:Y:S02]  /*1e9e0*/  @!P2 SYNCS.PHASECHK.TRANS64 P2, [R32+URZ+0x2d8b0], R85 ;  /* 0x02d8b0552000a5a7 */ /* 0x000e24000804007f */
[----:B0-----:R-:W-:Y:S05]  /*1e9f0*/  @!P2 BRA `(.L_x_2368) ;  /* 0xfffffffc00f0a947 */ /* 0x001fea000383ffff */
[----:B------:R-:W-:Y:S05]  /*1ea00*/  BRA `(.L_x_2597) ;  /* 0xfffffe84003c7947 */ /* 0x000fea000383ffff */
.L_x_2374:
        /* <DEDUP_REMOVED lines=10> */
[----:B--2--5:R-:W-:Y:S05]  /*1eab0*/  WARPSYNC.COLLECTIVE R15, `(.L_x_2599) ;  /* 0x000000000f087348 */ /* 0x024fea0003c00000 */
[----:B------:R0:W1:Y:S02]  /*1eac0*/  SHFL.IDX P6, R14, R13, R12, R11 ;  /* 0x0000000c0d0e7389 */ /* 0x00006400000c000b */
[----:B012--5:R-:W-:Y:S01]  /*1ead0*/  ENDCOLLECTIVE ;  /* 0x000000000000791b */ /* 0x027fe20003800000 */
.L_x_2599:
[----:B------:R-:W-:Y:S05]  /*1eae0*/  BSYNC B0 ;  /* 0x0000000000007941 */ /* 0x000fea0003800000 */
.L_x_2598:
[----:B------:R0:W-:Y:S01]  /*1eaf0*/  STL [R1+0x5c], R14 ;  /* 0x00005c0e01007387 */ /* 0x0001e20000100800 */
[----:B------:R-:W-:Y:S05]  /*1eb00*/  BRA `(.L_x_2600) ;  /* 0xfffffe8c00347947 */ /* 0x000fea000383ffff */
.L_x_2385:
[----:B------:R-:W-:Y:S01]  /*1eb10*/  BSSY B1, `(.L_x_2601) ;  /* 0x0000007000017945 */ /* 0x000fe20003800000 */
[----:B------:R-:W-:Y:S02]  /*1eb20*/  IMAD.MOV.U32 R12, RZ, RZ, RZ ;  /* 0x000000ffff0c7224 */ /* 0x000fe400078e00ff */
[----:B------:R-:W-:Y:S02]  /*1eb30*/  IMAD.MOV.U32 R11, RZ, RZ, 0x1e1f ;  /* 0x00001e1fff0b7424 */ /* 0x000fe400078e00ff */
[----:B------:R-:W-:-:S07]  /*1eb40*/  IMAD.MOV.U32 R15, RZ, RZ, -0x1 ;  /* 0xffffffffff0f7424 */ /* 0x000fce00078e00ff */
[----:B0-2---:R-:W-:Y:S05]  /*1eb50*/  WARPSYNC.COLLECTIVE R15, `(.L_x_2602) ;  /* 0x000000000f087348 */ /* 0x005fea0003c00000 */
[----:B0-----:R0:W1:Y:S02]  /*1eb60*/  SHFL.IDX P6, R14, R13, R12, R11 ;  /* 0x0000000c0d0e7389 */ /* 0x00106400000c000b */
[----:B012---:R-:W-:Y:S01]  /*1eb70*/  ENDCOLLECTIVE ;  /* 0x000000000000791b */ /* 0x007fe20003800000 */
.L_x_2602:
[----:B------:R-:W-:Y:S05]  /*1eb80*/  BSYNC B1 ;  /* 0x0000000000017941 */ /* 0x000fea0003800000 */
.L_x_2601:
        /* <DEDUP_REMOVED lines=8> */
.L_x_2603:
[----:B------:R-:W-:Y:S02]  /*1ec10*/  IMAD.MOV.U32 R13, RZ, RZ, R5 ;  /* 0x000000ffff0d7224 */ /* 0x000fe400078e0005 */
[----:B------:R-:W-:-:S07]  /*1ec20*/  IMAD.MOV.U32 R0, RZ, RZ, R14 ;  /* 0x000000ffff007224 */ /* 0x000fce00078e000e */
[----:B------:R-:W-:Y:S05]  /*1ec30*/  WARPSYNC.COLLECTIVE R15, `(.L_x_2604) ;  /* 0x000000000f087348 */ /* 0x000fea0003c00000 */
[----:B------:R0:W1:Y:S02]  /*1ec40*/  SHFL.IDX P6, R14, R13, R12, R11 ;  /* 0x0000000c0d0e7389 */ /* 0x00006400000c000b */
[----:B01----:R-:W-:Y:S01]  /*1ec50*/  ENDCOLLECTIVE ;  /* 0x000000000000791b */ /* 0x003fe20003800000 */
.L_x_2604:
[----:B------:R-:W-:Y:S02]  /*1ec60*/  IMAD.MOV.U32 R13, RZ, RZ, R4 ;  /* 0x000000ffff0d7224 */ /* 0x000fe400078e0004 */
[----:B------:R-:W-:-:S07]  /*1ec70*/  IMAD.MOV.U32 R5, RZ, RZ, R14 ;  /* 0x000000ffff057224 */ /* 0x000fce00078e000e */
[----:B------:R-:W-:Y:S05]  /*1ec80*/  WARPSYNC.COLLECTIVE R15, `(.L_x_2605) ;  /* 0x000000000f087348 */ /* 0x000fea0003c00000 */
[----:B------:R0:W1:Y:S02]  /*1ec90*/  SHFL.IDX P6, R14, R13, R12, R11 ;  /* 0x0000000c0d0e7389 */ /* 0x00006400000c000b */
[----:B01----:R-:W-:Y:S01]  /*1eca0*/  ENDCOLLECTIVE ;  /* 0x000000000000791b */ /* 0x003fe20003800000 */
.L_x_2605:
[----:B------:R-:W-:Y:S01]  /*1ecb0*/  IMAD.MOV.U32 R4, RZ, RZ, R14 ;  /* 0x000000ffff047224 */ /* 0x000fe200078e000e */
[----:B------:R-:W-:Y:S06]  /*1ecc0*/  BRA `(.L_x_2606) ;  /* 0xfffffe9000ac7947 */ /* 0x000fec000383ffff */
.L_x_2389:
[----:B0-----:R0:W1:Y:S02]  /*1ecd0*/  SYNCS.PHASECHK.TRANS64.TRYWAIT P0, [R2+URZ+0x2d800], R3 ;  /* 0x02d80003020075a7 */ /* 0x001064000800017f */
[----:B-1----:R-:W-:Y:S05]  /*1ece0*/  @!P0 NANOSLEEP.SYNCS 0x989680 ;  /* 0x009896800000895d */ /* 0x002fea0003900000 */
[----:B------:R-:W1:Y:S02]  /*1ecf0*/  @!P0 SYNCS.PHASECHK.TRANS64 P0, [R2+URZ+0x2d800], R3 ;  /* 0x02d80003020085a7 */ /* 0x000e64000800007f */
[----:B-1----:R-:W-:Y:S05]  /*1ed00*/  @!P0 BRA `(.L_x_2389) ;  /* 0xfffffffc00f08947 */ /* 0x002fea000383ffff */
[----:B------:R-:W-:Y:S05]  /*1ed10*/  BRA `(.L_x_2607) ;  /* 0xfffffe9800f07947 */ /* 0x000fea000383ffff */
.L_x_2401:
[----:B------:R-:W-:Y:S01]  /*1ed20*/  BSSY B1, `(.L_x_2608) ;  /* 0x0000007000017945 */ /* 0x000fe20003800000 */
[----:B------:R-:W-:Y:S02]  /*1ed30*/  IMAD.MOV.U32 R12, RZ, RZ, RZ ;  /* 0x000000ffff0c7224 */ /* 0x000fe400078e00ff */
[----:B------:R-:W-:Y:S02]  /*1ed40*/  IMAD.MOV.U32 R11, RZ, RZ, 0x1e1f ;  /* 0x00001e1fff0b7424 */ /* 0x000fe400078e00ff */
[----:B------:R-:W-:-:S07]  /*1ed50*/  IMAD.MOV.U32 R15, RZ, RZ, -0x1 ;  /* 0xffffffffff0f7424 */ /* 0x000fce00078e00ff */
[----:B0-2---:R-:W-:Y:S05]  /*1ed60*/  WARPSYNC.COLLECTIVE R15, `(.L_x_2609) ;  /* 0x000000000f087348 */ /* 0x005fea0003c00000 */
[----:B0-----:R0:W1:Y:S02]  /*1ed70*/  SHFL.IDX P6, R14, R13, R12, R11 ;  /* 0x0000000c0d0e7389 */ /* 0x00106400000c000b */
[----:B012---:R-:W-:Y:S01]  /*1ed80*/  ENDCOLLECTIVE ;  /* 0x000000000000791b */ /* 0x007fe20003800000 */
.L_x_2609:
[----:B------:R-:W-:Y:S05]  /*1ed90*/  BSYNC B1 ;  /* 0x0000000000017941 */ /* 0x000fea0003800000 */
.L_x_2608:
        /* <DEDUP_REMOVED lines=8> */
.L_x_2610:
[----:B------:R-:W-:Y:S02]  /*1ee20*/  IMAD.MOV.U32 R13, RZ, RZ, R21 ;  /* 0x000000ffff0d7224 */ /* 0x000fe400078e0015 */
[----:B------:R-:W-:-:S07]  /*1ee30*/  IMAD.MOV.U32 R0, RZ, RZ, R14 ;  /* 0x000000ffff007224 */ /* 0x000fce00078e000e */
[----:B------:R-:W-:Y:S05]  /*1ee40*/  WARPSYNC.COLLECTIVE R15, `(.L_x_2611) ;  /* 0x000000000f087348 */ /* 0x000fea0003c00000 */
[----:B------:R0:W1:Y:S02]  /*1ee50*/  SHFL.IDX P6, R14, R13, R12, R11 ;  /* 0x0000000c0d0e7389 */ /* 0x00006400000c000b */
[----:B01----:R-:W-:Y:S01]  /*1ee60*/  ENDCOLLECTIVE ;  /* 0x000000000000791b */ /* 0x003fe20003800000 */
.L_x_2611:
[----:B------:R-:W-:Y:S02]  /*1ee70*/  IMAD.MOV.U32 R13, RZ, RZ, R20 ;  /* 0x000000ffff0d7224 */ /* 0x000fe400078e0014 */
[----:B------:R-:W-:-:S07]  /*1ee80*/  IMAD.MOV.U32 R21, RZ, RZ, R14 ;  /* 0x000000ffff157224 */ /* 0x000fce00078e000e */
[----:B------:R-:W-:Y:S05]  /*1ee90*/  WARPSYNC.COLLECTIVE R15, `(.L_x_2612) ;  /* 0x000000000f087348 */ /* 0x000fea0003c00000 */
[----:B------:R0:W1:Y:S02]  /*1eea0*/  SHFL.IDX P6, R14, R13, R12, R11 ;  /* 0x0000000c0d0e7389 */ /* 0x00006400000c000b */
[----:B01----:R-:W-:Y:S01]  /*1eeb0*/  ENDCOLLECTIVE ;  /* 0x000000000000791b */ /* 0x003fe20003800000 */
.L_x_2612:
[----:B------:R-:W-:Y:S01]  /*1eec0*/  IMAD.MOV.U32 R20, RZ, RZ, R14 ;  /* 0x000000ffff147224 */ /* 0x000fe200078e000e */
[----:B------:R-:W-:Y:S06]  /*1eed0*/  BRA `(.L_x_2613) ;  /* 0xfffffeac00f87947 */ /* 0x000fec000383ffff */
.L_x_2405:
[----:B0-----:R0:W1:Y:S02]  /*1eee0*/  SYNCS.PHASECHK.TRANS64.TRYWAIT P0, [R2+URZ+0x2d800], R3 ;  /* 0x02d80003020075a7 */ /* 0x001064000800017f */
[----:B-1----:R-:W-:Y:S05]  /*1eef0*/  @!P0 NANOSLEEP.SYNCS 0x989680 ;  /* 0x009896800000895d */ /* 0x002fea0003900000 */
[----:B------:R-:W1:Y:S02]  /*1ef00*/  @!P0 SYNCS.PHASECHK.TRANS64 P0, [R2+URZ+0x2d800], R3 ;  /* 0x02d80003020085a7 */ /* 0x000e64000800007f */
[----:B-1----:R-:W-:Y:S05]  /*1ef10*/  @!P0 BRA `(.L_x_2405) ;  /* 0xfffffffc00f08947 */ /* 0x002fea000383ffff */
[----:B------:R-:W-:Y:S05]  /*1ef20*/  BRA `(.L_x_2614) ;  /* 0xfffffeb400ac7947 */ /* 0x000fea000383ffff */
.L_x_2413:
[----:B--2---:R2:W3:Y:S02]  /*1ef30*/  SYNCS.PHASECHK.TRANS64.TRYWAIT P1, [R0+URZ+0x2d830], R5 ;  /* 0x02d83005000075a7 */ /* 0x0044e4000802017f */
[----:B---3--:R-:W-:Y:S05]  /*1ef40*/  @!P1 NANOSLEEP.SYNCS 0x989680 ;  /* 0x009896800000995d */ /* 0x008fea0003900000 */
[----:B------:R-:W3:Y:S02]  /*1ef50*/  @!P1 SYNCS.PHASECHK.TRANS64 P1, [R0+URZ+0x2d830], R5 ;  /* 0x02d83005000095a7 */ /* 0x000ee4000802007f */
[----:B---3--:R-:W-:Y:S05]  /*1ef60*/  @!P1 BRA `(.L_x_2413) ;  /* 0xfffffffc00f09947 */ /* 0x008fea000383ffff */
[----:B------:R-:W-:Y:S05]  /*1ef70*/  BRA `(.L_x_2412) ;  /* 0xfffffecc00487947 */ /* 0x000fea000383ffff */
.L_x_2420:
[----:B-1----:R1:W2:Y:S02]  /*1ef80*/  SYNCS.PHASECHK.TRANS64.TRYWAIT P2, [R7+URZ+0x2d830], R8 ;  /* 0x02d83008070075a7 */ /* 0x0022a4000804017f */
[----:B--2---:R-:W-:Y:S05]  /*1ef90*/  @!P2 NANOSLEEP.SYNCS 0x989680 ;  /* 0x009896800000a95d */ /* 0x004fea0003900000 */
[----:B------:R-:W2:Y:S02]  /*1efa0*/  @!P2 SYNCS.PHASECHK.TRANS64 P2, [R7+URZ+0x2d830], R8 ;  /* 0x02d830080700a5a7 */ /* 0x000ea4000804007f */
[----:B--2---:R-:W-:Y:S05]  /*1efb0*/  @!P2 BRA `(.L_x_2420) ;  /* 0xfffffffc00f0a947 */ /* 0x004fea000383ffff */
[----:B------:R-:W-:Y:S05]  /*1efc0*/  BRA `(.L_x_2419) ;  /* 0xfffffef800c47947 */ /* 0x000fea000383ffff */
.L_x_2424:
[----:B-1----:R1:W2:Y:S02]  /*1efd0*/  SYNCS.PHASECHK.TRANS64.TRYWAIT P1, [R8+URZ+0x2d850], R7 ;  /* 0x02d85007080075a7 */ /* 0x0022a4000802017f */
[----:B--2---:R-:W-:Y:S05]  /*1efe0*/  @!P1 NANOSLEEP.SYNCS 0x989680 ;  /* 0x009896800000995d */ /* 0x004fea0003900000 */
[----:B------:R-:W2:Y:S02]  /*1eff0*/  @!P1 SYNCS.PHASECHK.TRANS64 P1, [R8+URZ+0x2d850], R7 ;  /* 0x02d85007080095a7 */ /* 0x000ea4000802007f */
[----:B--2---:R-:W-:Y:S05]  /*1f000*/  @!P1 BRA `(.L_x_2424) ;  /* 0xfffffffc00f09947 */ /* 0x004fea000383ffff */
[----:B------:R-:W-:Y:S05]  /*1f010*/  BRA `(.L_x_2421) ;  /* 0xfffffefc00e87947 */ /* 0x000fea000383ffff */
.L_x_2433:
[----:B-1----:R1:W3:Y:S02]  /*1f020*/  SYNCS.PHASECHK.TRANS64.TRYWAIT P2, [R7+URZ+0x2d830], R8 ;  /* 0x02d83008070075a7 */ /* 0x0022e4000804017f */
[----:B---3--:R-:W-:Y:S05]  /*1f030*/  @!P2 NANOSLEEP.SYNCS 0x989680 ;  /* 0x009896800000a95d */ /* 0x008fea0003900000 */
[----:B------:R-:W3:Y:S02]  /*1f040*/  @!P2 SYNCS.PHASECHK.TRANS64 P2, [R7+URZ+0x2d830], R8 ;  /* 0x02d830080700a5a7 */ /* 0x000ee4000804007f */
[----:B---3--:R-:W-:Y:S05]  /*1f050*/  @!P2 BRA `(.L_x_2433) ;  /* 0xfffffffc00f0a947 */ /* 0x008fea000383ffff */
[----:B------:R-:W-:Y:S05]  /*1f060*/  BRA `(.L_x_2432) ;  /* 0xffffff3000387947 */ /* 0x000fea000383ffff */
.L_x_2437:
[----:B-1----:R1:W2:Y:S02]  /*1f070*/  SYNCS.PHASECHK.TRANS64.TRYWAIT P1, [R8+URZ+0x2d850], R7 ;  /* 0x02d85007080075a7 */ /* 0x0022a4000802017f */
[----:B--2---:R-:W-:Y:S05]  /*1f080*/  @!P1 NANOSLEEP.SYNCS 0x989680 ;  /* 0x009896800000995d */ /* 0x004fea0003900000 */
[----:B------:R-:W2:Y:S02]  /*1f090*/  @!P1 SYNCS.PHASECHK.TRANS64 P1, [R8+URZ+0x2d850], R7 ;  /* 0x02d85007080095a7 */ /* 0x000ea4000802007f */
[----:B--2---:R-:W-:Y:S05]  /*1f0a0*/  @!P1 BRA `(.L_x_2437) ;  /* 0xfffffffc00f09947 */ /* 0x004fea000383ffff */
[----:B------:R-:W-:Y:S05]  /*1f0b0*/  BRA `(.L_x_2434) ;  /* 0xffffff34005c7947 */ /* 0x000fea000383ffff */
.L_x_2444:
[----:B-1----:R1:W4:Y:S02]  /*1f0c0*/  SYNCS.PHASECHK.TRANS64.TRYWAIT P1, [R6+URZ+0x2d850], R9 ;  /* 0x02d85009060075a7 */ /* 0x002324000802017f */
[----:B----4-:R-:W-:Y:S05]  /*1f0d0*/  @!P1 NANOSLEEP.SYNCS 0x989680 ;  /* 0x009896800000995d */ /* 0x010fea0003900000 */
[----:B------:R-:W4:Y:S02]  /*1f0e0*/  @!P1 SYNCS.PHASECHK.TRANS64 P1, [R6+URZ+0x2d850], R9 ;  /* 0x02d85009060095a7 */ /* 0x000f24000802007f */
[----:B----4-:R-:W-:Y:S05]  /*1f0f0*/  @!P1 BRA `(.L_x_2444) ;  /* 0xfffffffc00f09947 */ /* 0x010fea000383ffff */
[----:B------:R-:W-:Y:S05]  /*1f100*/  BRA `(.L_x_2443) ;  /* 0xffffff5c00307947 */ /* 0x000fea000383ffff */
.L_x_2455:
[----:B------:R-:W-:Y:S02]  /*1f110*/  IMAD.MOV.U32 R13, RZ, RZ, R4 ;  /* 0x000000ffff0d7224 */ /* 0x000fe400078e0004 */
[----:B------:R-:W-:Y:S02]  /*1f120*/  IMAD.MOV.U32 R12, RZ, RZ, RZ ;  /* 0x000000ffff0c7224 */ /* 0x000fe400078e00ff */
[----:B------:R-:W-:Y:S02]  /*1f130*/  IMAD.MOV.U32 R11, RZ, RZ, 0x1c1f ;  /* 0x00001c1fff0b7424 */ /* 0x000fe400078e00ff */
[----:B------:R-:W-:-:S07]  /*1f140*/  IMAD.MOV.U32 R15, RZ, RZ, -0x1 ;  /* 0xffffffffff0f7424 */ /* 0x000fce00078e00ff */
[----:B-1----:R-:W-:Y:S05]  /*1f150*/  WARPSYNC.COLLECTIVE R15, `(.L_x_2615) ;  /* 0x000000000f087348 */ /* 0x002fea0003c00000 */
[----:B------:R0:W2:Y:S02]  /*1f160*/  SHFL.IDX P6, R14, R13, R12, R11 ;  /* 0x0000000c0d0e7389 */ /* 0x0000a400000c000b */
[----:B012---:R-:W-:Y:S01]  /*1f170*/  ENDCOLLECTIVE ;  /* 0x000000000000791b */ /* 0x007fe20003800000 */
.L_x_2615:
[----:B------:R-:W-:Y:S02]  /*1f180*/  IMAD.MOV.U32 R13, RZ, RZ, R0 ;  /* 0x000000ffff0d7224 */ /* 0x000fe400078e0000 */
[----:B------:R-:W-:-:S07]  /*1f190*/  IMAD.MOV.U32 R3, RZ, RZ, R14 ;  /* 0x000000ffff037224 */ /* 0x000fce00078e000e */
[----:B------:R-:W-:Y:S05]  /*1f1a0*/  WARPSYNC.COLLECTIVE R15, `(.L_x_2616) ;  /* 0x000000000f087348 */ /* 0x000fea0003c00000 */
[----:B------:R0:W1:Y:S02]  /*1f1b0*/  SHFL.IDX P6, R14, R13, R12, R11 ;  /* 0x0000000c0d0e7389 */ /* 0x00006400000c000b */
[----:B01----:R-:W-:Y:S01]  /*1f1c0*/  ENDCOLLECTIVE ;  /* 0x000000000000791b */ /* 0x003fe20003800000 */
.L_x_2616:
[----:B------:R-:W-:Y:S05]  /*1f1d0*/  BRA `(.L_x_2617) ;  /* 0xffffff8000607947 */ /* 0x000fea000383ffff */
.L_x_2458:
[----:B------:R-:W-:Y:S01]  /*1f1e0*/  BSSY B1, `(.L_x_2618) ;  /* 0x0000008000017945 */ /* 0x000fe20003800000 */
[----:B----4-:R-:W-:Y:S01]  /*1f1f0*/  IMAD.MOV.U32 R13, RZ, RZ, R4 ;  /* 0x000000ffff0d7224 */ /* 0x010fe200078e0004 */
[----:B------:R-:W-:Y:S01]  /*1f200*/  MOV R11, 0x1c1f ;  /* 0x00001c1f000b7802 */ /* 0x000fe20000000f00 */
[----:B------:R-:W-:Y:S02]  /*1f210*/  IMAD.MOV.U32 R12, RZ, RZ, 0x1 ;  /* 0x00000001ff0c7424 */ /* 0x000fe400078e00ff */
[----:B------:R-:W-:-:S07]  /*1f220*/  IMAD.MOV.U32 R15, RZ, RZ, -0x1 ;  /* 0xffffffffff0f7424 */ /* 0x000fce00078e00ff */
[----:B0123--:R-:W-:Y:S05]  /*1f230*/  WARPSYNC.COLLECTIVE R15, `(.L_x_2619) ;  /* 0x000000000f087348 */ /* 0x00ffea0003c00000 */
[----:B---3--:R3:W4:Y:S02]  /*1f240*/  SHFL.IDX P6, R14, R13, R12, R11 ;  /* 0x0000000c0d0e7389 */ /* 0x00872400000c000b */
[----:B01234-:R-:W-:Y:S01]  /*1f250*/  ENDCOLLECTIVE ;  /* 0x000000000000791b */ /* 0x01ffe20003800000 */
.L_x_2619:
[----:B------:R-:W-:Y:S05]  /*1f260*/  BSYNC B1 ;  /* 0x0000000000017941 */ /* 0x000fea0003800000 */
.L_x_2618:
        /* <DEDUP_REMOVED lines=8> */
.L_x_2620:
[----:B------:R-:W-:Y:S05]  /*1f2f0*/  BRA `(.L_x_2621) ;  /* 0xffffff8000747947 */ /* 0x000fea000383ffff */
.L_x_2475:
        /* <DEDUP_REMOVED lines=8> */
[----:B-1----:R-:W-:Y:S05]  /*1f380*/  WARPSYNC.COLLECTIVE R15, `(.L_x_2623) ;  /* 0x000000000f087348 */ /* 0x002fea0003c00000 */
[----:B------:R0:W2:Y:S02]  /*1f390*/  SHFL.IDX P6, R14, R13, R12, R11 ;  /* 0x0000000c0d0e7389 */ /* 0x0000a400000c000b */
[----:B012---:R-:W-:Y:S01]  /*1f3a0*/  ENDCOLLECTIVE ;  /* 0x000000000000791b */ /* 0x007fe20003800000 */
.L_x_2623:
[----:B------:R-:W-:Y:S05]  /*1f3b0*/  BSYNC B1 ;  /* 0x0000000000017941 */ /* 0x000fea0003800000 */
.L_x_2622:
[----:B------:R-:W-:Y:S05]  /*1f3c0*/  BRA `(.L_x_2624) ;  /* 0xffffff9400f07947 */ /* 0x000fea000383ffff */
.L_x_2477:
[----:B------:R-:W-:Y:S01]  /*1f3d0*/  BSSY B1, `(.L_x_2625) ;  /* 0x0000006000017945 */ /* 0x000fe20003800000 */
[----:B------:R-:W-:-:S07]  /*1f3e0*/  IMAD.MOV.U32 R15, RZ, RZ, -0x1 ;  /* 0xffffffffff0f7424 */ /* 0x000fce00078e00ff */
[----:B01----:R-:W-:Y:S05]  /*1f3f0*/  WARPSYNC.COLLECTIVE R15, `(.L_x_2626) ;  /* 0x000000000f0c7348 */ /* 0x003fea0003c00000 */
[----:B------:R-:W-:Y:S02]  /*1f400*/  ELECT P6, UR62, PT ;  /* 0x00000000003e782f */ /* 0x000fe400038c0000 */
[----:B------:R-:W-:Y:S01]  /*1f410*/  MOV R14, UR62 ;  /* 0x0000003e000e7c02 */ /* 0x000fe20008000f00 */
[----:B01----:R-:W-:Y:S10]  /*1f420*/  ENDCOLLECTIVE ;  /* 0x000000000000791b */ /* 0x003ff40003800000 */
.L_x_2626:
[----:B------:R-:W-:Y:S05]  /*1f430*/  BSYNC B1 ;  /* 0x0000000000017941 */ /* 0x000fea0003800000 */
.L_x_2625:
[----:B------:R-:W-:Y:S05]  /*1f440*/  BRA `(.L_x_2476) ;  /* 0xffffff9400e87947 */ /* 0x000fea000383ffff */
.L_x_2479:
[----:B0-----:R0:W2:Y:S02]  /*1f450*/  SYNCS.PHASECHK.TRANS64.TRYWAIT P0, [R22+URZ+0x2d820], R5 ;  /* 0x02d82005160075a7 */ /* 0x0010a4000800017f */
[----:B--2---:R-:W-:Y:S05]  /*1f460*/  @!P0 NANOSLEEP.SYNCS 0x989680 ;  /* 0x009896800000895d */ /* 0x004fea0003900000 */
[----:B------:R-:W2:Y:S02]  /*1f470*/  @!P0 SYNCS.PHASECHK.TRANS64 P0, [R22+URZ+0x2d820], R5 ;  /* 0x02d82005160085a7 */ /* 0x000ea4000800007f */
[----:B--2---:R-:W-:Y:S05]  /*1f480*/  @!P0 BRA `(.L_x_2479) ;  /* 0xfffffffc00f08947 */ /* 0x004fea000383ffff */
[----:B------:R-:W-:Y:S05]  /*1f490*/  BRA `(.L_x_2627) ;  /* 0xffffff9400f87947 */ /* 0x000fea000383ffff */
.L_x_2483:
[----:B--2---:R2:W3:Y:S02]  /*1f4a0*/  SYNCS.PHASECHK.TRANS64.TRYWAIT P0, [R8+URZ+0x2d8a0], R10 ;  /* 0x02d8a00a080075a7 */ /* 0x0044e4000800017f */
[----:B---3--:R-:W-:Y:S05]  /*1f4b0*/  @!P0 NANOSLEEP.SYNCS 0x989680 ;  /* 0x009896800000895d */ /* 0x008fea0003900000 */
[----:B------:R-:W3:Y:S02]  /*1f4c0*/  @!P0 SYNCS.PHASECHK.TRANS64 P0, [R8+URZ+0x2d8a0], R10 ;  /* 0x02d8a00a080085a7 */ /* 0x000ee4000800007f */
[----:B---3--:R-:W-:Y:S05]  /*1f4d0*/  @!P0 BRA `(.L_x_2483) ;  /* 0xfffffffc00f08947 */ /* 0x008fea000383ffff */
[----:B------:R-:W-:Y:S05]  /*1f4e0*/  BRA `(.L_x_2628) ;  /* 0xffffff9800147947 */ /* 0x000fea000383ffff */
.L_x_2490:
[----:B0-----:R0:W1:Y:S02]  /*1f4f0*/  SYNCS.PHASECHK.TRANS64.TRYWAIT P0, [R8+URZ+0x2d8c0], R10 ;  /* 0x02d8c00a080075a7 */ /* 0x001064000800017f */
[----:B-1----:R-:W-:Y:S05]  /*1f500*/  @!P0 NANOSLEEP.SYNCS 0x989680 ;  /* 0x009896800000895d */ /* 0x002fea0003900000 */
[----:B------:R-:W1:Y:S02]  /*1f510*/  @!P0 SYNCS.PHASECHK.TRANS64 P0, [R8+URZ+0x2d8c0], R10 ;  /* 0x02d8c00a080085a7 */ /* 0x000e64000800007f */
[----:B-1----:R-:W-:Y:S05]  /*1f520*/  @!P0 BRA `(.L_x_2490) ;  /* 0xfffffffc00f08947 */ /* 0x002fea000383ffff */
[----:B------:R-:W-:Y:S05]  /*1f530*/  BRA `(.L_x_2629) ;  /* 0xffffff9c00107947 */ /* 0x000fea000383ffff */
.L_x_2499:
[----:B0-----:R0:W1:Y:S02]  /*1f540*/  SYNCS.PHASECHK.TRANS64.TRYWAIT P1, [R8+URZ+0x2d8a0], R7 ;  /* 0x02d8a007080075a7 */ /* 0x001064000802017f */
[----:B-1----:R-:W-:Y:S05]  /*1f550*/  @!P1 NANOSLEEP.SYNCS 0x989680 ;  /* 0x009896800000995d */ /* 0x002fea0003900000 */
[----:B------:R-:W1:Y:S02]  /*1f560*/  @!P1 SYNCS.PHASECHK.TRANS64 P1, [R8+URZ+0x2d8a0], R7 ;  /* 0x02d8a007080095a7 */ /* 0x000e64000802007f */
[----:B-1----:R-:W-:Y:S05]  /*1f570*/  @!P1 BRA `(.L_x_2499) ;  /* 0xfffffffc00f09947 */ /* 0x002fea000383ffff */
[----:B------:R-:W-:Y:S05]  /*1f580*/  BRA `(.L_x_2630) ;  /* 0xffffffa000507947 */ /* 0x000fea000383ffff */
.L_x_2506:
[----:B-1----:R1:W2:Y:S02]  /*1f590*/  SYNCS.PHASECHK.TRANS64.TRYWAIT P1, [R8+URZ+0x2d8c0], R7 ;  /* 0x02d8c007080075a7 */ /* 0x0022a4000802017f */
[----:B--2---:R-:W-:Y:S05]  /*1f5a0*/  @!P1 NANOSLEEP.SYNCS 0x989680 ;  /* 0x009896800000995d */ /* 0x004fea0003900000 */
[----:B------:R-:W2:Y:S02]  /*1f5b0*/  @!P1 SYNCS.PHASECHK.TRANS64 P1, [R8+URZ+0x2d8c0], R7 ;  /* 0x02d8c007080095a7 */ /* 0x000ea4000802007f */
[----:B--2---:R-:W-:Y:S05]  /*1f5c0*/  @!P1 BRA `(.L_x_2506) ;  /* 0xfffffffc00f09947 */ /* 0x004fea000383ffff */
[----:B------:R-:W-:Y:S05]  /*1f5d0*/  BRA `(.L_x_2631) ;  /* 0xffffffa400487947 */ /* 0x000fea000383ffff */
.L_x_2521:
        /* <DEDUP_REMOVED lines=11> */
.L_x_2633:
[----:B------:R-:W-:Y:S05]  /*1f690*/  BSYNC B0 ;  /* 0x0000000000007941 */ /* 0x000fea0003800000 */
.L_x_2632:
[----:B------:R-:W-:Y:S05]  /*1f6a0*/  BRA `(.L_x_2634) ;  /* 0xffffffb000b87947 */ /* 0x000fea000383ffff */
.L_x_2524:
[----:B0-----:R0:W1:Y:S02]  /*1f6b0*/  SYNCS.PHASECHK.TRANS64.TRYWAIT P0, [R0+URZ+0x2d840], R5 ;  /* 0x02d84005000075a7 */ /* 0x001064000800017f */
[----:B-1----:R-:W-:Y:S05]  /*1f6c0*/  @!P0 NANOSLEEP.SYNCS 0x989680 ;  /* 0x009896800000895d */ /* 0x002fea0003900000 */
[----:B------:R-:W1:Y:S02]  /*1f6d0*/  @!P0 SYNCS.PHASECHK.TRANS64 P0, [R0+URZ+0x2d840], R5 ;  /* 0x02d84005000085a7 */ /* 0x000e64000800007f */
[----:B-1----:R-:W-:Y:S05]  /*1f6e0*/  @!P0 BRA `(.L_x_2524) ;  /* 0xfffffffc00f08947 */ /* 0x002fea000383ffff */
[----:B------:R-:W-:Y:S05]  /*1f6f0*/  BRA `(.L_x_2635) ;  /* 0xffffffb400187947 */ /* 0x000fea000383ffff */
.L_x_2525:
        /* <DEDUP_REMOVED lines=8> */
.L_x_2637:
[----:B------:R-:W-:Y:S05]  /*1f780*/  BSYNC B0 ;  /* 0x0000000000007941 */ /* 0x000fea0003800000 */
.L_x_2636:
        /* <DEDUP_REMOVED lines=8> */
.L_x_2638:
[----:B------:R-:W-:Y:S02]  /*1f810*/  IMAD.MOV.U32 R13, RZ, RZ, R7 ;  /* 0x000000ffff0d7224 */ /* 0x000fe400078e0007 */
[----:B------:R-:W-:Y:S02]  /*1f820*/  IMAD.MOV.U32 R12, RZ, RZ, 0x1 ;  /* 0x00000001ff0c7424 */ /* 0x000fe400078e00ff */
[----:B------:R-:W-:-:S07]  /*1f830*/  IMAD.MOV.U32 R4, RZ, RZ, R14 ;  /* 0x000000ffff047224 */ /* 0x000fce00078e000e */
[----:B------:R-:W-:Y:S05]  /*1f840*/  WARPSYNC.COLLECTIVE R15, `(.L_x_2639) ;  /* 0x000000000f087348 */ /* 0x000fea0003c00000 */
[----:B------:R0:W1:Y:S02]  /*1f850*/  SHFL.IDX P6, R14, R13, R12, R11 ;  /* 0x0000000c0d0e7389 */ /* 0x00006400000c000b */
[----:B01----:R-:W-:Y:S01]  /*1f860*/  ENDCOLLECTIVE ;  /* 0x000000000000791b */ /* 0x003fe20003800000 */
.L_x_2639:
        /* <DEDUP_REMOVED lines=18> */
.L_x_2640:
[----:B------:R-:W-:Y:S02]  /*1f990*/  IMAD.MOV.U32 R13, RZ, RZ, R7 ;  /* 0x000000ffff0d7224 */ /* 0x000fe400078e0007 */
[----:B------:R-:W-:Y:S02]  /*1f9a0*/  IMAD.MOV.U32 R12, RZ, RZ, 0x2 ;  /* 0x00000002ff0c7424 */ /* 0x000fe400078e00ff */
[----:B------:R-:W-:-:S07]  /*1f9b0*/  IMAD.MOV.U32 R4, RZ, RZ, R14 ;  /* 0x000000ffff047224 */ /* 0x000fce00078e000e */
[----:B------:R-:W-:Y:S05]  /*1f9c0*/  WARPSYNC.COLLECTIVE R15, `(.L_x_2641) ;  /* 0x000000000f087348 */ /* 0x000fea0003c00000 */
[----:B------:R0:W1:Y:S02]  /*1f9d0*/  SHFL.IDX P6, R14, R13, R12, R11 ;  /* 0x0000000c0d0e7389 */ /* 0x00006400000c000b */
[----:B01----:R-:W-:Y:S01]  /*1f9e0*/  ENDCOLLECTIVE ;  /* 0x000000000000791b */ /* 0x003fe20003800000 */
.L_x_2641:
        /* <DEDUP_REMOVED lines=18> */
.L_x_2642:
[----:B------:R-:W-:Y:S02]  /*1fb10*/  IMAD.MOV.U32 R13, RZ, RZ, R7 ;  /* 0x000000ffff0d7224 */ /* 0x000fe400078e0007 */
[----:B------:R-:W-:Y:S02]  /*1fb20*/  IMAD.MOV.U32 R12, RZ, RZ, 0x3 ;  /* 0x00000003ff0c7424 */ /* 0x000fe400078e00ff */
[----:B------:R-:W-:-:S07]  /*1fb30*/  IMAD.MOV.U32 R4, RZ, RZ, R14 ;  /* 0x000000ffff047224 */ /* 0x000fce00078e000e */
[----:B------:R-:W-:Y:S05]  /*1fb40*/  WARPSYNC.COLLECTIVE R15, `(.L_x_2643) ;  /* 0x000000000f087348 */ /* 0x000fea0003c00000 */
[----:B------:R0:W1:Y:S02]  /*1fb50*/  SHFL.IDX P6, R14, R13, R12, R11 ;  /* 0x0000000c0d0e7389 */ /* 0x00006400000c000b */
[----:B01----:R-:W-:Y:S01]  /*1fb60*/  ENDCOLLECTIVE ;  /* 0x000000000000791b */ /* 0x003fe20003800000 */
.L_x_2643:
        /* <DEDUP_REMOVED lines=11> */
.L_x_2644:
        /* <DEDUP_REMOVED lines=8> */
.L_x_2530:
[----:B-----5:R-:W-:Y:S02]  /*1fca0*/  IMAD R0, R21, R9, RZ ;  /* 0x0000000915007224 */ /* 0x020fe400078e02ff */
[----:B------:R0:W5:Y:S01]  /*1fcb0*/  LDL R21, [R1+0x30] ;  /* 0x0000300001157983 */ /* 0x0001620000100800 */
[----:B------:R-:W-:Y:S02]  /*1fcc0*/  IMAD.MOV.U32 R13, RZ, RZ, R4 ;  /* 0x000000ffff0d7224 */ /* 0x000fe400078e0004 */
[----:B------:R-:W-:Y:S02]  /*1fcd0*/  IMAD.MOV.U32 R12, RZ, RZ, RZ ;  /* 0x000000ffff0c7224 */ /* 0x000fe400078e00ff */
[----:B------:R-:W-:Y:S02]  /*1fce0*/  IMAD.MOV.U32 R11, RZ, RZ, 0x1c1f ;  /* 0x00001c1fff0b7424 */ /* 0x000fe400078e00ff */
[----:B------:R-:W-:Y:S02]  /*1fcf0*/  IMAD.MOV.U32 R15, RZ, RZ, -0x1 ;  /* 0xffffffffff0f7424 */ /* 0x000fe400078e00ff */
[----:B0-----:R-:W-:-:S07]  /*1fd00*/  IMAD R17, R17, 0xc0, R20 ;  /* 0x000000c011117824 */ /* 0x001fce00078e0214 */
[----:B-----5:R-:W-:Y:S05]  /*1fd10*/  WARPSYNC.COLLECTIVE R15, `(.L_x_2646) ;  /* 0x000000000f087348 */ /* 0x020fea0003c00000 */
[----:B------:R0:W1:Y:S02]  /*1fd20*/  SHFL.IDX P6, R14, R13, R12, R11 ;  /* 0x0000000c0d0e7389 */ /* 0x00006400000c000b */
[----:B01---5:R-:W-:Y:S01]  /*1fd30*/  ENDCOLLECTIVE ;  /* 0x000000000000791b */ /* 0x023fe20003800000 */
.L_x_2646:
[C---:B------:R-:W-:Y:S01]  /*1fd40*/  VIADD R9, R17.reuse, 0x20 ;  /* 0x0000002011097836 */ /* 0x040fe20000000000 */
[----:B------:R-:W-:Y:S01]  /*1fd50*/  ISETP.GE.AND P3, PT, R17, R0, PT ;  /* 0x000000001100720c */ /* 0x000fe20003f66270 */
[----:B------:R-:W-:Y:S02]  /*1fd60*/  IMAD.MOV.U32 R13, RZ, RZ, R5 ;  /* 0x000000ffff0d7224 */ /* 0x000fe400078e0005 */
[----:B------:R-:W-:-:S10]  /*1fd70*/  IMAD.MOV.U32 R2, RZ, RZ, R14 ;  /* 0x000000ffff027224 */ /* 0x000fd400078e000e */
[----:B------:R-:W-:Y:S05]  /*1fd80*/  WARPSYNC.COLLECTIVE R15, `(.L_x_2647) ;  /* 0x000000000f087348 */ /* 0x000fea0003c00000 */
[----:B------:R0:W1:Y:S02]  /*1fd90*/  SHFL.IDX P6, R14, R13, R12, R11 ;  /* 0x0000000c0d0e7389 */ /* 0x00006400000c000b */
[----:B01----:R-:W-:Y:S01]  /*1fda0*/  ENDCOLLECTIVE ;  /* 0x000000000000791b */ /* 0x003fe20003800000 */
.L_x_2647:
[----:B------:R-:W-:Y:S02]  /*1fdb0*/  IMAD.MOV.U32 R13, RZ, RZ, R4 ;  /* 0x000000ffff0d7224 */ /* 0x000fe400078e0004 */
[----:B------:R-:W-:Y:S02]  /*1fdc0*/  IMAD.MOV.U32 R12, RZ, RZ, 0x1 ;  /* 0x00000001ff0c7424 */ /* 0x000fe400078e00ff */
[----:B------:R-:W-:-:S07]  /*1fdd0*/  IMAD.MOV.U32 R3, RZ, RZ, R14 ;  /* 0x000000ffff037224 */ /* 0x000fce00078e000e */
[----:B------:R-:W-:Y:S05]  /*1fde0*/  WARPSYNC.COLLECTIVE R15, `(.L_x_2648) ;  /* 0x000000000f087348 */ /* 0x000fea0003c00000 */
[----:B------:R0:W1:Y:S02]  /*1fdf0*/  SHFL.IDX P6, R14, R13, R12, R11 ;  /* 0x0000000c0d0e7389 */ /* 0x00006400000c000b */
[----:B01----:R-:W-:Y:S01]  /*1fe00*/  ENDCOLLECTIVE ;  /* 0x000000000000791b */ /* 0x003fe20003800000 */
.L_x_2648:
        /* <DEDUP_REMOVED lines=10> */
.L_x_2649:
        /* <DEDUP_REMOVED lines=13> */
.L_x_2650:
        /* <DEDUP_REMOVED lines=14> */
.L_x_2651:
[----:B------:R-:W-:Y:S01]  /*20060*/  @!PT LDS RZ, [RZ] ;  /* 0x00000000fffff984 */ /* 0x000fe20000000800 */
[----:B------:R-:W-:Y:S01]  /*20070*/  @!PT LDS RZ, [RZ] ;  /* 0x00000000fffff984 */ /* 0x000fe20000000800 */
[----:B------:R-:W-:Y:S01]  /*20080*/  @!PT LDS RZ, [RZ] ;  /* 0x00000000fffff984 */ /* 0x000fe20000000800 */
[----:B------:R-:W-:Y:S04]  /*20090*/  @!P3 LDGSTS.E.BYPASS.LTC128B.128 [R21+0xfc00], desc[UR38][R2.64+0x40], !P1 ;  /* 0x0fc000400215bfae */ /* 0x000fe8000c901d66 */
[----:B------:R0:W-:Y:S01]  /*200a0*/  @!P3 LDGSTS.E.BYPASS.LTC128B.128 [R21+0x12c00], desc[UR38][R2.64+0x80], !P2 ;  /* 0x12c000800215bfae */ /* 0x0001e2000d101d66 */
[----:B------:R-:W-:Y:S02]  /*200b0*/  IMAD.MOV.U32 R13, RZ, RZ, R4 ;  /* 0x000000ffff0d7224 */ /* 0x000fe400078e0004 */
[----:B------:R-:W-:Y:S02]  /*200c0*/  IMAD.MOV.U32 R12, RZ, RZ, 0x3 ;  /* 0x00000003ff0c7424 */ /* 0x000fe400078e00ff */
[----:B0-----:R-:W-:-:S05]  /*200d0*/  VIADD R2, R17, 0x40 ;  /* 0x0000004011027836 */ /* 0x001fca0000000000 */
[----:B------:R-:W-:Y:S01]  /*200e0*/  ISETP.GE.AND P3, PT, R2, R0, PT ;  /* 0x000000000200720c */ /* 0x000fe20003f66270 */
[----:B------:R-:W-:-:S12]  /*200f0*/  IMAD.MOV.U32 R2, RZ, RZ, R14 ;  /* 0x000000ffff027224 */ /* 0x000fd800078e000e */
[----:B------:R-:W-:Y:S05]  /*20100*/  WARPSYNC.COLLECTIVE R15, `(.L_x_2652) ;  /* 0x000000000f087348 */ /* 0x000fea0003c00000 */
[----:B------:R0:W1:Y:S02]  /*20110*/  SHFL.IDX P6, R14, R13, R12, R11 ;  /* 0x0000000c0d0e7389 */ /* 0x00006400000c000b */
[----:B01----:R-:W-:Y:S01]  /*20120*/  ENDCOLLECTIVE ;  /* 0x000000000000791b */ /* 0x003fe20003800000 */
.L_x_2652:
        /* <DEDUP_REMOVED lines=9> */
.L_x_2653:
        /* <DEDUP_REMOVED lines=13> */
.L_x_2654:
        /* <DEDUP_REMOVED lines=9> */
.L_x_2655:
        /* <DEDUP_REMOVED lines=14> */
.L_x_2656:
        /* <DEDUP_REMOVED lines=12> */
.L_x_2657:
[----:B------:R-:W-:Y:S01]  /*204c0*/  @!PT LDS RZ, [RZ] ;  /* 0x00000000fffff984 */ /* 0x000fe20000000800 */
[----:B------:R-:W-:Y:S01]  /*204d0*/  @!PT LDS RZ, [RZ] ;  /* 0x00000000fffff984 */ /* 0x000fe20000000800 */
[----:B------:R-:W-:Y:S01]  /*204e0*/  @!PT LDS RZ, [RZ] ;  /* 0x00000000fffff984 */ /* 0x000fe20000000800 */
[----:B------:R0:W-:Y:S02]  /*204f0*/  @!P3 LDGSTS.E.BYPASS.LTC128B.128 [R21+0x14400], desc[UR38][R2.64+0x80], !P2 ;  /* 0x144000800215bfae */ /* 0x0001e4000d101d66 */
[----:B0-----:R-:W-:Y:S01]  /*20500*/  IMAD.MOV.U32 R2, RZ, RZ, R14 ;  /* 0x000000ffff027224 */ /* 0x001fe200078e000e */
[----:B------:R-:W-:Y:S06]  /*20510*/  BRA `(.L_x_2658) ;  /* 0xffffffb400f47947 */ /* 0x000fec000383ffff */
.L_x_2533:
[----:B-1----:R1:W2:Y:S02]  /*20520*/  SYNCS.PHASECHK.TRANS64.TRYWAIT P0, [R22+URZ+0x2d820], R0 ;  /* 0x02d82000160075a7 */ /* 0x0022a4000800017f */
[----:B--2---:R-:W-:Y:S05]  /*20530*/  @!P0 NANOSLEEP.SYNCS 0x989680 ;  /* 0x009896800000895d */ /* 0x004fea0003900000 */
[----:B------:R-:W2:Y:S02]  /*20540*/  @!P0 SYNCS.PHASECHK.TRANS64 P0, [R22+URZ+0x2d820], R0 ;  /* 0x02d82000160085a7 */ /* 0x000ea4000800007f */
[----:B--2---:R-:W-:Y:S05]  /*20550*/  @!P0 BRA `(.L_x_2533) ;  /* 0xfffffffc00f08947 */ /* 0x004fea000383ffff */
[----:B------:R-:W-:Y:S05]  /*20560*/  BRA `(.L_x_2659) ;  /* 0xffffffb8005c7947 */ /* 0x000fea000383ffff */
.L_x_2538:
[----:B0-----:R0:W1:Y:S02]  /*20570*/  SYNCS.PHASECHK.TRANS64.TRYWAIT P0, [R5+URZ+0x2d840], R0 ;  /* 0x02d84000050075a7 */ /* 0x001064000800017f */
[----:B-1----:R-:W-:Y:S05]  /*20580*/  @!P0 NANOSLEEP.SYNCS 0x989680 ;  /* 0x009896800000895d */ /* 0x002fea0003900000 */
[----:B------:R-:W1:Y:S02]  /*20590*/  @!P0 SYNCS.PHASECHK.TRANS64 P0, [R5+URZ+0x2d840], R0 ;  /* 0x02d84000050085a7 */ /* 0x000e64000800007f */
[----:B-1----:R-:W-:Y:S05]  /*205a0*/  @!P0 BRA `(.L_x_2538) ;  /* 0xfffffffc00f08947 */ /* 0x002fea000383ffff */
[----:B------:R-:W-:Y:S05]  /*205b0*/  BRA `(.L_x_2660) ;  /* 0xffffffbc00487947 */ /* 0x000fea000383ffff */
.L_x_2539:
        /* <DEDUP_REMOVED lines=8> */
.L_x_2662:
[----:B------:R-:W-:Y:S05]  /*20640*/  BSYNC B1 ;  /* 0x0000000000017941 */ /* 0x000fea0003800000 */
.L_x_2661:
[----:B------:R0:W-:Y:S04]  /*20650*/  STL [R1+0xb4], R5 ;  /* 0x0000b40501007387 */ /* 0x0001e80000100800 */
[----:B0-----:R0:W5:Y:S01]  /*20660*/  LDL.LU R5, [R1] ;  /* 0x0000000001057983 */ /* 0x0011620000300800 */
[----:B------:R-:W-:Y:S02]  /*20670*/  IMAD.MOV.U32 R13, RZ, RZ, R6 ;  /* 0x000000ffff0d7224 */ /* 0x000fe400078e0006 */
[----:B------:R-:W-:Y:S01]  /*20680*/  IMAD.MOV.U32 R12, RZ, RZ, RZ ;  /* 0x000000ffff0c7224 */ /* 0x000fe200078e00ff */
[----:B------:R-:W1:Y:S01]  /*20690*/  S2R R20, SR_TID.X ;  /* 0x0000000000147919 */ /* 0x000e620000002100 */
[----:B------:R-:W-:Y:S02]  /*206a0*/  IMAD.MOV.U32 R11, RZ, RZ, 0x1c1f ;  /* 0x00001c1fff0b7424 */ /* 0x000fe400078e00ff */
[----:B------:R-:W-:-:S02]  /*206b0*/  IMAD.MOV.U32 R15, RZ, RZ, -0x1 ;  /* 0xffffffffff0f7424 */ /* 0x000fc400078e00ff */
[----:B------:R-:W-:Y:S02]  /*206c0*/  IMAD.MOV.U32 R3, RZ, RZ, R14 ;  /* 0x000000ffff037224 */ /* 0x000fe400078e000e */
[----:B0-----:R-:W-:-:S07]  /*206d0*/  IMAD R4, R4, 0x2, R22 ;  /* 0x0000000204047824 */ /* 0x001fce00078e0216 */
[----:B-1---5:R-:W-:Y:S05]  /*206e0*/  WARPSYNC.COLLECTIVE R15, `(.L_x_2663) ;  /* 0x000000000f087348 */ /* 0x022fea0003c00000 */
[----:B------:R0:W2:Y:S02]  /*206f0*/  SHFL.IDX P6, R14, R13, R12, R11 ;  /* 0x0000000c0d0e7389 */ /* 0x0000a400000c000b */
[----:B012--5:R-:W-:Y:S01]  /*20700*/  ENDCOLLECTIVE ;  /* 0x000000000000791b */ /* 0x027fe20003800000 */
.L_x_2663:
[----:B------:R-:W-:Y:S02]  /*20710*/  IMAD.MOV.U32 R13, RZ, RZ, R8 ;  /* 0x000000ffff0d7224 */ /* 0x000fe400078e0008 */
[----:B------:R-:W-:Y:S02]  /*20720*/  IMAD.MOV.U32 R12, RZ, RZ, 0x1 ;  /* 0x00000001ff0c7424 */ /* 0x000fe400078e00ff */
[----:B------:R-:W-:Y:S02]  /*20730*/  IMAD.SHL.U32 R20, R20, 0x8, RZ ;  /* 0x0000000814147824 */ /* 0x000fe400078e00ff */
[----:B------:R-:W-:-:S07]  /*20740*/  IMAD.MOV.U32 R2, RZ, RZ, R14 ;  /* 0x000000ffff027224 */ /* 0x000fce00078e000e */
[----:B------:R-:W-:Y:S05]  /*20750*/  WARPSYNC.COLLECTIVE R15, `(.L_x_2664) ;  /* 0x000000000f087348 */ /* 0x000fea0003c00000 */
[----:B------:R0:W1:Y:S02]  /*20760*/  SHFL.IDX P6, R14, R13, R12, R11 ;  /* 0x0000000c0d0e7389 */ /* 0x00006400000c000b */
[----:B01----:R-:W-:Y:S01]  /*20770*/  ENDCOLLECTIVE ;  /* 0x000000000000791b */ /* 0x003fe20003800000 */
.L_x_2664:
[----:B------:R-:W-:-:S05]  /*20780*/  LOP3.LUT R20, R20, 0x18, RZ, 0xc0, !PT ;  /* 0x0000001814147812 */ /* 0x000fca00078ec0ff */
[----:B------:R-:W-:-:S05]  /*20790*/  IMAD.SHL.U32 R0, R20, 0x2, RZ ;  /* 0x0000000214007824 */ /* 0x000fca00078e00ff */
[----:B------:R-:W-:Y:S01]  /*207a0*/  IADD3 R2, P0, R2, R0, RZ ;  /* 0x0000000002027210 */ /* 0x000fe20007f1e0ff */
[----:B------:R-:W-:-:S04]  /*207b0*/  IMAD.MOV.U32 R13, RZ, RZ, R6 ;  /* 0x000000ffff0d7224 */ /* 0x000fc800078e0006 */
[----:B------:R-:W-:Y:S01]  /*207c0*/  IMAD.X R3, RZ, RZ, R3, P0 ;  /* 0x000000ffff037224 */ /* 0x000fe200000e0603 */
[----:B------:R-:W-:-:S04]  /*207d0*/  LOP3.LUT R5, R5, 0xffffffdf, RZ, 0xc0, !PT ;  /* 0xffffffdf05057812 */ /* 0x000fc800078ec0ff */
[----:B------:R-:W-:-:S04]  /*207e0*/  @P1 LOP3.LUT R5, R5, 0x20, RZ, 0xfc, !PT ;  /* 0x0000002005051812 */ /* 0x000fc800078efcff */
[----:B------:R-:W-:Y:S01]  /*207f0*/  LOP3.LUT P1, RZ, R5, 0x4, RZ, 0xc0, !PT ;  /* 0x0000000405ff7812 */ /* 0x000fe2000782c0ff */
[----:B------:R0:W-:-:S12]  /*20800*/  STL [R1], R5 ;  /* 0x0000000501007387 */ /* 0x0001d80000100800 */
[----:B------:R-:W-:Y:S01]  /*20810*/  @!PT LDS RZ, [RZ] ;  /* 0x00000000fffff984 */ /* 0x000fe20000000800 */
[----:B------:R-:W-:Y:S01]  /*20820*/  @!PT LDS RZ, [RZ] ;  /* 0x00000000fffff984 */ /* 0x000fe20000000800 */
[----:B------:R-:W-:Y:S01]  /*20830*/  @!PT LDS RZ, [RZ] ;  /* 0x00000000fffff984 */ /* 0x000fe20000000800 */
[----:B------:R-:W-:Y:S04]  /*20840*/  LDGSTS.E.BYPASS.LTC128B.128 [R4+0x15400], desc[UR38][R2.64], !P1 ;  /* 0x1540000002047fae */ /* 0x000fe8000c901d66 */
[----:B------:R-:W-:Y:S04]  /*20850*/  LDGSTS.E.BYPASS.LTC128B.128 [R4+0x17400], desc[UR38][R2.64+0x40], !P5 ;  /* 0x1740004002047fae */ /* 0x000fe8000e901d66 */
[----:B------:R1:W-:Y:S02]  /*20860*/  LDGSTS.E.BYPASS.LTC128B.128 [R4+0x19400], desc[UR38][R2.64+0x80], !P4 ;  /* 0x1940008002047fae */ /* 0x0003e4000e101d66 */
[----:B01----:R-:W-:-:S07]  /*20870*/  IMAD.MOV.U32 R3, RZ, RZ, R14 ;  /* 0x000000ffff037224 */ /* 0x003fce00078e000e */
[----:B------:R-:W-:Y:S05]  /*20880*/  WARPSYNC.COLLECTIVE R15, `(.L_x_2665) ;  /* 0x000000000f087348 */ /* 0x000fea0003c00000 */
[----:B------:R0:W1:Y:S02]  /*20890*/  SHFL.IDX P6, R14, R13, R12, R11 ;  /* 0x0000000c0d0e7389 */ /* 0x00006400000c000b */
[----:B01----:R-:W-:Y:S01]  /*208a0*/  ENDCOLLECTIVE ;  /* 0x000000000000791b */ /* 0x003fe20003800000 */
.L_x_2665:
[----:B------:R-:W-:Y:S02]  /*208b0*/  IMAD.MOV.U32 R13, RZ, RZ, R8 ;  /* 0x000000ffff0d7224 */ /* 0x000fe400078e0008 */
[----:B------:R-:W-:Y:S02]  /*208c0*/  IMAD.MOV.U32 R12, RZ, RZ, 0x2 ;  /* 0x00000002ff0c7424 */ /* 0x000fe400078e00ff */
[----:B------:R-:W-:-:S07]  /*208d0*/  IMAD.MOV.U32 R2, RZ, RZ, R14 ;  /* 0x000000ffff027224 */ /* 0x000fce00078e000e */
[----:B------:R-:W-:Y:S05]  /*208e0*/  WARPSYNC.COLLECTIVE R15, `(.L_x_2666) ;  /* 0x000000000f087348 */ /* 0x000fea0003c00000 */
[----:B------:R0:W1:Y:S02]  /*208f0*/  SHFL.IDX P6, R14, R13, R12, R11 ;  /* 0x0000000c0d0e7389 */ /* 0x00006400000c000b */
[----:B01----:R-:W-:Y:S01]  /*20900*/  ENDCOLLECTIVE ;  /* 0x000000000000791b */ /* 0x003fe20003800000 */
.L_x_2666:
        /* <DEDUP_REMOVED lines=13> */
.L_x_2667:
[----:B------:R-:W-:-:S05]  /*209e0*/  IMAD.MOV.U32 R2, RZ, RZ, R14 ;  /* 0x000000ffff027224 */ /* 0x000fca00078e000e */
[----:B------:R-:W-:-:S05]  /*209f0*/  IADD3 R2, P0, R2, R0, RZ ;  /* 0x0000000002027210 */ /* 0x000fca0007f1e0ff */
[----:B------:R-:W-:-:S05]  /*20a00*/  IMAD.X R3, RZ, RZ, R20, P0 ;  /* 0x000000ffff037224 */ /* 0x000fca00000e0614 */
[----:B------:R-:W-:Y:S01]  /*20a10*/  @!PT LDS RZ, [RZ] ;  /* 0x00000000fffff984 */ /* 0x000fe20000000800 */
[----:B------:R-:W-:Y:S01]  /*20a20*/  @!PT LDS RZ, [RZ] ;  /* 0x00000000fffff984 */ /* 0x000fe20000000800 */
[----:B------:R-:W-:Y:S01]  /*20a30*/  @!PT LDS RZ, [RZ] ;  /* 0x00000000fffff984 */ /* 0x000fe20000000800 */
[----:B------:R0:W-:Y:S01]  /*20a40*/  LDGSTS.E.BYPASS.LTC128B.128 [R4+0x16400], desc[UR38][R2.64], !P1 ;  /* 0x1640000002047fae */ /* 0x0001e2000c901d66 */
[----:B------:R-:W-:-:S03]  /*20a50*/  LOP3.LUT P1, RZ, R5, 0x20, RZ, 0xc0, !PT ;  /* 0x0000002005ff7812 */ /* 0x000fc6000782c0ff */
[----:B------:R0:W5:Y:S01]  /*20a60*/  LDL.LU R5, [R1+0xb4] ;  /* 0x0000b40001057983 */ /* 0x0001620000300800 */
[----:B------:R-:W-:Y:S02]  /*20a70*/  IMAD.MOV.U32 R13, RZ, RZ, R8 ;  /* 0x000000ffff0d7224 */ /* 0x000fe400078e0008 */
[----:B------:R-:W-:Y:S01]  /*20a80*/  IMAD.MOV.U32 R12, RZ, RZ, 0x3 ;  /* 0x00000003ff0c7424 */ /* 0x000fe200078e00ff */
[----:B------:R0:W-:Y:S06]  /*20a90*/  LDGSTS.E.BYPASS.LTC128B.128 [R4+0x18400], desc[UR38][R2.64+0x40], !P5 ;  /* 0x1840004002047fae */ /* 0x0001ec000e901d66 */
[----:B0----5:R-:W-:Y:S05]  /*20aa0*/  WARPSYNC.COLLECTIVE R15, `(.L_x_2668) ;  /* 0x000000000f087348 */ /* 0x021fea0003c00000 */
[----:B------:R1:W2:Y:S02]  /*20ab0*/  SHFL.IDX P6, R14, R13, R12, R11 ;  /* 0x0000000c0d0e7389 */ /* 0x0002a400000c000b */
[----:B012--5:R-:W-:Y:S01]  /*20ac0*/  ENDCOLLECTIVE ;  /* 0x000000000000791b */ /* 0x027fe20003800000 */
.L_x_2668:
[----:B------:R-:W-:Y:S01]  /*20ad0*/  @!PT LDS RZ, [RZ] ;  /* 0x00000000fffff984 */ /* 0x000fe20000000800 */
[----:B------:R-:W-:Y:S01]  /*20ae0*/  @!PT LDS RZ, [RZ] ;  /* 0x00000000fffff984 */ /* 0x000fe20000000800 */
[----:B------:R-:W-:Y:S01]  /*20af0*/  @!PT LDS RZ, [RZ] ;  /* 0x00000000fffff984 */ /* 0x000fe20000000800 */
[----:B------:R0:W-:Y:S01]  /*20b00*/  LDGSTS.E.BYPASS.LTC128B.128 [R4+0x1a400], desc[UR38][R2.64+0x80], !P4 ;  /* 0x1a40008002047fae */ /* 0x0001e2000e101d66 */
[----:B------:R-:W-:Y:S02]  /*20b10*/  IMAD.MOV.U32 R13, RZ, RZ, R6 ;  /* 0x000000ffff0d7224 */ /* 0x000fe400078e0006 */
[----:B------:R-:W-:-:S07]  /*20b20*/  IMAD.MOV.U32 R20, RZ, RZ, R14 ;  /* 0x000000ffff147224 */ /* 0x000fce00078e000e */
[----:B0-----:R-:W-:Y:S05]  /*20b30*/  WARPSYNC.COLLECTIVE R15, `(.L_x_2669) ;  /* 0x000000000f087348 */ /* 0x001fea0003c00000 */
[----:B------:R1:W2:Y:S02]  /*20b40*/  SHFL.IDX P6, R14, R13, R12, R11 ;  /* 0x0000000c0d0e7389 */ /* 0x0002a400000c000b */
[----:B012---:R-:W-:Y:S01]  /*20b50*/  ENDCOLLECTIVE ;  /* 0x000000000000791b */ /* 0x007fe20003800000 */
.L_x_2669:
[----:B------:R-:W-:Y:S01]  /*20b60*/  IMAD.MOV.U32 R2, RZ, RZ, R14 ;  /* 0x000000ffff027224 */ /* 0x000fe200078e000e */
[----:B------:R-:W-:Y:S06]  /*20b70*/  BRA `(.L_x_2670) ;  /* 0xffffffb800c07947 */ /* 0x000fec000383ffff */
.L_x_2544:
[----:B-1----:R1:W2:Y:S02]  /*20b80*/  SYNCS.PHASECHK.TRANS64.TRYWAIT P0, [R5+URZ+0x2d860], R2 ;  /* 0x02d86002050075a7 */ /* 0x0022a4000800017f */
[----:B--2---:R-:W-:Y:S05]  /*20b90*/  @!P0 NANOSLEEP.SYNCS 0x989680 ;  /* 0x009896800000895d */ /* 0x004fea0003900000 */
[----:B------:R-:W2:Y:S02]  /*20ba0*/  @!P0 SYNCS.PHASECHK.TRANS64 P0, [R5+URZ+0x2d860], R2 ;  /* 0x02d86002050085a7 */ /* 0x000ea4000800007f */
[----:B--2---:R-:W-:Y:S05]  /*20bb0*/  @!P0 BRA `(.L_x_2544) ;  /* 0xfffffffc00f08947 */ /* 0x004fea000383ffff */
[----:B------:R-:W-:Y:S05]  /*20bc0*/  BRA `(.L_x_2671) ;  /* 0xffffffbc00287947 */ /* 0x000fea000383ffff */
.L_x_2545:
        /* <DEDUP_REMOVED lines=8> */
.L_x_2673:
[----:B------:R-:W-:Y:S05]  /*20c50*/  BSYNC B1 ;  /* 0x0000000000017941 */ /* 0x000fea0003800000 */
.L_x_2672:
        /* <DEDUP_REMOVED lines=9> */
.L_x_2674:
[----:B------:R-:W-:Y:S02]  /*20cf0*/  IMAD.MOV.U32 R13, RZ, RZ, R24 ;  /* 0x000000ffff0d7224 */ /* 0x000fe400078e0018 */
[----:B------:R-:W-:Y:S02]  /*20d00*/  IMAD.MOV.U32 R12, RZ, RZ, 0x1 ;  /* 0x00000001ff0c7424 */ /* 0x000fe400078e00ff */
[----:B------:R-:W-:-:S07]  /*20d10*/  IMAD.MOV.U32 R2, RZ, RZ, R14 ;  /* 0x000000ffff027224 */ /* 0x000fce00078e000e */
[----:B------:R-:W-:Y:S05]  /*20d20*/  WARPSYNC.COLLECTIVE R15, `(.L_x_2675) ;  /* 0x000000000f087348 */ /* 0x000fea0003c00000 */
[----:B------:R0:W1:Y:S02]  /*20d30*/  SHFL.IDX P6, R14, R13, R12, R11 ;  /* 0x0000000c0d0e7389 */ /* 0x00006400000c000b */
[----:B01----:R-:W-:Y:S01]  /*20d40*/  ENDCOLLECTIVE ;  /* 0x000000000000791b */ /* 0x003fe20003800000 */
.L_x_2675:
        /* <DEDUP_REMOVED lines=16> */
.L_x_2676:
[----:B------:R-:W-:Y:S02]  /*20e50*/  IMAD.MOV.U32 R13, RZ, RZ, R24 ;  /* 0x000000ffff0d7224 */ /* 0x000fe400078e0018 */
[----:B------:R-:W-:Y:S02]  /*20e60*/  IMAD.MOV.U32 R12, RZ, RZ, 0x2 ;  /* 0x00000002ff0c7424 */ /* 0x000fe400078e00ff */
[----:B------:R-:W-:-:S07]  /*20e70*/  IMAD.MOV.U32 R2, RZ, RZ, R14 ;  /* 0x000000ffff027224 */ /* 0x000fce00078e000e */
[----:B------:R-:W-:Y:S05]  /*20e80*/  WARPSYNC.COLLECTIVE R15, `(.L_x_2677) ;  /* 0x000000000f087348 */ /* 0x000fea0003c00000 */
[----:B------:R0:W1:Y:S02]  /*20e90*/  SHFL.IDX P6, R14, R13, R12, R11 ;  /* 0x0000000c0d0e7389 */ /* 0x00006400000c000b */
[----:B01----:R-:W-:Y:S01]  /*20ea0*/  ENDCOLLECTIVE ;  /* 0x000000000000791b */ /* 0x003fe20003800000 */
.L_x_2677:
        /* <DEDUP_REMOVED lines=16> */
.L_x_2678:
[----:B------:R-:W-:Y:S02]  /*20fb0*/  IMAD.MOV.U32 R13, RZ, RZ, R24 ;  /* 0x000000ffff0d7224 */ /* 0x000fe400078e0018 */
[----:B------:R-:W-:Y:S02]  /*20fc0*/  IMAD.MOV.U32 R12, RZ, RZ, 0x3 ;  /* 0x00000003ff0c7424 */ /* 0x000fe400078e00ff */
[----:B------:R-:W-:-:S07]  /*20fd0*/  IMAD.MOV.U32 R2, RZ, RZ, R14 ;  /* 0x000000ffff027224 */ /* 0x000fce00078e000e */
[----:B------:R-:W-:Y:S05]  /*20fe0*/  WARPSYNC.COLLECTIVE R15, `(.L_x_2679) ;  /* 0x000000000f087348 */ /* 0x000fea0003c00000 */
[----:B------:R0:W1:Y:S02]  /*20ff0*/  SHFL.IDX P6, R14, R13, R12, R11 ;  /* 0x0000000c0d0e7389 */ /* 0x00006400000c000b */
[----:B01----:R-:W-:Y:S01]  /*21000*/  ENDCOLLECTIVE ;  /* 0x000000000000791b */ /* 0x003fe20003800000 */
.L_x_2679:
        /* <DEDUP_REMOVED lines=13> */
.L_x_2680:
        /* <DEDUP_REMOVED lines=8> */
.L_x_2553:
[----:B-1----:R1:W2:Y:S02]  /*21160*/  SYNCS.PHASECHK.TRANS64.TRYWAIT P0, [R0+URZ+0x2d860], R3 ;  /* 0x02d86003000075a7 */ /* 0x0022a4000800017f */
[----:B--2---:R-:W-:Y:S05]  /*21170*/  @!P0 NANOSLEEP.SYNCS 0x989680 ;  /* 0x009896800000895d */ /* 0x004fea0003900000 */
[----:B------:R-:W2:Y:S02]  /*21180*/  @!P0 SYNCS.PHASECHK.TRANS64 P0, [R0+URZ+0x2d860], R3 ;  /* 0x02d86003000085a7 */ /* 0x000ea4000800007f */
[----:B--2---:R-:W-:Y:S05]  /*21190*/  @!P0 BRA `(.L_x_2553) ;  /* 0xfffffffc00f08947 */ /* 0x004fea000383ffff */
[----:B------:R-:W-:Y:S05]  /*211a0*/  BRA `(.L_x_2682) ;  /* 0xffffffbc00ac7947 */ /* 0x000fea000383ffff */
.L_x_2554:
[----:B------:R-:W-:Y:S01]  /*211b0*/  BSSY B0, `(.L_x_2683) ;  /* 0x0000008000007945 */ /* 0x000fe20003800000 */
[----:B------:R-:W-:Y:S02]  /*211c0*/  IMAD.MOV.U32 R13, RZ, RZ, R24 ;  /* 0x000000ffff0d7224 */ /* 0x000fe400078e0018 */
[----:B------:R-:W-:Y:S02]  /*211d0*/  IMAD.MOV.U32 R12, RZ, RZ, RZ ;  /* 0x000000ffff0c7224 */ /* 0x000fe400078e00ff */
[----:B------:R-:W-:Y:S02]  /*211e0*/  IMAD.MOV.U32 R11, RZ, RZ, 0x1c1f ;  /* 0x00001c1fff0b7424 */ /* 0x000fe400078e00ff */
[----:B------:R-:W-:-:S07]  /*211f0*/  IMAD.MOV.U32 R15, RZ, RZ, -0x1 ;  /* 0xffffffffff0f7424 */ /* 0x000fce00078e00ff */
[----:B01----:R-:W-:Y:S05]  /*21200*/  WARPSYNC.COLLECTIVE R15, `(.L_x_2684) ;  /* 0x000000000f087348 */ /* 0x003fea0003c00000 */
[----:B------:R2:W3:Y:S02]  /*21210*/  SHFL.IDX P6, R14, R13, R12, R11 ;  /* 0x0000000c0d0e7389 */ /* 0x0004e400000c000b */
[----:B0123--:R-:W-:Y:S01]  /*21220*/  ENDCOLLECTIVE ;  /* 0x000000000000791b */ /* 0x00ffe20003800000 */
.L_x_2684:
[----:B------:R-:W-:Y:S05]  /*21230*/  BSYNC B0 ;  /* 0x0000000000007941 */ /* 0x000fea0003800000 */
.L_x_2683:
        /* <DEDUP_REMOVED lines=10> */
.L_x_2685:
        /* <DEDUP_REMOVED lines=17> */
.L_x_2686:
        /* <DEDUP_REMOVED lines=14> */
.L_x_2687:
[----:B------:R-:W-:Y:S02]  /*214d0*/  IMAD.MOV.U32 R13, RZ, RZ, R24 ;  /* 0x000000ffff0d7224 */ /* 0x000fe400078e0018 */
[----:B------:R-:W-:Y:S01]  /*214e0*/  IMAD.MOV.U32 R12, RZ, RZ, 0x2 ;  /* 0x00000002ff0c7424 */ /* 0x000fe200078e00ff */
[----:B------:R-:W-:-:S13]  /*214f0*/  IADD3 R2, P4, R14, R5, RZ ;  /* 0x000000050e027210 */ /* 0x000fda0007f9e0ff */
[----:B------:R-:W-:Y:S05]  /*21500*/  WARPSYNC.COLLECTIVE R15, `(.L_x_2688) ;  /* 0x000000000f087348 */ /* 0x000fea0003c00000 */
[----:B------:R0:W1:Y:S02]  /*21510*/  SHFL.IDX P6, R14, R13, R12, R11 ;  /* 0x0000000c0d0e7389 */ /* 0x00006400000c000b */
[----:B01----:R-:W-:Y:S01]  /*21520*/  ENDCOLLECTIVE ;  /* 0x000000000000791b */ /* 0x003fe20003800000 */
.L_x_2688:
        /* <DEDUP_REMOVED lines=15> */
.L_x_2689:
[----:B------:R-:W-:Y:S02]  /*21620*/  IMAD.MOV.U32 R13, RZ, RZ, R24 ;  /* 0x000000ffff0d7224 */ /* 0x000fe400078e0018 */
[----:B------:R-:W-:Y:S01]  /*21630*/  IMAD.MOV.U32 R12, RZ, RZ, 0x3 ;  /* 0x00000003ff0c7424 */ /* 0x000fe200078e00ff */
[----:B------:R-:W-:-:S13]  /*21640*/  IADD3 R2, P4, R14, R5, RZ ;  /* 0x000000050e027210 */ /* 0x000fda0007f9e0ff */
[----:B------:R-:W-:Y:S05]  /*21650*/  WARPSYNC.COLLECTIVE R15, `(.L_x_2690) ;  /* 0x000000000f087348 */ /* 0x000fea0003c00000 */
[----:B------:R0:W1:Y:S02]  /*21660*/  SHFL.IDX P6, R14, R13, R12, R11 ;  /* 0x0000000c0d0e7389 */ /* 0x00006400000c000b */
[----:B01----:R-:W-:Y:S01]  /*21670*/  ENDCOLLECTIVE ;  /* 0x000000000000791b */ /* 0x003fe20003800000 */
.L_x_2690:
        /* <DEDUP_REMOVED lines=14> */
.L_x_2691:
[----:B------:R-:W-:Y:S05]  /*21760*/  BRA `(.L_x_2692) ;  /* 0xffffffbc000c7947 */ /* 0x000fea000383ffff */
.L_x_2559:
        /* <DEDUP_REMOVED lines=8> */
.L_x_2694:
[----:B------:R-:W-:Y:S05]  /*217f0*/  BSYNC B0 ;  /* 0x0000000000007941 */ /* 0x000fea0003800000 */
.L_x_2693:
        /* <DEDUP_REMOVED lines=9> */
.L_x_2695:
        /* <DEDUP_REMOVED lines=18> */
.L_x_2696:
[----:B------:R-:W-:Y:S01]  /*219b0*/  IMAD.MOV.U32 R12, RZ, RZ, 0x2 ;  /* 0x00000002ff0c7424 */ /* 0x000fe200078e00ff */
[----:B------:R-:W-:-:S05]  /*219c0*/  SEL R5, R14, RZ, P1 ;  /* 0x000000ff0e057207 */ /* 0x000fca0000800000 */
[----:B------:R-:W-:-:S04]  /*219d0*/  IMAD.IADD R4, R2, 0x1, R5 ;  /* 0x0000000102047824 */ /* 0x000fc800078e0205 */
[----:B------:R-:W-:-:S07]  /*219e0*/  IMAD.MOV.U32 R13, RZ, RZ, R4 ;  /* 0x000000ffff0d7224 */ /* 0x000fce00078e0004 */
[----:B------:R-:W-:Y:S05]  /*219f0*/  WARPSYNC.COLLECTIVE R15, `(.L_x_2697) ;  /* 0x000000000f087348 */ /* 0x000fea0003c00000 */
[----:B------:R0:W1:Y:S02]  /*21a00*/  SHFL.UP P6, R14, R13, R12, R11 ;  /* 0x0400000c0d0e7389 */ /* 0x00006400000c000b */
[----:B01----:R-:W-:Y:S01]  /*21a10*/  ENDCOLLECTIVE ;  /* 0x000000000000791b */ /* 0x003fe20003800000 */
.L_x_2697:
[----:B------:R-:W-:Y:S01]  /*21a20*/  IMAD.MOV.U32 R12, RZ, RZ, 0x4 ;  /* 0x00000004ff0c7424 */ /* 0x000fe200078e00ff */
[----:B------:R-:W-:-:S05]  /*21a30*/  SEL R5, R14, RZ, P2 ;  /* 0x000000ff0e057207 */ /* 0x000fca0001000000 */
[----:B------:R-:W-:-:S04]  /*21a40*/  IMAD.IADD R5, R4, 0x1, R5 ;  /* 0x0000000104057824 */ /* 0x000fc800078e0205 */
[----:B------:R-:W-:-:S07]  /*21a50*/  IMAD.MOV.U32 R13, RZ, RZ, R5 ;  /* 0x000000ffff0d7224 */ /* 0x000fce00078e0005 */
[----:B------:R-:W-:Y:S05]  /*21a60*/  WARPSYNC.COLLECTIVE R15, `(.L_x_2698) ;  /* 0x000000000f087348 */ /* 0x000fea0003c00000 */
[----:B------:R0:W1:Y:S02]  /*21a70*/  SHFL.UP P6, R14, R13, R12, R11 ;  /* 0x0400000c0d0e7389 */ /* 0x00006400000c000b */
[----:B01----:R-:W-:Y:S01]  /*21a80*/  ENDCOLLECTIVE ;  /* 0x000000000000791b */ /* 0x003fe20003800000 */
.L_x_2698:
[----:B------:R-:W-:Y:S01]  /*21a90*/  IMAD.MOV.U32 R12, RZ, RZ, 0x8 ;  /* 0x00000008ff0c7424 */ /* 0x000fe200078e00ff */
[----:B------:R-:W-:-:S05]  /*21aa0*/  SEL R6, R14, RZ, P3 ;  /* 0x000000ff0e067207 */ /* 0x000fca0001800000 */
[----:B------:R-:W-:-:S04]  /*21ab0*/  IMAD.IADD R6, R5, 0x1, R6 ;  /* 0x0000000105067824 */ /* 0x000fc800078e0206 */
[----:B------:R-:W-:-:S07]  /*21ac0*/  IMAD.MOV.U32 R13, RZ, RZ, R6 ;  /* 0x000000ffff0d7224 */ /* 0x000fce00078e0006 */
[----:B------:R-:W-:Y:S05]  /*21ad0*/  WARPSYNC.COLLECTIVE R15, `(.L_x_2699) ;  /* 0x000000000f087348 */ /* 0x000fea0003c00000 */
[----:B------:R0:W1:Y:S02]  /*21ae0*/  SHFL.UP P6, R14, R13, R12, R11 ;  /* 0x0400000c0d0e7389 */ /* 0x00006400000c000b */
[----:B01----:R-:W-:Y:S01]  /*21af0*/  ENDCOLLECTIVE ;  /* 0x000000000000791b */ /* 0x003fe20003800000 */
.L_x_2699:
[----:B------:R-:W-:Y:S01]  /*21b00*/  IMAD.MOV.U32 R12, RZ, RZ, 0x10 ;  /* 0x00000010ff0c7424 */ /* 0x000fe200078e00ff */
[----:B------:R-:W-:-:S05]  /*21b10*/  SEL R3, R14, RZ, P4 ;  /* 0x000000ff0e037207 */ /* 0x000fca0002000000 */
[----:B------:R-:W-:-:S04]  /*21b20*/  IMAD.IADD R4, R6, 0x1, R3 ;  /* 0x0000000106047824 */ /* 0x000fc800078e0203 */
[----:B------:R-:W-:-:S07]  /*21b30*/  IMAD.MOV.U32 R13, RZ, RZ, R4 ;  /* 0x000000ffff0d7224 */ /* 0x000fce00078e0004 */
[----:B------:R-:W-:Y:S05]  /*21b40*/  WARPSYNC.COLLECTIVE R15, `(.L_x_2700) ;  /* 0x000000000f087348 */ /* 0x000fea0003c00000 */
[----:B------:R0:W1:Y:S02]  /*21b50*/  SHFL.UP P6, R14, R13, R12, R11 ;  /* 0x0400000c0d0e7389 */ /* 0x00006400000c000b */
[----:B01----:R-:W-:Y:S01]  /*21b60*/  ENDCOLLECTIVE ;  /* 0x000000000000791b */ /* 0x003fe20003800000 */
.L_x_2700:
        /* <DEDUP_REMOVED lines=8> */
.L_x_2701:
[----:B------:R-:W-:Y:S05]  /*21bf0*/  BRA `(.L_x_2702) ;  /* 0xffffffbc00247947 */ /* 0x000fea000383ffff */
.L_x_2564:
        /* <DEDUP_REMOVED lines=8> */
.L_x_2704:
[----:B------:R-:W-:Y:S05]  /*21c80*/  BSYNC B0 ;  /* 0x0000000000007941 */ /* 0x000fea0003800000 */
.L_x_2703:
        /* <DEDUP_REMOVED lines=8> */
.L_x_2705:
[----:B------:R-:W-:Y:S01]  /*21d10*/  IMAD.MOV.U32 R12, RZ, RZ, 0x4 ;  /* 0x00000004ff0c7424 */ /* 0x000fe200078e00ff */
[----:B------:R-:W-:-:S05]  /*21d20*/  SEL R14, R14, RZ, P2 ;  /* 0x000000ff0e0e7207 */ /* 0x000fca0001000000 */
[----:B------:R-:W-:-:S04]  /*21d30*/  IMAD.IADD R3, R13, 0x1, R14 ;  /* 0x000000010d037824 */ /* 0x000fc800078e020e */
[----:B------:R-:W-:-:S07]  /*21d40*/  IMAD.MOV.U32 R13, RZ, RZ, R3 ;  /* 0x000000ffff0d7224 */ /* 0x000fce00078e0003 */
[----:B------:R-:W-:Y:S05]  /*21d50*/  WARPSYNC.COLLECTIVE R15, `(.L_x_2706) ;  /* 0x000000000f087348 */ /* 0x000fea0003c00000 */
[----:B------:R0:W1:Y:S02]  /*21d60*/  SHFL.UP P6, R14, R13, R12, R11 ;  /* 0x0400000c0d0e7389 */ /* 0x00006400000c000b */
[----:B01----:R-:W-:Y:S01]  /*21d70*/  ENDCOLLECTIVE ;  /* 0x000000000000791b */ /* 0x003fe20003800000 */
.L_x_2706:
[----:B------:R-:W-:Y:S01]  /*21d80*/  IMAD.MOV.U32 R12, RZ, RZ, 0x8 ;  /* 0x00000008ff0c7424 */ /* 0x000fe200078e00ff */
[----:B------:R-:W-:-:S05]  /*21d90*/  SEL R4, R14, RZ, P3 ;  /* 0x000000ff0e047207 */ /* 0x000fca0001800000 */
[----:B------:R-:W-:-:S04]  /*21da0*/  IMAD.IADD R4, R3, 0x1, R4 ;  /* 0x0000000103047824 */ /* 0x000fc800078e0204 */
[----:B------:R-:W-:-:S07]  /*21db0*/  IMAD.MOV.U32 R13, RZ, RZ, R4 ;  /* 0x000000ffff0d7224 */ /* 0x000fce00078e0004 */
[----:B------:R-:W-:Y:S05]  /*21dc0*/  WARPSYNC.COLLECTIVE R15, `(.L_x_2707) ;  /* 0x000000000f087348 */ /* 0x000fea0003c00000 */
[----:B------:R0:W1:Y:S02]  /*21dd0*/  SHFL.UP P6, R14, R13, R12, R11 ;  /* 0x0400000c0d0e7389 */ /* 0x00006400000c000b */
[----:B01----:R-:W-:Y:S01]  /*21de0*/  ENDCOLLECTIVE ;  /* 0x000000000000791b */ /* 0x003fe20003800000 */
.L_x_2707:
[----:B------:R-:W-:Y:S01]  /*21df0*/  IMAD.MOV.U32 R12, RZ, RZ, 0x10 ;  /* 0x00000010ff0c7424 */ /* 0x000fe200078e00ff */
[----:B------:R-:W-:-:S05]  /*21e00*/  SEL R5, R14, RZ, P4 ;  /* 0x000000ff0e057207 */ /* 0x000fca0002000000 */
[----:B------:R-:W-:-:S04]  /*21e10*/  IMAD.IADD R5, R4, 0x1, R5 ;  /* 0x0000000104057824 */ /* 0x000fc800078e0205 */
[----:B------:R-:W-:-:S07]  /*21e20*/  IMAD.MOV.U32 R13, RZ, RZ, R5 ;  /* 0x000000ffff0d7224 */ /* 0x000fce00078e0005 */
[----:B------:R-:W-:Y:S05]  /*21e30*/  WARPSYNC.COLLECTIVE R15, `(.L_x_2708) ;  /* 0x000000000f087348 */ /* 0x000fea0003c00000 */
[----:B------:R0:W1:Y:S02]  /*21e40*/  SHFL.UP P6, R14, R13, R12, R11 ;  /* 0x0400000c0d0e7389 */ /* 0x00006400000c000b */
[----:B01----:R-:W-:Y:S01]  /*21e50*/  ENDCOLLECTIVE ;  /* 0x000000000000791b */ /* 0x003fe20003800000 */
.L_x_2708:
        /* <DEDUP_REMOVED lines=8> */
.L_x_2709:
[----:B------:R-:W-:Y:S05]  /*21ee0*/  BRA `(.L_x_2710) ;  /* 0xffffffbc00047947 */ /* 0x000fea000383ffff */
.L_x_2566:
[----:B------:R-:W-:Y:S01]  /*21ef0*/  BSSY B0, `(.L_x_2711) ;  /* 0x0000006000007945 */ /* 0x000fe20003800000 */
[----:B------:R-:W-:Y:S01]  /*21f00*/  PLOP3.LUT P6, PT, P6, PT, PT, 0x8, 0x0 ;  /* 0x000000000000781c */ /* 0x000fe200037ce170 */
[----:B------:R-:W-:-:S12]  /*21f10*/  IMAD.MOV.U32 R15, RZ, RZ, -0x1 ;  /* 0xffffffffff0f7424 */ /* 0x000fd800078e00ff */
[----:B01----:R-:W-:Y:S05]  /*21f20*/  WARPSYNC.COLLECTIVE R15, `(.L_x_2712) ;  /* 0x000000000f087348 */ /* 0x003fea0003c00000 */
[----:B------:R-:W-:Y:S01]  /*21f30*/  VOTE.ANY R14, PT, P6 ;  /* 0x00000000000e7806 */ /* 0x000fe200030e0100 */
[----:B01----:R-:W-:Y:S06]  /*21f40*/  ENDCOLLECTIVE ;  /* 0x000000000000791b */ /* 0x003fec0003800000 */
.L_x_2712:
[----:B------:R-:W-:Y:S05]  /*21f50*/  BSYNC B0 ;  /* 0x0000000000007941 */ /* 0x000fea0003800000 */
.L_x_2711:
        /* <DEDUP_REMOVED lines=9> */
.L_x_2713:
[----:B------:R-:W-:Y:S01]  /*21ff0*/  IMAD.MOV.U32 R17, RZ, RZ, R14 ;  /* 0x000000ffff117224 */ /* 0x000fe200078e000e */
[----:B------:R-:W-:Y:S06]  /*22000*/  BRA `(.L_x_2714) ;  /* 0xffffffb800f47947 */ /* 0x000fec000383ffff */
.L_x_2568:
[----:B------:R-:W-:Y:S01]  /*22010*/  BSSY B0, `(.L_x_2715) ;  /* 0x0000007000007945 */ /* 0x000fe20003800000 */
[----:B------:R-:W-:Y:S02]  /*22020*/  IMAD.MOV.U32 R13, RZ, RZ, R3 ;  /* 0x000000ffff0d7224 */ /* 0x000fe400078e0003 */
[----:B------:R-:W-:Y:S02]  /*22030*/  IMAD.MOV.U32 R11, RZ, RZ, 0x1f ;  /* 0x0000001fff0b7424 */ /* 0x000fe400078e00ff */
[----:B------:R-:W-:-:S07]  /*22040*/  IMAD.MOV.U32 R15, RZ, RZ, -0x1 ;  /* 0xffffffffff0f7424 */ /* 0x000fce00078e00ff */
[----:B0123--:R-:W-:Y:S05]  /*22050*/  WARPSYNC.COLLECTIVE R15, `(.L_x_2716) ;  /* 0x000000000f087348 */ /* 0x00ffea0003c00000 */
[----:B------:R4:W0:Y:S02]  /*22060*/  SHFL.IDX P6, R14, R13, R12, R11 ;  /* 0x0000000c0d0e7389 */ /* 0x00082400000c000b */
[----:B01234-:R-:W-:Y:S01]  /*22070*/  ENDCOLLECTIVE ;  /* 0x000000000000791b */ /* 0x01ffe20003800000 */
.L_x_2716:
[----:B------:R-:W-:Y:S05]  /*22080*/  BSYNC B0 ;  /* 0x0000000000007941 */ /* 0x000fea0003800000 */
.L_x_2715:
[----:B------:R-:W-:Y:S01]  /*22090*/  IMAD.MOV.U32 R5, RZ, RZ, R14 ;  /* 0x000000ffff057224 */ /* 0x000fe200078e000e */
[----:B------:R-:W-:Y:S06]  /*220a0*/  BRA `(.L_x_2567) ;  /* 0xffffffb800e87947 */ /* 0x000fec000383ffff */
.L_x_2572:
[----:B0-----:R0:W4:Y:S02]  /*220b0*/  SYNCS.PHASECHK.TRANS64.TRYWAIT P0, [R5+URZ+0x2d820], R0 ;  /* 0x02d82000050075a7 */ /* 0x001124000800017f */
[----:B----4-:R-:W-:Y:S05]  /*220c0*/  @!P0 NANOSLEEP.SYNCS 0x989680 ;  /* 0x009896800000895d */ /* 0x010fea0003900000 */
[----:B------:R-:W4:Y:S02]  /*220d0*/  @!P0 SYNCS.PHASECHK.TRANS64 P0, [R5+URZ+0x2d820], R0 ;  /* 0x02d82000050085a7 */ /* 0x000f24000800007f */
[----:B----4-:R-:W-:Y:S05]  /*220e0*/  @!P0 BRA `(.L_x_2572) ;  /* 0xfffffffc00f08947 */ /* 0x010fea000383ffff */
[----:B------:R-:W-:Y:S05]  /*220f0*/  BRA `(.L_x_2717) ;  /* 0xffffffc000607947 */ /* 0x000fea000383ffff */
.L_x_2573:
[----:B------:R-:W4:Y:S01]  /*22100*/  S2R R2, SR_TID.X ;  /* 0x0000000000027919 */ /* 0x000f220000002100 */
[----:B------:R-:W-:Y:S01]  /*22110*/  BSSY B0, `(.L_x_2718) ;  /* 0x000000a000007945 */ /* 0x000fe20003800000 */
[----:B------:R-:W-:Y:S02]  /*22120*/  IMAD.MOV.U32 R12, RZ, RZ, RZ ;  /* 0x000000ffff0c7224 */ /* 0x000fe400078e00ff */
[----:B------:R-:W-:Y:S02]  /*22130*/  IMAD.MOV.U32 R11, RZ, RZ, 0x1f ;  /* 0x0000001fff0b7424 */ /* 0x000fe400078e00ff */
[----:B------:R-:W-:Y:S01]  /*22140*/  IMAD.MOV.U32 R15, RZ, RZ, -0x1 ;  /* 0xffffffffff0f7424 */ /* 0x000fe200078e00ff */
[----:B----4-:R-:W-:-:S04]  /*22150*/  SHF.R.U32.HI R2, RZ, 0x5, R2 ;  /* 0x00000005ff027819 */ /* 0x010fc80000011602 */
[----:B------:R-:W-:-:S05]  /*22160*/  LOP3.LUT R2, R2, 0x3, RZ, 0xc0, !PT ;  /* 0x0000000302027812 */ /* 0x000fca00078ec0ff */
[----:B------:R-:W-:-:S07]  /*22170*/  IMAD.MOV.U32 R13, RZ, RZ, R2 ;  /* 0x000000ffff0d7224 */ /* 0x000fce00078e0002 */
[----:B0123--:R-:W-:Y:S05]  /*22180*/  WARPSYNC.COLLECTIVE R15, `(.L_x_2719) ;  /* 0x000000000f087348 */ /* 0x00ffea0003c00000 */
[----:B------:R4:W0:Y:S02]  /*22190*/  SHFL.IDX P6, R14, R13, R12, R11 ;  /* 0x0000000c0d0e7389 */ /* 0x00082400000c000b */
[----:B01234-:R-:W-:Y:S01]  /*221a0*/  ENDCOLLECTIVE ;  /* 0x000000000000791b */ /* 0x01ffe20003800000 */
.L_x_2719:
[----:B------:R-:W-:Y:S05]  /*221b0*/  BSYNC B0 ;  /* 0x0000000000007941 */ /* 0x000fea0003800000 */
.L_x_2718:
[----:B------:R-:W-:Y:S05]  /*221c0*/  BRA `(.L_x_2720) ;  /* 0xffffffc000487947 */ /* 0x000fea000383ffff */
.L_x_2574:
[----:B------:R-:W-:Y:S01]  /*221d0*/  BSSY B0, `(.L_x_2721) ;  /* 0x0000006000007945 */ /* 0x000fe20003800000 */
[----:B------:R-:W-:-:S07]  /*221e0*/  IMAD.MOV.U32 R15, RZ, RZ, -0x1 ;  /* 0xffffffffff0f7424 */ /* 0x000fce00078e00ff */
[----:B0123--:R-:W-:Y:S05]  /*221f0*/  WARPSYNC.COLLECTIVE R15, `(.L_x_2722) ;  /* 0x000000000f0c7348 */ /* 0x00ffea0003c00000 */
[----:B------:R-:W-:Y:S02]  /*22200*/  ELECT P6, UR62, PT ;  /* 0x00000000003e782f */ /* 0x000fe400038c0000 */
[----:B------:R-:W-:Y:S01]  /*22210*/  MOV R14, UR62 ;  /* 0x0000003e000e7c02 */ /* 0x000fe20008000f00 */
[----:B0123--:R-:W-:Y:S10]  /*22220*/  ENDCOLLECTIVE ;  /* 0x000000000000791b */ /* 0x00fff40003800000 */
.L_x_2722:
[----:B------:R-:W-:Y:S05]  /*22230*/  BSYNC B0 ;  /* 0x0000000000007941 */ /* 0x000fea0003800000 */
.L_x_2721:
[----:B------:R-:W-:Y:S05]  /*22240*/  BRA `(.L_x_2723) ;  /* 0xffffffc0003c7947 */ /* 0x000fea000383ffff */
.L_x_2576:
[----:B0-----:R0:W4:Y:S02]  /*22250*/  SYNCS.PHASECHK.TRANS64.TRYWAIT P1, [R3+URZ+0x2d840], R2 ;  /* 0x02d84002030075a7 */ /* 0x001124000802017f */
[----:B----4-:R-:W-:Y:S05]  /*22260*/  @!P1 NANOSLEEP.SYNCS 0x989680 ;  /* 0x009896800000995d */ /* 0x010fea0003900000 */
[----:B------:R-:W4:Y:S02]  /*22270*/  @!P1 SYNCS.PHASECHK.TRANS64 P1, [R3+URZ+0x2d840], R2 ;  /* 0x02d84002030095a7 */ /* 0x000f24000802007f */
[----:B----4-:R-:W-:Y:S05]  /*22280*/  @!P1 BRA `(.L_x_2576) ;  /* 0xfffffffc00f09947 */ /* 0x010fea000383ffff */
[----:B------:R-:W-:Y:S05]  /*22290*/  BRA `(.L_x_2724) ;  /* 0xffffffc0005c7947 */ /* 0x000fea000383ffff */
.L_x_2578:
[----:B----4-:R4:W0:Y:S02]  /*222a0*/  SYNCS.PHASECHK.TRANS64.TRYWAIT P1, [R25+URZ+0x2d840], R0 ;  /* 0x02d84000190075a7 */ /* 0x010824000802017f */
[----:B0-----:R-:W-:Y:S05]  /*222b0*/  @!P1 NANOSLEEP.SYNCS 0x989680 ;  /* 0x009896800000995d */ /* 0x001fea0003900000 */
[----:B------:R-:W0:Y:S02]  /*222c0*/  @!P1 SYNCS.PHASECHK.TRANS64 P1, [R25+URZ+0x2d840], R0 ;  /* 0x02d84000190095a7 */ /* 0x000e24000802007f */
[----:B0-----:R-:W-:Y:S05]  /*222d0*/  @!P1 BRA `(.L_x_2578) ;  /* 0xfffffffc00f09947 */ /* 0x001fea000383ffff */
[----:B------:R-:W-:Y:S05]  /*222e0*/  BRA `(.L_x_2725) ;  /* 0xffffffc000687947 */ /* 0x000fea000383ffff */
.L_x_2580:
[----:B------:R0:W0:Y:S02]  /*222f0*/  SYNCS.PHASECHK.TRANS64.TRYWAIT P1, [R3+URZ+0x2d860], R2 ;  /* 0x02d86002030075a7 */ /* 0x000024000802017f */
[----:B0-----:R-:W-:Y:S05]  /*22300*/  @!P1 NANOSLEEP.SYNCS 0x989680 ;  /* 0x009896800000995d */ /* 0x001fea0003900000 */
[----:B------:R-:W0:Y:S02]  /*22310*/  @!P1 SYNCS.PHASECHK.TRANS64 P1, [R3+URZ+0x2d860], R2 ;  /* 0x02d86002030095a7 */ /* 0x000e24000802007f */
[----:B0-----:R-:W-:Y:S05]  /*22320*/  @!P1 BRA `(.L_x_2580) ;  /* 0xfffffffc00f09947 */ /* 0x001fea000383ffff */
[----:B------:R-:W-:Y:S05]  /*22330*/  BRA `(.L_x_2726) ;  /* 0xffffffc000647947 */ /* 0x000fea000383ffff */
.L_x_2727:
        /* <DEDUP_REMOVED lines=12> */
.L_x_2736:


//--------------------- .nv.global.init           --------------------------
	.section	.nv.global.init,"aw",@progbits
.nv.global.init:
	.type		$str$23,@object
	.size		$str$23,($str$24 - $str$23)
$str$23:
        /*0000*/ 	.byte	0x28, 0x61, 0x64, 0x64, 0x72, 0x65, 0x73, 0x73, 0x20, 0x26, 0x20, 0x6d, 0x61, 0x73, 0x6b, 0x29
        /*0010*/ 	.byte	0x20, 0x3d, 0x3d, 0x20, 0x30, 0x00
	.type		$str$24,@object
	.size		$str$24,(__unnamed_4 - $str$24)
$str$24:
        /*0016*/ 	.byte	0x2f, 0x74, 0x6d, 0x70, 0x2f, 0x6f, 0x73, 0x73, 0x5f, 0x6b, 0x65, 0x72, 0x6e, 0x65, 0x6c, 0x73
        /*0026*/ 	.byte	0x5f, 0x73, 0x72, 0x63, 0x2f, 0x66, 0x6c, 0x61, 0x73, 0x68, 0x5f, 0x61, 0x74, 0x74, 0x65, 0x6e
        /*0036*/ 	.byte	0x74, 0x69, 0x6f, 0x6e, 0x2f, 0x63, 0x73, 0x72, 0x63, 0x2f, 0x63, 0x75, 0x74, 0x6c, 0x61, 0x73
        /*0046*/ 	.byte	0x73, 0x2f, 0x69, 0x6e, 0x63, 0x6c, 0x75, 0x64, 0x65, 0x2f, 0x63, 0x75, 0x74, 0x65, 0x2f, 0x70
        /*0056*/ 	.byte	0x6f, 0x69, 0x6e, 0x74, 0x65, 0x72, 0x5f, 0x66, 0x6c, 0x61, 0x67, 0x67, 0x65, 0x64, 0x2e, 0x68
        /*0066*/ 	.byte	0x70, 0x70, 0x00
	.type		__unnamed_4,@object
	.size		__unnamed_4,(__unnamed_5 - __unnamed_4)
__unnamed_4:
        /* <DEDUP_REMOVED lines=25> */
	.type		__unnamed_5,@object
	.size		__unnamed_5,(__unnamed_3 - __unnamed_5)
__unnamed_5:
        /* <DEDUP_REMOVED lines=24> */
        /*036d*/ 	.byte	0x3e, 0x20, 0x26, 0x5d, 0x00
	.type		__unnamed_3,@object
	.size		__unnamed_3,(__unnamed_2 - __unnamed_3)
__unnamed_3:
        /* <DEDUP_REMOVED lines=29> */
	.type		__unnamed_2,@object
	.size		__unnamed_2,(__unnamed_1 - __unnamed_2)
__unnamed_2:
        /* <DEDUP_REMOVED lines=29> */
	.type		__unnamed_1,@object
	.size		__unnamed_1,(.L_0 - __unnamed_1)
__unnamed_1:
        /* <DEDUP_REMOVED lines=29> */
        /*08e2*/ 	.byte	0x5d, 0x00
.L_0:


//--------------------- .nv.shared._ZN7cutlass13device_kernelIN5flash11enable_sm90INS1_16FlashAttnFwdSm90INS1_25CollectiveMainloopFwdSm90ILi2EN4cute5tupleIJNS5_1CILi1EEES8_S8_EEENS6_IJNS7_ILi192EEENS7_ILi128EEENS7_ILi96EEEEEELi96ENS_10bfloat16_tEfNS_4arch4Sm90ELb0ELb0ELb1ELb0ELb1ELb0ELb0ELb0ELb1ELb1ELb0ELb0EEENS1_21CollectiveEpilogueFwdINS6_IJSA_SC_SB_EEES9_SE_SG_Li384ELb0ELb1ELb0ELb0EEENS1_29StaticPersistentTileSchedulerILb0EEEEEEEEEvNT_6ParamsE --------------------------
	.section	.nv.shared._ZN7cutlass13device_kernelIN5flash11enable_sm90INS1_16FlashAttnFwdSm90INS1_25CollectiveMainloopFwdSm90ILi2EN4cute5tupleIJNS5_1CILi1EEES8_S8_EEENS6_IJNS7_ILi192EEENS7_ILi128EEENS7_ILi96EEEEEELi96ENS_10bfloat16_tEfNS_4arch4Sm90ELb0ELb0ELb1ELb0ELb1ELb0ELb0ELb0ELb1ELb1ELb0ELb0EEENS1_21CollectiveEpilogueFwdINS6_IJSA_SC_SB_EEES9_SE_SG_Li384ELb0ELb1ELb0ELb0EEENS1_29StaticPersistentTileSchedulerILb0EEEEEEEEEvNT_6ParamsE,"aw",@nobits
	.sectionflags	@""
	.align	16
	.zero		1024


//--------------------- .nv.shared.reserved.0     --------------------------
	.section	.nv.shared.reserved.0,"aw",@nobits
	.weak		__nv_reservedSMEM_offset_0_alias
	.size		__nv_reservedSMEM_offset_0_alias, 0, 0
	.other		__nv_reservedSMEM_offset_0_alias,@"STO_CUDA_RESERVED_SHARED STV_DEFAULT"
__nv_reservedSMEM_offset_0_alias:
	.zero		0


//--------------------- .nv.global                --------------------------
	.section	.nv.global,"aw",@nobits
.nv.global:
	.type		_ZN79_INTERNAL_8c6fb5e8_43_flash_fwd_hdim96_bf16_paged_softcap_sm90_cu_59c7631c_32204cute1_E,@object
	.size		_ZN79_INTERNAL_8c6fb5e8_43_flash_fwd_hdim96_bf16_paged_softcap_sm90_cu_59c7631c_32204cute1_E,(_ZN79_INTERNAL_8c6fb5e8_43_flash_fwd_hdim96_bf16_paged_softcap_sm90_cu_59c7631c_32204cuda3std3__45__cpo6cbeginE - _ZN79_INTERNAL_8c6fb5e8_43_flash_fwd_hdim96_bf16_paged_softcap_sm90_cu_59c7631c_32204cute1_E)
_ZN79_INTERNAL_8c6fb5e8_43_flash_fwd_hdim96_bf16_paged_softcap_sm90_cu_59c7631c_32204cute1_E:
	.zero		1
	.type		_ZN79_INTERNAL_8c6fb5e8_43_flash_fwd_hdim96_bf16_paged_softcap_sm90_cu_59c7631c_32204cuda3std3__45__cpo6cbeginE,@object
	.size		_ZN79_INTERNAL_8c6fb5e8_43_flash_fwd_hdim96_bf16_paged_softcap_sm90_cu_59c7631c_32204cuda3std3__45__cpo6cbeginE,(_ZN79_INTERNAL_8c6fb5e8_43_flash_fwd_hdim96_bf16_paged_softcap_sm90_cu_59c7631c_32204cuda3std3__48in_placeE - _ZN79_INTERNAL_8c6fb5e8_43_flash_fwd_hdim96_bf16_paged_softcap_sm90_cu_59c7631c_32204cuda3std3__45__cpo6cbeginE)
_ZN79_INTERNAL_8c6fb5e8_43_flash_fwd_hdim96_bf16_paged_softcap_sm90_cu_59c7631c_32204cuda3std3__45__cpo6cbeginE:
	.zero		1
	.type		_ZN79_INTERNAL_8c6fb5e8_43_flash_fwd_hdim96_bf16_paged_softcap_sm90_cu_59c7631c_32204cuda3std3__48in_placeE,@object
	.size		_ZN79_INTERNAL_8c6fb5e8_43_flash_fwd_hdim96_bf16_paged_softcap_sm90_cu_59c7631c_32204cuda3std3__48in_placeE,(_ZN79_INTERNAL_8c6fb5e8_43_flash_fwd_hdim96_bf16_paged_softcap_sm90_cu_59c7631c_32204cuda3std6ranges3__45__cpo9iter_moveE - _ZN79_INTERNAL_8c6fb5e8_43_flash_fwd_hdim96_bf16_paged_softcap_sm90_cu_59c7631c_32204cuda3std3__48in_placeE)
_ZN79_INTERNAL_8c6fb5e8_43_flash_fwd_hdim96_bf16_paged_softcap_sm90_cu_59c7631c_32204cuda3std3__48in_placeE:
	.zero		1
	.type		_ZN79_INTERNAL_8c6fb5e8_43_flash_fwd_hdim96_bf16_paged_softcap_sm90_cu_59c7631c_32204cuda3std6ranges3__45__cpo9iter_moveE,@object
	.size		_ZN79_INTERNAL_8c6fb5e8_43_flash_fwd_hdim96_bf16_paged_softcap_sm90_cu_59c7631c_32204cuda3std6ranges3__45__cpo9iter_moveE,(_ZN79_INTERNAL_8c6fb5e8_43_flash_fwd_hdim96_bf16_paged_softcap_sm90_cu_59c7631c_32204cuda3std3__45__cpo5beginE - _ZN79_INTERNAL_8c6fb5e8_43_flash_fwd_hdim96_bf16_paged_softcap_sm90_cu_59c7631c_32204cuda3std6ranges3__45__cpo9iter_moveE)
_ZN79_INTERNAL_8c6fb5e8_43_flash_fwd_hdim96_bf16_paged_softcap_sm90_cu_59c7631c_32204cuda3std6ranges3__45__cpo9iter_moveE:
	.zero		1
	.type		_ZN79_INTERNAL_8c6fb5e8_43_flash_fwd_hdim96_bf16_paged_softcap_sm90_cu_59c7631c_32204cuda3std3__45__cpo5beginE,@object
	.size		_ZN79_INTERNAL_8c6fb5e8_43_flash_fwd_hdim96_bf16_paged_softcap_sm90_cu_59c7631c_32204cuda3std3__45__cpo5beginE,(_ZN79_INTERNAL_8c6fb5e8_43_flash_fwd_hdim96_bf16_paged_softcap_sm90_cu_59c7631c_32204cuda3std3__481_GLOBAL__N__8c6fb5e8_43_flash_fwd_hdim96_bf16_paged_softcap_sm90_cu_59c7631c_32206ignoreE - _ZN79_INTERNAL_8c6fb5e8_43_flash_fwd_hdim96_bf16_paged_softcap_sm90_cu_59c7631c_32204cuda3std3__45__cpo5beginE)
_ZN79_INTERNAL_8c6fb5e8_43_flash_fwd_hdim96_bf16_paged_softcap_sm90_cu_59c7631c_32204cuda3std3__45__cpo5beginE:
	.zero		1
	.type		_ZN79_INTERNAL_8c6fb5e8_43_flash_fwd_hdim96_bf16_paged_softcap_sm90_cu_59c7631c_32204cuda3std3__481_GLOBAL__N__8c6fb5e8_43_flash_fwd_hdim96_bf16_paged_softcap_sm90_cu_59c7631c_32206ignoreE,@object
	.size		_ZN79_INTERNAL_8c6fb5e8_43_flash_fwd_hdim96_bf16_paged_softcap_sm90_cu_59c7631c_32204cuda3std3__481_GLOBAL__N__8c6fb5e8_43_flash_fwd_hdim96_bf16_paged_softcap_sm90_cu_59c7631c_32206ignoreE,(_ZN79_INTERNAL_8c6fb5e8_43_flash_fwd_hdim96_bf16_paged_softcap_sm90_cu_59c7631c_32204cute7productE - _ZN79_INTERNAL_8c6fb5e8_43_flash_fwd_hdim96_bf16_paged_softcap_sm90_cu_59c7631c_32204cuda3std3__481_GLOBAL__N__8c6fb5e8_43_flash_fwd_hdim96_bf16_paged_softcap_sm90_cu_59c7631c_32206ignoreE)
_ZN79_INTERNAL_8c6fb5e8_43_flash_fwd_hdim96_bf16_paged_softcap_sm90_cu_59c7631c_32204cuda3std3__481_GLOBAL__N__8c6fb5e8_43_flash_fwd_hdim96_bf16_paged_softcap_sm90_cu_59c7631c_32206ignoreE:
	.zero		1
	.type		_ZN79_INTERNAL_8c6fb5e8_43_flash_fwd_hdim96_bf16_paged_softcap_sm90_cu_59c7631c_32204cute7productE,@object
	.size		_ZN79_INTERNAL_8c6fb5e8_43_flash_fwd_hdim96_bf16_paged_softcap_sm90_cu_59c7631c_32204cute7productE,(_ZN79_INTERNAL_8c6fb5e8_43_flash_fwd_hdim96_bf16_paged_softcap_sm90_cu_59c7631c_32204cuda3std3__45__cpo3endE - _ZN79_INTERNAL_8c6fb5e8_43_flash_fwd_hdim96_bf16_paged_softcap_sm90_cu_59c7631c_32204cute7productE)
_ZN79_INTERNAL_8c6fb5e8_43_flash_fwd_hdim96_bf16_paged_softcap_sm90_cu_59c7631c_32204cute7productE:
	.zero		1
	.type		_ZN79_INTERNAL_8c6fb5e8_43_flash_fwd_hdim96_bf16_paged_softcap_sm90_cu_59c7631c_32204cuda3std3__45__cpo3endE,@object
	.size		_ZN79_INTERNAL_8c6fb5e8_43_flash_fwd_hdim96_bf16_paged_softcap_sm90_cu_59c7631c_32204cuda3std3__45__cpo3endE,(_ZN79_INTERNAL_8c6fb5e8_43_flash_fwd_hdim96_bf16_paged_softcap_sm90_cu_59c7631c_32204cuda3std3__419piecewise_constructE - _ZN79_INTERNAL_8c6fb5e8_43_flash_fwd_hdim96_bf16_paged_softcap_sm90_cu_59c7631c_32204cuda3std3__45__cpo3endE)
_ZN79_INTERNAL_8c6fb5e8_43_flash_fwd_hdim96_bf16_paged_softcap_sm90_cu_59c7631c_32204cuda3std3__45__cpo3endE:
	.zero		1
	.type		_ZN79_INTERNAL_8c6fb5e8_43_flash_fwd_hdim96_bf16_paged_softcap_sm90_cu_59c7631c_32204cuda3std3__419piecewise_constructE,@object
	.size		_ZN79_INTERNAL_8c6fb5e8_43_flash_fwd_hdim96_bf16_paged_softcap_sm90_cu_59c7631c_32204cuda3std3__419piecewise_constructE,(_ZN79_INTERNAL_8c6fb5e8_43_flash_fwd_hdim96_bf16_paged_softcap_sm90_cu_59c7631c_32204cuda3std3__45__cpo4cendE - _ZN79_INTERNAL_8c6fb5e8_43_flash_fwd_hdim96_bf16_paged_softcap_sm90_cu_59c7631c_32204cuda3std3__419piecewise_constructE)
_ZN79_INTERNAL_8c6fb5e8_43_flash_fwd_hdim96_bf16_paged_softcap_sm90_cu_59c7631c_32204cuda3std3__419piecewise_constructE:
	.zero		1
	.type		_ZN79_INTERNAL_8c6fb5e8_43_flash_fwd_hdim96_bf16_paged_softcap_sm90_cu_59c7631c_32204cuda3std3__45__cpo4cendE,@object
	.size		_ZN79_INTERNAL_8c6fb5e8_43_flash_fwd_hdim96_bf16_paged_softcap_sm90_cu_59c7631c_32204cuda3std3__45__cpo4cendE,(_ZN79_INTERNAL_8c6fb5e8_43_flash_fwd_hdim96_bf16_paged_softcap_sm90_cu_59c7631c_32204cuda3std6ranges3__45__cpo4swapE - _ZN79_INTERNAL_8c6fb5e8_43_flash_fwd_hdim96_bf16_paged_softcap_sm90_cu_59c7631c_32204cuda3std3__45__cpo4cendE)
_ZN79_INTERNAL_8c6fb5e8_43_flash_fwd_hdim96_bf16_paged_softcap_sm90_cu_59c7631c_32204cuda3std3__45__cpo4cendE:
	.zero		1
	.type		_ZN79_INTERNAL_8c6fb5e8_43_flash_fwd_hdim96_bf16_paged_softcap_sm90_cu_59c7631c_32204cuda3std6ranges3__45__cpo4swapE,@object
	.size		_ZN79_INTERNAL_8c6fb5e8_43_flash_fwd_hdim96_bf16_paged_softcap_sm90_cu_59c7631c_32204cuda3std6ranges3__45__cpo4swapE,(.L_12 - _ZN79_INTERNAL_8c6fb5e8_43_flash_fwd_hdim96_bf16_paged_softcap_sm90_cu_59c7631c_32204cuda3std6ranges3__45__cpo4swapE)
_ZN79_INTERNAL_8c6fb5e8_43_flash_fwd_hdim96_bf16_paged_softcap_sm90_cu_59c7631c_32204cuda3std6ranges3__45__cpo4swapE:
	.zero		1
.L_12:


//--------------------- .nv.shared._ZN7cutlass13device_kernelIN5flash11enable_sm90INS1_16FlashAttnFwdSm90INS1_25CollectiveMainloopFwdSm90ILi2EN4cute5tupleIJNS5_1CILi1EEES8_S8_EEENS6_IJNS7_ILi192EEENS7_ILi128EEENS7_ILi96EEEEEELi96ENS_10bfloat16_tEfNS_4arch4Sm90ELb0ELb0ELb1ELb1ELb1ELb0ELb0ELb0ELb1ELb1ELb0ELb0EEENS1_21CollectiveEpilogueFwdINS6_IJSA_SC_SB_EEES9_SE_SG_Li384ELb1ELb1ELb0ELb0EEENS1_36VarlenDynamicPersistentTileSchedulerILi192ELi128ELi384ELi128ELb0ELb1ELb1ELb0ELb1ELb1EEEEEEEEEvNT_6ParamsE --------------------------
	.section	.nv.shared._ZN7cutlass13device_kernelIN5flash11enable_sm90INS1_16FlashAttnFwdSm90INS1_25CollectiveMainloopFwdSm90ILi2EN4cute5tupleIJNS5_1CILi1EEES8_S8_EEENS6_IJNS7_ILi192EEENS7_ILi128EEENS7_ILi96EEEEEELi96ENS_10bfloat16_tEfNS_4arch4Sm90ELb0ELb0ELb1ELb1ELb1ELb0ELb0ELb0ELb1ELb1ELb0ELb0EEENS1_21CollectiveEpilogueFwdINS6_IJSA_SC_SB_EEES9_SE_SG_Li384ELb1ELb1ELb0ELb0EEENS1_36VarlenDynamicPersistentTileSchedulerILi192ELi128ELi384ELi128ELb0ELb1ELb1ELb0ELb1ELb1EEEEEEEEEvNT_6ParamsE,"aw",@nobits
	.sectionflags	@""
	.align	16
	.zero		1024


//--------------------- .nv.shared._ZN7cutlass13device_kernelIN5flash11enable_sm90INS1_16FlashAttnFwdSm90INS1_25CollectiveMainloopFwdSm90ILi2EN4cute5tupleIJNS5_1CILi1EEES8_S8_EEENS6_IJNS7_ILi192EEENS7_ILi128EEENS7_ILi96EEEEEELi96ENS_10bfloat16_tEfNS_4arch4Sm90ELb0ELb0ELb1ELb1ELb1ELb1ELb0ELb0ELb1ELb1ELb0ELb0EEENS1_21CollectiveEpilogueFwdINS6_IJSA_SC_SB_EEES9_SE_SG_Li384ELb1ELb1ELb0ELb0EEENS1_36VarlenDynamicPersistentTileSchedulerILi192ELi128ELi384ELi128ELb0ELb1ELb1ELb0ELb1ELb1EEEEEEEEEvNT_6ParamsE --------------------------
	.section	.nv.shared._ZN7cutlass13device_kernelIN5flash11enable_sm90INS1_16FlashAttnFwdSm90INS1_25CollectiveMainloopFwdSm90ILi2EN4cute5tupleIJNS5_1CILi1EEES8_S8_EEENS6_IJNS7_ILi192EEENS7_ILi128EEENS7_ILi96EEEEEELi96ENS_10bfloat16_tEfNS_4arch4Sm90ELb0ELb0ELb1ELb1ELb1ELb1ELb0ELb0ELb1ELb1ELb0ELb0EEENS1_21CollectiveEpilogueFwdINS6_IJSA_SC_SB_EEES9_SE_SG_Li384ELb1ELb1ELb0ELb0EEENS1_36VarlenDynamicPersistentTileSchedulerILi192ELi128ELi384ELi128ELb0ELb1ELb1ELb0ELb1ELb1EEEEEEEEEvNT_6ParamsE,"aw",@nobits
	.sectionflags	@""
	.align	16
	.zero		1024


//--------------------- .nv.shared._ZN7cutlass13device_kernelIN5flash11enable_sm90INS1_16FlashAttnFwdSm90INS1_25CollectiveMainloopFwdSm90ILi2EN4cute5tupleIJNS5_1CILi1EEES8_S8_EEENS6_IJNS7_ILi192EEENS7_ILi128EEENS7_ILi96EEEEEELi96ENS_10bfloat16_tEfNS_4arch4Sm90ELb0ELb1ELb1ELb0ELb1ELb0ELb0ELb0ELb1ELb1ELb0ELb0EEENS1_21CollectiveEpilogueFwdINS6_IJSA_SC_SB_EEES9_SE_SG_Li384ELb0ELb1ELb0ELb0EEENS1_30DynamicPersistentTileSchedulerILi384ELi128ELb0ELb1ELb1EEEEEEEEEvNT_6ParamsE --------------------------
	.section	.nv.shared._ZN7cutlass13device_kernelIN5flash11enable_sm90INS1_16FlashAttnFwdSm90INS1_25CollectiveMainloopFwdSm90ILi2EN4cute5tupleIJNS5_1CILi1EEES8_S8_EEENS6_IJNS7_ILi192EEENS7_ILi128EEENS7_ILi96EEEEEELi96ENS_10bfloat16_tEfNS_4arch4Sm90ELb0ELb1ELb1ELb0ELb1ELb0ELb0ELb0ELb1ELb1ELb0ELb0EEENS1_21CollectiveEpilogueFwdINS6_IJSA_SC_SB_EEES9_SE_SG_Li384ELb0ELb1ELb0ELb0EEENS1_30DynamicPersistentTileSchedulerILi384ELi128ELb0ELb1ELb1EEEEEEEEEvNT_6ParamsE,"aw",@nobits
	.sectionflags	@""
	.align	16
	.zero		1024


//--------------------- .nv.shared._ZN7cutlass13device_kernelIN5flash11enable_sm90INS1_16FlashAttnFwdSm90INS1_25CollectiveMainloopFwdSm90ILi2EN4cute5tupleIJNS5_1CILi1EEES8_S8_EEENS6_IJNS7_ILi192EEENS7_ILi128EEENS7_ILi96EEEEEELi96ENS_10bfloat16_tEfNS_4arch4Sm90ELb0ELb1ELb1ELb1ELb1ELb0ELb0ELb0ELb1ELb1ELb0ELb0EEENS1_21CollectiveEpilogueFwdINS6_IJSA_SC_SB_EEES9_SE_SG_Li384ELb1ELb1ELb0ELb0EEENS1_36VarlenDynamicPersistentTileSchedulerILi192ELi128ELi384ELi128ELb0ELb1ELb1ELb1ELb0ELb1EEEEEEEEEvNT_6ParamsE --------------------------
	.section	.nv.shared._ZN7cutlass13device_kernelIN5flash11enable_sm90INS1_16FlashAttnFwdSm90INS1_25CollectiveMainloopFwdSm90ILi2EN4cute5tupleIJNS5_1CILi1EEES8_S8_EEENS6_IJNS7_ILi192EEENS7_ILi128EEENS7_ILi96EEEEEELi96ENS_10bfloat16_tEfNS_4arch4Sm90ELb0ELb1ELb1ELb1ELb1ELb0ELb0ELb0ELb1ELb1ELb0ELb0EEENS1_21CollectiveEpilogueFwdINS6_IJSA_SC_SB_EEES9_SE_SG_Li384ELb1ELb1ELb0ELb0EEENS1_36VarlenDynamicPersistentTileSchedulerILi192ELi128ELi384ELi128ELb0ELb1ELb1ELb1ELb0ELb1EEEEEEEEEvNT_6ParamsE,"aw",@nobits
	.sectionflags	@""
	.align	16
	.zero		1024


//--------------------- .nv.shared._ZN7cutlass13device_kernelIN5flash11enable_sm90INS1_16FlashAttnFwdSm90INS1_25CollectiveMainloopFwdSm90ILi2EN4cute5tupleIJNS5_1CILi1EEES8_S8_EEENS6_IJNS7_ILi192EEENS7_ILi128EEENS7_ILi96EEEEEELi96ENS_10bfloat16_tEfNS_4arch4Sm90ELb0ELb1ELb1ELb1ELb1ELb1ELb0ELb0ELb1ELb1ELb0ELb0EEENS1_21CollectiveEpilogueFwdINS6_IJSA_SC_SB_EEES9_SE_SG_Li384ELb1ELb1ELb0ELb0EEENS1_36VarlenDynamicPersistentTileSchedulerILi192ELi128ELi384ELi128ELb0ELb1ELb1ELb1ELb0ELb1EEEEEEEEEvNT_6ParamsE --------------------------
	.section	.nv.shared._ZN7cutlass13device_kernelIN5flash11enable_sm90INS1_16FlashAttnFwdSm90INS1_25CollectiveMainloopFwdSm90ILi2EN4cute5tupleIJNS5_1CILi1EEES8_S8_EEENS6_IJNS7_ILi192EEENS7_ILi128EEENS7_ILi96EEEEEELi96ENS_10bfloat16_tEfNS_4arch4Sm90ELb0ELb1ELb1ELb1ELb1ELb1ELb0ELb0ELb1ELb1ELb0ELb0EEENS1_21CollectiveEpilogueFwdINS6_IJSA_SC_SB_EEES9_SE_SG_Li384ELb1ELb1ELb0ELb0EEENS1_36VarlenDynamicPersistentTileSchedulerILi192ELi128ELi384ELi128ELb0ELb1ELb1ELb1ELb0ELb1EEEEEEEEEvNT_6ParamsE,"aw",@nobits
	.sectionflags	@""
	.align	16
	.zero		1024


//--------------------- .nv.shared._ZN7cutlass13device_kernelIN5flash11enable_sm90INS1_16FlashAttnFwdSm90INS1_25CollectiveMainloopFwdSm90ILi2EN4cute5tupleIJNS5_1CILi1EEES8_S8_EEENS6_IJNS7_ILi192EEENS7_ILi128EEENS7_ILi96EEEEEELi96ENS_10bfloat16_tEfNS_4arch4Sm90ELb1ELb0ELb1ELb0ELb1ELb0ELb0ELb0ELb1ELb1ELb0ELb0EEENS1_21CollectiveEpilogueFwdINS6_IJSA_SC_SB_EEES9_SE_SG_Li384ELb0ELb1ELb0ELb0EEENS1_30DynamicPersistentTileSchedulerILi384ELi128ELb0ELb1ELb1EEEEEEEEEvNT_6ParamsE --------------------------
	.section	.nv.shared._ZN7cutlass13device_kernelIN5flash11enable_sm90INS1_16FlashAttnFwdSm90INS1_25CollectiveMainloopFwdSm90ILi2EN4cute5tupleIJNS5_1CILi1EEES8_S8_EEENS6_IJNS7_ILi192EEENS7_ILi128EEENS7_ILi96EEEEEELi96ENS_10bfloat16_tEfNS_4arch4Sm90ELb1ELb0ELb1ELb0ELb1ELb0ELb0ELb0ELb1ELb1ELb0ELb0EEENS1_21CollectiveEpilogueFwdINS6_IJSA_SC_SB_EEES9_SE_SG_Li384ELb0ELb1ELb0ELb0EEENS1_30DynamicPersistentTileSchedulerILi384ELi128ELb0ELb1ELb1EEEEEEEEEvNT_6ParamsE,"aw",@nobits
	.sectionflags	@""
	.align	16
	.zero		1024


//--------------------- .nv.shared._ZN7cutlass13device_kernelIN5flash11enable_sm90INS1_16FlashAttnFwdSm90INS1_25CollectiveMainloopFwdSm90ILi2EN4cute5tupleIJNS5_1CILi1EEES8_S8_EEENS6_IJNS7_ILi192EEENS7_ILi128EEENS7_ILi96EEEEEELi96ENS_10bfloat16_tEfNS_4arch4Sm90ELb1ELb0ELb1ELb1ELb1ELb0ELb0ELb0ELb1ELb1ELb0ELb0EEENS1_21CollectiveEpilogueFwdINS6_IJSA_SC_SB_EEES9_SE_SG_Li384ELb1ELb1ELb0ELb0EEENS1_36VarlenDynamicPersistentTileSchedulerILi192ELi128ELi384ELi128ELb0ELb1ELb1ELb1ELb1ELb1EEEEEEEEEvNT_6ParamsE --------------------------
	.section	.nv.shared._ZN7cutlass13device_kernelIN5flash11enable_sm90INS1_16FlashAttnFwdSm90INS1_25CollectiveMainloopFwdSm90ILi2EN4cute5tupleIJNS5_1CILi1EEES8_S8_EEENS6_IJNS7_ILi192EEENS7_ILi128EEENS7_ILi96EEEEEELi96ENS_10bfloat16_tEfNS_4arch4Sm90ELb1ELb0ELb1ELb1ELb1ELb0ELb0ELb0ELb1ELb1ELb0ELb0EEENS1_21CollectiveEpilogueFwdINS6_IJSA_SC_SB_EEES9_SE_SG_Li384ELb1ELb1ELb0ELb0EEENS1_36VarlenDynamicPersistentTileSchedulerILi192ELi128ELi384ELi128ELb0ELb1ELb1ELb1ELb1ELb1EEEEEEEEEvNT_6ParamsE,"aw",@nobits
	.sectionflags	@""
	.align	16
	.zero		1024


//--------------------- .nv.shared._ZN7cutlass13device_kernelIN5flash11enable_sm90INS1_16FlashAttnFwdSm90INS1_25CollectiveMainloopFwdSm90ILi2EN4cute5tupleIJNS5_1CILi1EEES8_S8_EEENS6_IJNS7_ILi192EEENS7_ILi128EEENS7_ILi96EEEEEELi96ENS_10bfloat16_tEfNS_4arch4Sm90ELb1ELb0ELb1ELb1ELb1ELb1ELb0ELb0ELb1ELb1ELb0ELb0EEENS1_21CollectiveEpilogueFwdINS6_IJSA_SC_SB_EEES9_SE_SG_Li384ELb1ELb1ELb0ELb0EEENS1_36VarlenDynamicPersistentTileSchedulerILi192ELi128ELi384ELi128ELb0ELb1ELb1ELb1ELb1ELb1EEEEEEEEEvNT_6ParamsE --------------------------
	.section	.nv.shared._ZN7cutlass13device_kernelIN5flash11enable_sm90INS1_16FlashAttnFwdSm90INS1_25CollectiveMainloopFwdSm90ILi2EN4cute5tupleIJNS5_1CILi1EEES8_S8_EEENS6_IJNS7_ILi192EEENS7_ILi128EEENS7_ILi96EEEEEELi96ENS_10bfloat16_tEfNS_4arch4Sm90ELb1ELb0ELb1ELb1ELb1ELb1ELb0ELb0ELb1ELb1ELb0ELb0EEENS1_21CollectiveEpilogueFwdINS6_IJSA_SC_SB_EEES9_SE_SG_Li384ELb1ELb1ELb0ELb0EEENS1_36VarlenDynamicPersistentTileSchedulerILi192ELi128ELi384ELi128ELb0ELb1ELb1ELb1ELb1ELb1EEEEEEEEEvNT_6ParamsE,"aw",@nobits
	.sectionflags	@""
	.align	16
	.zero		1024


//--------------------- .nv.constant0._ZN7cutlass13device_kernelIN5flash11enable_sm90INS1_16FlashAttnFwdSm90INS1_25CollectiveMainloopFwdSm90ILi2EN4cute5tupleIJNS5_1CILi1EEES8_S8_EEENS6_IJNS7_ILi192EEENS7_ILi128EEENS7_ILi96EEEEEELi96ENS_10bfloat16_tEfNS_4arch4Sm90ELb0ELb0ELb1ELb0ELb1ELb0ELb0ELb0ELb1ELb1ELb0ELb0EEENS1_21CollectiveEpilogueFwdINS6_IJSA_SC_SB_EEES9_SE_SG_Li384ELb0ELb1ELb0ELb0EEENS1_29StaticPersistentTileSchedulerILb0EEEEEEEEEvNT_6ParamsE --------------------------
	.section	.nv.constant0._ZN7cutlass13device_kernelIN5flash11enable_sm90INS1_16FlashAttnFwdSm90INS1_25CollectiveMainloopFwdSm90ILi2EN4cute5tupleIJNS5_1CILi1EEES8_S8_EEENS6_IJNS7_ILi192EEENS7_ILi128EEENS7_ILi96EEEEEELi96ENS_10bfloat16_tEfNS_4arch4Sm90ELb0ELb0ELb1ELb0ELb1ELb0ELb0ELb0ELb1ELb1ELb0ELb0EEENS1_21CollectiveEpilogueFwdINS6_IJSA_SC_SB_EEES9_SE_SG_Li384ELb0ELb1ELb0ELb0EEENS1_29StaticPersistentTileSchedulerILb0EEEEEEEEEvNT_6ParamsE,"a",@progbits
	.sectionflags	@""
	.align	4
.nv.constant0._ZN7cutlass13device_kernelIN5flash11enable_sm90INS1_16FlashAttnFwdSm90INS1_25CollectiveMainloopFwdSm90ILi2EN4cute5tupleIJNS5_1CILi1EEES8_S8_EEENS6_IJNS7_ILi192EEENS7_ILi128EEENS7_ILi96EEEEEELi96ENS_10bfloat16_tEfNS_4arch4Sm90ELb0ELb0ELb1ELb0ELb1ELb0ELb0ELb0ELb1ELb1ELb0ELb0EEENS1_21CollectiveEpilogueFwdINS6_IJSA_SC_SB_EEES9_SE_SG_Li384ELb0ELb1ELb0ELb0EEENS1_29StaticPersistentTileSchedulerILb0EEEEEEEEEvNT_6ParamsE:
	.zero		3200


//--------------------- .nv.constant0._ZN7cutlass13device_kernelIN5flash11enable_sm90INS1_16FlashAttnFwdSm90INS1_25CollectiveMainloopFwdSm90ILi2EN4cute5tupleIJNS5_1CILi1EEES8_S8_EEENS6_IJNS7_ILi192EEENS7_ILi128EEENS7_ILi96EEEEEELi96ENS_10bfloat16_tEfNS_4arch4Sm90ELb0ELb0ELb1ELb1ELb1ELb0ELb0ELb0ELb1ELb1ELb0ELb0EEENS1_21CollectiveEpilogueFwdINS6_IJSA_SC_SB_EEES9_SE_SG_Li384ELb1ELb1ELb0ELb0EEENS1_36VarlenDynamicPersistentTileSchedulerILi192ELi128ELi384ELi128ELb0ELb1ELb1ELb0ELb1ELb1EEEEEEEEEvNT_6ParamsE --------------------------
	.section	.nv.constant0._ZN7cutlass13device_kernelIN5flash11enable_sm90INS1_16FlashAttnFwdSm90INS1_25CollectiveMainloopFwdSm90ILi2EN4cute5tupleIJNS5_1CILi1EEES8_S8_EEENS6_IJNS7_ILi192EEENS7_ILi128EEENS7_ILi96EEEEEELi96ENS_10bfloat16_tEfNS_4arch4Sm90ELb0ELb0ELb1ELb1ELb1ELb0ELb0ELb0ELb1ELb1ELb0ELb0EEENS1_21CollectiveEpilogueFwdINS6_IJSA_SC_SB_EEES9_SE_SG_Li384ELb1ELb1ELb0ELb0EEENS1_36VarlenDynamicPersistentTileSchedulerILi192ELi128ELi384ELi128ELb0ELb1ELb1ELb0ELb1ELb1EEEEEEEEEvNT_6ParamsE,"a",@progbits
	.sectionflags	@""
	.align	4
.nv.constant0._ZN7cutlass13device_kernelIN5flash11enable_sm90INS1_16FlashAttnFwdSm90INS1_25CollectiveMainloopFwdSm90ILi2EN4cute5tupleIJNS5_1CILi1EEES8_S8_EEENS6_IJNS7_ILi192EEENS7_ILi128EEENS7_ILi96EEEEEELi96ENS_10bfloat16_tEfNS_4arch4Sm90ELb0ELb0ELb1ELb1ELb1ELb0ELb0ELb0ELb1ELb1ELb0ELb0EEENS1_21CollectiveEpilogueFwdINS6_IJSA_SC_SB_EEES9_SE_SG_Li384ELb1ELb1ELb0ELb0EEENS1_36VarlenDynamicPersistentTileSchedulerILi192ELi128ELi384ELi128ELb0ELb1ELb1ELb0ELb1ELb1EEEEEEEEEvNT_6ParamsE:
	.zero		3328


//--------------------- .nv.constant0._ZN7cutlass13device_kernelIN5flash11enable_sm90INS1_16FlashAttnFwdSm90INS1_25CollectiveMainloopFwdSm90ILi2EN4cute5tupleIJNS5_1CILi1EEES8_S8_EEENS6_IJNS7_ILi192EEENS7_ILi128EEENS7_ILi96EEEEEELi96ENS_10bfloat16_tEfNS_4arch4Sm90ELb0ELb0ELb1ELb1ELb1ELb1ELb0ELb0ELb1ELb1ELb0ELb0EEENS1_21CollectiveEpilogueFwdINS6_IJSA_SC_SB_EEES9_SE_SG_Li384ELb1ELb1ELb0ELb0EEENS1_36VarlenDynamicPersistentTileSchedulerILi192ELi128ELi384ELi128ELb0ELb1ELb1ELb0ELb1ELb1EEEEEEEEEvNT_6ParamsE --------------------------
	.section	.nv.constant0._ZN7cutlass13device_kernelIN5flash11enable_sm90INS1_16FlashAttnFwdSm90INS1_25CollectiveMainloopFwdSm90ILi2EN4cute5tupleIJNS5_1CILi1EEES8_S8_EEENS6_IJNS7_ILi192EEENS7_ILi128EEENS7_ILi96EEEEEELi96ENS_10bfloat16_tEfNS_4arch4Sm90ELb0ELb0ELb1ELb1ELb1ELb1ELb0ELb0ELb1ELb1ELb0ELb0EEENS1_21CollectiveEpilogueFwdINS6_IJSA_SC_SB_EEES9_SE_SG_Li384ELb1ELb1ELb0ELb0EEENS1_36VarlenDynamicPersistentTileSchedulerILi192ELi128ELi384ELi128ELb0ELb1ELb1ELb0ELb1ELb1EEEEEEEEEvNT_6ParamsE,"a",@progbits
	.sectionflags	@""
	.align	4
.nv.constant0._ZN7cutlass13device_kernelIN5flash11enable_sm90INS1_16FlashAttnFwdSm90INS1_25CollectiveMainloopFwdSm90ILi2EN4cute5tupleIJNS5_1CILi1EEES8_S8_EEENS6_IJNS7_ILi192EEENS7_ILi128EEENS7_ILi96EEEEEELi96ENS_10bfloat16_tEfNS_4arch4Sm90ELb0ELb0ELb1ELb1ELb1ELb1ELb0ELb0ELb1ELb1ELb0ELb0EEENS1_21CollectiveEpilogueFwdINS6_IJSA_SC_SB_EEES9_SE_SG_Li384ELb1ELb1ELb0ELb0EEENS1_36VarlenDynamicPersistentTileSchedulerILi192ELi128ELi384ELi128ELb0ELb1ELb1ELb0ELb1ELb1EEEEEEEEEvNT_6ParamsE:
	.zero		3328


//--------------------- .nv.constant0._ZN7cutlass13device_kernelIN5flash11enable_sm90INS1_16FlashAttnFwdSm90INS1_25CollectiveMainloopFwdSm90ILi2EN4cute5tupleIJNS5_1CILi1EEES8_S8_EEENS6_IJNS7_ILi192EEENS7_ILi128EEENS7_ILi96EEEEEELi96ENS_10bfloat16_tEfNS_4arch4Sm90ELb0ELb1ELb1ELb0ELb1ELb0ELb0ELb0ELb1ELb1ELb0ELb0EEENS1_21CollectiveEpilogueFwdINS6_IJSA_SC_SB_EEES9_SE_SG_Li384ELb0ELb1ELb0ELb0EEENS1_30DynamicPersistentTileSchedulerILi384ELi128ELb0ELb1ELb1EEEEEEEEEvNT_6ParamsE --------------------------
	.section	.nv.constant0._ZN7cutlass13device_kernelIN5flash11enable_sm90INS1_16FlashAttnFwdSm90INS1_25CollectiveMainloopFwdSm90ILi2EN4cute5tupleIJNS5_1CILi1EEES8_S8_EEENS6_IJNS7_ILi192EEENS7_ILi128EEENS7_ILi96EEEEEELi96ENS_10bfloat16_tEfNS_4arch4Sm90ELb0ELb1ELb1ELb0ELb1ELb0ELb0ELb0ELb1ELb1ELb0ELb0EEENS1_21CollectiveEpilogueFwdINS6_IJSA_SC_SB_EEES9_SE_SG_Li384ELb0ELb1ELb0ELb0EEENS1_30DynamicPersistentTileSchedulerILi384ELi128ELb0ELb1ELb1EEEEEEEEEvNT_6ParamsE,"a",@progbits
	.sectionflags	@""
	.align	4
.nv.constant0._ZN7cutlass13device_kernelIN5flash11enable_sm90INS1_16FlashAttnFwdSm90INS1_25CollectiveMainloopFwdSm90ILi2EN4cute5tupleIJNS5_1CILi1EEES8_S8_EEENS6_IJNS7_ILi192EEENS7_ILi128EEENS7_ILi96EEEEEELi96ENS_10bfloat16_tEfNS_4arch4Sm90ELb0ELb1ELb1ELb0ELb1ELb0ELb0ELb0ELb1ELb1ELb0ELb0EEENS1_21CollectiveEpilogueFwdINS6_IJSA_SC_SB_EEES9_SE_SG_Li384ELb0ELb1ELb0ELb0EEENS1_30DynamicPersistentTileSchedulerILi384ELi128ELb0ELb1ELb1EEEEEEEEEvNT_6ParamsE:
	.zero		3328


//--------------------- .nv.constant0._ZN7cutlass13device_kernelIN5flash11enable_sm90INS1_16FlashAttnFwdSm90INS1_25CollectiveMainloopFwdSm90ILi2EN4cute5tupleIJNS5_1CILi1EEES8_S8_EEENS6_IJNS7_ILi192EEENS7_ILi128EEENS7_ILi96EEEEEELi96ENS_10bfloat16_tEfNS_4arch4Sm90ELb0ELb1ELb1ELb1ELb1ELb0ELb0ELb0ELb1ELb1ELb0ELb0EEENS1_21CollectiveEpilogueFwdINS6_IJSA_SC_SB_EEES9_SE_SG_Li384ELb1ELb1ELb0ELb0EEENS1_36VarlenDynamicPersistentTileSchedulerILi192ELi128ELi384ELi128ELb0ELb1ELb1ELb1ELb0ELb1EEEEEEEEEvNT_6ParamsE --------------------------
	.section	.nv.constant0._ZN7cutlass13device_kernelIN5flash11enable_sm90INS1_16FlashAttnFwdSm90INS1_25CollectiveMainloopFwdSm90ILi2EN4cute5tupleIJNS5_1CILi1EEES8_S8_EEENS6_IJNS7_ILi192EEENS7_ILi128EEENS7_ILi96EEEEEELi96ENS_10bfloat16_tEfNS_4arch4Sm90ELb0ELb1ELb1ELb1ELb1ELb0ELb0ELb0ELb1ELb1ELb0ELb0EEENS1_21CollectiveEpilogueFwdINS6_IJSA_SC_SB_EEES9_SE_SG_Li384ELb1ELb1ELb0ELb0EEENS1_36VarlenDynamicPersistentTileSchedulerILi192ELi128ELi384ELi128ELb0ELb1ELb1ELb1ELb0ELb1EEEEEEEEEvNT_6ParamsE,"a",@progbits
	.sectionflags	@""
	.align	4
.nv.constant0._ZN7cutlass13device_kernelIN5flash11enable_sm90INS1_16FlashAttnFwdSm90INS1_25CollectiveMainloopFwdSm90ILi2EN4cute5tupleIJNS5_1CILi1EEES8_S8_EEENS6_IJNS7_ILi192EEENS7_ILi128EEENS7_ILi96EEEEEELi96ENS_10bfloat16_tEfNS_4arch4Sm90ELb0ELb1ELb1ELb1ELb1ELb0ELb0ELb0ELb1ELb1ELb0ELb0EEENS1_21CollectiveEpilogueFwdINS6_IJSA_SC_SB_EEES9_SE_SG_Li384ELb1ELb1ELb0ELb0EEENS1_36VarlenDynamicPersistentTileSchedulerILi192ELi128ELi384ELi128ELb0ELb1ELb1ELb1ELb0ELb1EEEEEEEEEvNT_6ParamsE:
	.zero		3328


//--------------------- .nv.constant0._ZN7cutlass13device_kernelIN5flash11enable_sm90INS1_16FlashAttnFwdSm90INS1_25CollectiveMainloopFwdSm90ILi2EN4cute5tupleIJNS5_1CILi1EEES8_S8_EEENS6_IJNS7_ILi192EEENS7_ILi128EEENS7_ILi96EEEEEELi96ENS_10bfloat16_tEfNS_4arch4Sm90ELb0ELb1ELb1ELb1ELb1ELb1ELb0ELb0ELb1ELb1ELb0ELb0EEENS1_21CollectiveEpilogueFwdINS6_IJSA_SC_SB_EEES9_SE_SG_Li384ELb1ELb1ELb0ELb0EEENS1_36VarlenDynamicPersistentTileSchedulerILi192ELi128ELi384ELi128ELb0ELb1ELb1ELb1ELb0ELb1EEEEEEEEEvNT_6ParamsE --------------------------
	.section	.nv.constant0._ZN7cutlass13device_kernelIN5flash11enable_sm90INS1_16FlashAttnFwdSm90INS1_25CollectiveMainloopFwdSm90ILi2EN4cute5tupleIJNS5_1CILi1EEES8_S8_EEENS6_IJNS7_ILi192EEENS7_ILi128EEENS7_ILi96EEEEEELi96ENS_10bfloat16_tEfNS_4arch4Sm90ELb0ELb1ELb1ELb1ELb1ELb1ELb0ELb0ELb1ELb1ELb0ELb0EEENS1_21CollectiveEpilogueFwdINS6_IJSA_SC_SB_EEES9_SE_SG_Li384ELb1ELb1ELb0ELb0EEENS1_36VarlenDynamicPersistentTileSchedulerILi192ELi128ELi384ELi128ELb0ELb1ELb1ELb1ELb0ELb1EEEEEEEEEvNT_6ParamsE,"a",@progbits
	.sectionflags	@""
	.align	4
.nv.constant0._ZN7cutlass13device_kernelIN5flash11enable_sm90INS1_16FlashAttnFwdSm90INS1_25CollectiveMainloopFwdSm90ILi2EN4cute5tupleIJNS5_1CILi1EEES8_S8_EEENS6_IJNS7_ILi192EEENS7_ILi128EEENS7_ILi96EEEEEELi96ENS_10bfloat16_tEfNS_4arch4Sm90ELb0ELb1ELb1ELb1ELb1ELb1ELb0ELb0ELb1ELb1ELb0ELb0EEENS1_21CollectiveEpilogueFwdINS6_IJSA_SC_SB_EEES9_SE_SG_Li384ELb1ELb1ELb0ELb0EEENS1_36VarlenDynamicPersistentTileSchedulerILi192ELi128ELi384ELi128ELb0ELb1ELb1ELb1ELb0ELb1EEEEEEEEEvNT_6ParamsE:
	.zero		3328


//--------------------- .nv.constant0._ZN7cutlass13device_kernelIN5flash11enable_sm90INS1_16FlashAttnFwdSm90INS1_25CollectiveMainloopFwdSm90ILi2EN4cute5tupleIJNS5_1CILi1EEES8_S8_EEENS6_IJNS7_ILi192EEENS7_ILi128EEENS7_ILi96EEEEEELi96ENS_10bfloat16_tEfNS_4arch4Sm90ELb1ELb0ELb1ELb0ELb1ELb0ELb0ELb0ELb1ELb1ELb0ELb0EEENS1_21CollectiveEpilogueFwdINS6_IJSA_SC_SB_EEES9_SE_SG_Li384ELb0ELb1ELb0ELb0EEENS1_30DynamicPersistentTileSchedulerILi384ELi128ELb0ELb1ELb1EEEEEEEEEvNT_6ParamsE --------------------------
	.section	.nv.constant0._ZN7cutlass13device_kernelIN5flash11enable_sm90INS1_16FlashAttnFwdSm90INS1_25CollectiveMainloopFwdSm90ILi2EN4cute5tupleIJNS5_1CILi1EEES8_S8_EEENS6_IJNS7_ILi192EEENS7_ILi128EEENS7_ILi96EEEEEELi96ENS_10bfloat16_tEfNS_4arch4Sm90ELb1ELb0ELb1ELb0ELb1ELb0ELb0ELb0ELb1ELb1ELb0ELb0EEENS1_21CollectiveEpilogueFwdINS6_IJSA_SC_SB_EEES9_SE_SG_Li384ELb0ELb1ELb0ELb0EEENS1_30DynamicPersistentTileSchedulerILi384ELi128ELb0ELb1ELb1EEEEEEEEEvNT_6ParamsE,"a",@progbits
	.sectionflags	@""
	.align	4
.nv.constant0._ZN7cutlass13device_kernelIN5flash11enable_sm90INS1_16FlashAttnFwdSm90INS1_25CollectiveMainloopFwdSm90ILi2EN4cute5tupleIJNS5_1CILi1EEES8_S8_EEENS6_IJNS7_ILi192EEENS7_ILi128EEENS7_ILi96EEEEEELi96ENS_10bfloat16_tEfNS_4arch4Sm90ELb1ELb0ELb1ELb0ELb1ELb0ELb0ELb0ELb1ELb1ELb0ELb0EEENS1_21CollectiveEpilogueFwdINS6_IJSA_SC_SB_EEES9_SE_SG_Li384ELb0ELb1ELb0ELb0EEENS1_30DynamicPersistentTileSchedulerILi384ELi128ELb0ELb1ELb1EEEEEEEEEvNT_6ParamsE:
	.zero		3328


//--------------------- .nv.constant0._ZN7cutlass13device_kernelIN5flash11enable_sm90INS1_16FlashAttnFwdSm90INS1_25CollectiveMainloopFwdSm90ILi2EN4cute5tupleIJNS5_1CILi1EEES8_S8_EEENS6_IJNS7_ILi192EEENS7_ILi128EEENS7_ILi96EEEEEELi96ENS_10bfloat16_tEfNS_4arch4Sm90ELb1ELb0ELb1ELb1ELb1ELb0ELb0ELb0ELb1ELb1ELb0ELb0EEENS1_21CollectiveEpilogueFwdINS6_IJSA_SC_SB_EEES9_SE_SG_Li384ELb1ELb1ELb0ELb0EEENS1_36VarlenDynamicPersistentTileSchedulerILi192ELi128ELi384ELi128ELb0ELb1ELb1ELb1ELb1ELb1EEEEEEEEEvNT_6ParamsE --------------------------
	.section	.nv.constant0._ZN7cutlass13device_kernelIN5flash11enable_sm90INS1_16FlashAttnFwdSm90INS1_25CollectiveMainloopFwdSm90ILi2EN4cute5tupleIJNS5_1CILi1EEES8_S8_EEENS6_IJNS7_ILi192EEENS7_ILi128EEENS7_ILi96EEEEEELi96ENS_10bfloat16_tEfNS_4arch4Sm90ELb1ELb0ELb1ELb1ELb1ELb0ELb0ELb0ELb1ELb1ELb0ELb0EEENS1_21CollectiveEpilogueFwdINS6_IJSA_SC_SB_EEES9_SE_SG_Li384ELb1ELb1ELb0ELb0EEENS1_36VarlenDynamicPersistentTileSchedulerILi192ELi128ELi384ELi128ELb0ELb1ELb1ELb1ELb1ELb1EEEEEEEEEvNT_6ParamsE,"a",@progbits
	.sectionflags	@""
	.align	4
.nv.constant0._ZN7cutlass13device_kernelIN5flash11enable_sm90INS1_16FlashAttnFwdSm90INS1_25CollectiveMainloopFwdSm90ILi2EN4cute5tupleIJNS5_1CILi1EEES8_S8_EEENS6_IJNS7_ILi192EEENS7_ILi128EEENS7_ILi96EEEEEELi96ENS_10bfloat16_tEfNS_4arch4Sm90ELb1ELb0ELb1ELb1ELb1ELb0ELb0ELb0ELb1ELb1ELb0ELb0EEENS1_21CollectiveEpilogueFwdINS6_IJSA_SC_SB_EEES9_SE_SG_Li384ELb1ELb1ELb0ELb0EEENS1_36VarlenDynamicPersistentTileSchedulerILi192ELi128ELi384ELi128ELb0ELb1ELb1ELb1ELb1ELb1EEEEEEEEEvNT_6ParamsE:
	.zero		3328


//--------------------- .nv.constant0._ZN7cutlass13device_kernelIN5flash11enable_sm90INS1_16FlashAttnFwdSm90INS1_25CollectiveMainloopFwdSm90ILi2EN4cute5tupleIJNS5_1CILi1EEES8_S8_EEENS6_IJNS7_ILi192EEENS7_ILi128EEENS7_ILi96EEEEEELi96ENS_10bfloat16_tEfNS_4arch4Sm90ELb1ELb0ELb1ELb1ELb1ELb1ELb0ELb0ELb1ELb1ELb0ELb0EEENS1_21CollectiveEpilogueFwdINS6_IJSA_SC_SB_EEES9_SE_SG_Li384ELb1ELb1ELb0ELb0EEENS1_36VarlenDynamicPersistentTileSchedulerILi192ELi128ELi384ELi128ELb0ELb1ELb1ELb1ELb1ELb1EEEEEEEEEvNT_6ParamsE --------------------------
	.section	.nv.constant0._ZN7cutlass13device_kernelIN5flash11enable_sm90INS1_16FlashAttnFwdSm90INS1_25CollectiveMainloopFwdSm90ILi2EN4cute5tupleIJNS5_1CILi1EEES8_S8_EEENS6_IJNS7_ILi192EEENS7_ILi128EEENS7_ILi96EEEEEELi96ENS_10bfloat16_tEfNS_4arch4Sm90ELb1ELb0ELb1ELb1ELb1ELb1ELb0ELb0ELb1ELb1ELb0ELb0EEENS1_21CollectiveEpilogueFwdINS6_IJSA_SC_SB_EEES9_SE_SG_Li384ELb1ELb1ELb0ELb0EEENS1_36VarlenDynamicPersistentTileSchedulerILi192ELi128ELi384ELi128ELb0ELb1ELb1ELb1ELb1ELb1EEEEEEEEEvNT_6ParamsE,"a",@progbits
	.sectionflags	@""
	.align	4
.nv.constant0._ZN7cutlass13device_kernelIN5flash11enable_sm90INS1_16FlashAttnFwdSm90INS1_25CollectiveMainloopFwdSm90ILi2EN4cute5tupleIJNS5_1CILi1EEES8_S8_EEENS6_IJNS7_ILi192EEENS7_ILi128EEENS7_ILi96EEEEEELi96ENS_10bfloat16_tEfNS_4arch4Sm90ELb1ELb0ELb1ELb1ELb1ELb1ELb0ELb0ELb1ELb1ELb0ELb0EEENS1_21CollectiveEpilogueFwdINS6_IJSA_SC_SB_EEES9_SE_SG_Li384ELb1ELb1ELb0ELb0EEENS1_36VarlenDynamicPersistentTileSchedulerILi192ELi128ELi384ELi128ELb0ELb1ELb1ELb1ELb1ELb1EEEEEEEEEvNT_6ParamsE:
	.zero		3328


//--------------------- SYMBOLS --------------------------

	.type		.nv.reservedSmem.offset0,@object
	.size		.nv.reservedSmem.offset0,0x4
	.type		__assertfail,@function
